	.target	sm_90a

	.elftype	@"ET_EXEC"


//--------------------- .note.nv.tkinfo           --------------------------
	.section	.note.nv.tkinfo,"",@"SHT_NOTE"
	.sectionflags	@"SHF_NOTE_NV_TKINFO"
	.tkinfo
        /*0018*/ 	.word	0x00000002
        /*0030*/ 	.string	""
        /*0030*/ 	.string	"ptxas"
        /*0030*/ 	.string	"Cuda compilation tools, release 13.0, V13.0.88"
        /*0030*/ 	.string	"Build cuda_13.0.r13.0/compiler.36424714_0"
        /*0030*/ 	.string	"-arch sm_90a -m 64 "



//--------------------- .note.nv.cuinfo           --------------------------
	.section	.note.nv.cuinfo,"",@"SHT_NOTE"
	.sectionflags	@"SHF_NOTE_NV_CUINFO"
        /*0018*/ 	.short	0x0002
        /*001a*/ 	.short	0x005a
        /*001c*/ 	.short	0x0082
	.zero		2


//--------------------- .nv.info                  --------------------------
	.section	.nv.info,"",@"SHT_CUDA_INFO"
	.align	4


	//----- nvinfo : EIATTR_REGCOUNT
	.align		4
        /*0000*/ 	.byte	0x04, 0x2f
        /*0002*/ 	.short	(.L_18 - .L_17)
	.align		4
.L_17:
        /*0004*/ 	.word	index@(_ZN7cutlass13device_kernelIN5flash11enable_sm90INS1_16FlashAttnFwdSm90INS1_25CollectiveMainloopFwdSm90ILi2EN4cute5tupleIJNS5_1CILi1EEES8_S8_EEENS6_IJNS7_ILi128EEESA_SA_EEELi128ENS_10bfloat16_tEfNS_4arch4Sm90ELb1ELb0ELb0ELb1ELb1ELb1ELb0ELb1ELb1ELb1ELb1ELb0EEENS1_21CollectiveEpilogueFwdISB_S9_SC_SE_Li256ELb1ELb1ELb1ELb0EEENS1_36VarlenDynamicPersistentTileSchedulerILi128ELi128ELi256ELi128ELb1ELb1ELb1ELb1ELb1ELb1EEEEEEEEEvNT_6ParamsE)
        /*0008*/ 	.word	0x000000a8


	//----- nvinfo : EIATTR_FRAME_SIZE
	.align		4
.L_18:
        /*000c*/ 	.byte	0x04, 0x11
        /*000e*/ 	.short	(.L_20 - .L_19)
	.align		4
.L_19:
        /*0010*/ 	.word	index@(_ZN7cutlass13device_kernelIN5flash11enable_sm90INS1_16FlashAttnFwdSm90INS1_25CollectiveMainloopFwdSm90ILi2EN4cute5tupleIJNS5_1CILi1EEES8_S8_EEENS6_IJNS7_ILi128EEESA_SA_EEELi128ENS_10bfloat16_tEfNS_4arch4Sm90ELb1ELb0ELb0ELb1ELb1ELb1ELb0ELb1ELb1ELb1ELb1ELb0EEENS1_21CollectiveEpilogueFwdISB_S9_SC_SE_Li256ELb1ELb1ELb1ELb0EEENS1_36VarlenDynamicPersistentTileSchedulerILi128ELi128ELi256ELi128ELb1ELb1ELb1ELb1ELb1ELb1EEEEEEEEEvNT_6ParamsE)
        /*0014*/ 	.word	0x00000028


	//----- nvinfo : EIATTR_REGCOUNT
	.align		4
.L_20:
        /*0018*/ 	.byte	0x04, 0x2f
        /*001a*/ 	.short	(.L_22 - .L_21)
	.align		4
.L_21:
        /*001c*/ 	.word	index@(_ZN7cutlass13device_kernelIN5flash11enable_sm90INS1_16FlashAttnFwdSm90INS1_25CollectiveMainloopFwdSm90ILi2EN4cute5tupleIJNS5_1CILi1EEES8_S8_EEENS6_IJNS7_ILi128EEESA_SA_EEELi128ENS_10bfloat16_tEfNS_4arch4Sm90ELb1ELb0ELb0ELb1ELb1ELb0ELb0ELb1ELb1ELb1ELb1ELb0EEENS1_21CollectiveEpilogueFwdISB_S9_SC_SE_Li256ELb1ELb1ELb1ELb0EEENS1_36VarlenDynamicPersistentTileSchedulerILi128ELi128ELi256ELi128ELb1ELb1ELb1ELb1ELb1ELb1EEEEEEEEEvNT_6ParamsE)
        /*0020*/ 	.word	0x000000a8


	//----- nvinfo : EIATTR_FRAME_SIZE
	.align		4
.L_22:
        /*0024*/ 	.byte	0x04, 0x11
        /*0026*/ 	.short	(.L_24 - .L_23)
	.align		4
.L_23:
        /*0028*/ 	.word	index@(_ZN7cutlass13device_kernelIN5flash11enable_sm90INS1_16FlashAttnFwdSm90INS1_25CollectiveMainloopFwdSm90ILi2EN4cute5tupleIJNS5_1CILi1EEES8_S8_EEENS6_IJNS7_ILi128EEESA_SA_EEELi128ENS_10bfloat16_tEfNS_4arch4Sm90ELb1ELb0ELb0ELb1ELb1ELb0ELb0ELb1ELb1ELb1ELb1ELb0EEENS1_21CollectiveEpilogueFwdISB_S9_SC_SE_Li256ELb1ELb1ELb1ELb0EEENS1_36VarlenDynamicPersistentTileSchedulerILi128ELi128ELi256ELi128ELb1ELb1ELb1ELb1ELb1ELb1EEEEEEEEEvNT_6ParamsE)
        /*002c*/ 	.word	0x00000020


	//----- nvinfo : EIATTR_REGCOUNT
	.align		4
.L_24:
        /*0030*/ 	.byte	0x04, 0x2f
        /*0032*/ 	.short	(.L_26 - .L_25)
	.align		4
.L_25:
        /*0034*/ 	.word	index@(_ZN7cutlass13device_kernelIN5flash11enable_sm90INS1_16FlashAttnFwdSm90INS1_25CollectiveMainloopFwdSm90ILi2EN4cute5tupleIJNS5_1CILi1EEES8_S8_EEENS6_IJNS7_ILi128EEESA_SA_EEELi128ENS_10bfloat16_tEfNS_4arch4Sm90ELb1ELb0ELb0ELb0ELb1ELb0ELb0ELb1ELb1ELb1ELb1ELb0EEENS1_21CollectiveEpilogueFwdISB_S9_SC_SE_Li256ELb0ELb1ELb1ELb0EEENS1_19SingleTileSchedulerILb0ELb1ELb1ELi128EEEEEEEEEvNT_6ParamsE)
        /*0038*/ 	.word	0x000000a8


	//----- nvinfo : EIATTR_FRAME_SIZE
	.align		4
.L_26:
        /*003c*/ 	.byte	0x04, 0x11
        /*003e*/ 	.short	(.L_28 - .L_27)
	.align		4
.L_27:
        /*0040*/ 	.word	index@(_ZN7cutlass13device_kernelIN5flash11enable_sm90INS1_16FlashAttnFwdSm90INS1_25CollectiveMainloopFwdSm90ILi2EN4cute5tupleIJNS5_1CILi1EEES8_S8_EEENS6_IJNS7_ILi128EEESA_SA_EEELi128ENS_10bfloat16_tEfNS_4arch4Sm90ELb1ELb0ELb0ELb0ELb1ELb0ELb0ELb1ELb1ELb1ELb1ELb0EEENS1_21CollectiveEpilogueFwdISB_S9_SC_SE_Li256ELb0ELb1ELb1ELb0EEENS1_19SingleTileSchedulerILb0ELb1ELb1ELi128EEEEEEEEEvNT_6ParamsE)
        /*0044*/ 	.word	0x00000000


	//----- nvinfo : EIATTR_REGCOUNT
	.align		4
.L_28:
        /*0048*/ 	.byte	0x04, 0x2f
        /*004a*/ 	.short	(.L_30 - .L_29)
	.align		4
.L_29:
        /*004c*/ 	.word	index@(_ZN7cutlass13device_kernelIN5flash11enable_sm90INS1_16FlashAttnFwdSm90INS1_25CollectiveMainloopFwdSm90ILi2EN4cute5tupleIJNS5_1CILi1EEES8_S8_EEENS6_IJNS7_ILi128EEESA_SA_EEELi128ENS_10bfloat16_tEfNS_4arch4Sm90ELb0ELb1ELb0ELb1ELb1ELb1ELb0ELb1ELb1ELb1ELb1ELb0EEENS1_21CollectiveEpilogueFwdISB_S9_SC_SE_Li256ELb1ELb1ELb1ELb0EEENS1_36VarlenDynamicPersistentTileSchedulerILi128ELi128ELi256ELi128ELb1ELb1ELb1ELb1ELb0ELb1EEEEEEEEEvNT_6ParamsE)
        /*0050*/ 	.word	0x000000a8


	//----- nvinfo : EIATTR_FRAME_SIZE
	.align		4
.L_30:
        /*0054*/ 	.byte	0x04, 0x11
        /*0056*/ 	.short	(.L_32 - .L_31)
	.align		4
.L_31:
        /*0058*/ 	.word	index@(_ZN7cutlass13device_kernelIN5flash11enable_sm90INS1_16FlashAttnFwdSm90INS1_25CollectiveMainloopFwdSm90ILi2EN4cute5tupleIJNS5_1CILi1EEES8_S8_EEENS6_IJNS7_ILi128EEESA_SA_EEELi128ENS_10bfloat16_tEfNS_4arch4Sm90ELb0ELb1ELb0ELb1ELb1ELb1ELb0ELb1ELb1ELb1ELb1ELb0EEENS1_21CollectiveEpilogueFwdISB_S9_SC_SE_Li256ELb1ELb1ELb1ELb0EEENS1_36VarlenDynamicPersistentTileSchedulerILi128ELi128ELi256ELi128ELb1ELb1ELb1ELb1ELb0ELb1EEEEEEEEEvNT_6ParamsE)
        /*005c*/ 	.word	0x00000040


	//----- nvinfo : EIATTR_REGCOUNT
	.align		4
.L_32:
        /*0060*/ 	.byte	0x04, 0x2f
        /*0062*/ 	.short	(.L_34 - .L_33)
	.align		4
.L_33:
        /*0064*/ 	.word	index@(_ZN7cutlass13device_kernelIN5flash11enable_sm90INS1_16FlashAttnFwdSm90INS1_25CollectiveMainloopFwdSm90ILi2EN4cute5tupleIJNS5_1CILi1EEES8_S8_EEENS6_IJNS7_ILi128EEESA_SA_EEELi128ENS_10bfloat16_tEfNS_4arch4Sm90ELb0ELb1ELb0ELb1ELb1ELb0ELb0ELb1ELb1ELb1ELb1ELb0EEENS1_21CollectiveEpilogueFwdISB_S9_SC_SE_Li256ELb1ELb1ELb1ELb0EEENS1_36VarlenDynamicPersistentTileSchedulerILi128ELi128ELi256ELi128ELb1ELb1ELb1ELb1ELb0ELb1EEEEEEEEEvNT_6ParamsE)
        /*0068*/ 	.word	0x000000a8


	//----- nvinfo : EIATTR_FRAME_SIZE
	.align		4
.L_34:
        /*006c*/ 	.byte	0x04, 0x11
        /*006e*/ 	.short	(.L_36 - .L_35)
	.align		4
.L_35:
        /*0070*/ 	.word	index@(_ZN7cutlass13device_kernelIN5flash11enable_sm90INS1_16FlashAttnFwdSm90INS1_25CollectiveMainloopFwdSm90ILi2EN4cute5tupleIJNS5_1CILi1EEES8_S8_EEENS6_IJNS7_ILi128EEESA_SA_EEELi128ENS_10bfloat16_tEfNS_4arch4Sm90ELb0ELb1ELb0ELb1ELb1ELb0ELb0ELb1ELb1ELb1ELb1ELb0EEENS1_21CollectiveEpilogueFwdISB_S9_SC_SE_Li256ELb1ELb1ELb1ELb0EEENS1_36VarlenDynamicPersistentTileSchedulerILi128ELi128ELi256ELi128ELb1ELb1ELb1ELb1ELb0ELb1EEEEEEEEEvNT_6ParamsE)
        /*0074*/ 	.word	0x00000020


	//----- nvinfo : EIATTR_REGCOUNT
	.align		4
.L_36:
        /*0078*/ 	.byte	0x04, 0x2f
        /*007a*/ 	.short	(.L_38 - .L_37)
	.align		4
.L_37:
        /*007c*/ 	.word	index@(_ZN7cutlass13device_kernelIN5flash11enable_sm90INS1_16FlashAttnFwdSm90INS1_25CollectiveMainloopFwdSm90ILi2EN4cute5tupleIJNS5_1CILi1EEES8_S8_EEENS6_IJNS7_ILi128EEESA_SA_EEELi128ENS_10bfloat16_tEfNS_4arch4Sm90ELb0ELb1ELb0ELb0ELb1ELb0ELb0ELb1ELb1ELb1ELb1ELb0EEENS1_21CollectiveEpilogueFwdISB_S9_SC_SE_Li256ELb0ELb1ELb1ELb0EEENS1_19SingleTileSchedulerILb0ELb1ELb1ELi128EEEEEEEEEvNT_6ParamsE)
        /*0080*/ 	.word	0x000000a8


	//----- nvinfo : EIATTR_FRAME_SIZE
	.align		4
.L_38:
        /*0084*/ 	.byte	0x04, 0x11
        /*0086*/ 	.short	(.L_40 - .L_39)
	.align		4
.L_39:
        /*0088*/ 	.word	index@(_ZN7cutlass13device_kernelIN5flash11enable_sm90INS1_16FlashAttnFwdSm90INS1_25CollectiveMainloopFwdSm90ILi2EN4cute5tupleIJNS5_1CILi1EEES8_S8_EEENS6_IJNS7_ILi128EEESA_SA_EEELi128ENS_10bfloat16_tEfNS_4arch4Sm90ELb0ELb1ELb0ELb0ELb1ELb0ELb0ELb1ELb1ELb1ELb1ELb0EEENS1_21CollectiveEpilogueFwdISB_S9_SC_SE_Li256ELb0ELb1ELb1ELb0EEENS1_19SingleTileSchedulerILb0ELb1ELb1ELi128EEEEEEEEEvNT_6ParamsE)
        /*008c*/ 	.word	0x00000000


	//----- nvinfo : EIATTR_REGCOUNT
	.align		4
.L_40:
        /*0090*/ 	.byte	0x04, 0x2f
        /*0092*/ 	.short	(.L_42 - .L_41)
	.align		4
.L_41:
        /*0094*/ 	.word	index@(_ZN7cutlass13device_kernelIN5flash11enable_sm90INS1_16FlashAttnFwdSm90INS1_25CollectiveMainloopFwdSm90ILi2EN4cute5tupleIJNS5_1CILi1EEES8_S8_EEENS6_IJNS7_ILi128EEESA_SA_EEELi128ENS_10bfloat16_tEfNS_4arch4Sm90ELb0ELb0ELb0ELb1ELb1ELb1ELb0ELb1ELb1ELb1ELb1ELb0EEENS1_21CollectiveEpilogueFwdISB_S9_SC_SE_Li256ELb1ELb1ELb1ELb0EEENS1_36VarlenDynamicPersistentTileSchedulerILi128ELi128ELi256ELi128ELb1ELb1ELb1ELb0ELb1ELb1EEEEEEEEEvNT_6ParamsE)
        /*0098*/ 	.word	0x000000a8


	//----- nvinfo : EIATTR_FRAME_SIZE
	.align		4
.L_42:
        /*009c*/ 	.byte	0x04, 0x11
        /*009e*/ 	.short	(.L_44 - .L_43)
	.align		4
.L_43:
        /*00a0*/ 	.word	index@(_ZN7cutlass13device_kernelIN5flash11enable_sm90INS1_16FlashAttnFwdSm90INS1_25CollectiveMainloopFwdSm90ILi2EN4cute5tupleIJNS5_1CILi1EEES8_S8_EEENS6_IJNS7_ILi128EEESA_SA_EEELi128ENS_10bfloat16_tEfNS_4arch4Sm90ELb0ELb0ELb0ELb1ELb1ELb1ELb0ELb1ELb1ELb1ELb1ELb0EEENS1_21CollectiveEpilogueFwdISB_S9_SC_SE_Li256ELb1ELb1ELb1ELb0EEENS1_36VarlenDynamicPersistentTileSchedulerILi128ELi128ELi256ELi128ELb1ELb1ELb1ELb0ELb1ELb1EEEEEEEEEvNT_6ParamsE)
        /*00a4*/ 	.word	0x00000028


	//----- nvinfo : EIATTR_REGCOUNT
	.align		4
.L_44:
        /*00a8*/ 	.byte	0x04, 0x2f
        /*00aa*/ 	.short	(.L_46 - .L_45)
	.align		4
.L_45:
        /*00ac*/ 	.word	index@(_ZN7cutlass13device_kernelIN5flash11enable_sm90INS1_16FlashAttnFwdSm90INS1_25CollectiveMainloopFwdSm90ILi2EN4cute5tupleIJNS5_1CILi1EEES8_S8_EEENS6_IJNS7_ILi128EEESA_SA_EEELi128ENS_10bfloat16_tEfNS_4arch4Sm90ELb0ELb0ELb0ELb1ELb1ELb0ELb0ELb1ELb1ELb1ELb1ELb0EEENS1_21CollectiveEpilogueFwdISB_S9_SC_SE_Li256ELb1ELb1ELb1ELb0EEENS1_36VarlenDynamicPersistentTileSchedulerILi128ELi128ELi256ELi128ELb1ELb1ELb1ELb0ELb1ELb1EEEEEEEEEvNT_6ParamsE)
        /*00b0*/ 	.word	0x000000a8


	//----- nvinfo : EIATTR_FRAME_SIZE
	.align		4
.L_46:
        /*00b4*/ 	.byte	0x04, 0x11
        /*00b6*/ 	.short	(.L_48 - .L_47)
	.align		4
.L_47:
        /*00b8*/ 	.word	index@(_ZN7cutlass13device_kernelIN5flash11enable_sm90INS1_16FlashAttnFwdSm90INS1_25CollectiveMainloopFwdSm90ILi2EN4cute5tupleIJNS5_1CILi1EEES8_S8_EEENS6_IJNS7_ILi128EEESA_SA_EEELi128ENS_10bfloat16_tEfNS_4arch4Sm90ELb0ELb0ELb0ELb1ELb1ELb0ELb0ELb1ELb1ELb1ELb1ELb0EEENS1_21CollectiveEpilogueFwdISB_S9_SC_SE_Li256ELb1ELb1ELb1ELb0EEENS1_36VarlenDynamicPersistentTileSchedulerILi128ELi128ELi256ELi128ELb1ELb1ELb1ELb0ELb1ELb1EEEEEEEEEvNT_6ParamsE)
        /*00bc*/ 	.word	0x00000028


	//----- nvinfo : EIATTR_REGCOUNT
	.align		4
.L_48:
        /*00c0*/ 	.byte	0x04, 0x2f
        /*00c2*/ 	.short	(.L_50 - .L_49)
	.align		4
.L_49:
        /*00c4*/ 	.word	index@(_ZN7cutlass13device_kernelIN5flash11enable_sm90INS1_16FlashAttnFwdSm90INS1_25CollectiveMainloopFwdSm90ILi2EN4cute5tupleIJNS5_1CILi1EEES8_S8_EEENS6_IJNS7_ILi128EEESA_SA_EEELi128ENS_10bfloat16_tEfNS_4arch4Sm90ELb0ELb0ELb0ELb0ELb1ELb0ELb0ELb1ELb1ELb1ELb1ELb0EEENS1_21CollectiveEpilogueFwdISB_S9_SC_SE_Li256ELb0ELb1ELb1ELb0EEENS1_19SingleTileSchedulerILb0ELb1ELb1ELi128EEEEEEEEEvNT_6ParamsE)
        /*00c8*/ 	.word	0x000000a8


	//----- nvinfo : EIATTR_FRAME_SIZE
	.align		4
.L_50:
        /*00cc*/ 	.byte	0x04, 0x11
        /*00ce*/ 	.short	(.L_52 - .L_51)
	.align		4
.L_51:
        /*00d0*/ 	.word	index@(_ZN7cutlass13device_kernelIN5flash11enable_sm90INS1_16FlashAttnFwdSm90INS1_25CollectiveMainloopFwdSm90ILi2EN4cute5tupleIJNS5_1CILi1EEES8_S8_EEENS6_IJNS7_ILi128EEESA_SA_EEELi128ENS_10bfloat16_tEfNS_4arch4Sm90ELb0ELb0ELb0ELb0ELb1ELb0ELb0ELb1ELb1ELb1ELb1ELb0EEENS1_21CollectiveEpilogueFwdISB_S9_SC_SE_Li256ELb0ELb1ELb1ELb0EEENS1_19SingleTileSchedulerILb0ELb1ELb1ELi128EEEEEEEEEvNT_6ParamsE)
        /*00d4*/ 	.word	0x00000000


	//----- nvinfo : EIATTR_MIN_STACK_SIZE
	.align		4
.L_52:
        /*00d8*/ 	.byte	0x04, 0x12
        /*00da*/ 	.short	(.L_54 - .L_53)
	.align		4
.L_53:
        /*00dc*/ 	.word	index@(_ZN7cutlass13device_kernelIN5flash11enable_sm90INS1_16FlashAttnFwdSm90INS1_25CollectiveMainloopFwdSm90ILi2EN4cute5tupleIJNS5_1CILi1EEES8_S8_EEENS6_IJNS7_ILi128EEESA_SA_EEELi128ENS_10bfloat16_tEfNS_4arch4Sm90ELb0ELb0ELb0ELb0ELb1ELb0ELb0ELb1ELb1ELb1ELb1ELb0EEENS1_21CollectiveEpilogueFwdISB_S9_SC_SE_Li256ELb0ELb1ELb1ELb0EEENS1_19SingleTileSchedulerILb0ELb1ELb1ELi128EEEEEEEEEvNT_6ParamsE)
        /*00e0*/ 	.word	0x00000000


	//----- nvinfo : EIATTR_MIN_STACK_SIZE
	.align		4
.L_54:
        /*00e4*/ 	.byte	0x04, 0x12
        /*00e6*/ 	.short	(.L_56 - .L_55)
	.align		4
.L_55:
        /*00e8*/ 	.word	index@(_ZN7cutlass13device_kernelIN5flash11enable_sm90INS1_16FlashAttnFwdSm90INS1_25CollectiveMainloopFwdSm90ILi2EN4cute5tupleIJNS5_1CILi1EEES8_S8_EEENS6_IJNS7_ILi128EEESA_SA_EEELi128ENS_10bfloat16_tEfNS_4arch4Sm90ELb0ELb0ELb0ELb1ELb1ELb0ELb0ELb1ELb1ELb1ELb1ELb0EEENS1_21CollectiveEpilogueFwdISB_S9_SC_SE_Li256ELb1ELb1ELb1ELb0EEENS1_36VarlenDynamicPersistentTileSchedulerILi128ELi128ELi256ELi128ELb1ELb1ELb1ELb0ELb1ELb1EEEEEEEEEvNT_6ParamsE)
        /*00ec*/ 	.word	0x00000028


	//----- nvinfo : EIATTR_MIN_STACK_SIZE
	.align		4
.L_56:
        /*00f0*/ 	.byte	0x04, 0x12
        /*00f2*/ 	.short	(.L_58 - .L_57)
	.align		4
.L_57:
        /*00f4*/ 	.word	index@(_ZN7cutlass13device_kernelIN5flash11enable_sm90INS1_16FlashAttnFwdSm90INS1_25CollectiveMainloopFwdSm90ILi2EN4cute5tupleIJNS5_1CILi1EEES8_S8_EEENS6_IJNS7_ILi128EEESA_SA_EEELi128ENS_10bfloat16_tEfNS_4arch4Sm90ELb0ELb0ELb0ELb1ELb1ELb1ELb0ELb1ELb1ELb1ELb1ELb0EEENS1_21CollectiveEpilogueFwdISB_S9_SC_SE_Li256ELb1ELb1ELb1ELb0EEENS1_36VarlenDynamicPersistentTileSchedulerILi128ELi128ELi256ELi128ELb1ELb1ELb1ELb0ELb1ELb1EEEEEEEEEvNT_6ParamsE)
        /*00f8*/ 	.word	0x00000028


	//----- nvinfo : EIATTR_MIN_STACK_SIZE
	.align		4
.L_58:
        /*00fc*/ 	.byte	0x04, 0x12
        /*00fe*/ 	.short	(.L_60 - .L_59)
	.align		4
.L_59:
        /*0100*/ 	.word	index@(_ZN7cutlass13device_kernelIN5flash11enable_sm90INS1_16FlashAttnFwdSm90INS1_25CollectiveMainloopFwdSm90ILi2EN4cute5tupleIJNS5_1CILi1EEES8_S8_EEENS6_IJNS7_ILi128EEESA_SA_EEELi128ENS_10bfloat16_tEfNS_4arch4Sm90ELb0ELb1ELb0ELb0ELb1ELb0ELb0ELb1ELb1ELb1ELb1ELb0EEENS1_21CollectiveEpilogueFwdISB_S9_SC_SE_Li256ELb0ELb1ELb1ELb0EEENS1_19SingleTileSchedulerILb0ELb1ELb1ELi128EEEEEEEEEvNT_6ParamsE)
        /*0104*/ 	.word	0x00000000


	//----- nvinfo : EIATTR_MIN_STACK_SIZE
	.align		4
.L_60:
        /*0108*/ 	.byte	0x04, 0x12
        /*010a*/ 	.short	(.L_62 - .L_61)
	.align		4
.L_61:
        /*010c*/ 	.word	index@(_ZN7cutlass13device_kernelIN5flash11enable_sm90INS1_16FlashAttnFwdSm90INS1_25CollectiveMainloopFwdSm90ILi2EN4cute5tupleIJNS5_1CILi1EEES8_S8_EEENS6_IJNS7_ILi128EEESA_SA_EEELi128ENS_10bfloat16_tEfNS_4arch4Sm90ELb0ELb1ELb0ELb1ELb1ELb0ELb0ELb1ELb1ELb1ELb1ELb0EEENS1_21CollectiveEpilogueFwdISB_S9_SC_SE_Li256ELb1ELb1ELb1ELb0EEENS1_36VarlenDynamicPersistentTileSchedulerILi128ELi128ELi256ELi128ELb1ELb1ELb1ELb1ELb0ELb1EEEEEEEEEvNT_6ParamsE)
        /*0110*/ 	.word	0x00000020


	//----- nvinfo : EIATTR_MIN_STACK_SIZE
	.align		4
.L_62:
        /*0114*/ 	.byte	0x04, 0x12
        /*0116*/ 	.short	(.L_64 - .L_63)
	.align		4
.L_63:
        /*0118*/ 	.word	index@(_ZN7cutlass13device_kernelIN5flash11enable_sm90INS1_16FlashAttnFwdSm90INS1_25CollectiveMainloopFwdSm90ILi2EN4cute5tupleIJNS5_1CILi1EEES8_S8_EEENS6_IJNS7_ILi128EEESA_SA_EEELi128ENS_10bfloat16_tEfNS_4arch4Sm90ELb0ELb1ELb0ELb1ELb1ELb1ELb0ELb1ELb1ELb1ELb1ELb0EEENS1_21CollectiveEpilogueFwdISB_S9_SC_SE_Li256ELb1ELb1ELb1ELb0EEENS1_36VarlenDynamicPersistentTileSchedulerILi128ELi128ELi256ELi128ELb1ELb1ELb1ELb1ELb0ELb1EEEEEEEEEvNT_6ParamsE)
        /*011c*/ 	.word	0x00000040


	//----- nvinfo : EIATTR_MIN_STACK_SIZE
	.align		4
.L_64:
        /*0120*/ 	.byte	0x04, 0x12
        /*0122*/ 	.short	(.L_66 - .L_65)
	.align		4
.L_65:
        /*0124*/ 	.word	index@(_ZN7cutlass13device_kernelIN5flash11enable_sm90INS1_16FlashAttnFwdSm90INS1_25CollectiveMainloopFwdSm90ILi2EN4cute5tupleIJNS5_1CILi1EEES8_S8_EEENS6_IJNS7_ILi128EEESA_SA_EEELi128ENS_10bfloat16_tEfNS_4arch4Sm90ELb1ELb0ELb0ELb0ELb1ELb0ELb0ELb1ELb1ELb1ELb1ELb0EEENS1_21CollectiveEpilogueFwdISB_S9_SC_SE_Li256ELb0ELb1ELb1ELb0EEENS1_19SingleTileSchedulerILb0ELb1ELb1ELi128EEEEEEEEEvNT_6ParamsE)
        /*0128*/ 	.word	0x00000000


	//----- nvinfo : EIATTR_MIN_STACK_SIZE
	.align		4
.L_66:
        /*012c*/ 	.byte	0x04, 0x12
        /*012e*/ 	.short	(.L_68 - .L_67)
	.align		4
.L_67:
        /*0130*/ 	.word	index@(_ZN7cutlass13device_kernelIN5flash11enable_sm90INS1_16FlashAttnFwdSm90INS1_25CollectiveMainloopFwdSm90ILi2EN4cute5tupleIJNS5_1CILi1EEES8_S8_EEENS6_IJNS7_ILi128EEESA_SA_EEELi128ENS_10bfloat16_tEfNS_4arch4Sm90ELb1ELb0ELb0ELb1ELb1ELb0ELb0ELb1ELb1ELb1ELb1ELb0EEENS1_21CollectiveEpilogueFwdISB_S9_SC_SE_Li256ELb1ELb1ELb1ELb0EEENS1_36VarlenDynamicPersistentTileSchedulerILi128ELi128ELi256ELi128ELb1ELb1ELb1ELb1ELb1ELb1EEEEEEEEEvNT_6ParamsE)
        /*0134*/ 	.word	0x00000020


	//----- nvinfo : EIATTR_MIN_STACK_SIZE
	.align		4
.L_68:
        /*0138*/ 	.byte	0x04, 0x12
        /*013a*/ 	.short	(.L_70 - .L_69)
	.align		4
.L_69:
        /*013c*/ 	.word	index@(_ZN7cutlass13device_kernelIN5flash11enable_sm90INS1_16FlashAttnFwdSm90INS1_25CollectiveMainloopFwdSm90ILi2EN4cute5tupleIJNS5_1CILi1EEES8_S8_EEENS6_IJNS7_ILi128EEESA_SA_EEELi128ENS_10bfloat16_tEfNS_4arch4Sm90ELb1ELb0ELb0ELb1ELb1ELb1ELb0ELb1ELb1ELb1ELb1ELb0EEENS1_21CollectiveEpilogueFwdISB_S9_SC_SE_Li256ELb1ELb1ELb1ELb0EEENS1_36VarlenDynamicPersistentTileSchedulerILi128ELi128ELi256ELi128ELb1ELb1ELb1ELb1ELb1ELb1EEEEEEEEEvNT_6ParamsE)
        /*0140*/ 	.word	0x00000028
.L_70:


//--------------------- .nv.compat                --------------------------
	.section	.nv.compat,"",@"SHT_CUDA_COMPAT_INFO"
	.align	4
        /*0000*/ 	.byte	0x02, 0x09, 0x01, 0x00, 0x02, 0x02, 0x04, 0x00, 0x02, 0x05, 0x05, 0x00, 0x03, 0x07, 0x01, 0x01
        /*0010*/ 	.byte	0x02, 0x03, 0x01, 0x00, 0x02, 0x06, 0x01, 0x00, 0x04, 0x0b, 0x08, 0x00, 0x00, 0x00, 0x00, 0x00
        /*0020*/ 	.byte	0x00, 0x00, 0x00, 0x00


//--------------------- .nv.info._ZN7cutlass13device_kernelIN5flash11enable_sm90INS1_16FlashAttnFwdSm90INS1_25CollectiveMainloopFwdSm90ILi2EN4cute5tupleIJNS5_1CILi1EEES8_S8_EEENS6_IJNS7_ILi128EEESA_SA_EEELi128ENS_10bfloat16_tEfNS_4arch4Sm90ELb0ELb0ELb0ELb0ELb1ELb0ELb0ELb1ELb1ELb1ELb1ELb0EEENS1_21CollectiveEpilogueFwdISB_S9_SC_SE_Li256ELb0ELb1ELb1ELb0EEENS1_19SingleTileSchedulerILb0ELb1ELb1ELi128EEEEEEEEEvNT_6ParamsE --------------------------
	.section	.nv.info._ZN7cutlass13device_kernelIN5flash11enable_sm90INS1_16FlashAttnFwdSm90INS1_25CollectiveMainloopFwdSm90ILi2EN4cute5tupleIJNS5_1CILi1EEES8_S8_EEENS6_IJNS7_ILi128EEESA_SA_EEELi128ENS_10bfloat16_tEfNS_4arch4Sm90ELb0ELb0ELb0ELb0ELb1ELb0ELb0ELb1ELb1ELb1ELb1ELb0EEENS1_21CollectiveEpilogueFwdISB_S9_SC_SE_Li256ELb0ELb1ELb1ELb0EEENS1_19SingleTileSchedulerILb0ELb1ELb1ELi128EEEEEEEEEvNT_6ParamsE,"",@"SHT_CUDA_INFO"
	.sectionflags	@""
	.align	4


	//----- nvinfo : EIATTR_CUDA_API_VERSION
	.align		4
        /*0000*/ 	.byte	0x04, 0x37
        /*0002*/ 	.short	(.L_72 - .L_71)
.L_71:
        /*0004*/ 	.word	0x00000082


	//----- nvinfo : EIATTR_KPARAM_INFO
	.align		4
.L_72:
        /*0008*/ 	.byte	0x04, 0x17
        /*000a*/ 	.short	(.L_74 - .L_73)
.L_73:
        /*000c*/ 	.word	0x00000000
        /*0010*/ 	.short	0x0000
        /*0012*/ 	.short	0x0070
        /*0014*/ 	.byte	0x00, 0xf0, 0x01, 0x28


	//----- nvinfo : EIATTR_SPARSE_MMA_MASK
	.align		4
.L_74:
        /*0018*/ 	.byte	0x03, 0x50
        /*001a*/ 	.short	0x0000


	//----- nvinfo : EIATTR_MAXREG_COUNT
	.align		4
        /*001c*/ 	.byte	0x03, 0x1b
        /*001e*/ 	.short	0x00a8


	//----- nvinfo : EIATTR_NUM_BARRIERS
	.align		4
        /*0020*/ 	.byte	0x02, 0x4c
        /*0022*/ 	.byte	0x10
	.zero		1


	//----- nvinfo : EIATTR_EXTERNS
	.align		4
        /*0024*/ 	.byte	0x04, 0x0f
        /*0026*/ 	.short	(.L_76 - .L_75)


	//   ....[0]....
	.align		4
.L_75:
        /*0028*/ 	.word	index@(__assertfail)


	//----- nvinfo : EIATTR_MERCURY_ISA_VERSION
	.align		4
.L_76:
        /*002c*/ 	.byte	0x03, 0x5f
        /*002e*/ 	.short	0x0101


	//----- nvinfo : EIATTR_INT_WARP_WIDE_INSTR_OFFSETS
	.align		4
        /*0030*/ 	.byte	0x04, 0x31
        /*0032*/ 	.short	(.L_78 - .L_77)


	//   ....[0]....
.L_77:
        /*0034*/ 	.word	0x000000b0


	//   ....[1]....
        /*0038*/ 	.word	0x000000c0


	//   ....[2]....
        /*003c*/ 	.word	0x00000160


	//----- nvinfo : EIATTR_COOP_GROUP_MASK_REGIDS
	.align		4
.L_78:
        /*0040*/ 	.byte	0x04, 0x29
        /*0042*/ 	.short	(.L_80 - .L_79)


	//   ....[0]....
.L_79:
        /*0044*/ 	.word	0xffffffff


	//   ....[1]....
        /*0048*/ 	.word	0xffffffff


	//   ....[2]....
        /*004c*/ 	.word	0xffffffff


	//   ....[3]....
        /*0050*/ 	.word	0xffffffff


	//   ....[4]....
        /*0054*/ 	.word	0xffffffff


	//   ....[5]....
        /*0058*/ 	.word	0xffffffff


	//   ....[6]....
        /*005c*/ 	.word	0xffffffff


	//   ....[7]....
        /*0060*/ 	.word	0xffffffff


	//   ....[8]....
        /*0064*/ 	.word	0xffffffff


	//   ....[9]....
        /*0068*/ 	.word	0xffffffff


	//   ....[10]....
        /*006c*/ 	.word	0xffffffff


	//   ....[11]....
        /*0070*/ 	.word	0xffffffff


	//   ....[12]....
        /*0074*/ 	.word	0xffffffff


	//   ....[13]....
        /*0078*/ 	.word	0xffffffff


	//   ....[14]....
        /*007c*/ 	.word	0xffffffff


	//   ....[15]....
        /*0080*/ 	.word	0xffffffff


	//   ....[16]....
        /*0084*/ 	.word	0xffffffff


	//   ....[17]....
        /*0088*/ 	.word	0xffffffff


	//   ....[18]....
        /*008c*/ 	.word	0xffffffff


	//   ....[19]....
        /*0090*/ 	.word	0xffffffff


	//   ....[20]....
        /*0094*/ 	.word	0xffffffff


	//   ....[21]....
        /*0098*/ 	.word	0xffffffff


	//   ....[22]....
        /*009c*/ 	.word	0xffffffff


	//   ....[23]....
        /*00a0*/ 	.word	0xffffffff


	//   ....[24]....
        /*00a4*/ 	.word	0xffffffff


	//   ....[25]....
        /*00a8*/ 	.word	0xffffffff


	//   ....[26]....
        /*00ac*/ 	.word	0xffffffff


	//   ....[27]....
        /*00b0*/ 	.word	0xffffffff


	//   ....[28]....
        /*00b4*/ 	.word	0xffffffff


	//   ....[29]....
        /*00b8*/ 	.word	0xffffffff


	//   ....[30]....
        /*00bc*/ 	.word	0xffffffff


	//   ....[31]....
        /*00c0*/ 	.word	0xffffffff


	//   ....[32]....
        /*00c4*/ 	.word	0xffffffff


	//   ....[33]....
        /*00c8*/ 	.word	0xffffffff


	//   ....[34]....
        /*00cc*/ 	.word	0xffffffff


	//   ....[35]....
        /*00d0*/ 	.word	0xffffffff


	//   ....[36]....
        /*00d4*/ 	.word	0xffffffff


	//   ....[37]....
        /*00d8*/ 	.word	0xffffffff


	//   ....[38]....
        /*00dc*/ 	.word	0xffffffff


	//   ....[39]....
        /*00e0*/ 	.word	0xffffffff


	//   ....[40]....
        /*00e4*/ 	.word	0xffffffff


	//   ....[41]....
        /*00e8*/ 	.word	0xffffffff


	//   ....[42]....
        /*00ec*/ 	.word	0xffffffff


	//   ....[43]....
        /*00f0*/ 	.word	0xffffffff


	//   ....[44]....
        /*00f4*/ 	.word	0xffffffff


	//   ....[45]....
        /*00f8*/ 	.word	0xffffffff


	//   ....[46]....
        /*00fc*/ 	.word	0xffffffff


	//   ....[47]....
        /*0100*/ 	.word	0xffffffff


	//   ....[48]....
        /*0104*/ 	.word	0xffffffff


	//   ....[49]....
        /*0108*/ 	.word	0xffffffff


	//   ....[50]....
        /*010c*/ 	.word	0xffffffff


	//   ....[51]....
        /*0110*/ 	.word	0xffffffff


	//   ....[52]....
        /*0114*/ 	.word	0xffffffff


	//   ....[53]....
        /*0118*/ 	.word	0xffffffff


	//   ....[54]....
        /*011c*/ 	.word	0xffffffff


	//   ....[55]....
        /*0120*/ 	.word	0xffffffff


	//   ....[56]....
        /*0124*/ 	.word	0xffffffff


	//   ....[57]....
        /*0128*/ 	.word	0xffffffff


	//   ....[58]....
        /*012c*/ 	.word	0xffffffff


	//   ....[59]....
        /*0130*/ 	.word	0xffffffff


	//   ....[60]....
        /*0134*/ 	.word	0xffffffff


	//   ....[61]....
        /*0138*/ 	.word	0xffffffff


	//   ....[62]....
        /*013c*/ 	.word	0xffffffff


	//   ....[63]....
        /*0140*/ 	.word	0xffffffff


	//   ....[64]....
        /*0144*/ 	.word	0xffffffff


	//   ....[65]....
        /*0148*/ 	.word	0xffffffff


	//   ....[66]....
        /*014c*/ 	.word	0xffffffff


	//   ....[67]....
        /*0150*/ 	.word	0xffffffff


	//   ....[68]....
        /*0154*/ 	.word	0xffffffff


	//   ....[69]....
        /*0158*/ 	.word	0xffffffff


	//   ....[70]....
        /*015c*/ 	.word	0xffffffff


	//   ....[71]....
        /*0160*/ 	.word	0xffffffff


	//   ....[72]....
        /*0164*/ 	.word	0xffffffff


	//   ....[73]....
        /*0168*/ 	.word	0xffffffff


	//   ....[74]....
        /*016c*/ 	.word	0xffffffff


	//   ....[75]....
        /*0170*/ 	.word	0xffffffff


	//   ....[76]....
        /*0174*/ 	.word	0xffffffff


	//   ....[77]....
        /*0178*/ 	.word	0xffffffff


	//   ....[78]....
        /*017c*/ 	.word	0xffffffff


	//   ....[79]....
        /*0180*/ 	.word	0xffffffff


	//   ....[80]....
        /*0184*/ 	.word	0xffffffff


	//   ....[81]....
        /*0188*/ 	.word	0xffffffff


	//   ....[82]....
        /*018c*/ 	.word	0xffffffff


	//   ....[83]....
        /*0190*/ 	.word	0xffffffff


	//   ....[84]....
        /*0194*/ 	.word	0xffffffff


	//   ....[85]....
        /*0198*/ 	.word	0xffffffff


	//   ....[86]....
        /*019c*/ 	.word	0xffffffff


	//   ....[87]....
        /*01a0*/ 	.word	0xffffffff


	//   ....[88]....
        /*01a4*/ 	.word	0xffffffff


	//   ....[89]....
        /*01a8*/ 	.word	0xffffffff


	//   ....[90]....
        /*01ac*/ 	.word	0xffffffff


	//   ....[91]....
        /*01b0*/ 	.word	0xffffffff


	//   ....[92]....
        /*01b4*/ 	.word	0xffffffff


	//   ....[93]....
        /*01b8*/ 	.word	0xffffffff


	//   ....[94]....
        /*01bc*/ 	.word	0xffffffff


	//   ....[95]....
        /*01c0*/ 	.word	0xffffffff


	//   ....[96]....
        /*01c4*/ 	.word	0xffffffff


	//   ....[97]....
        /*01c8*/ 	.word	0xffffffff


	//   ....[98]....
        /*01cc*/ 	.word	0xffffffff


	//   ....[99]....
        /*01d0*/ 	.word	0xffffffff


	//   ....[100]....
        /*01d4*/ 	.word	0xffffffff


	//   ....[101]....
        /*01d8*/ 	.word	0xffffffff


	//   ....[102]....
        /*01dc*/ 	.word	0xffffffff


	//   ....[103]....
        /*01e0*/ 	.word	0xffffffff


	//   ....[104]....
        /*01e4*/ 	.word	0xffffffff


	//   ....[105]....
        /*01e8*/ 	.word	0xffffffff


	//   ....[106]....
        /*01ec*/ 	.word	0xffffffff


	//   ....[107]....
        /*01f0*/ 	.word	0xffffffff


	//   ....[108]....
        /*01f4*/ 	.word	0xffffffff


	//   ....[109]....
        /*01f8*/ 	.word	0x0500000f


	//   ....[110]....
        /*01fc*/ 	.word	0x0500000f


	//   ....[111]....
        /*0200*/ 	.word	0x0500000f


	//   ....[112]....
        /*0204*/ 	.word	0x0500000f


	//   ....[113]....
        /*0208*/ 	.word	0x0500000f


	//   ....[114]....
        /*020c*/ 	.word	0x0500000f


	//   ....[115]....
        /*0210*/ 	.word	0x0500000f


	//   ....[116]....
        /*0214*/ 	.word	0x0500000f


	//   ....[117]....
        /*0218*/ 	.word	0x0500000f


	//   ....[118]....
        /*021c*/ 	.word	0x0500000f


	//   ....[119]....
        /*0220*/ 	.word	0x0500000f


	//   ....[120]....
        /*0224*/ 	.word	0x0500000f


	//   ....[121]....
        /*0228*/ 	.word	0x0500000f


	//   ....[122]....
        /*022c*/ 	.word	0x0500000f


	//   ....[123]....
        /*0230*/ 	.word	0x0500000f


	//   ....[124]....
        /*0234*/ 	.word	0x0500000f


	//   ....[125]....
        /*0238*/ 	.word	0x0500000f


	//   ....[126]....
        /*023c*/ 	.word	0x0500000f


	//   ....[127]....
        /*0240*/ 	.word	0x0500000f


	//   ....[128]....
        /*0244*/ 	.word	0x0500000f


	//   ....[129]....
        /*0248*/ 	.word	0x0500000f


	//   ....[130]....
        /*024c*/ 	.word	0x0500000f


	//   ....[131]....
        /*0250*/ 	.word	0x0500000f


	//   ....[132]....
        /*0254*/ 	.word	0x0500000f


	//   ....[133]....
        /*0258*/ 	.word	0x0500000f


	//   ....[134]....
        /*025c*/ 	.word	0x0500000f


	//   ....[135]....
        /*0260*/ 	.word	0x0500000f


	//   ....[136]....
        /*0264*/ 	.word	0x0500000f


	//   ....[137]....
        /*0268*/ 	.word	0x0500000f


	//   ....[138]....
        /*026c*/ 	.word	0x0500000f


	//   ....[139]....
        /*0270*/ 	.word	0x0500000f


	//   ....[140]....
        /*0274*/ 	.word	0x0500000f


	//   ....[141]....
        /*0278*/ 	.word	0x0500000f


	//   ....[142]....
        /*027c*/ 	.word	0x0500000f


	//   ....[143]....
        /*0280*/ 	.word	0x0500000f


	//   ....[144]....
        /*0284*/ 	.word	0x0500000f


	//   ....[145]....
        /*0288*/ 	.word	0x0500000f


	//   ....[146]....
        /*028c*/ 	.word	0x0500000f


	//   ....[147]....
        /*0290*/ 	.word	0x0500000f


	//   ....[148]....
        /*0294*/ 	.word	0x0500000f


	//   ....[149]....
        /*0298*/ 	.word	0x0500000f


	//   ....[150]....
        /*029c*/ 	.word	0x0500000f


	//   ....[151]....
        /*02a0*/ 	.word	0x0500000f


	//   ....[152]....
        /*02a4*/ 	.word	0x0500000f


	//   ....[153]....
        /*02a8*/ 	.word	0x0500000f


	//   ....[154]....
        /*02ac*/ 	.word	0x0500000f


	//   ....[155]....
        /*02b0*/ 	.word	0x0500000f


	//   ....[156]....
        /*02b4*/ 	.word	0x0500000f


	//   ....[157]....
        /*02b8*/ 	.word	0x0500000f


	//   ....[158]....
        /*02bc*/ 	.word	0x0500000f


	//   ....[159]....
        /*02c0*/ 	.word	0x0500000f


	//   ....[160]....
        /*02c4*/ 	.word	0x0500000f


	//   ....[161]....
        /*02c8*/ 	.word	0x0500000f


	//   ....[162]....
        /*02cc*/ 	.word	0x0500000f


	//   ....[163]....
        /*02d0*/ 	.word	0x0500000f


	//   ....[164]....
        /*02d4*/ 	.word	0x0500000f


	//   ....[165]....
        /*02d8*/ 	.word	0x0500000f


	//   ....[166]....
        /*02dc*/ 	.word	0x0500000f


	//   ....[167]....
        /*02e0*/ 	.word	0x0500000f


	//   ....[168]....
        /*02e4*/ 	.word	0x0500000f


	//   ....[169]....
        /*02e8*/ 	.word	0x0500000f


	//   ....[170]....
        /*02ec*/ 	.word	0x0500000f


	//   ....[171]....
        /*02f0*/ 	.word	0x0500000f


	//   ....[172]....
        /*02f4*/ 	.word	0x0500000f


	//   ....[173]....
        /*02f8*/ 	.word	0x0500000f


	//   ....[174]....
        /*02fc*/ 	.word	0x0500000f


	//   ....[175]....
        /*0300*/ 	.word	0x0500000f


	//   ....[176]....
        /*0304*/ 	.word	0x0500000f


	//   ....[177]....
        /*0308*/ 	.word	0x0500000f


	//   ....[178]....
        /*030c*/ 	.word	0x0500000f


	//   ....[179]....
        /*0310*/ 	.word	0x0500000f


	//   ....[180]....
        /*0314*/ 	.word	0x0500000f


	//   ....[181]....
        /*0318*/ 	.word	0x0500000f


	//   ....[182]....
        /*031c*/ 	.word	0x0500000f


	//   ....[183]....
        /*0320*/ 	.word	0x0500000f


	//   ....[184]....
        /*0324*/ 	.word	0x0500000f


	//   ....[185]....
        /*0328*/ 	.word	0x0500000f


	//   ....[186]....
        /*032c*/ 	.word	0x0500000f


	//   ....[187]....
        /*0330*/ 	.word	0x0500000f


	//   ....[188]....
        /*0334*/ 	.word	0x0500000f


	//   ....[189]....
        /*0338*/ 	.word	0x0500000f


	//   ....[190]....
        /*033c*/ 	.word	0x0500000f


	//----- nvinfo : EIATTR_COOP_GROUP_INSTR_OFFSETS
	.align		4
.L_80:
        /*0340*/ 	.byte	0x04, 0x28
        /*0342*/ 	.short	(.L_82 - .L_81)


	//   ....[0]....
.L_81:
        /*0344*/ 	.word	0x00000070


	//   ....[1]....
        /*0348*/ 	.word	0x00000080


	//   ....[2]....
        /*034c*/ 	.word	0x000002c0


	//   ....[3]....
        /*0350*/ 	.word	0x00000420


	//   ....[4]....
        /*0354*/ 	.word	0x00000540


	//   ....[5]....
        /*0358*/ 	.word	0x000006a0


	//   ....[6]....
        /*035c*/ 	.word	0x00000fd0


	//   ....[7]....
        /*0360*/ 	.word	0x00002200


	//   ....[8]....
        /*0364*/ 	.word	0x00002320


	//   ....[9]....
        /*0368*/ 	.word	0x00002630


	//   ....[10]....
        /*036c*/ 	.word	0x000027f0


	//   ....[11]....
        /*0370*/ 	.word	0x000043e0


	//   ....[12]....
        /*0374*/ 	.word	0x000043f0


	//   ....[13]....
        /*0378*/ 	.word	0x00004450


	//   ....[14]....
        /*037c*/ 	.word	0x00004470


	//   ....[15]....
        /*0380*/ 	.word	0x00005930


	//   ....[16]....
        /*0384*/ 	.word	0x00005960


	//   ....[17]....
        /*0388*/ 	.word	0x00005a30


	//   ....[18]....
        /*038c*/ 	.word	0x00005a40


	//   ....[19]....
        /*0390*/ 	.word	0x000069e0


	//   ....[20]....
        /*0394*/ 	.word	0x00006a20


	//   ....[21]....
        /*0398*/ 	.word	0x00006a50


	//   ....[22]....
        /*039c*/ 	.word	0x00006a80


	//   ....[23]....
        /*03a0*/ 	.word	0x00006a90


	//   ....[24]....
        /*03a4*/ 	.word	0x00006ac0


	//   ....[25]....
        /*03a8*/ 	.word	0x00007120


	//   ....[26]....
        /*03ac*/ 	.word	0x00007130


	//   ....[27]....
        /*03b0*/ 	.word	0x00007b60


	//   ....[28]....
        /*03b4*/ 	.word	0x00008c70


	//   ....[29]....
        /*03b8*/ 	.word	0x00008ca0


	//   ....[30]....
        /*03bc*/ 	.word	0x00008cb0


	//   ....[31]....
        /*03c0*/ 	.word	0x00008cc0


	//   ....[32]....
        /*03c4*/ 	.word	0x00008cd0


	//   ....[33]....
        /*03c8*/ 	.word	0x00008ce0


	//   ....[34]....
        /*03cc*/ 	.word	0x00008cf0


	//   ....[35]....
        /*03d0*/ 	.word	0x00008d10


	//   ....[36]....
        /*03d4*/ 	.word	0x00008d80


	//   ....[37]....
        /*03d8*/ 	.word	0x00008e20


	//   ....[38]....
        /*03dc*/ 	.word	0x00008e90


	//   ....[39]....
        /*03e0*/ 	.word	0x00008ed0


	//   ....[40]....
        /*03e4*/ 	.word	0x00008ee0


	//   ....[41]....
        /*03e8*/ 	.word	0x00008ef0


	//   ....[42]....
        /*03ec*/ 	.word	0x00008f30


	//   ....[43]....
        /*03f0*/ 	.word	0x00008f50


	//   ....[44]....
        /*03f4*/ 	.word	0x000095c0


	//   ....[45]....
        /*03f8*/ 	.word	0x00009600


	//   ....[46]....
        /*03fc*/ 	.word	0x00009630


	//   ....[47]....
        /*0400*/ 	.word	0x00009650


	//   ....[48]....
        /*0404*/ 	.word	0x000096d0


	//   ....[49]....
        /*0408*/ 	.word	0x00009700


	//   ....[50]....
        /*040c*/ 	.word	0x00009760


	//   ....[51]....
        /*0410*/ 	.word	0x00009790


	//   ....[52]....
        /*0414*/ 	.word	0x00009810


	//   ....[53]....
        /*0418*/ 	.word	0x00009840


	//   ....[54]....
        /*041c*/ 	.word	0x000098a0


	//   ....[55]....
        /*0420*/ 	.word	0x000098d0


	//   ....[56]....
        /*0424*/ 	.word	0x00009950


	//   ....[57]....
        /*0428*/ 	.word	0x00009980


	//   ....[58]....
        /*042c*/ 	.word	0x000099c0


	//   ....[59]....
        /*0430*/ 	.word	0x000099e0


	//   ....[60]....
        /*0434*/ 	.word	0x0000a100


	//   ....[61]....
        /*0438*/ 	.word	0x0000a130


	//   ....[62]....
        /*043c*/ 	.word	0x0000a140


	//   ....[63]....
        /*0440*/ 	.word	0x0000a150


	//   ....[64]....
        /*0444*/ 	.word	0x0000a180


	//   ....[65]....
        /*0448*/ 	.word	0x0000a1c0


	//   ....[66]....
        /*044c*/ 	.word	0x0000a1d0


	//   ....[67]....
        /*0450*/ 	.word	0x0000a1f0


	//   ....[68]....
        /*0454*/ 	.word	0x0000a250


	//   ....[69]....
        /*0458*/ 	.word	0x0000a260


	//   ....[70]....
        /*045c*/ 	.word	0x0000a280


	//   ....[71]....
        /*0460*/ 	.word	0x0000a2e0


	//   ....[72]....
        /*0464*/ 	.word	0x0000a300


	//   ....[73]....
        /*0468*/ 	.word	0x0000a310


	//   ....[74]....
        /*046c*/ 	.word	0x0000a340


	//   ....[75]....
        /*0470*/ 	.word	0x0000a350


	//   ....[76]....
        /*0474*/ 	.word	0x0000a5d0


	//   ....[77]....
        /*0478*/ 	.word	0x0000a5f0


	//   ....[78]....
        /*047c*/ 	.word	0x0000a600


	//   ....[79]....
        /*0480*/ 	.word	0x0000a620


	//   ....[80]....
        /*0484*/ 	.word	0x0000a690


	//   ....[81]....
        /*0488*/ 	.word	0x0000a6c0


	//   ....[82]....
        /*048c*/ 	.word	0x0000a710


	//   ....[83]....
        /*0490*/ 	.word	0x0000a740


	//   ....[84]....
        /*0494*/ 	.word	0x0000a790


	//   ....[85]....
        /*0498*/ 	.word	0x0000a7c0


	//   ....[86]....
        /*049c*/ 	.word	0x0000a810


	//   ....[87]....
        /*04a0*/ 	.word	0x0000a840


	//   ....[88]....
        /*04a4*/ 	.word	0x0000a890


	//   ....[89]....
        /*04a8*/ 	.word	0x0000a8c0


	//   ....[90]....
        /*04ac*/ 	.word	0x0000a910


	//   ....[91]....
        /*04b0*/ 	.word	0x0000a940


	//   ....[92]....
        /*04b4*/ 	.word	0x0000ada0


	//   ....[93]....
        /*04b8*/ 	.word	0x0000add0


	//   ....[94]....
        /*04bc*/ 	.word	0x0000ae00


	//   ....[95]....
        /*04c0*/ 	.word	0x0000ae30


	//   ....[96]....
        /*04c4*/ 	.word	0x0000ae60


	//   ....[97]....
        /*04c8*/ 	.word	0x0000ae70


	//   ....[98]....
        /*04cc*/ 	.word	0x0000ae90


	//   ....[99]....
        /*04d0*/ 	.word	0x0000aeb0


	//   ....[100]....
        /*04d4*/ 	.word	0x0000aed0


	//   ....[101]....
        /*04d8*/ 	.word	0x0000af00


	//   ....[102]....
        /*04dc*/ 	.word	0x0000af70


	//   ....[103]....
        /*04e0*/ 	.word	0x0000afa0


	//   ....[104]....
        /*04e4*/ 	.word	0x0000afc0


	//   ....[105]....
        /*04e8*/ 	.word	0x0000afe0


	//   ....[106]....
        /*04ec*/ 	.word	0x0000b190


	//   ....[107]....
        /*04f0*/ 	.word	0x0000b1a0


	//   ....[108]....
        /*04f4*/ 	.word	0x0000b400


	//   ....[109]....
        /*04f8*/ 	.word	0x0000b8a0


	//   ....[110]....
        /*04fc*/ 	.word	0x0000b990


	//   ....[111]....
        /*0500*/ 	.word	0x0000ba30


	//   ....[112]....
        /*0504*/ 	.word	0x0000ba90


	//   ....[113]....
        /*0508*/ 	.word	0x0000bb60


	//   ....[114]....
        /*050c*/ 	.word	0x0000bbd0


	//   ....[115]....
        /*0510*/ 	.word	0x0000bc90


	//   ....[116]....
        /*0514*/ 	.word	0x0000bd00


	//   ....[117]....
        /*0518*/ 	.word	0x0000bde0


	//   ....[118]....
        /*051c*/ 	.word	0x0000be60


	//   ....[119]....
        /*0520*/ 	.word	0x0000bf30


	//   ....[120]....
        /*0524*/ 	.word	0x0000bfb0


	//   ....[121]....
        /*0528*/ 	.word	0x0000c070


	//   ....[122]....
        /*052c*/ 	.word	0x0000c0e0


	//   ....[123]....
        /*0530*/ 	.word	0x0000c1c0


	//   ....[124]....
        /*0534*/ 	.word	0x0000c240


	//   ....[125]....
        /*0538*/ 	.word	0x0000c300


	//   ....[126]....
        /*053c*/ 	.word	0x0000c390


	//   ....[127]....
        /*0540*/ 	.word	0x0000c3f0


	//   ....[128]....
        /*0544*/ 	.word	0x0000c490


	//   ....[129]....
        /*0548*/ 	.word	0x0000c560


	//   ....[130]....
        /*054c*/ 	.word	0x0000c5d0


	//   ....[131]....
        /*0550*/ 	.word	0x0000c6b0


	//   ....[132]....
        /*0554*/ 	.word	0x0000c730


	//   ....[133]....
        /*0558*/ 	.word	0x0000c7f0


	//   ....[134]....
        /*055c*/ 	.word	0x0000c870


	//   ....[135]....
        /*0560*/ 	.word	0x0000c940


	//   ....[136]....
        /*0564*/ 	.word	0x0000c9d0


	//   ....[137]....
        /*0568*/ 	.word	0x0000caa0


	//   ....[138]....
        /*056c*/ 	.word	0x0000cb10


	//   ....[139]....
        /*0570*/ 	.word	0x0000cbe0


	//   ....[140]....
        /*0574*/ 	.word	0x0000cc60


	//   ....[141]....
        /*0578*/ 	.word	0x0000cd10


	//   ....[142]....
        /*057c*/ 	.word	0x0000ce50


	//   ....[143]....
        /*0580*/ 	.word	0x0000cf00


	//   ....[144]....
        /*0584*/ 	.word	0x0000cfd0


	//   ....[145]....
        /*0588*/ 	.word	0x0000d020


	//   ....[146]....
        /*058c*/ 	.word	0x0000d100


	//   ....[147]....
        /*0590*/ 	.word	0x0000d150


	//   ....[148]....
        /*0594*/ 	.word	0x0000d220


	//   ....[149]....
        /*0598*/ 	.word	0x0000d270


	//   ....[150]....
        /*059c*/ 	.word	0x0000d350


	//   ....[151]....
        /*05a0*/ 	.word	0x0000d3a0


	//   ....[152]....
        /*05a4*/ 	.word	0x0000d480


	//   ....[153]....
        /*05a8*/ 	.word	0x0000d4d0


	//   ....[154]....
        /*05ac*/ 	.word	0x0000d5a0


	//   ....[155]....
        /*05b0*/ 	.word	0x0000d5f0


	//   ....[156]....
        /*05b4*/ 	.word	0x0000d6d0


	//   ....[157]....
        /*05b8*/ 	.word	0x0000d720


	//   ....[158]....
        /*05bc*/ 	.word	0x0000d810


	//   ....[159]....
        /*05c0*/ 	.word	0x0000d8b0


	//   ....[160]....
        /*05c4*/ 	.word	0x0000d910


	//   ....[161]....
        /*05c8*/ 	.word	0x0000d9d0


	//   ....[162]....
        /*05cc*/ 	.word	0x0000da70


	//   ....[163]....
        /*05d0*/ 	.word	0x0000db30


	//   ....[164]....
        /*05d4*/ 	.word	0x0000dbd0


	//   ....[165]....
        /*05d8*/ 	.word	0x0000dc90


	//   ....[166]....
        /*05dc*/ 	.word	0x0000dd30


	//   ....[167]....
        /*05e0*/ 	.word	0x0000ddf0


	//   ....[168]....
        /*05e4*/ 	.word	0x0000de90


	//   ....[169]....
        /*05e8*/ 	.word	0x0000df50


	//   ....[170]....
        /*05ec*/ 	.word	0x0000dff0


	//   ....[171]....
        /*05f0*/ 	.word	0x0000e0b0


	//   ....[172]....
        /*05f4*/ 	.word	0x0000e150


	//   ....[173]....
        /*05f8*/ 	.word	0x0000e210


	//   ....[174]....
        /*05fc*/ 	.word	0x0000e330


	//   ....[175]....
        /*0600*/ 	.word	0x0000e3d0


	//   ....[176]....
        /*0604*/ 	.word	0x0000e480


	//   ....[177]....
        /*0608*/ 	.word	0x0000e550


	//   ....[178]....
        /*060c*/ 	.word	0x0000e5c0


	//   ....[179]....
        /*0610*/ 	.word	0x0000e690


	//   ....[180]....
        /*0614*/ 	.word	0x0000e700


	//   ....[181]....
        /*0618*/ 	.word	0x0000e7e0


	//   ....[182]....
        /*061c*/ 	.word	0x0000e850


	//   ....[183]....
        /*0620*/ 	.word	0x0000e930


	//   ....[184]....
        /*0624*/ 	.word	0x0000e9b0


	//   ....[185]....
        /*0628*/ 	.word	0x0000ea90


	//   ....[186]....
        /*062c*/ 	.word	0x0000eb00


	//   ....[187]....
        /*0630*/ 	.word	0x0000ebd0


	//   ....[188]....
        /*0634*/ 	.word	0x0000ec40


	//   ....[189]....
        /*0638*/ 	.word	0x0000ed00


	//   ....[190]....
        /*063c*/ 	.word	0x0000ede0


	//----- nvinfo : EIATTR_REG_RECONFIG
	.align		4
.L_82:
        /*0640*/ 	.byte	0x01, 0x54
	.zero		2


	//----- nvinfo : EIATTR_SYSCALL_OFFSETS
	.align		4
        /*0644*/ 	.byte	0x04, 0x46
        /*0646*/ 	.short	(.L_84 - .L_83)


	//   ....[0]....
.L_83:
        /*0648*/ 	.word	0x00001190


	//   ....[1]....
        /*064c*/ 	.word	0x000082a0


	//   ....[2]....
        /*0650*/ 	.word	0x000083e0


	//   ....[3]....
        /*0654*/ 	.word	0x000084d0


	//   ....[4]....
        /*0658*/ 	.word	0x00009330


	//----- nvinfo : EIATTR_MBARRIER_INSTR_OFFSETS
	.align		4
.L_84:
        /*065c*/ 	.byte	0x04, 0x39
        /*065e*/ 	.short	(.L_86 - .L_85)


	//   ....[0]....
.L_85:
        /*0660*/ 	.word	0x00000170
        /*0664*/ 	.word	0x000000ff
        /*0668*/ 	.word	0x00028800
        /*066c*/ 	.short	0x0100
        /*066e*/ 	.byte	0x08
	.zero		1


	//   ....[1]....
        /*0670*/ 	.word	0x00000180
        /*0674*/ 	.word	0x000000ff
        /*0678*/ 	.word	0x00028820
        /*067c*/ 	.short	0x0100
        /*067e*/ 	.byte	0x08
	.zero		1


	//   ....[2]....
        /*0680*/ 	.word	0x00000270
        /*0684*/ 	.word	0x000000ff
        /*0688*/ 	.word	0x00028830
        /*068c*/ 	.short	0x0100
        /*068e*/ 	.byte	0x08
	.zero		1


	//   ....[3]....
        /*0690*/ 	.word	0x00000280
        /*0694*/ 	.word	0x000000ff
        /*0698*/ 	.word	0x00028840
        /*069c*/ 	.short	0x0100
        /*069e*/ 	.byte	0x08
	.zero		1


	//   ....[4]....
        /*06a0*/ 	.word	0x00000290
        /*06a4*/ 	.word	0x000000ff
        /*06a8*/ 	.word	0x00028838
        /*06ac*/ 	.short	0x0100
        /*06ae*/ 	.byte	0x08
	.zero		1


	//   ....[5]....
        /*06b0*/ 	.word	0x000002a0
        /*06b4*/ 	.word	0x000000ff
        /*06b8*/ 	.word	0x00028848
        /*06bc*/ 	.short	0x0100
        /*06be*/ 	.byte	0x08
	.zero		1


	//   ....[6]....
        /*06c0*/ 	.word	0x000003d0
        /*06c4*/ 	.word	0x000000ff
        /*06c8*/ 	.word	0x00028850
        /*06cc*/ 	.short	0x0100
        /*06ce*/ 	.byte	0x08
	.zero		1


	//   ....[7]....
        /*06d0*/ 	.word	0x000003e0
        /*06d4*/ 	.word	0x000000ff
        /*06d8*/ 	.word	0x00028860
        /*06dc*/ 	.short	0x0100
        /*06de*/ 	.byte	0x08
	.zero		1


	//   ....[8]....
        /*06e0*/ 	.word	0x000003f0
        /*06e4*/ 	.word	0x000000ff
        /*06e8*/ 	.word	0x00028858
        /*06ec*/ 	.short	0x0100
        /*06ee*/ 	.byte	0x08
	.zero		1


	//   ....[9]....
        /*06f0*/ 	.word	0x00000400
        /*06f4*/ 	.word	0x000000ff
        /*06f8*/ 	.word	0x00028868
        /*06fc*/ 	.short	0x0100
        /*06fe*/ 	.byte	0x08
	.zero		1


	//   ....[10]....
        /*0700*/ 	.word	0x000004f0
        /*0704*/ 	.word	0x000000ff
        /*0708*/ 	.word	0x00028870
        /*070c*/ 	.short	0x0100
        /*070e*/ 	.byte	0x06
	.zero		1


	//   ....[11]....
        /*0710*/ 	.word	0x00000500
        /*0714*/ 	.word	0x000000ff
        /*0718*/ 	.word	0x00028880
        /*071c*/ 	.short	0x0100
        /*071e*/ 	.byte	0x06
	.zero		1


	//   ....[12]....
        /*0720*/ 	.word	0x00000510
        /*0724*/ 	.word	0x000000ff
        /*0728*/ 	.word	0x00028878
        /*072c*/ 	.short	0x0100
        /*072e*/ 	.byte	0x06
	.zero		1


	//   ....[13]....
        /*0730*/ 	.word	0x00000520
        /*0734*/ 	.word	0x000000ff
        /*0738*/ 	.word	0x00028888
        /*073c*/ 	.short	0x0100
        /*073e*/ 	.byte	0x06
	.zero		1


	//   ....[14]....
        /*0740*/ 	.word	0x00000650
        /*0744*/ 	.word	0x000000ff
        /*0748*/ 	.word	0x00028890
        /*074c*/ 	.short	0x0100
        /*074e*/ 	.byte	0x08
	.zero		1


	//   ....[15]....
        /*0750*/ 	.word	0x00000660
        /*0754*/ 	.word	0x000000ff
        /*0758*/ 	.word	0x000288a0
        /*075c*/ 	.short	0x0100
        /*075e*/ 	.byte	0x08
	.zero		1


	//   ....[16]....
        /*0760*/ 	.word	0x00000670
        /*0764*/ 	.word	0x000000ff
        /*0768*/ 	.word	0x00028898
        /*076c*/ 	.short	0x0100
        /*076e*/ 	.byte	0x08
	.zero		1


	//   ....[17]....
        /*0770*/ 	.word	0x00000680
        /*0774*/ 	.word	0x000000ff
        /*0778*/ 	.word	0x000288a8
        /*077c*/ 	.short	0x0100
        /*077e*/ 	.byte	0x08
	.zero		1


	//   ....[18]....
        /*0780*/ 	.word	0x000007c0
        /*0784*/ 	.word	0x000000ff
        /*0788*/ 	.word	0x000288b0
        /*078c*/ 	.short	0x0100
        /*078e*/ 	.byte	0x08
	.zero		1


	//   ....[19]....
        /*0790*/ 	.word	0x000007d0
        /*0794*/ 	.word	0x000000ff
        /*0798*/ 	.word	0x000288c0
        /*079c*/ 	.short	0x0100
        /*079e*/ 	.byte	0x08
	.zero		1


	//   ....[20]....
        /*07a0*/ 	.word	0x000007e0
        /*07a4*/ 	.word	0x000000ff
        /*07a8*/ 	.word	0x000288b8
        /*07ac*/ 	.short	0x0100
        /*07ae*/ 	.byte	0x08
	.zero		1


	//   ....[21]....
        /*07b0*/ 	.word	0x000007f0
        /*07b4*/ 	.word	0x000000ff
        /*07b8*/ 	.word	0x000288c8
        /*07bc*/ 	.short	0x0100
        /*07be*/ 	.byte	0x08
	.zero		1


	//   ....[22]....
        /*07c0*/ 	.word	0x000011b0
        /*07c4*/ 	.word	0x000000ff
        /*07c8*/ 	.word	0x00028800
        /*07cc*/ 	.short	0x010a
        /*07ce*/ 	.byte	0x24
	.zero		1


	//   ....[23]....
        /*07d0*/ 	.word	0x00001220
        /*07d4*/ 	.word	0x000000ff
        /*07d8*/ 	.word	0x00028830
        /*07dc*/ 	.short	0x010a
        /*07de*/ 	.byte	0x24
	.zero		1


	//   ....[24]....
        /*07e0*/ 	.word	0x00001280
        /*07e4*/ 	.word	0x000000ff
        /*07e8*/ 	.word	0x00028830
        /*07ec*/ 	.short	0x010a
        /*07ee*/ 	.byte	0x24
	.zero		1


	//   ....[25]....
        /*07f0*/ 	.word	0x00002340
        /*07f4*/ 	.word	0x000000ff
        /*07f8*/ 	.word	0x00000000
        /*07fc*/ 	.short	0x0101
        /*07fe*/ 	.byte	0x04
	.zero		1


	//   ....[26]....
        /*0800*/ 	.word	0x00003890
        /*0804*/ 	.word	0x000000ff
        /*0808*/ 	.word	0x00028830
        /*080c*/ 	.short	0x010a
        /*080e*/ 	.byte	0x0a
	.zero		1


	//   ....[27]....
        /*0810*/ 	.word	0x000038d0
        /*0814*/ 	.word	0x000000ff
        /*0818*/ 	.word	0x00028830
        /*081c*/ 	.short	0x010a
        /*081e*/ 	.byte	0x0a
	.zero		1


	//   ....[28]....
        /*0820*/ 	.word	0x00003c50
        /*0824*/ 	.word	0x000000ff
        /*0828*/ 	.word	0x00028850
        /*082c*/ 	.short	0x010a
        /*082e*/ 	.byte	0x0a
	.zero		1


	//   ....[29]....
        /*0830*/ 	.word	0x00003c90
        /*0834*/ 	.word	0x000000ff
        /*0838*/ 	.word	0x00028850
        /*083c*/ 	.short	0x010a
        /*083e*/ 	.byte	0x0a
	.zero		1


	//   ....[30]....
        /*0840*/ 	.word	0x00004480
        /*0844*/ 	.word	0x000000ff
        /*0848*/ 	.word	0x00000000
        /*084c*/ 	.short	0x0101
        /*084e*/ 	.byte	0x06
	.zero		1


	//   ....[31]....
        /*0850*/ 	.word	0x00005260
        /*0854*/ 	.word	0x000000ff
        /*0858*/ 	.word	0x00000000
        /*085c*/ 	.short	0x0101
        /*085e*/ 	.byte	0x05
	.zero		1


	//   ....[32]....
        /*0860*/ 	.word	0x00005880
        /*0864*/ 	.word	0x000000ff
        /*0868*/ 	.word	0x00028850
        /*086c*/ 	.short	0x010a
        /*086e*/ 	.byte	0x05
	.zero		1


	//   ....[33]....
        /*0870*/ 	.word	0x000058c0
        /*0874*/ 	.word	0x000000ff
        /*0878*/ 	.word	0x00028850
        /*087c*/ 	.short	0x010a
        /*087e*/ 	.byte	0x05
	.zero		1


	//   ....[34]....
        /*0880*/ 	.word	0x00005ea0
        /*0884*/ 	.word	0x000000ff
        /*0888*/ 	.word	0x00000000
        /*088c*/ 	.short	0x0101
        /*088e*/ 	.byte	0x04
	.zero		1


	//   ....[35]....
        /*0890*/ 	.word	0x00006aa0
        /*0894*/ 	.word	0x000000ff
        /*0898*/ 	.word	0x00000000
        /*089c*/ 	.short	0x0101
        /*089e*/ 	.byte	0x04
	.zero		1


	//   ....[36]....
        /*08a0*/ 	.word	0x000089a0
        /*08a4*/ 	.word	0x000000ff
        /*08a8*/ 	.word	0x00028840
        /*08ac*/ 	.short	0x010a
        /*08ae*/ 	.byte	0x2d
	.zero		1


	//   ....[37]....
        /*08b0*/ 	.word	0x000090f0
        /*08b4*/ 	.word	0x000000ff
        /*08b8*/ 	.word	0x00028830
        /*08bc*/ 	.short	0x0107
        /*08be*/ 	.byte	0x2d
	.zero		1


	//   ....[38]....
        /*08c0*/ 	.word	0x00009160
        /*08c4*/ 	.word	0x000000ff
        /*08c8*/ 	.word	0x00028830
        /*08cc*/ 	.short	0x0101
        /*08ce*/ 	.byte	0x2d
	.zero		1


	//   ....[39]....
        /*08d0*/ 	.word	0x00009b40
        /*08d4*/ 	.word	0x000000ff
        /*08d8*/ 	.word	0x00028800
        /*08dc*/ 	.short	0x0107
        /*08de*/ 	.byte	0x2d
	.zero		1


	//   ....[40]....
        /*08e0*/ 	.word	0x00009b80
        /*08e4*/ 	.word	0x000000ff
        /*08e8*/ 	.word	0x00028800
        /*08ec*/ 	.short	0x0101
        /*08ee*/ 	.byte	0x2d
	.zero		1


	//   ....[41]....
        /*08f0*/ 	.word	0x00009b90
        /*08f4*/ 	.word	0x000000ff
        /*08f8*/ 	.word	0x00028820
        /*08fc*/ 	.short	0x010a
        /*08fe*/ 	.byte	0x2d
	.zero		1


	//   ....[42]....
        /*0900*/ 	.word	0x00009f00
        /*0904*/ 	.word	0x00000022
        /*0908*/ 	.word	0x00028840
        /*090c*/ 	.short	0x010a
        /*090e*/ 	.byte	0x3f
	.zero		1


	//   ....[43]....
        /*0910*/ 	.word	0x0000a460
        /*0914*/ 	.word	0x00000022
        /*0918*/ 	.word	0x00028830
        /*091c*/ 	.short	0x0107
        /*091e*/ 	.byte	0x3f
	.zero		1


	//   ....[44]....
        /*0920*/ 	.word	0x0000a510
        /*0924*/ 	.word	0x00000022
        /*0928*/ 	.word	0x00028830
        /*092c*/ 	.short	0x0101
        /*092e*/ 	.byte	0x3f
	.zero		1


	//   ....[45]....
        /*0930*/ 	.word	0x0000a570
        /*0934*/ 	.word	0x00000000
        /*0938*/ 	.word	0x00028860
        /*093c*/ 	.short	0x010a
        /*093e*/ 	.byte	0x3f
	.zero		1


	//   ....[46]....
        /*0940*/ 	.word	0x0000aac0
        /*0944*/ 	.word	0x00000000
        /*0948*/ 	.word	0x00028850
        /*094c*/ 	.short	0x0107
        /*094e*/ 	.byte	0x3f
	.zero		1


	//   ....[47]....
        /*0950*/ 	.word	0x0000abb0
        /*0954*/ 	.word	0x00000000
        /*0958*/ 	.word	0x00028850
        /*095c*/ 	.short	0x0101
        /*095e*/ 	.byte	0x3f
	.zero		1


	//   ....[48]....
        /*0960*/ 	.word	0x0000ad40
        /*0964*/ 	.word	0x00000000
        /*0968*/ 	.word	0x00028860
        /*096c*/ 	.short	0x010a
        /*096e*/ 	.byte	0x3f
	.zero		1


	//   ....[49]....
        /*0970*/ 	.word	0x0000b270
        /*0974*/ 	.word	0x00000000
        /*0978*/ 	.word	0x00028850
        /*097c*/ 	.short	0x0107
        /*097e*/ 	.byte	0x3f
	.zero		1


	//   ....[50]....
        /*0980*/ 	.word	0x0000b320
        /*0984*/ 	.word	0x00000000
        /*0988*/ 	.word	0x00028850
        /*098c*/ 	.short	0x0101
        /*098e*/ 	.byte	0x3f
	.zero		1


	//   ....[51]....
        /*0990*/ 	.word	0x0000b3c0
        /*0994*/ 	.word	0x00000007
        /*0998*/ 	.word	0x00028820
        /*099c*/ 	.short	0x010a
        /*099e*/ 	.byte	0x3f
	.zero		1


	//   ....[52]....
        /*09a0*/ 	.word	0x0000b4f0
        /*09a4*/ 	.word	0x00000005
        /*09a8*/ 	.word	0x00028840
        /*09ac*/ 	.short	0x010a
        /*09ae*/ 	.byte	0x3f
	.zero		1


	//   ....[53]....
        /*09b0*/ 	.word	0x0000b590
        /*09b4*/ 	.word	0x00000007
        /*09b8*/ 	.word	0x00028840
        /*09bc*/ 	.short	0x010a
        /*09be*/ 	.byte	0x3f
	.zero		1


	//   ....[54]....
        /*09c0*/ 	.word	0x0000b5d0
        /*09c4*/ 	.word	0x00000005
        /*09c8*/ 	.word	0x00028860
        /*09cc*/ 	.short	0x010a
        /*09ce*/ 	.byte	0x3f
	.zero		1


	//   ....[55]....
        /*09d0*/ 	.word	0x0000b610
        /*09d4*/ 	.word	0x00000007
        /*09d8*/ 	.word	0x00028860
        /*09dc*/ 	.short	0x010a
        /*09de*/ 	.byte	0x3f
	.zero		1


	//   ....[56]....
        /*09e0*/ 	.word	0x0000b680
        /*09e4*/ 	.word	0x00000000
        /*09e8*/ 	.word	0x00028800
        /*09ec*/ 	.short	0x010a
        /*09ee*/ 	.byte	0x3f
	.zero		1


	//   ....[57]....
        /*09f0*/ 	.word	0x0000b6e0
        /*09f4*/ 	.word	0x00000004
        /*09f8*/ 	.word	0x00028830
        /*09fc*/ 	.short	0x010a
        /*09fe*/ 	.byte	0x3f
	.zero		1


	//   ....[58]....
        /*0a00*/ 	.word	0x0000b740
        /*0a04*/ 	.word	0x00000003
        /*0a08*/ 	.word	0x00028830
        /*0a0c*/ 	.short	0x010a
        /*0a0e*/ 	.byte	0x3f
	.zero		1


	//   ....[59]....
        /*0a10*/ 	.word	0x0000b7a0
        /*0a14*/ 	.word	0x00000006
        /*0a18*/ 	.word	0x00028850
        /*0a1c*/ 	.short	0x010a
        /*0a1e*/ 	.byte	0x3f
	.zero		1


	//   ....[60]....
        /*0a20*/ 	.word	0x0000b800
        /*0a24*/ 	.word	0x00000005
        /*0a28*/ 	.word	0x00028850
        /*0a2c*/ 	.short	0x010a
        /*0a2e*/ 	.byte	0x3f
	.zero		1


	//   ....[61]....
        /*0a30*/ 	.word	0x0000b8e0
        /*0a34*/ 	.word	0x0000000a
        /*0a38*/ 	.word	0x00028840
        /*0a3c*/ 	.short	0x010a
        /*0a3e*/ 	.byte	0x3f
	.zero		1


	//   ....[62]....
        /*0a40*/ 	.word	0x0000cd50
        /*0a44*/ 	.word	0x00000003
        /*0a48*/ 	.word	0x00028820
        /*0a4c*/ 	.short	0x010a
        /*0a4e*/ 	.byte	0x3f
	.zero		1


	//   ....[63]....
        /*0a50*/ 	.word	0x0000cda0
        /*0a54*/ 	.word	0x00000022
        /*0a58*/ 	.word	0x00028840
        /*0a5c*/ 	.short	0x010a
        /*0a5e*/ 	.byte	0x3f
	.zero		1


	//   ....[64]....
        /*0a60*/ 	.word	0x0000d760
        /*0a64*/ 	.word	0x00000000
        /*0a68*/ 	.word	0x00028860
        /*0a6c*/ 	.short	0x010a
        /*0a6e*/ 	.byte	0x3f
	.zero		1


	//   ....[65]....
        /*0a70*/ 	.word	0x0000e280
        /*0a74*/ 	.word	0x00000000
        /*0a78*/ 	.word	0x00028860
        /*0a7c*/ 	.short	0x010a
        /*0a7e*/ 	.byte	0x3f
	.zero		1


	//   ....[66]....
        /*0a80*/ 	.word	0x0000ed30
        /*0a84*/ 	.word	0x00000007
        /*0a88*/ 	.word	0x00028820
        /*0a8c*/ 	.short	0x010a
        /*0a8e*/ 	.byte	0x3f
	.zero		1


	//   ....[67]....
        /*0a90*/ 	.word	0x0000eea0
        /*0a94*/ 	.word	0x00000005
        /*0a98*/ 	.word	0x00028840
        /*0a9c*/ 	.short	0x010a
        /*0a9e*/ 	.byte	0x3f
	.zero		1


	//   ....[68]....
        /*0aa0*/ 	.word	0x0000eef0
        /*0aa4*/ 	.word	0x00000007
        /*0aa8*/ 	.word	0x00028840
        /*0aac*/ 	.short	0x010a
        /*0aae*/ 	.byte	0x3f
	.zero		1


	//   ....[69]....
        /*0ab0*/ 	.word	0x0000ef40
        /*0ab4*/ 	.word	0x00000005
        /*0ab8*/ 	.word	0x00028860
        /*0abc*/ 	.short	0x010a
        /*0abe*/ 	.byte	0x3f
	.zero		1


	//----- nvinfo : EIATTR_NUM_MBARRIERS
	.align		4
.L_86:
        /*0ac0*/ 	.byte	0x03, 0x38
        /*0ac2*/ 	.short	0x0016


	//----- nvinfo : EIATTR_EXIT_INSTR_OFFSETS
	.align		4
        /*0ac4*/ 	.byte	0x04, 0x1c
        /*0ac6*/ 	.short	(.L_88 - .L_87)


	//   ....[0]....
.L_87:
        /*0ac8*/ 	.word	0x0000b660


	//----- nvinfo : EIATTR_MAX_THREADS
	.align		4
.L_88:
        /*0acc*/ 	.byte	0x04, 0x05
        /*0ace*/ 	.short	(.L_90 - .L_89)
.L_89:
        /*0ad0*/ 	.word	0x00000180
        /*0ad4*/ 	.word	0x00000001
        /*0ad8*/ 	.word	0x00000001


	//----- nvinfo : EIATTR_CRS_STACK_SIZE
	.align		4
.L_90:
        /*0adc*/ 	.byte	0x04, 0x1e
        /*0ade*/ 	.short	(.L_92 - .L_91)
.L_91:
        /*0ae0*/ 	.word	0x00000000


	//----- nvinfo : EIATTR_CBANK_PARAM_SIZE
	.align		4
.L_92:
        /*0ae4*/ 	.byte	0x03, 0x19
        /*0ae6*/ 	.short	0x0a70


	//----- nvinfo : EIATTR_PARAM_CBANK
	.align		4
        /*0ae8*/ 	.byte	0x04, 0x0a
        /*0aea*/ 	.short	(.L_94 - .L_93)
	.align		4
.L_93:
        /*0aec*/ 	.word	index@(.nv.constant0._ZN7cutlass13device_kernelIN5flash11enable_sm90INS1_16FlashAttnFwdSm90INS1_25CollectiveMainloopFwdSm90ILi2EN4cute5tupleIJNS5_1CILi1EEES8_S8_EEENS6_IJNS7_ILi128EEESA_SA_EEELi128ENS_10bfloat16_tEfNS_4arch4Sm90ELb0ELb0ELb0ELb0ELb1ELb0ELb0ELb1ELb1ELb1ELb1ELb0EEENS1_21CollectiveEpilogueFwdISB_S9_SC_SE_Li256ELb0ELb1ELb1ELb0EEENS1_19SingleTileSchedulerILb0ELb1ELb1ELi128EEEEEEEEEvNT_6ParamsE)
        /*0af0*/ 	.short	0x0210
        /*0af2*/ 	.short	0x0a70


	//----- nvinfo : EIATTR_SW_WAR
	.align		4
.L_94:
        /*0af4*/ 	.byte	0x04, 0x36
        /*0af6*/ 	.short	(.L_96 - .L_95)
.L_95:
        /*0af8*/ 	.word	0x00000008
.L_96:


//--------------------- .nv.info._ZN7cutlass13device_kernelIN5flash11enable_sm90INS1_16FlashAttnFwdSm90INS1_25CollectiveMainloopFwdSm90ILi2EN4cute5tupleIJNS5_1CILi1EEES8_S8_EEENS6_IJNS7_ILi128EEESA_SA_EEELi128ENS_10bfloat16_tEfNS_4arch4Sm90ELb0ELb0ELb0ELb1ELb1ELb0ELb0ELb1ELb1ELb1ELb1ELb0EEENS1_21CollectiveEpilogueFwdISB_S9_SC_SE_Li256ELb1ELb1ELb1ELb0EEENS1_36VarlenDynamicPersistentTileSchedulerILi128ELi128ELi256ELi128ELb1ELb1ELb1ELb0ELb1ELb1EEEEEEEEEvNT_6ParamsE --------------------------
	.section	.nv.info._ZN7cutlass13device_kernelIN5flash11enable_sm90INS1_16FlashAttnFwdSm90INS1_25CollectiveMainloopFwdSm90ILi2EN4cute5tupleIJNS5_1CILi1EEES8_S8_EEENS6_IJNS7_ILi128EEESA_SA_EEELi128ENS_10bfloat16_tEfNS_4arch4Sm90ELb0ELb0ELb0ELb1ELb1ELb0ELb0ELb1ELb1ELb1ELb1ELb0EEENS1_21CollectiveEpilogueFwdISB_S9_SC_SE_Li256ELb1ELb1ELb1ELb0EEENS1_36VarlenDynamicPersistentTileSchedulerILi128ELi128ELi256ELi128ELb1ELb1ELb1ELb0ELb1ELb1EEEEEEEEEvNT_6ParamsE,"",@"SHT_CUDA_INFO"
	.sectionflags	@""
	.align	4


	//----- nvinfo : EIATTR_CUDA_API_VERSION
	.align		4
        /*0000*/ 	.byte	0x04, 0x37
        /*0002*/ 	.short	(.L_98 - .L_97)
.L_97:
        /*0004*/ 	.word	0x00000082


	//----- nvinfo : EIATTR_KPARAM_INFO
	.align		4
.L_98:
        /*0008*/ 	.byte	0x04, 0x17
        /*000a*/ 	.short	(.L_100 - .L_99)
.L_99:
        /*000c*/ 	.word	0x00000000
        /*0010*/ 	.short	0x0000
        /*0012*/ 	.short	0x0070
        /*0014*/ 	.byte	0x00, 0xf0, 0x01, 0x2a


	//----- nvinfo : EIATTR_SPARSE_MMA_MASK
	.align		4
.L_100:
        /*0018*/ 	.byte	0x03, 0x50
        /*001a*/ 	.short	0x0000


	//----- nvinfo : EIATTR_MAXREG_COUNT
	.align		4
        /*001c*/ 	.byte	0x03, 0x1b
        /*001e*/ 	.short	0x00a8


	//----- nvinfo : EIATTR_NUM_BARRIERS
	.align		4
        /*0020*/ 	.byte	0x02, 0x4c
        /*0022*/ 	.byte	0x10
	.zero		1


	//----- nvinfo : EIATTR_EXTERNS
	.align		4
        /*0024*/ 	.byte	0x04, 0x0f
        /*0026*/ 	.short	(.L_102 - .L_101)


	//   ....[0]....
	.align		4
.L_101:
        /*0028*/ 	.word	index@(__assertfail)


	//----- nvinfo : EIATTR_ANNOTATIONS
	.align		4
.L_102:
        /*002c*/ 	.byte	0x04, 0x55
        /*002e*/ 	.short	(.L_104 - .L_103)


	//   ....[0]....
.L_103:
        /*0030*/ 	.word	0x00000001
        /*0034*/ 	.byte	0x60, 0x08, 0x00, 0x00, 0x01, 0x00, 0x00, 0x00, 0xb0, 0x09, 0x00, 0x00, 0x01, 0x00, 0x00, 0x00
        /* <DEDUP_REMOVED lines=16> */
        /*0144*/ 	.byte	0xe0, 0xec, 0x00, 0x00, 0x01, 0x00, 0x00, 0x00, 0x80, 0xee, 0x00, 0x00


	//----- nvinfo : EIATTR_MERCURY_ISA_VERSION
	.align		4
.L_104:
        /*0150*/ 	.byte	0x03, 0x5f
        /*0152*/ 	.short	0x0101


	//----- nvinfo : EIATTR_UNUSED_LOAD_BYTE_OFFSET
	.align		4
        /*0154*/ 	.byte	0x04, 0x44
        /*0156*/ 	.short	(.L_106 - .L_105)


	//   ....[0]....
.L_105:
        /*0158*/ 	.word	0x00000960
        /*015c*/ 	.word	0x0000fff0


	//   ....[1]....
        /*0160*/ 	.word	0x00006990
        /*0164*/ 	.word	0x0000fff0


	//----- nvinfo : EIATTR_INT_WARP_WIDE_INSTR_OFFSETS
	.align		4
.L_106:
        /*0168*/ 	.byte	0x04, 0x31
        /*016a*/ 	.short	(.L_108 - .L_107)


	//   ....[0]....
.L_107:
        /*016c*/ 	.word	0x000000c0


	//   ....[1]....
        /*0170*/ 	.word	0x000000d0


	//   ....[2]....
        /*0174*/ 	.word	0x00000170


	//   ....[3]....
        /*0178*/ 	.word	0x0000aa80


	//   ....[4]....
        /*017c*/ 	.word	0x0000ab10


	//   ....[5]....
        /*0180*/ 	.word	0x0000d910


	//   ....[6]....
        /*0184*/ 	.word	0x0000d9a0


	//----- nvinfo : EIATTR_COOP_GROUP_MASK_REGIDS
	.align		4
.L_108:
        /*0188*/ 	.byte	0x04, 0x29
        /*018a*/ 	.short	(.L_110 - .L_109)


	//   ....[0]....
.L_109:
        /*018c*/ 	.word	0xffffffff


	//   ....[1]....
        /*0190*/ 	.word	0xffffffff


	//   ....[2]....
        /*0194*/ 	.word	0xffffffff


	//   ....[3]....
        /*0198*/ 	.word	0xffffffff


	//   ....[4]....
        /*019c*/ 	.word	0xffffffff


	//   ....[5]....
        /*01a0*/ 	.word	0xffffffff


	//   ....[6]....
        /*01a4*/ 	.word	0xffffffff


	//   ....[7]....
        /*01a8*/ 	.word	0xffffffff


	//   ....[8]....
        /*01ac*/ 	.word	0xffffffff


	//   ....[9]....
        /*01b0*/ 	.word	0xffffffff


	//   ....[10]....
        /*01b4*/ 	.word	0xffffffff


	//   ....[11]....
        /*01b8*/ 	.word	0xffffffff


	//   ....[12]....
        /*01bc*/ 	.word	0xffffffff


	//   ....[13]....
        /*01c0*/ 	.word	0xffffffff


	//   ....[14]....
        /*01c4*/ 	.word	0xffffffff


	//   ....[15]....
        /*01c8*/ 	.word	0xffffffff


	//   ....[16]....
        /*01cc*/ 	.word	0xffffffff


	//   ....[17]....
        /*01d0*/ 	.word	0xffffffff


	//   ....[18]....
        /*01d4*/ 	.word	0xffffffff


	//   ....[19]....
        /*01d8*/ 	.word	0xffffffff


	//   ....[20]....
        /*01dc*/ 	.word	0xffffffff


	//   ....[21]....
        /*01e0*/ 	.word	0xffffffff


	//   ....[22]....
        /*01e4*/ 	.word	0xffffffff


	//   ....[23]....
        /*01e8*/ 	.word	0xffffffff


	//   ....[24]....
        /*01ec*/ 	.word	0xffffffff


	//   ....[25]....
        /*01f0*/ 	.word	0xffffffff


	//   ....[26]....
        /*01f4*/ 	.word	0xffffffff


	//   ....[27]....
        /*01f8*/ 	.word	0xffffffff


	//   ....[28]....
        /*01fc*/ 	.word	0xffffffff


	//   ....[29]....
        /*0200*/ 	.word	0xffffffff


	//   ....[30]....
        /*0204*/ 	.word	0xffffffff


	//   ....[31]....
        /*0208*/ 	.word	0xffffffff


	//   ....[32]....
        /*020c*/ 	.word	0xffffffff


	//   ....[33]....
        /*0210*/ 	.word	0xffffffff


	//   ....[34]....
        /*0214*/ 	.word	0xffffffff


	//   ....[35]....
        /*0218*/ 	.word	0xffffffff


	//   ....[36]....
        /*021c*/ 	.word	0xffffffff


	//   ....[37]....
        /*0220*/ 	.word	0xffffffff


	//   ....[38]....
        /*0224*/ 	.word	0xffffffff


	//   ....[39]....
        /*0228*/ 	.word	0xffffffff


	//   ....[40]....
        /*022c*/ 	.word	0xffffffff


	//   ....[41]....
        /*0230*/ 	.word	0xffffffff


	//   ....[42]....
        /*0234*/ 	.word	0xffffffff


	//   ....[43]....
        /*0238*/ 	.word	0xffffffff


	//   ....[44]....
        /*023c*/ 	.word	0xffffffff


	//   ....[45]....
        /*0240*/ 	.word	0xffffffff


	//   ....[46]....
        /*0244*/ 	.word	0xffffffff


	//   ....[47]....
        /*0248*/ 	.word	0xffffffff


	//   ....[48]....
        /*024c*/ 	.word	0xffffffff


	//   ....[49]....
        /*0250*/ 	.word	0xffffffff


	//   ....[50]....
        /*0254*/ 	.word	0xffffffff


	//   ....[51]....
        /*0258*/ 	.word	0xffffffff


	//   ....[52]....
        /*025c*/ 	.word	0xffffffff


	//   ....[53]....
        /*0260*/ 	.word	0xffffffff


	//   ....[54]....
        /*0264*/ 	.word	0xffffffff


	//   ....[55]....
        /*0268*/ 	.word	0xffffffff


	//   ....[56]....
        /*026c*/ 	.word	0xffffffff


	//   ....[57]....
        /*0270*/ 	.word	0xffffffff


	//   ....[58]....
        /*0274*/ 	.word	0xffffffff


	//   ....[59]....
        /*0278*/ 	.word	0xffffffff


	//   ....[60]....
        /*027c*/ 	.word	0xffffffff


	//   ....[61]....
        /*0280*/ 	.word	0xffffffff


	//   ....[62]....
        /*0284*/ 	.word	0xffffffff


	//   ....[63]....
        /*0288*/ 	.word	0xffffffff


	//   ....[64]....
        /*028c*/ 	.word	0xffffffff


	//   ....[65]....
        /*0290*/ 	.word	0xffffffff


	//   ....[66]....
        /*0294*/ 	.word	0xffffffff


	//   ....[67]....
        /*0298*/ 	.word	0xffffffff


	//   ....[68]....
        /*029c*/ 	.word	0xffffffff


	//   ....[69]....
        /*02a0*/ 	.word	0xffffffff


	//   ....[70]....
        /*02a4*/ 	.word	0xffffffff


	//   ....[71]....
        /*02a8*/ 	.word	0xffffffff


	//   ....[72]....
        /*02ac*/ 	.word	0xffffffff


	//   ....[73]....
        /*02b0*/ 	.word	0xffffffff


	//   ....[74]....
        /*02b4*/ 	.word	0xffffffff


	//   ....[75]....
        /*02b8*/ 	.word	0xffffffff


	//   ....[76]....
        /*02bc*/ 	.word	0xffffffff


	//   ....[77]....
        /*02c0*/ 	.word	0xffffffff


	//   ....[78]....
        /*02c4*/ 	.word	0xffffffff


	//   ....[79]....
        /*02c8*/ 	.word	0xffffffff


	//   ....[80]....
        /*02cc*/ 	.word	0xffffffff


	//   ....[81]....
        /*02d0*/ 	.word	0xffffffff


	//   ....[82]....
        /*02d4*/ 	.word	0xffffffff


	//   ....[83]....
        /*02d8*/ 	.word	0xffffffff


	//   ....[84]....
        /*02dc*/ 	.word	0xffffffff


	//   ....[85]....
        /*02e0*/ 	.word	0xffffffff


	//   ....[86]....
        /*02e4*/ 	.word	0xffffffff


	//   ....[87]....
        /*02e8*/ 	.word	0xffffffff


	//   ....[88]....
        /*02ec*/ 	.word	0xffffffff


	//   ....[89]....
        /*02f0*/ 	.word	0xffffffff


	//   ....[90]....
        /*02f4*/ 	.word	0xffffffff


	//   ....[91]....
        /*02f8*/ 	.word	0xffffffff


	//   ....[92]....
        /*02fc*/ 	.word	0xffffffff


	//   ....[93]....
        /*0300*/ 	.word	0xffffffff


	//   ....[94]....
        /*0304*/ 	.word	0xffffffff


	//   ....[95]....
        /*0308*/ 	.word	0xffffffff


	//   ....[96]....
        /*030c*/ 	.word	0xffffffff


	//   ....[97]....
        /*0310*/ 	.word	0xffffffff


	//   ....[98]....
        /*0314*/ 	.word	0xffffffff


	//   ....[99]....
        /*0318*/ 	.word	0xffffffff


	//   ....[100]....
        /*031c*/ 	.word	0xffffffff


	//   ....[101]....
        /*0320*/ 	.word	0xffffffff


	//   ....[102]....
        /*0324*/ 	.word	0xffffffff


	//   ....[103]....
        /*0328*/ 	.word	0xffffffff


	//   ....[104]....
        /*032c*/ 	.word	0xffffffff


	//   ....[105]....
        /*0330*/ 	.word	0xffffffff


	//   ....[106]....
        /*0334*/ 	.word	0xffffffff


	//   ....[107]....
        /*0338*/ 	.word	0xffffffff


	//   ....[108]....
        /*033c*/ 	.word	0xffffffff


	//   ....[109]....
        /*0340*/ 	.word	0xffffffff


	//   ....[110]....
        /*0344*/ 	.word	0xffffffff


	//   ....[111]....
        /*0348*/ 	.word	0xffffffff


	//   ....[112]....
        /*034c*/ 	.word	0xffffffff


	//   ....[113]....
        /*0350*/ 	.word	0xffffffff


	//   ....[114]....
        /*0354*/ 	.word	0xffffffff


	//   ....[115]....
        /*0358*/ 	.word	0xffffffff


	//   ....[116]....
        /*035c*/ 	.word	0xffffffff


	//   ....[117]....
        /*0360*/ 	.word	0xffffffff


	//   ....[118]....
        /*0364*/ 	.word	0xffffffff


	//   ....[119]....
        /*0368*/ 	.word	0xffffffff


	//   ....[120]....
        /*036c*/ 	.word	0xffffffff


	//   ....[121]....
        /*0370*/ 	.word	0xffffffff


	//   ....[122]....
        /*0374*/ 	.word	0xffffffff


	//   ....[123]....
        /*0378*/ 	.word	0xffffffff


	//   ....[124]....
        /*037c*/ 	.word	0xffffffff


	//   ....[125]....
        /*0380*/ 	.word	0xffffffff


	//   ....[126]....
        /*0384*/ 	.word	0xffffffff


	//   ....[127]....
        /*0388*/ 	.word	0xffffffff


	//   ....[128]....
        /*038c*/ 	.word	0xffffffff


	//   ....[129]....
        /*0390*/ 	.word	0xffffffff


	//   ....[130]....
        /*0394*/ 	.word	0xffffffff


	//   ....[131]....
        /*0398*/ 	.word	0xffffffff


	//   ....[132]....
        /*039c*/ 	.word	0xffffffff


	//   ....[133]....
        /*03a0*/ 	.word	0xffffffff


	//   ....[134]....
        /*03a4*/ 	.word	0xffffffff


	//   ....[135]....
        /*03a8*/ 	.word	0xffffffff


	//   ....[136]....
        /*03ac*/ 	.word	0xffffffff


	//   ....[137]....
        /*03b0*/ 	.word	0xffffffff


	//   ....[138]....
        /*03b4*/ 	.word	0xffffffff


	//   ....[139]....
        /*03b8*/ 	.word	0xffffffff


	//   ....[140]....
        /*03bc*/ 	.word	0xffffffff


	//   ....[141]....
        /*03c0*/ 	.word	0xffffffff


	//   ....[142]....
        /*03c4*/ 	.word	0xffffffff


	//   ....[143]....
        /*03c8*/ 	.word	0xffffffff


	//   ....[144]....
        /*03cc*/ 	.word	0xffffffff


	//   ....[145]....
        /*03d0*/ 	.word	0xffffffff


	//   ....[146]....
        /*03d4*/ 	.word	0xffffffff


	//   ....[147]....
        /*03d8*/ 	.word	0xffffffff


	//   ....[148]....
        /*03dc*/ 	.word	0xffffffff


	//   ....[149]....
        /*03e0*/ 	.word	0xffffffff


	//   ....[150]....
        /*03e4*/ 	.word	0xffffffff


	//   ....[151]....
        /*03e8*/ 	.word	0xffffffff


	//   ....[152]....
        /*03ec*/ 	.word	0xffffffff


	//   ....[153]....
        /*03f0*/ 	.word	0xffffffff


	//   ....[154]....
        /*03f4*/ 	.word	0xffffffff


	//   ....[155]....
        /*03f8*/ 	.word	0xffffffff


	//   ....[156]....
        /*03fc*/ 	.word	0xffffffff


	//   ....[157]....
        /*0400*/ 	.word	0xffffffff


	//   ....[158]....
        /*0404*/ 	.word	0xffffffff


	//   ....[159]....
        /*0408*/ 	.word	0x0500000f


	//   ....[160]....
        /*040c*/ 	.word	0x0500000f


	//   ....[161]....
        /*0410*/ 	.word	0x0500000f


	//   ....[162]....
        /*0414*/ 	.word	0x0500000f


	//   ....[163]....
        /*0418*/ 	.word	0x0500000f


	//   ....[164]....
        /*041c*/ 	.word	0x0500000f


	//   ....[165]....
        /*0420*/ 	.word	0x0500000f


	//   ....[166]....
        /*0424*/ 	.word	0x0500000f


	//   ....[167]....
        /*0428*/ 	.word	0x0500000f


	//   ....[168]....
        /*042c*/ 	.word	0x0500000f


	//   ....[169]....
        /*0430*/ 	.word	0x0500000f


	//   ....[170]....
        /*0434*/ 	.word	0x0500000f


	//   ....[171]....
        /*0438*/ 	.word	0x0500000f


	//   ....[172]....
        /*043c*/ 	.word	0x0500000f


	//   ....[173]....
        /*0440*/ 	.word	0x0500000f


	//   ....[174]....
        /*0444*/ 	.word	0x0500000f


	//   ....[175]....
        /*0448*/ 	.word	0x0500000f


	//   ....[176]....
        /*044c*/ 	.word	0x0500000f


	//   ....[177]....
        /*0450*/ 	.word	0x0500000f


	//   ....[178]....
        /*0454*/ 	.word	0x0500000f


	//   ....[179]....
        /*0458*/ 	.word	0x0500000f


	//   ....[180]....
        /*045c*/ 	.word	0x0500000f


	//   ....[181]....
        /*0460*/ 	.word	0x0500000f


	//   ....[182]....
        /*0464*/ 	.word	0x0500000f


	//   ....[183]....
        /*0468*/ 	.word	0x0500000f


	//   ....[184]....
        /*046c*/ 	.word	0x0500000f


	//   ....[185]....
        /*0470*/ 	.word	0x0500000f


	//   ....[186]....
        /*0474*/ 	.word	0x0500000f


	//   ....[187]....
        /*0478*/ 	.word	0x0500000f


	//   ....[188]....
        /*047c*/ 	.word	0x0500000f


	//   ....[189]....
        /*0480*/ 	.word	0x0500000f


	//   ....[190]....
        /*0484*/ 	.word	0x0500000f


	//   ....[191]....
        /*0488*/ 	.word	0x0500000f


	//   ....[192]....
        /*048c*/ 	.word	0x0500000f


	//   ....[193]....
        /*0490*/ 	.word	0x0500000f


	//   ....[194]....
        /*0494*/ 	.word	0x0500000f


	//   ....[195]....
        /*0498*/ 	.word	0x0500000f


	//   ....[196]....
        /*049c*/ 	.word	0x0500000f


	//   ....[197]....
        /*04a0*/ 	.word	0x0500000f


	//   ....[198]....
        /*04a4*/ 	.word	0x0500000f


	//   ....[199]....
        /*04a8*/ 	.word	0x0500000f


	//   ....[200]....
        /*04ac*/ 	.word	0x0500000f


	//   ....[201]....
        /*04b0*/ 	.word	0x0500000f


	//   ....[202]....
        /*04b4*/ 	.word	0x0500000f


	//   ....[203]....
        /*04b8*/ 	.word	0x0500000f


	//   ....[204]....
        /*04bc*/ 	.word	0x0500000f


	//   ....[205]....
        /*04c0*/ 	.word	0x0500000f


	//   ....[206]....
        /*04c4*/ 	.word	0x0500000f


	//   ....[207]....
        /*04c8*/ 	.word	0x0500000f


	//   ....[208]....
        /*04cc*/ 	.word	0x0500000f


	//   ....[209]....
        /*04d0*/ 	.word	0x0500000f


	//   ....[210]....
        /*04d4*/ 	.word	0x0500000f


	//   ....[211]....
        /*04d8*/ 	.word	0x0500000f


	//   ....[212]....
        /*04dc*/ 	.word	0x0500000f


	//   ....[213]....
        /*04e0*/ 	.word	0x0500000f


	//   ....[214]....
        /*04e4*/ 	.word	0x0500000f


	//   ....[215]....
        /*04e8*/ 	.word	0x0500000f


	//   ....[216]....
        /*04ec*/ 	.word	0x0500000f


	//   ....[217]....
        /*04f0*/ 	.word	0x0500000f


	//   ....[218]....
        /*04f4*/ 	.word	0x0500000f


	//   ....[219]....
        /*04f8*/ 	.word	0x0500000f


	//   ....[220]....
        /*04fc*/ 	.word	0x0500000f


	//   ....[221]....
        /*0500*/ 	.word	0x0500000f


	//   ....[222]....
        /*0504*/ 	.word	0x0500000f


	//   ....[223]....
        /*0508*/ 	.word	0x0500000f


	//   ....[224]....
        /*050c*/ 	.word	0x0500000f


	//   ....[225]....
        /*0510*/ 	.word	0x0500000f


	//   ....[226]....
        /*0514*/ 	.word	0x0500000f


	//   ....[227]....
        /*0518*/ 	.word	0x0500000f


	//   ....[228]....
        /*051c*/ 	.word	0x0500000f


	//   ....[229]....
        /*0520*/ 	.word	0x0500000f


	//   ....[230]....
        /*0524*/ 	.word	0x0500000f


	//   ....[231]....
        /*0528*/ 	.word	0x0500000f


	//   ....[232]....
        /*052c*/ 	.word	0x0500000f


	//   ....[233]....
        /*0530*/ 	.word	0x0500000f


	//   ....[234]....
        /*0534*/ 	.word	0x0500000f


	//   ....[235]....
        /*0538*/ 	.word	0x0500000f


	//   ....[236]....
        /*053c*/ 	.word	0x0500000f


	//   ....[237]....
        /*0540*/ 	.word	0x0500000f


	//   ....[238]....
        /*0544*/ 	.word	0x0500000f


	//   ....[239]....
        /*0548*/ 	.word	0x0500000f


	//   ....[240]....
        /*054c*/ 	.word	0x0500000f


	//   ....[241]....
        /*0550*/ 	.word	0x0500000f


	//   ....[242]....
        /*0554*/ 	.word	0x0500000f


	//   ....[243]....
        /*0558*/ 	.word	0x0500000f


	//   ....[244]....
        /*055c*/ 	.word	0x0500000f


	//   ....[245]....
        /*0560*/ 	.word	0x0500000f


	//   ....[246]....
        /*0564*/ 	.word	0x0500000f


	//   ....[247]....
        /*0568*/ 	.word	0x0500000f


	//   ....[248]....
        /*056c*/ 	.word	0x0500000f


	//   ....[249]....
        /*0570*/ 	.word	0x0500000f


	//   ....[250]....
        /*0574*/ 	.word	0x0500000f


	//   ....[251]....
        /*0578*/ 	.word	0x0500000f


	//   ....[252]....
        /*057c*/ 	.word	0x0500000f


	//   ....[253]....
        /*0580*/ 	.word	0x0500000f


	//   ....[254]....
        /*0584*/ 	.word	0x0500000f


	//   ....[255]....
        /*0588*/ 	.word	0x0500000f


	//   ....[0]....
        /*058c*/ 	.word	0x0500000f


	//   ....[1]....
        /*0590*/ 	.word	0x0500000f


	//   ....[2]....
        /*0594*/ 	.word	0x0500000f


	//----- nvinfo : EIATTR_COOP_GROUP_INSTR_OFFSETS
	.align		4
.L_110:
        /*0598*/ 	.byte	0x04, 0x28
        /*059a*/ 	.short	(.L_112 - .L_111)


	//   ....[0]....
.L_111:
        /*059c*/ 	.word	0x00000080


	//   ....[1]....
        /*05a0*/ 	.word	0x000000b0


	//   ....[2]....
        /*05a4*/ 	.word	0x000002d0


	//   ....[3]....
        /*05a8*/ 	.word	0x00000430


	//   ....[4]....
        /*05ac*/ 	.word	0x00000550


	//   ....[5]....
        /*05b0*/ 	.word	0x000006b0


	//   ....[6]....
        /*05b4*/ 	.word	0x00001690


	//   ....[7]....
        /*05b8*/ 	.word	0x000027c0


	//   ....[8]....
        /*05bc*/ 	.word	0x000028c0


	//   ....[9]....
        /*05c0*/ 	.word	0x00002ee0


	//   ....[10]....
        /*05c4*/ 	.word	0x00002f70


	//   ....[11]....
        /*05c8*/ 	.word	0x00004af0


	//   ....[12]....
        /*05cc*/ 	.word	0x00004b00


	//   ....[13]....
        /*05d0*/ 	.word	0x00004b40


	//   ....[14]....
        /*05d4*/ 	.word	0x00004b50


	//   ....[15]....
        /*05d8*/ 	.word	0x00005ff0


	//   ....[16]....
        /*05dc*/ 	.word	0x00006020


	//   ....[17]....
        /*05e0*/ 	.word	0x000060e0


	//   ....[18]....
        /*05e4*/ 	.word	0x000060f0


	//   ....[19]....
        /*05e8*/ 	.word	0x00007410


	//   ....[20]....
        /*05ec*/ 	.word	0x00007450


	//   ....[21]....
        /*05f0*/ 	.word	0x00007470


	//   ....[22]....
        /*05f4*/ 	.word	0x000074a0


	//   ....[23]....
        /*05f8*/ 	.word	0x00007b50


	//   ....[24]....
        /*05fc*/ 	.word	0x00007b70


	//   ....[25]....
        /*0600*/ 	.word	0x00007c30


	//   ....[26]....
        /*0604*/ 	.word	0x00007c50


	//   ....[27]....
        /*0608*/ 	.word	0x00007d10


	//   ....[28]....
        /*060c*/ 	.word	0x00007d30


	//   ....[29]....
        /*0610*/ 	.word	0x00007e00


	//   ....[30]....
        /*0614*/ 	.word	0x00007e20


	//   ....[31]....
        /*0618*/ 	.word	0x000081a0


	//   ....[32]....
        /*061c*/ 	.word	0x000081b0


	//   ....[33]....
        /*0620*/ 	.word	0x000085e0


	//   ....[34]....
        /*0624*/ 	.word	0x000085f0


	//   ....[35]....
        /*0628*/ 	.word	0x00009220


	//   ....[36]....
        /*062c*/ 	.word	0x00009240


	//   ....[37]....
        /*0630*/ 	.word	0x00009300


	//   ....[38]....
        /*0634*/ 	.word	0x00009320


	//   ....[39]....
        /*0638*/ 	.word	0x000093e0


	//   ....[40]....
        /*063c*/ 	.word	0x00009400


	//   ....[41]....
        /*0640*/ 	.word	0x000094d0


	//   ....[42]....
        /*0644*/ 	.word	0x000094f0


	//   ....[43]....
        /*0648*/ 	.word	0x00009630


	//   ....[44]....
        /*064c*/ 	.word	0x00009840


	//   ....[45]....
        /*0650*/ 	.word	0x00009870


	//   ....[46]....
        /*0654*/ 	.word	0x000098a0


	//   ....[47]....
        /*0658*/ 	.word	0x000098d0


	//   ....[48]....
        /*065c*/ 	.word	0x00009900


	//   ....[49]....
        /*0660*/ 	.word	0x00009930


	//   ....[50]....
        /*0664*/ 	.word	0x00009aa0


	//   ....[51]....
        /*0668*/ 	.word	0x00009ad0


	//   ....[52]....
        /*066c*/ 	.word	0x00009b00


	//   ....[53]....
        /*0670*/ 	.word	0x00009b30


	//   ....[54]....
        /*0674*/ 	.word	0x00009b60


	//   ....[55]....
        /*0678*/ 	.word	0x00009b90


	//   ....[56]....
        /*067c*/ 	.word	0x00009c20


	//   ....[57]....
        /*0680*/ 	.word	0x00009c50


	//   ....[58]....
        /*0684*/ 	.word	0x00009c60


	//   ....[59]....
        /*0688*/ 	.word	0x00009cf0


	//   ....[60]....
        /*068c*/ 	.word	0x0000b580


	//   ....[61]....
        /*0690*/ 	.word	0x0000b5a0


	//   ....[62]....
        /*0694*/ 	.word	0x0000b640


	//   ....[63]....
        /*0698*/ 	.word	0x0000b660


	//   ....[64]....
        /*069c*/ 	.word	0x0000b6f0


	//   ....[65]....
        /*06a0*/ 	.word	0x0000b710


	//   ....[66]....
        /*06a4*/ 	.word	0x0000b7a0


	//   ....[67]....
        /*06a8*/ 	.word	0x0000b7c0


	//   ....[68]....
        /*06ac*/ 	.word	0x0000b850


	//   ....[69]....
        /*06b0*/ 	.word	0x0000b870


	//   ....[70]....
        /*06b4*/ 	.word	0x0000b900


	//   ....[71]....
        /*06b8*/ 	.word	0x0000b920


	//   ....[72]....
        /*06bc*/ 	.word	0x0000b9b0


	//   ....[73]....
        /*06c0*/ 	.word	0x0000b9d0


	//   ....[74]....
        /*06c4*/ 	.word	0x0000b9e0


	//   ....[75]....
        /*06c8*/ 	.word	0x0000ba60


	//   ....[76]....
        /*06cc*/ 	.word	0x0000c160


	//   ....[77]....
        /*06d0*/ 	.word	0x0000c190


	//   ....[78]....
        /*06d4*/ 	.word	0x0000c1f0


	//   ....[79]....
        /*06d8*/ 	.word	0x0000c230


	//   ....[80]....
        /*06dc*/ 	.word	0x0000c270


	//   ....[81]....
        /*06e0*/ 	.word	0x0000c2d0


	//   ....[82]....
        /*06e4*/ 	.word	0x0000c320


	//   ....[83]....
        /*06e8*/ 	.word	0x0000c370


	//   ....[84]....
        /*06ec*/ 	.word	0x0000c3c0


	//   ....[85]....
        /*06f0*/ 	.word	0x0000c410


	//   ....[86]....
        /*06f4*/ 	.word	0x0000c460


	//   ....[87]....
        /*06f8*/ 	.word	0x0000c4b0


	//   ....[88]....
        /*06fc*/ 	.word	0x0000c4f0


	//   ....[89]....
        /*0700*/ 	.word	0x0000c550


	//   ....[90]....
        /*0704*/ 	.word	0x0000c570


	//   ....[91]....
        /*0708*/ 	.word	0x0000c5b0


	//   ....[92]....
        /*070c*/ 	.word	0x0000cce0


	//   ....[93]....
        /*0710*/ 	.word	0x0000cd10


	//   ....[94]....
        /*0714*/ 	.word	0x0000cd70


	//   ....[95]....
        /*0718*/ 	.word	0x0000cd80


	//   ....[96]....
        /*071c*/ 	.word	0x0000cdd0


	//   ....[97]....
        /*0720*/ 	.word	0x0000cde0


	//   ....[98]....
        /*0724*/ 	.word	0x0000ce30


	//   ....[99]....
        /*0728*/ 	.word	0x0000ce40


	//   ....[100]....
        /*072c*/ 	.word	0x0000ce90


	//   ....[101]....
        /*0730*/ 	.word	0x0000cea0


	//   ....[102]....
        /*0734*/ 	.word	0x0000cef0


	//   ....[103]....
        /*0738*/ 	.word	0x0000cf00


	//   ....[104]....
        /*073c*/ 	.word	0x0000cf50


	//   ....[105]....
        /*0740*/ 	.word	0x0000cf60


	//   ....[106]....
        /*0744*/ 	.word	0x0000cf70


	//   ....[107]....
        /*0748*/ 	.word	0x0000cfc0


	//   ....[108]....
        /*074c*/ 	.word	0x0000d220


	//   ....[109]....
        /*0750*/ 	.word	0x0000d240


	//   ....[110]....
        /*0754*/ 	.word	0x0000d250


	//   ....[111]....
        /*0758*/ 	.word	0x0000d2c0


	//   ....[112]....
        /*075c*/ 	.word	0x0000d2d0


	//   ....[113]....
        /*0760*/ 	.word	0x0000d340


	//   ....[114]....
        /*0764*/ 	.word	0x0000d350


	//   ....[115]....
        /*0768*/ 	.word	0x0000d3c0


	//   ....[116]....
        /*076c*/ 	.word	0x0000d3d0


	//   ....[117]....
        /*0770*/ 	.word	0x0000d440


	//   ....[118]....
        /*0774*/ 	.word	0x0000d450


	//   ....[119]....
        /*0778*/ 	.word	0x0000d4c0


	//   ....[120]....
        /*077c*/ 	.word	0x0000d4d0


	//   ....[121]....
        /*0780*/ 	.word	0x0000d540


	//   ....[122]....
        /*0784*/ 	.word	0x0000d550


	//   ....[123]....
        /*0788*/ 	.word	0x0000d560


	//   ....[124]....
        /*078c*/ 	.word	0x0000daf0


	//   ....[125]....
        /*0790*/ 	.word	0x0000db30


	//   ....[126]....
        /*0794*/ 	.word	0x0000db70


	//   ....[127]....
        /*0798*/ 	.word	0x0000db90


	//   ....[128]....
        /*079c*/ 	.word	0x0000dba0


	//   ....[129]....
        /*07a0*/ 	.word	0x0000dbc0


	//   ....[130]....
        /*07a4*/ 	.word	0x0000dc30


	//   ....[131]....
        /*07a8*/ 	.word	0x0000dc50


	//   ....[132]....
        /*07ac*/ 	.word	0x0000dcb0


	//   ....[133]....
        /*07b0*/ 	.word	0x0000dcd0


	//   ....[134]....
        /*07b4*/ 	.word	0x0000dd30


	//   ....[135]....
        /*07b8*/ 	.word	0x0000dd50


	//   ....[136]....
        /*07bc*/ 	.word	0x0000ddb0


	//   ....[137]....
        /*07c0*/ 	.word	0x0000ddd0


	//   ....[138]....
        /*07c4*/ 	.word	0x0000de20


	//   ....[139]....
        /*07c8*/ 	.word	0x0000de40


	//   ....[140]....
        /*07cc*/ 	.word	0x0000e280


	//   ....[141]....
        /*07d0*/ 	.word	0x0000e2b0


	//   ....[142]....
        /*07d4*/ 	.word	0x0000e310


	//   ....[143]....
        /*07d8*/ 	.word	0x0000e340


	//   ....[144]....
        /*07dc*/ 	.word	0x0000e370


	//   ....[145]....
        /*07e0*/ 	.word	0x0000e3a0


	//   ....[146]....
        /*07e4*/ 	.word	0x0000e3d0


	//   ....[147]....
        /*07e8*/ 	.word	0x0000e400


	//   ....[148]....
        /*07ec*/ 	.word	0x0000e5a0


	//   ....[149]....
        /*07f0*/ 	.word	0x0000e5d0


	//   ....[150]....
        /*07f4*/ 	.word	0x0000e600


	//   ....[151]....
        /*07f8*/ 	.word	0x0000e630


	//   ....[152]....
        /*07fc*/ 	.word	0x0000e660


	//   ....[153]....
        /*0800*/ 	.word	0x0000e690


	//   ....[154]....
        /*0804*/ 	.word	0x0000e750


	//   ....[155]....
        /*0808*/ 	.word	0x0000e770


	//   ....[156]....
        /*080c*/ 	.word	0x0000e780


	//   ....[157]....
        /*0810*/ 	.word	0x0000e7e0


	//   ....[158]....
        /*0814*/ 	.word	0x0000ee00


	//   ....[159]....
        /*0818*/ 	.word	0x0000f2e0


	//   ....[160]....
        /*081c*/ 	.word	0x0000f3d0


	//   ....[161]....
        /*0820*/ 	.word	0x0000f470


	//   ....[162]....
        /*0824*/ 	.word	0x0000f4d0


	//   ....[163]....
        /*0828*/ 	.word	0x0000f5d0


	//   ....[164]....
        /*082c*/ 	.word	0x0000f640


	//   ....[165]....
        /*0830*/ 	.word	0x0000f740


	//   ....[166]....
        /*0834*/ 	.word	0x0000f7b0


	//   ....[167]....
        /*0838*/ 	.word	0x0000f8b0


	//   ....[168]....
        /*083c*/ 	.word	0x0000f920


	//   ....[169]....
        /*0840*/ 	.word	0x0000fa20


	//   ....[170]....
        /*0844*/ 	.word	0x0000fa90


	//   ....[171]....
        /*0848*/ 	.word	0x0000fb90


	//   ....[172]....
        /*084c*/ 	.word	0x0000fc00


	//   ....[173]....
        /*0850*/ 	.word	0x0000fd00


	//   ....[174]....
        /*0854*/ 	.word	0x0000fd70


	//   ....[175]....
        /*0858*/ 	.word	0x0000fe10


	//   ....[176]....
        /*085c*/ 	.word	0x0000ff10


	//   ....[177]....
        /*0860*/ 	.word	0x0000ff80


	//   ....[178]....
        /*0864*/ 	.word	0x00010000


	//   ....[179]....
        /*0868*/ 	.word	0x000100b0


	//   ....[180]....
        /*086c*/ 	.word	0x00010130


	//   ....[181]....
        /*0870*/ 	.word	0x00010200


	//   ....[182]....
        /*0874*/ 	.word	0x00010280


	//   ....[183]....
        /*0878*/ 	.word	0x00010350


	//   ....[184]....
        /*087c*/ 	.word	0x000103d0


	//   ....[185]....
        /*0880*/ 	.word	0x000104a0


	//   ....[186]....
        /*0884*/ 	.word	0x00010520


	//   ....[187]....
        /*0888*/ 	.word	0x000105f0


	//   ....[188]....
        /*088c*/ 	.word	0x00010670


	//   ....[189]....
        /*0890*/ 	.word	0x00010740


	//   ....[190]....
        /*0894*/ 	.word	0x000107c0


	//   ....[191]....
        /*0898*/ 	.word	0x00010870


	//   ....[192]....
        /*089c*/ 	.word	0x000109a0


	//   ....[193]....
        /*08a0*/ 	.word	0x00010a40


	//   ....[194]....
        /*08a4*/ 	.word	0x00010ab0


	//   ....[195]....
        /*08a8*/ 	.word	0x00010b70


	//   ....[196]....
        /*08ac*/ 	.word	0x00010bd0


	//   ....[197]....
        /*08b0*/ 	.word	0x00010c90


	//   ....[198]....
        /*08b4*/ 	.word	0x00010cf0


	//   ....[199]....
        /*08b8*/ 	.word	0x00010db0


	//   ....[200]....
        /*08bc*/ 	.word	0x00010e10


	//   ....[201]....
        /*08c0*/ 	.word	0x00010ed0


	//   ....[202]....
        /*08c4*/ 	.word	0x00010f30


	//   ....[203]....
        /*08c8*/ 	.word	0x00010ff0


	//   ....[204]....
        /*08cc*/ 	.word	0x00011050


	//   ....[205]....
        /*08d0*/ 	.word	0x00011110


	//   ....[206]....
        /*08d4*/ 	.word	0x00011170


	//   ....[207]....
        /*08d8*/ 	.word	0x00011230


	//   ....[208]....
        /*08dc*/ 	.word	0x00011320


	//   ....[209]....
        /*08e0*/ 	.word	0x000113c0


	//   ....[210]....
        /*08e4*/ 	.word	0x00011420


	//   ....[211]....
        /*08e8*/ 	.word	0x00011500


	//   ....[212]....
        /*08ec*/ 	.word	0x00011560


	//   ....[213]....
        /*08f0*/ 	.word	0x00011640


	//   ....[214]....
        /*08f4*/ 	.word	0x000116a0


	//   ....[215]....
        /*08f8*/ 	.word	0x00011780


	//   ....[216]....
        /*08fc*/ 	.word	0x000117e0


	//   ....[217]....
        /*0900*/ 	.word	0x000118c0


	//   ....[218]....
        /*0904*/ 	.word	0x00011920


	//   ....[219]....
        /*0908*/ 	.word	0x00011a00


	//   ....[220]....
        /*090c*/ 	.word	0x00011a60


	//   ....[221]....
        /*0910*/ 	.word	0x00011b40


	//   ....[222]....
        /*0914*/ 	.word	0x00011ba0


	//   ....[223]....
        /*0918*/ 	.word	0x00011c70


	//   ....[224]....
        /*091c*/ 	.word	0x00011d90


	//   ....[225]....
        /*0920*/ 	.word	0x00011e30


	//   ....[226]....
        /*0924*/ 	.word	0x00011ef0


	//   ....[227]....
        /*0928*/ 	.word	0x00011fc0


	//   ....[228]....
        /*092c*/ 	.word	0x00012020


	//   ....[229]....
        /*0930*/ 	.word	0x00012100


	//   ....[230]....
        /*0934*/ 	.word	0x00012160


	//   ....[231]....
        /*0938*/ 	.word	0x00012230


	//   ....[232]....
        /*093c*/ 	.word	0x00012290


	//   ....[233]....
        /*0940*/ 	.word	0x00012360


	//   ....[234]....
        /*0944*/ 	.word	0x000123c0


	//   ....[235]....
        /*0948*/ 	.word	0x000124a0


	//   ....[236]....
        /*094c*/ 	.word	0x00012500


	//   ....[237]....
        /*0950*/ 	.word	0x000125d0


	//   ....[238]....
        /*0954*/ 	.word	0x00012630


	//   ....[239]....
        /*0958*/ 	.word	0x000126f0


	//   ....[240]....
        /*095c*/ 	.word	0x00012780


	//   ....[241]....
        /*0960*/ 	.word	0x00012820


	//   ....[242]....
        /*0964*/ 	.word	0x000129a0


	//   ....[243]....
        /*0968*/ 	.word	0x00012a10


	//   ....[244]....
        /*096c*/ 	.word	0x00012a80


	//   ....[245]....
        /*0970*/ 	.word	0x00012af0


	//   ....[246]....
        /*0974*/ 	.word	0x00012b60


	//   ....[247]....
        /*0978*/ 	.word	0x00012be0


	//   ....[248]....
        /*097c*/ 	.word	0x00012c60


	//   ....[249]....
        /*0980*/ 	.word	0x00012cf0


	//   ....[250]....
        /*0984*/ 	.word	0x00012d60


	//   ....[251]....
        /*0988*/ 	.word	0x00012dd0


	//   ....[252]....
        /*098c*/ 	.word	0x00012e40


	//   ....[253]....
        /*0990*/ 	.word	0x00012ec0


	//   ....[254]....
        /*0994*/ 	.word	0x00012f30


	//   ....[255]....
        /*0998*/ 	.word	0x00012fd0


	//   ....[0]....
        /*099c*/ 	.word	0x00013020


	//   ....[1]....
        /*09a0*/ 	.word	0x000130b0


	//   ....[2]....
        /*09a4*/ 	.word	0x000131e0


	//----- nvinfo : EIATTR_REG_RECONFIG
	.align		4
.L_112:
        /*09a8*/ 	.byte	0x01, 0x54
	.zero		2


	//----- nvinfo : EIATTR_SYSCALL_OFFSETS
	.align		4
        /*09ac*/ 	.byte	0x04, 0x46
        /*09ae*/ 	.short	(.L_114 - .L_113)


	//   ....[0]....
.L_113:
        /*09b0*/ 	.word	0x00001870


	//   ....[1]....
        /*09b4*/ 	.word	0x0000ac70


	//   ....[2]....
        /*09b8*/ 	.word	0x0000adc0


	//   ....[3]....
        /*09bc*/ 	.word	0x0000aeb0


	//   ....[4]....
        /*09c0*/ 	.word	0x0000be10


	//----- nvinfo : EIATTR_MBARRIER_INSTR_OFFSETS
	.align		4
.L_114:
        /*09c4*/ 	.byte	0x04, 0x39
        /*09c6*/ 	.short	(.L_116 - .L_115)


	//   ....[0]....
.L_115:
        /*09c8*/ 	.word	0x00000180
        /*09cc*/ 	.word	0x000000ff
        /*09d0*/ 	.word	0x00028800
        /*09d4*/ 	.short	0x0100
        /*09d6*/ 	.byte	0x08
	.zero		1


	//   ....[1]....
        /*09d8*/ 	.word	0x00000190
        /*09dc*/ 	.word	0x000000ff
        /*09e0*/ 	.word	0x00028820
        /*09e4*/ 	.short	0x0100
        /*09e6*/ 	.byte	0x08
	.zero		1


	//   ....[2]....
        /*09e8*/ 	.word	0x00000280
        /*09ec*/ 	.word	0x000000ff
        /*09f0*/ 	.word	0x00028830
        /*09f4*/ 	.short	0x0100
        /*09f6*/ 	.byte	0x08
	.zero		1


	//   ....[3]....
        /*09f8*/ 	.word	0x00000290
        /*09fc*/ 	.word	0x000000ff
        /*0a00*/ 	.word	0x00028840
        /*0a04*/ 	.short	0x0100
        /*0a06*/ 	.byte	0x08
	.zero		1


	//   ....[4]....
        /*0a08*/ 	.word	0x000002a0
        /*0a0c*/ 	.word	0x000000ff
        /*0a10*/ 	.word	0x00028838
        /*0a14*/ 	.short	0x0100
        /*0a16*/ 	.byte	0x08
	.zero		1


	//   ....[5]....
        /*0a18*/ 	.word	0x000002b0
        /*0a1c*/ 	.word	0x000000ff
        /*0a20*/ 	.word	0x00028848
        /*0a24*/ 	.short	0x0100
        /*0a26*/ 	.byte	0x08
	.zero		1


	//   ....[6]....
        /*0a28*/ 	.word	0x000003e0
        /*0a2c*/ 	.word	0x000000ff
        /*0a30*/ 	.word	0x00028850
        /*0a34*/ 	.short	0x0100
        /*0a36*/ 	.byte	0x08
	.zero		1


	//   ....[7]....
        /*0a38*/ 	.word	0x000003f0
        /*0a3c*/ 	.word	0x000000ff
        /*0a40*/ 	.word	0x00028860
        /*0a44*/ 	.short	0x0100
        /*0a46*/ 	.byte	0x08
	.zero		1


	//   ....[8]....
        /*0a48*/ 	.word	0x00000400
        /*0a4c*/ 	.word	0x000000ff
        /*0a50*/ 	.word	0x00028858
        /*0a54*/ 	.short	0x0100
        /*0a56*/ 	.byte	0x08
	.zero		1


	//   ....[9]....
        /*0a58*/ 	.word	0x00000410
        /*0a5c*/ 	.word	0x000000ff
        /*0a60*/ 	.word	0x00028868
        /*0a64*/ 	.short	0x0100
        /*0a66*/ 	.byte	0x08
	.zero		1


	//   ....[10]....
        /*0a68*/ 	.word	0x00000500
        /*0a6c*/ 	.word	0x000000ff
        /*0a70*/ 	.word	0x00028870
        /*0a74*/ 	.short	0x0100
        /*0a76*/ 	.byte	0x06
	.zero		1


	//   ....[11]....
        /*0a78*/ 	.word	0x00000510
        /*0a7c*/ 	.word	0x000000ff
        /*0a80*/ 	.word	0x00028880
        /*0a84*/ 	.short	0x0100
        /*0a86*/ 	.byte	0x06
	.zero		1


	//   ....[12]....
        /*0a88*/ 	.word	0x00000520
        /*0a8c*/ 	.word	0x000000ff
        /*0a90*/ 	.word	0x00028878
        /*0a94*/ 	.short	0x0100
        /*0a96*/ 	.byte	0x06
	.zero		1


	//   ....[13]....
        /*0a98*/ 	.word	0x00000530
        /*0a9c*/ 	.word	0x000000ff
        /*0aa0*/ 	.word	0x00028888
        /*0aa4*/ 	.short	0x0100
        /*0aa6*/ 	.byte	0x06
	.zero		1


	//   ....[14]....
        /*0aa8*/ 	.word	0x00000660
        /*0aac*/ 	.word	0x000000ff
        /*0ab0*/ 	.word	0x00028890
        /*0ab4*/ 	.short	0x0100
        /*0ab6*/ 	.byte	0x08
	.zero		1


	//   ....[15]....
        /*0ab8*/ 	.word	0x00000670
        /*0abc*/ 	.word	0x000000ff
        /*0ac0*/ 	.word	0x000288a0
        /*0ac4*/ 	.short	0x0100
        /*0ac6*/ 	.byte	0x08
	.zero		1


	//   ....[16]....
        /*0ac8*/ 	.word	0x00000680
        /*0acc*/ 	.word	0x000000ff
        /*0ad0*/ 	.word	0x00028898
        /*0ad4*/ 	.short	0x0100
        /*0ad6*/ 	.byte	0x08
	.zero		1


	//   ....[17]....
        /*0ad8*/ 	.word	0x00000690
        /*0adc*/ 	.word	0x000000ff
        /*0ae0*/ 	.word	0x000288a8
        /*0ae4*/ 	.short	0x0100
        /*0ae6*/ 	.byte	0x08
	.zero		1


	//   ....[18]....
        /*0ae8*/ 	.word	0x000007c0
        /*0aec*/ 	.word	0x000000ff
        /*0af0*/ 	.word	0x000288b0
        /*0af4*/ 	.short	0x0100
        /*0af6*/ 	.byte	0x08
	.zero		1


	//   ....[19]....
        /*0af8*/ 	.word	0x000007d0
        /*0afc*/ 	.word	0x000000ff
        /*0b00*/ 	.word	0x000288c0
        /*0b04*/ 	.short	0x0100
        /*0b06*/ 	.byte	0x08
	.zero		1


	//   ....[20]....
        /*0b08*/ 	.word	0x000007e0
        /*0b0c*/ 	.word	0x000000ff
        /*0b10*/ 	.word	0x000288b8
        /*0b14*/ 	.short	0x0100
        /*0b16*/ 	.byte	0x08
	.zero		1


	//   ....[21]....
        /*0b18*/ 	.word	0x000007f0
        /*0b1c*/ 	.word	0x000000ff
        /*0b20*/ 	.word	0x000288c8
        /*0b24*/ 	.short	0x0100
        /*0b26*/ 	.byte	0x08
	.zero		1


	//   ....[22]....
        /*0b28*/ 	.word	0x000018d0
        /*0b2c*/ 	.word	0x000000ff
        /*0b30*/ 	.word	0x00028800
        /*0b34*/ 	.short	0x010a
        /*0b36*/ 	.byte	0x2a
	.zero		1


	//   ....[23]....
        /*0b38*/ 	.word	0x00001950
        /*0b3c*/ 	.word	0x00000004
        /*0b40*/ 	.word	0x00028830
        /*0b44*/ 	.short	0x010a
        /*0b46*/ 	.byte	0x3f
	.zero		1


	//   ....[24]....
        /*0b48*/ 	.word	0x000019a0
        /*0b4c*/ 	.word	0x00000004
        /*0b50*/ 	.word	0x00028830
        /*0b54*/ 	.short	0x010a
        /*0b56*/ 	.byte	0x3f
	.zero		1


	//   ....[25]....
        /*0b58*/ 	.word	0x00002a00
        /*0b5c*/ 	.word	0x000000ff
        /*0b60*/ 	.word	0x00000000
        /*0b64*/ 	.short	0x0101
        /*0b66*/ 	.byte	0x06
	.zero		1


	//   ....[26]....
        /*0b68*/ 	.word	0x00003f00
        /*0b6c*/ 	.word	0x000000ff
        /*0b70*/ 	.word	0x00028830
        /*0b74*/ 	.short	0x010a
        /*0b76*/ 	.byte	0x06
	.zero		1


	//   ....[27]....
        /*0b78*/ 	.word	0x00003f40
        /*0b7c*/ 	.word	0x000000ff
        /*0b80*/ 	.word	0x00028830
        /*0b84*/ 	.short	0x010a
        /*0b86*/ 	.byte	0x06
	.zero		1


	//   ....[28]....
        /*0b88*/ 	.word	0x000042e0
        /*0b8c*/ 	.word	0x000000ff
        /*0b90*/ 	.word	0x00028850
        /*0b94*/ 	.short	0x010a
        /*0b96*/ 	.byte	0x06
	.zero		1


	//   ....[29]....
        /*0b98*/ 	.word	0x00004320
        /*0b9c*/ 	.word	0x000000ff
        /*0ba0*/ 	.word	0x00028850
        /*0ba4*/ 	.short	0x010a
        /*0ba6*/ 	.byte	0x06
	.zero		1


	//   ....[30]....
        /*0ba8*/ 	.word	0x00004780
        /*0bac*/ 	.word	0x000000ff
        /*0bb0*/ 	.word	0x00000000
        /*0bb4*/ 	.short	0x0101
        /*0bb6*/ 	.byte	0x07
	.zero		1


	//   ....[31]....
        /*0bb8*/ 	.word	0x00005930
        /*0bbc*/ 	.word	0x000000ff
        /*0bc0*/ 	.word	0x00000000
        /*0bc4*/ 	.short	0x0101
        /*0bc6*/ 	.byte	0x07
	.zero		1


	//   ....[32]....
        /*0bc8*/ 	.word	0x00005f60
        /*0bcc*/ 	.word	0x000000ff
        /*0bd0*/ 	.word	0x00028850
        /*0bd4*/ 	.short	0x010a
        /*0bd6*/ 	.byte	0x05
	.zero		1


	//   ....[33]....
        /*0bd8*/ 	.word	0x00005fa0
        /*0bdc*/ 	.word	0x000000ff
        /*0be0*/ 	.word	0x00028850
        /*0be4*/ 	.short	0x010a
        /*0be6*/ 	.byte	0x05
	.zero		1


	//   ....[34]....
        /*0be8*/ 	.word	0x00006570
        /*0bec*/ 	.word	0x000000ff
        /*0bf0*/ 	.word	0x00000000
        /*0bf4*/ 	.short	0x0101
        /*0bf6*/ 	.byte	0x04
	.zero		1


	//   ....[35]....
        /*0bf8*/ 	.word	0x00007b40
        /*0bfc*/ 	.word	0x00000000
        /*0c00*/ 	.word	0x00000000
        /*0c04*/ 	.short	0x0101
        /*0c06*/ 	.byte	0x3f
	.zero		1


	//   ....[36]....
        /*0c08*/ 	.word	0x00008190
        /*0c0c*/ 	.word	0x00000008
        /*0c10*/ 	.word	0x00000000
        /*0c14*/ 	.short	0x0101
        /*0c16*/ 	.byte	0x3f
	.zero		1


	//   ....[37]....
        /*0c18*/ 	.word	0x0000b3b0
        /*0c1c*/ 	.word	0x00000007
        /*0c20*/ 	.word	0x00028840
        /*0c24*/ 	.short	0x010a
        /*0c26*/ 	.byte	0x3f
	.zero		1


	//   ....[38]....
        /*0c28*/ 	.word	0x0000bb10
        /*0c2c*/ 	.word	0x00000007
        /*0c30*/ 	.word	0x00028830
        /*0c34*/ 	.short	0x0107
        /*0c36*/ 	.byte	0x3f
	.zero		1


	//   ....[39]....
        /*0c38*/ 	.word	0x0000bbe0
        /*0c3c*/ 	.word	0x00000007
        /*0c40*/ 	.word	0x00028830
        /*0c44*/ 	.short	0x0101
        /*0c46*/ 	.byte	0x3f
	.zero		1


	//   ....[40]....
        /*0c48*/ 	.word	0x0000c6a0
        /*0c4c*/ 	.word	0x00000016
        /*0c50*/ 	.word	0x00028800
        /*0c54*/ 	.short	0x0107
        /*0c56*/ 	.byte	0x3f
	.zero		1


	//   ....[41]....
        /*0c58*/ 	.word	0x0000c7b0
        /*0c5c*/ 	.word	0x00000016
        /*0c60*/ 	.word	0x00028800
        /*0c64*/ 	.short	0x0101
        /*0c66*/ 	.byte	0x3f
	.zero		1


	//   ....[42]....
        /*0c68*/ 	.word	0x0000c7d0
        /*0c6c*/ 	.word	0x00000016
        /*0c70*/ 	.word	0x00028820
        /*0c74*/ 	.short	0x010a
        /*0c76*/ 	.byte	0x3f
	.zero		1


	//   ....[43]....
        /*0c78*/ 	.word	0x0000cb50
        /*0c7c*/ 	.word	0x00000006
        /*0c80*/ 	.word	0x00028840
        /*0c84*/ 	.short	0x010a
        /*0c86*/ 	.byte	0x3f
	.zero		1


	//   ....[44]....
        /*0c88*/ 	.word	0x0000d050
        /*0c8c*/ 	.word	0x00000006
        /*0c90*/ 	.word	0x00028830
        /*0c94*/ 	.short	0x0107
        /*0c96*/ 	.byte	0x3f
	.zero		1


	//   ....[45]....
        /*0c98*/ 	.word	0x0000d110
        /*0c9c*/ 	.word	0x00000006
        /*0ca0*/ 	.word	0x00028830
        /*0ca4*/ 	.short	0x0101
        /*0ca6*/ 	.byte	0x3f
	.zero		1


	//   ....[46]....
        /*0ca8*/ 	.word	0x0000d170
        /*0cac*/ 	.word	0x00000006
        /*0cb0*/ 	.word	0x00028860
        /*0cb4*/ 	.short	0x010a
        /*0cb6*/ 	.byte	0x3f
	.zero		1


	//   ....[47]....
        /*0cb8*/ 	.word	0x0000d710
        /*0cbc*/ 	.word	0x00000006
        /*0cc0*/ 	.word	0x00028850
        /*0cc4*/ 	.short	0x0107
        /*0cc6*/ 	.byte	0x3f
	.zero		1


	//   ....[48]....
        /*0cc8*/ 	.word	0x0000d840
        /*0ccc*/ 	.word	0x00000006
        /*0cd0*/ 	.word	0x00028850
        /*0cd4*/ 	.short	0x0101
        /*0cd6*/ 	.byte	0x3f
	.zero		1


	//   ....[49]....
        /*0cd8*/ 	.word	0x0000da50
        /*0cdc*/ 	.word	0x00000000
        /*0ce0*/ 	.word	0x00028860
        /*0ce4*/ 	.short	0x010a
        /*0ce6*/ 	.byte	0x3f
	.zero		1


	//   ....[50]....
        /*0ce8*/ 	.word	0x0000df80
        /*0cec*/ 	.word	0x00000000
        /*0cf0*/ 	.word	0x00028850
        /*0cf4*/ 	.short	0x0107
        /*0cf6*/ 	.byte	0x3f
	.zero		1


	//   ....[51]....
        /*0cf8*/ 	.word	0x0000e040
        /*0cfc*/ 	.word	0x00000000
        /*0d00*/ 	.word	0x00028850
        /*0d04*/ 	.short	0x0101
        /*0d06*/ 	.byte	0x3f
	.zero		1


	//   ....[52]....
        /*0d08*/ 	.word	0x0000ed80
        /*0d0c*/ 	.word	0x00000004
        /*0d10*/ 	.word	0x00028820
        /*0d14*/ 	.short	0x010a
        /*0d16*/ 	.byte	0x3f
	.zero		1


	//   ....[53]....
        /*0d18*/ 	.word	0x0000ef00
        /*0d1c*/ 	.word	0x00000005
        /*0d20*/ 	.word	0x00028840
        /*0d24*/ 	.short	0x010a
        /*0d26*/ 	.byte	0x3f
	.zero		1


	//   ....[54]....
        /*0d28*/ 	.word	0x0000efa0
        /*0d2c*/ 	.word	0x00000019
        /*0d30*/ 	.word	0x00028840
        /*0d34*/ 	.short	0x010a
        /*0d36*/ 	.byte	0x3f
	.zero		1


	//   ....[55]....
        /*0d38*/ 	.word	0x0000efe0
        /*0d3c*/ 	.word	0x00000005
        /*0d40*/ 	.word	0x00028860
        /*0d44*/ 	.short	0x010a
        /*0d46*/ 	.byte	0x3f
	.zero		1


	//   ....[56]....
        /*0d48*/ 	.word	0x0000f020
        /*0d4c*/ 	.word	0x00000019
        /*0d50*/ 	.word	0x00028860
        /*0d54*/ 	.short	0x010a
        /*0d56*/ 	.byte	0x3f
	.zero		1


	//   ....[57]....
        /*0d58*/ 	.word	0x0000f090
        /*0d5c*/ 	.word	0x00000003
        /*0d60*/ 	.word	0x00028800
        /*0d64*/ 	.short	0x010a
        /*0d66*/ 	.byte	0x3f
	.zero		1


	//   ....[58]....
        /*0d68*/ 	.word	0x0000f0e0
        /*0d6c*/ 	.word	0x00000004
        /*0d70*/ 	.word	0x00028830
        /*0d74*/ 	.short	0x010a
        /*0d76*/ 	.byte	0x3f
	.zero		1


	//   ....[59]....
        /*0d78*/ 	.word	0x0000f140
        /*0d7c*/ 	.word	0x00000003
        /*0d80*/ 	.word	0x00028830
        /*0d84*/ 	.short	0x010a
        /*0d86*/ 	.byte	0x3f
	.zero		1


	//   ....[60]....
        /*0d88*/ 	.word	0x0000f1a0
        /*0d8c*/ 	.word	0x00000003
        /*0d90*/ 	.word	0x00028850
        /*0d94*/ 	.short	0x010a
        /*0d96*/ 	.byte	0x3f
	.zero		1


	//   ....[61]....
        /*0d98*/ 	.word	0x0000f200
        /*0d9c*/ 	.word	0x00000009
        /*0da0*/ 	.word	0x00028850
        /*0da4*/ 	.short	0x010a
        /*0da6*/ 	.byte	0x3f
	.zero		1


	//   ....[62]....
        /*0da8*/ 	.word	0x0000f320
        /*0dac*/ 	.word	0x00000007
        /*0db0*/ 	.word	0x00028840
        /*0db4*/ 	.short	0x010a
        /*0db6*/ 	.byte	0x3f
	.zero		1


	//   ....[63]....
        /*0db8*/ 	.word	0x000108a0
        /*0dbc*/ 	.word	0x00000016
        /*0dc0*/ 	.word	0x00028820
        /*0dc4*/ 	.short	0x010a
        /*0dc6*/ 	.byte	0x3f
	.zero		1


	//   ....[64]....
        /*0dc8*/ 	.word	0x000108f0
        /*0dcc*/ 	.word	0x00000006
        /*0dd0*/ 	.word	0x00028840
        /*0dd4*/ 	.short	0x010a
        /*0dd6*/ 	.byte	0x3f
	.zero		1


	//   ....[65]....
        /*0dd8*/ 	.word	0x00011270
        /*0ddc*/ 	.word	0x00000006
        /*0de0*/ 	.word	0x00028860
        /*0de4*/ 	.short	0x010a
        /*0de6*/ 	.byte	0x3f
	.zero		1


	//   ....[66]....
        /*0de8*/ 	.word	0x00011ce0
        /*0dec*/ 	.word	0x00000000
        /*0df0*/ 	.word	0x00028860
        /*0df4*/ 	.short	0x010a
        /*0df6*/ 	.byte	0x3f
	.zero		1


	//   ....[67]....
        /*0df8*/ 	.word	0x00013100
        /*0dfc*/ 	.word	0x00000004
        /*0e00*/ 	.word	0x00028820
        /*0e04*/ 	.short	0x010a
        /*0e06*/ 	.byte	0x3f
	.zero		1


	//   ....[68]....
        /*0e08*/ 	.word	0x000132a0
        /*0e0c*/ 	.word	0x00000005
        /*0e10*/ 	.word	0x00028840
        /*0e14*/ 	.short	0x010a
        /*0e16*/ 	.byte	0x3f
	.zero		1


	//   ....[69]....
        /*0e18*/ 	.word	0x000132f0
        /*0e1c*/ 	.word	0x00000019
        /*0e20*/ 	.word	0x00028840
        /*0e24*/ 	.short	0x010a
        /*0e26*/ 	.byte	0x3f
	.zero		1


	//   ....[70]....
        /*0e28*/ 	.word	0x00013340
        /*0e2c*/ 	.word	0x00000005
        /*0e30*/ 	.word	0x00028860
        /*0e34*/ 	.short	0x010a
        /*0e36*/ 	.byte	0x3f
	.zero		1


	//----- nvinfo : EIATTR_NUM_MBARRIERS
	.align		4
.L_116:
        /*0e38*/ 	.byte	0x03, 0x38
        /*0e3a*/ 	.short	0x0016


	//----- nvinfo : EIATTR_EXIT_INSTR_OFFSETS
	.align		4
        /*0e3c*/ 	.byte	0x04, 0x1c
        /*0e3e*/ 	.short	(.L_118 - .L_117)


	//   ....[0]....
.L_117:
        /*0e40*/ 	.word	0x000009a0


	//   ....[1]....
        /*0e44*/ 	.word	0x000095e0


	//   ....[2]....
        /*0e48*/ 	.word	0x0000f070


	//----- nvinfo : EIATTR_MAX_THREADS
	.align		4
.L_118:
        /*0e4c*/ 	.byte	0x04, 0x05
        /*0e4e*/ 	.short	(.L_120 - .L_119)
.L_119:
        /*0e50*/ 	.word	0x00000180
        /*0e54*/ 	.word	0x00000001
        /*0e58*/ 	.word	0x00000001


	//----- nvinfo : EIATTR_CRS_STACK_SIZE
	.align		4
.L_120:
        /*0e5c*/ 	.byte	0x04, 0x1e
        /*0e5e*/ 	.short	(.L_122 - .L_121)
.L_121:
        /*0e60*/ 	.word	0x00000000


	//----- nvinfo : EIATTR_CBANK_PARAM_SIZE
	.align		4
.L_122:
        /*0e64*/ 	.byte	0x03, 0x19
        /*0e66*/ 	.short	0x0af0


	//----- nvinfo : EIATTR_PARAM_CBANK
	.align		4
        /*0e68*/ 	.byte	0x04, 0x0a
        /*0e6a*/ 	.short	(.L_124 - .L_123)
	.align		4
.L_123:
        /*0e6c*/ 	.word	index@(.nv.constant0._ZN7cutlass13device_kernelIN5flash11enable_sm90INS1_16FlashAttnFwdSm90INS1_25CollectiveMainloopFwdSm90ILi2EN4cute5tupleIJNS5_1CILi1EEES8_S8_EEENS6_IJNS7_ILi128EEESA_SA_EEELi128ENS_10bfloat16_tEfNS_4arch4Sm90ELb0ELb0ELb0ELb1ELb1ELb0ELb0ELb1ELb1ELb1ELb1ELb0EEENS1_21CollectiveEpilogueFwdISB_S9_SC_SE_Li256ELb1ELb1ELb1ELb0EEENS1_36VarlenDynamicPersistentTileSchedulerILi128ELi128ELi256ELi128ELb1ELb1ELb1ELb0ELb1ELb1EEEEEEEEEvNT_6ParamsE)
        /*0e70*/ 	.short	0x0210
        /*0e72*/ 	.short	0x0af0


	//----- nvinfo : EIATTR_SW_WAR
	.align		4
.L_124:
        /*0e74*/ 	.byte	0x04, 0x36
        /*0e76*/ 	.short	(.L_126 - .L_125)
.L_125:
        /*0e78*/ 	.word	0x00000008
.L_126:


//--------------------- .nv.info._ZN7cutlass13device_kernelIN5flash11enable_sm90INS1_16FlashAttnFwdSm90INS1_25CollectiveMainloopFwdSm90ILi2EN4cute5tupleIJNS5_1CILi1EEES8_S8_EEENS6_IJNS7_ILi128EEESA_SA_EEELi128ENS_10bfloat16_tEfNS_4arch4Sm90ELb0ELb0ELb0ELb1ELb1ELb1ELb0ELb1ELb1ELb1ELb1ELb0EEENS1_21CollectiveEpilogueFwdISB_S9_SC_SE_Li256ELb1ELb1ELb1ELb0EEENS1_36VarlenDynamicPersistentTileSchedulerILi128ELi128ELi256ELi128ELb1ELb1ELb1ELb0ELb1ELb1EEEEEEEEEvNT_6ParamsE --------------------------
	.section	.nv.info._ZN7cutlass13device_kernelIN5flash11enable_sm90INS1_16FlashAttnFwdSm90INS1_25CollectiveMainloopFwdSm90ILi2EN4cute5tupleIJNS5_1CILi1EEES8_S8_EEENS6_IJNS7_ILi128EEESA_SA_EEELi128ENS_10bfloat16_tEfNS_4arch4Sm90ELb0ELb0ELb0ELb1ELb1ELb1ELb0ELb1ELb1ELb1ELb1ELb0EEENS1_21CollectiveEpilogueFwdISB_S9_SC_SE_Li256ELb1ELb1ELb1ELb0EEENS1_36VarlenDynamicPersistentTileSchedulerILi128ELi128ELi256ELi128ELb1ELb1ELb1ELb0ELb1ELb1EEEEEEEEEvNT_6ParamsE,"",@"SHT_CUDA_INFO"
	.sectionflags	@""
	.align	4


	//----- nvinfo : EIATTR_CUDA_API_VERSION
	.align		4
        /*0000*/ 	.byte	0x04, 0x37
        /*0002*/ 	.short	(.L_128 - .L_127)
.L_127:
        /*0004*/ 	.word	0x00000082


	//----- nvinfo : EIATTR_KPARAM_INFO
	.align		4
.L_128:
        /*0008*/ 	.byte	0x04, 0x17
        /*000a*/ 	.short	(.L_130 - .L_129)
.L_129:
        /*000c*/ 	.word	0x00000000
        /*0010*/ 	.short	0x0000
        /*0012*/ 	.short	0x0070
        /*0014*/ 	.byte	0x00, 0xf0, 0x01, 0x2a


	//----- nvinfo : EIATTR_SPARSE_MMA_MASK
	.align		4
.L_130:
        /*0018*/ 	.byte	0x03, 0x50
        /*001a*/ 	.short	0x0000


	//----- nvinfo : EIATTR_MAXREG_COUNT
	.align		4
        /*001c*/ 	.byte	0x03, 0x1b
        /*001e*/ 	.short	0x00a8


	//----- nvinfo : EIATTR_NUM_BARRIERS
	.align		4
        /*0020*/ 	.byte	0x02, 0x4c
        /*0022*/ 	.byte	0x10
	.zero		1


	//----- nvinfo : EIATTR_EXTERNS
	.align		4
        /*0024*/ 	.byte	0x04, 0x0f
        /*0026*/ 	.short	(.L_132 - .L_131)


	//   ....[0]....
	.align		4
.L_131:
        /*0028*/ 	.word	index@(__assertfail)


	//----- nvinfo : EIATTR_ANNOTATIONS
	.align		4
.L_132:
        /*002c*/ 	.byte	0x04, 0x55
        /*002e*/ 	.short	(.L_134 - .L_133)


	//   ....[0]....
.L_133:
        /* <DEDUP_REMOVED lines=24> */
        /*01a4*/ 	.byte	0x20, 0xba, 0x01, 0x00


	//----- nvinfo : EIATTR_MERCURY_ISA_VERSION
	.align		4
.L_134:
        /*01a8*/ 	.byte	0x03, 0x5f
        /*01aa*/ 	.short	0x0101


	//----- nvinfo : EIATTR_UNUSED_LOAD_BYTE_OFFSET
	.align		4
        /*01ac*/ 	.byte	0x04, 0x44
        /*01ae*/ 	.short	(.L_136 - .L_135)


	//   ....[0]....
.L_135:
        /*01b0*/ 	.word	0x00000a70
        /*01b4*/ 	.word	0x0000fff0


	//   ....[1]....
        /*01b8*/ 	.word	0x00011f30
        /*01bc*/ 	.word	0x0000fff0


	//----- nvinfo : EIATTR_INT_WARP_WIDE_INSTR_OFFSETS
	.align		4
.L_136:
        /*01c0*/ 	.byte	0x04, 0x31
        /*01c2*/ 	.short	(.L_138 - .L_137)


	//   ....[0]....
.L_137:
        /*01c4*/ 	.word	0x00000130


	//   ....[1]....
        /*01c8*/ 	.word	0x00000170


	//   ....[2]....
        /*01cc*/ 	.word	0x000001e0


	//   ....[3]....
        /*01d0*/ 	.word	0x00017760


	//   ....[4]....
        /*01d4*/ 	.word	0x000177f0


	//   ....[5]....
        /*01d8*/ 	.word	0x0001a640


	//   ....[6]....
        /*01dc*/ 	.word	0x0001a6d0


	//----- nvinfo : EIATTR_COOP_GROUP_MASK_REGIDS
	.align		4
.L_138:
        /*01e0*/ 	.byte	0x04, 0x29
        /*01e2*/ 	.short	(.L_140 - .L_139)


	//   ....[0]....
.L_139:
        /*01e4*/ 	.word	0xffffffff


	//   ....[1]....
        /*01e8*/ 	.word	0xffffffff


	//   ....[2]....
        /*01ec*/ 	.word	0xffffffff


	//   ....[3]....
        /*01f0*/ 	.word	0xffffffff


	//   ....[4]....
        /*01f4*/ 	.word	0xffffffff


	//   ....[5]....
        /*01f8*/ 	.word	0xffffffff


	//   ....[6]....
        /*01fc*/ 	.word	0xffffffff


	//   ....[7]....
        /*0200*/ 	.word	0xffffffff


	//   ....[8]....
        /*0204*/ 	.word	0xffffffff


	//   ....[9]....
        /*0208*/ 	.word	0xffffffff


	//   ....[10]....
        /*020c*/ 	.word	0xffffffff


	//   ....[11]....
        /*0210*/ 	.word	0xffffffff


	//   ....[12]....
        /*0214*/ 	.word	0xffffffff


	//   ....[13]....
        /*0218*/ 	.word	0xffffffff


	//   ....[14]....
        /*021c*/ 	.word	0xffffffff


	//   ....[15]....
        /*0220*/ 	.word	0xffffffff


	//   ....[16]....
        /*0224*/ 	.word	0xffffffff


	//   ....[17]....
        /*0228*/ 	.word	0xffffffff


	//   ....[18]....
        /*022c*/ 	.word	0xffffffff


	//   ....[19]....
        /*0230*/ 	.word	0xffffffff


	//   ....[20]....
        /*0234*/ 	.word	0xffffffff


	//   ....[21]....
        /*0238*/ 	.word	0xffffffff


	//   ....[22]....
        /*023c*/ 	.word	0xffffffff


	//   ....[23]....
        /*0240*/ 	.word	0xffffffff


	//   ....[24]....
        /*0244*/ 	.word	0xffffffff


	//   ....[25]....
        /*0248*/ 	.word	0xffffffff


	//   ....[26]....
        /*024c*/ 	.word	0xffffffff


	//   ....[27]....
        /*0250*/ 	.word	0xffffffff


	//   ....[28]....
        /*0254*/ 	.word	0xffffffff


	//   ....[29]....
        /*0258*/ 	.word	0xffffffff


	//   ....[30]....
        /*025c*/ 	.word	0xffffffff


	//   ....[31]....
        /*0260*/ 	.word	0xffffffff


	//   ....[32]....
        /*0264*/ 	.word	0xffffffff


	//   ....[33]....
        /*0268*/ 	.word	0xffffffff


	//   ....[34]....
        /*026c*/ 	.word	0xffffffff


	//   ....[35]....
        /*0270*/ 	.word	0xffffffff


	//   ....[36]....
        /*0274*/ 	.word	0xffffffff


	//   ....[37]....
        /*0278*/ 	.word	0xffffffff


	//   ....[38]....
        /*027c*/ 	.word	0xffffffff


	//   ....[39]....
        /*0280*/ 	.word	0xffffffff


	//   ....[40]....
        /*0284*/ 	.word	0xffffffff


	//   ....[41]....
        /*0288*/ 	.word	0xffffffff


	//   ....[42]....
        /*028c*/ 	.word	0xffffffff


	//   ....[43]....
        /*0290*/ 	.word	0xffffffff


	//   ....[44]....
        /*0294*/ 	.word	0xffffffff


	//   ....[45]....
        /*0298*/ 	.word	0xffffffff


	//   ....[46]....
        /*029c*/ 	.word	0xffffffff


	//   ....[47]....
        /*02a0*/ 	.word	0xffffffff


	//   ....[48]....
        /*02a4*/ 	.word	0xffffffff


	//   ....[49]....
        /*02a8*/ 	.word	0xffffffff


	//   ....[50]....
        /*02ac*/ 	.word	0xffffffff


	//   ....[51]....
        /*02b0*/ 	.word	0xffffffff


	//   ....[52]....
        /*02b4*/ 	.word	0xffffffff


	//   ....[53]....
        /*02b8*/ 	.word	0xffffffff


	//   ....[54]....
        /*02bc*/ 	.word	0xffffffff


	//   ....[55]....
        /*02c0*/ 	.word	0xffffffff


	//   ....[56]....
        /*02c4*/ 	.word	0xffffffff


	//   ....[57]....
        /*02c8*/ 	.word	0xffffffff


	//   ....[58]....
        /*02cc*/ 	.word	0xffffffff


	//   ....[59]....
        /*02d0*/ 	.word	0xffffffff


	//   ....[60]....
        /*02d4*/ 	.word	0xffffffff


	//   ....[61]....
        /*02d8*/ 	.word	0xffffffff


	//   ....[62]....
        /*02dc*/ 	.word	0xffffffff


	//   ....[63]....
        /*02e0*/ 	.word	0xffffffff


	//   ....[64]....
        /*02e4*/ 	.word	0xffffffff


	//   ....[65]....
        /*02e8*/ 	.word	0xffffffff


	//   ....[66]....
        /*02ec*/ 	.word	0xffffffff


	//   ....[67]....
        /*02f0*/ 	.word	0xffffffff


	//   ....[68]....
        /*02f4*/ 	.word	0xffffffff


	//   ....[69]....
        /*02f8*/ 	.word	0xffffffff


	//   ....[70]....
        /*02fc*/ 	.word	0xffffffff


	//   ....[71]....
        /*0300*/ 	.word	0xffffffff


	//   ....[72]....
        /*0304*/ 	.word	0xffffffff


	//   ....[73]....
        /*0308*/ 	.word	0xffffffff


	//   ....[74]....
        /*030c*/ 	.word	0xffffffff


	//   ....[75]....
        /*0310*/ 	.word	0xffffffff


	//   ....[76]....
        /*0314*/ 	.word	0xffffffff


	//   ....[77]....
        /*0318*/ 	.word	0xffffffff


	//   ....[78]....
        /*031c*/ 	.word	0xffffffff


	//   ....[79]....
        /*0320*/ 	.word	0xffffffff


	//   ....[80]....
        /*0324*/ 	.word	0xffffffff


	//   ....[81]....
        /*0328*/ 	.word	0xffffffff


	//   ....[82]....
        /*032c*/ 	.word	0xffffffff


	//   ....[83]....
        /*0330*/ 	.word	0xffffffff


	//   ....[84]....
        /*0334*/ 	.word	0xffffffff


	//   ....[85]....
        /*0338*/ 	.word	0xffffffff


	//   ....[86]....
        /*033c*/ 	.word	0xffffffff


	//   ....[87]....
        /*0340*/ 	.word	0xffffffff


	//   ....[88]....
        /*0344*/ 	.word	0xffffffff


	//   ....[89]....
        /*0348*/ 	.word	0xffffffff


	//   ....[90]....
        /*034c*/ 	.word	0xffffffff


	//   ....[91]....
        /*0350*/ 	.word	0xffffffff


	//   ....[92]....
        /*0354*/ 	.word	0xffffffff


	//   ....[93]....
        /*0358*/ 	.word	0xffffffff


	//   ....[94]....
        /*035c*/ 	.word	0xffffffff


	//   ....[95]....
        /*0360*/ 	.word	0xffffffff


	//   ....[96]....
        /*0364*/ 	.word	0xffffffff


	//   ....[97]....
        /*0368*/ 	.word	0xffffffff


	//   ....[98]....
        /*036c*/ 	.word	0xffffffff


	//   ....[99]....
        /*0370*/ 	.word	0xffffffff


	//   ....[100]....
        /*0374*/ 	.word	0xffffffff


	//   ....[101]....
        /*0378*/ 	.word	0xffffffff


	//   ....[102]....
        /*037c*/ 	.word	0xffffffff


	//   ....[103]....
        /*0380*/ 	.word	0xffffffff


	//   ....[104]....
        /*0384*/ 	.word	0xffffffff


	//   ....[105]....
        /*0388*/ 	.word	0xffffffff


	//   ....[106]....
        /*038c*/ 	.word	0xffffffff


	//   ....[107]....
        /*0390*/ 	.word	0xffffffff


	//   ....[108]....
        /*0394*/ 	.word	0xffffffff


	//   ....[109]....
        /*0398*/ 	.word	0xffffffff


	//   ....[110]....
        /*039c*/ 	.word	0xffffffff


	//   ....[111]....
        /*03a0*/ 	.word	0xffffffff


	//   ....[112]....
        /*03a4*/ 	.word	0xffffffff


	//   ....[113]....
        /*03a8*/ 	.word	0xffffffff


	//   ....[114]....
        /*03ac*/ 	.word	0xffffffff


	//   ....[115]....
        /*03b0*/ 	.word	0xffffffff


	//   ....[116]....
        /*03b4*/ 	.word	0xffffffff


	//   ....[117]....
        /*03b8*/ 	.word	0xffffffff


	//   ....[118]....
        /*03bc*/ 	.word	0xffffffff


	//   ....[119]....
        /*03c0*/ 	.word	0xffffffff


	//   ....[120]....
        /*03c4*/ 	.word	0xffffffff


	//   ....[121]....
        /*03c8*/ 	.word	0xffffffff


	//   ....[122]....
        /*03cc*/ 	.word	0xffffffff


	//   ....[123]....
        /*03d0*/ 	.word	0xffffffff


	//   ....[124]....
        /*03d4*/ 	.word	0xffffffff


	//   ....[125]....
        /*03d8*/ 	.word	0xffffffff


	//   ....[126]....
        /*03dc*/ 	.word	0xffffffff


	//   ....[127]....
        /*03e0*/ 	.word	0xffffffff


	//   ....[128]....
        /*03e4*/ 	.word	0xffffffff


	//   ....[129]....
        /*03e8*/ 	.word	0xffffffff


	//   ....[130]....
        /*03ec*/ 	.word	0xffffffff


	//   ....[131]....
        /*03f0*/ 	.word	0xffffffff


	//   ....[132]....
        /*03f4*/ 	.word	0xffffffff


	//   ....[133]....
        /*03f8*/ 	.word	0xffffffff


	//   ....[134]....
        /*03fc*/ 	.word	0xffffffff


	//   ....[135]....
        /*0400*/ 	.word	0xffffffff


	//   ....[136]....
        /*0404*/ 	.word	0xffffffff


	//   ....[137]....
        /*0408*/ 	.word	0xffffffff


	//   ....[138]....
        /*040c*/ 	.word	0xffffffff


	//   ....[139]....
        /*0410*/ 	.word	0xffffffff


	//   ....[140]....
        /*0414*/ 	.word	0xffffffff


	//   ....[141]....
        /*0418*/ 	.word	0xffffffff


	//   ....[142]....
        /*041c*/ 	.word	0xffffffff


	//   ....[143]....
        /*0420*/ 	.word	0xffffffff


	//   ....[144]....
        /*0424*/ 	.word	0xffffffff


	//   ....[145]....
        /*0428*/ 	.word	0xffffffff


	//   ....[146]....
        /*042c*/ 	.word	0xffffffff


	//   ....[147]....
        /*0430*/ 	.word	0xffffffff


	//   ....[148]....
        /*0434*/ 	.word	0xffffffff


	//   ....[149]....
        /*0438*/ 	.word	0xffffffff


	//   ....[150]....
        /*043c*/ 	.word	0xffffffff


	//   ....[151]....
        /*0440*/ 	.word	0xffffffff


	//   ....[152]....
        /*0444*/ 	.word	0xffffffff


	//   ....[153]....
        /*0448*/ 	.word	0xffffffff


	//   ....[154]....
        /*044c*/ 	.word	0xffffffff


	//   ....[155]....
        /*0450*/ 	.word	0xffffffff


	//   ....[156]....
        /*0454*/ 	.word	0xffffffff


	//   ....[157]....
        /*0458*/ 	.word	0xffffffff


	//   ....[158]....
        /*045c*/ 	.word	0xffffffff


	//   ....[159]....
        /*0460*/ 	.word	0xffffffff


	//   ....[160]....
        /*0464*/ 	.word	0xffffffff


	//   ....[161]....
        /*0468*/ 	.word	0xffffffff


	//   ....[162]....
        /*046c*/ 	.word	0xffffffff


	//   ....[163]....
        /*0470*/ 	.word	0xffffffff


	//   ....[164]....
        /*0474*/ 	.word	0xffffffff


	//   ....[165]....
        /*0478*/ 	.word	0xffffffff


	//   ....[166]....
        /*047c*/ 	.word	0xffffffff


	//   ....[167]....
        /*0480*/ 	.word	0xffffffff


	//   ....[168]....
        /*0484*/ 	.word	0xffffffff


	//   ....[169]....
        /*0488*/ 	.word	0xffffffff


	//   ....[170]....
        /*048c*/ 	.word	0xffffffff


	//   ....[171]....
        /*0490*/ 	.word	0xffffffff


	//   ....[172]....
        /*0494*/ 	.word	0xffffffff


	//   ....[173]....
        /*0498*/ 	.word	0xffffffff


	//   ....[174]....
        /*049c*/ 	.word	0xffffffff


	//   ....[175]....
        /*04a0*/ 	.word	0xffffffff


	//   ....[176]....
        /*04a4*/ 	.word	0xffffffff


	//   ....[177]....
        /*04a8*/ 	.word	0xffffffff


	//   ....[178]....
        /*04ac*/ 	.word	0xffffffff


	//   ....[179]....
        /*04b0*/ 	.word	0xffffffff


	//   ....[180]....
        /*04b4*/ 	.word	0xffffffff


	//   ....[181]....
        /*04b8*/ 	.word	0xffffffff


	//   ....[182]....
        /*04bc*/ 	.word	0xffffffff


	//   ....[183]....
        /*04c0*/ 	.word	0xffffffff


	//   ....[184]....
        /*04c4*/ 	.word	0xffffffff


	//   ....[185]....
        /*04c8*/ 	.word	0xffffffff


	//   ....[186]....
        /*04cc*/ 	.word	0xffffffff


	//   ....[187]....
        /*04d0*/ 	.word	0xffffffff


	//   ....[188]....
        /*04d4*/ 	.word	0xffffffff


	//   ....[189]....
        /*04d8*/ 	.word	0xffffffff


	//   ....[190]....
        /*04dc*/ 	.word	0xffffffff


	//   ....[191]....
        /*04e0*/ 	.word	0xffffffff


	//   ....[192]....
        /*04e4*/ 	.word	0xffffffff


	//   ....[193]....
        /*04e8*/ 	.word	0xffffffff


	//   ....[194]....
        /*04ec*/ 	.word	0xffffffff


	//   ....[195]....
        /*04f0*/ 	.word	0xffffffff


	//   ....[196]....
        /*04f4*/ 	.word	0xffffffff


	//   ....[197]....
        /*04f8*/ 	.word	0xffffffff


	//   ....[198]....
        /*04fc*/ 	.word	0xffffffff


	//   ....[199]....
        /*0500*/ 	.word	0xffffffff


	//   ....[200]....
        /*0504*/ 	.word	0xffffffff


	//   ....[201]....
        /*0508*/ 	.word	0x0500000f


	//   ....[202]....
        /*050c*/ 	.word	0x0500000f


	//   ....[203]....
        /*0510*/ 	.word	0x0500000f


	//   ....[204]....
        /*0514*/ 	.word	0x0500000f


	//   ....[205]....
        /*0518*/ 	.word	0x0500000f


	//   ....[206]....
        /*051c*/ 	.word	0x0500000f


	//   ....[207]....
        /*0520*/ 	.word	0x0500000f


	//   ....[208]....
        /*0524*/ 	.word	0x0500000f


	//   ....[209]....
        /*0528*/ 	.word	0x0500000f


	//   ....[210]....
        /*052c*/ 	.word	0x0500000f


	//   ....[211]....
        /*0530*/ 	.word	0x0500000f


	//   ....[212]....
        /*0534*/ 	.word	0x0500000f


	//   ....[213]....
        /*0538*/ 	.word	0x0500000f


	//   ....[214]....
        /*053c*/ 	.word	0x0500000f


	//   ....[215]....
        /*0540*/ 	.word	0x0500000f


	//   ....[216]....
        /*0544*/ 	.word	0x0500000f


	//   ....[217]....
        /*0548*/ 	.word	0x0500000f


	//   ....[218]....
        /*054c*/ 	.word	0x0500000f


	//   ....[219]....
        /*0550*/ 	.word	0x0500000f


	//   ....[220]....
        /*0554*/ 	.word	0x0500000f


	//   ....[221]....
        /*0558*/ 	.word	0x0500000f


	//   ....[222]....
        /*055c*/ 	.word	0x0500000f


	//   ....[223]....
        /*0560*/ 	.word	0x0500000f


	//   ....[224]....
        /*0564*/ 	.word	0x0500000f


	//   ....[225]....
        /*0568*/ 	.word	0x0500000f


	//   ....[226]....
        /*056c*/ 	.word	0x0500000f


	//   ....[227]....
        /*0570*/ 	.word	0x0500000f


	//   ....[228]....
        /*0574*/ 	.word	0x0500000f


	//   ....[229]....
        /*0578*/ 	.word	0x0500000f


	//   ....[230]....
        /*057c*/ 	.word	0x0500000f


	//   ....[231]....
        /*0580*/ 	.word	0x0500000f


	//   ....[232]....
        /*0584*/ 	.word	0x0500000f


	//   ....[233]....
        /*0588*/ 	.word	0x0500000f


	//   ....[234]....
        /*058c*/ 	.word	0x0500000f


	//   ....[235]....
        /*0590*/ 	.word	0x0500000f


	//   ....[236]....
        /*0594*/ 	.word	0x0500000f


	//   ....[237]....
        /*0598*/ 	.word	0x0500000f


	//   ....[238]....
        /*059c*/ 	.word	0x0500000f


	//   ....[239]....
        /*05a0*/ 	.word	0x0500000f


	//   ....[240]....
        /*05a4*/ 	.word	0x0500000f


	//   ....[241]....
        /*05a8*/ 	.word	0x0500000f


	//   ....[242]....
        /*05ac*/ 	.word	0x0500000f


	//   ....[243]....
        /*05b0*/ 	.word	0x0500000f


	//   ....[244]....
        /*05b4*/ 	.word	0x0500000f


	//   ....[245]....
        /*05b8*/ 	.word	0x0500000f


	//   ....[246]....
        /*05bc*/ 	.word	0x0500000f


	//   ....[247]....
        /*05c0*/ 	.word	0x0500000f


	//   ....[248]....
        /*05c4*/ 	.word	0x0500000f


	//   ....[249]....
        /*05c8*/ 	.word	0x0500000f


	//   ....[250]....
        /*05cc*/ 	.word	0x0500000f


	//   ....[251]....
        /*05d0*/ 	.word	0x0500000f


	//   ....[252]....
        /*05d4*/ 	.word	0x0500000f


	//   ....[253]....
        /*05d8*/ 	.word	0x0500000f


	//   ....[254]....
        /*05dc*/ 	.word	0x0500000f


	//   ....[255]....
        /*05e0*/ 	.word	0x0500000f


	//   ....[0]....
        /*05e4*/ 	.word	0x0500000f


	//   ....[1]....
        /*05e8*/ 	.word	0x0500000f


	//   ....[2]....
        /*05ec*/ 	.word	0x0500000f


	//   ....[3]....
        /*05f0*/ 	.word	0x0500000f


	//   ....[4]....
        /*05f4*/ 	.word	0x0500000f


	//   ....[5]....
        /*05f8*/ 	.word	0x0500000f


	//   ....[6]....
        /*05fc*/ 	.word	0x0500000f


	//   ....[7]....
        /*0600*/ 	.word	0x0500000f


	//   ....[8]....
        /*0604*/ 	.word	0x0500000f


	//   ....[9]....
        /*0608*/ 	.word	0x0500000f


	//   ....[10]....
        /*060c*/ 	.word	0x0500000f


	//   ....[11]....
        /*0610*/ 	.word	0x0500000f


	//   ....[12]....
        /*0614*/ 	.word	0x0500000f


	//   ....[13]....
        /*0618*/ 	.word	0x0500000f


	//   ....[14]....
        /*061c*/ 	.word	0x0500000f


	//   ....[15]....
        /*0620*/ 	.word	0x0500000f


	//   ....[16]....
        /*0624*/ 	.word	0x0500000f


	//   ....[17]....
        /*0628*/ 	.word	0x0500000f


	//   ....[18]....
        /*062c*/ 	.word	0x0500000f


	//   ....[19]....
        /*0630*/ 	.word	0x0500000f


	//   ....[20]....
        /*0634*/ 	.word	0x0500000f


	//   ....[21]....
        /*0638*/ 	.word	0x0500000f


	//   ....[22]....
        /*063c*/ 	.word	0x0500000f


	//   ....[23]....
        /*0640*/ 	.word	0x0500000f


	//   ....[24]....
        /*0644*/ 	.word	0x0500000f


	//   ....[25]....
        /*0648*/ 	.word	0x0500000f


	//   ....[26]....
        /*064c*/ 	.word	0x0500000f


	//   ....[27]....
        /*0650*/ 	.word	0x0500000f


	//   ....[28]....
        /*0654*/ 	.word	0x0500000f


	//   ....[29]....
        /*0658*/ 	.word	0x0500000f


	//   ....[30]....
        /*065c*/ 	.word	0x0500000f


	//   ....[31]....
        /*0660*/ 	.word	0x0500000f


	//   ....[32]....
        /*0664*/ 	.word	0x0500000f


	//   ....[33]....
        /*0668*/ 	.word	0x0500000f


	//   ....[34]....
        /*066c*/ 	.word	0x0500000f


	//   ....[35]....
        /*0670*/ 	.word	0x0500000f


	//   ....[36]....
        /*0674*/ 	.word	0x0500000f


	//   ....[37]....
        /*0678*/ 	.word	0x0500000f


	//   ....[38]....
        /*067c*/ 	.word	0x0500000f


	//   ....[39]....
        /*0680*/ 	.word	0x0500000f


	//   ....[40]....
        /*0684*/ 	.word	0x0500000f


	//   ....[41]....
        /*0688*/ 	.word	0x0500000f


	//   ....[42]....
        /*068c*/ 	.word	0x0500000f


	//   ....[43]....
        /*0690*/ 	.word	0x0500000f


	//   ....[44]....
        /*0694*/ 	.word	0x0500000f


	//   ....[45]....
        /*0698*/ 	.word	0x0500000f


	//   ....[46]....
        /*069c*/ 	.word	0x0500000f


	//   ....[47]....
        /*06a0*/ 	.word	0x0500000f


	//   ....[48]....
        /*06a4*/ 	.word	0x0500000f


	//   ....[49]....
        /*06a8*/ 	.word	0x0500000f


	//   ....[50]....
        /*06ac*/ 	.word	0x0500000f


	//   ....[51]....
        /*06b0*/ 	.word	0x0500000f


	//   ....[52]....
        /*06b4*/ 	.word	0x0500000f


	//   ....[53]....
        /*06b8*/ 	.word	0x0500000f


	//   ....[54]....
        /*06bc*/ 	.word	0x0500000f


	//   ....[55]....
        /*06c0*/ 	.word	0x0500000f


	//   ....[56]....
        /*06c4*/ 	.word	0x0500000f


	//   ....[57]....
        /*06c8*/ 	.word	0x0500000f


	//   ....[58]....
        /*06cc*/ 	.word	0x0500000f


	//   ....[59]....
        /*06d0*/ 	.word	0x0500000f


	//   ....[60]....
        /*06d4*/ 	.word	0x0500000f


	//   ....[61]....
        /*06d8*/ 	.word	0x0500000f


	//   ....[62]....
        /*06dc*/ 	.word	0x0500000f


	//   ....[63]....
        /*06e0*/ 	.word	0x0500000f


	//   ....[64]....
        /*06e4*/ 	.word	0x0500000f


	//   ....[65]....
        /*06e8*/ 	.word	0x0500000f


	//   ....[66]....
        /*06ec*/ 	.word	0x0500000f


	//   ....[67]....
        /*06f0*/ 	.word	0x0500000f


	//   ....[68]....
        /*06f4*/ 	.word	0x0500000f


	//   ....[69]....
        /*06f8*/ 	.word	0x0500000f


	//   ....[70]....
        /*06fc*/ 	.word	0x0500000f


	//   ....[71]....
        /*0700*/ 	.word	0x0500000f


	//   ....[72]....
        /*0704*/ 	.word	0x0500000f


	//   ....[73]....
        /*0708*/ 	.word	0x0500000f


	//   ....[74]....
        /*070c*/ 	.word	0x0500000f


	//   ....[75]....
        /*0710*/ 	.word	0x0500000f


	//   ....[76]....
        /*0714*/ 	.word	0x0500000f


	//   ....[77]....
        /*0718*/ 	.word	0x0500000f


	//   ....[78]....
        /*071c*/ 	.word	0x0500000f


	//   ....[79]....
        /*0720*/ 	.word	0x0500000f


	//   ....[80]....
        /*0724*/ 	.word	0x0500000f


	//   ....[81]....
        /*0728*/ 	.word	0x0500000f


	//   ....[82]....
        /*072c*/ 	.word	0x0500000f


	//   ....[83]....
        /*0730*/ 	.word	0x0500000f


	//   ....[84]....
        /*0734*/ 	.word	0x0500000f


	//   ....[85]....
        /*0738*/ 	.word	0x0500000f


	//   ....[86]....
        /*073c*/ 	.word	0x0500000f


	//   ....[87]....
        /*0740*/ 	.word	0x0500000f


	//   ....[88]....
        /*0744*/ 	.word	0x0500000f


	//   ....[89]....
        /*0748*/ 	.word	0x0500000f


	//   ....[90]....
        /*074c*/ 	.word	0x0500000f


	//   ....[91]....
        /*0750*/ 	.word	0x0500000f


	//   ....[92]....
        /*0754*/ 	.word	0x0500000f


	//   ....[93]....
        /*0758*/ 	.word	0x0500000f


	//   ....[94]....
        /*075c*/ 	.word	0x0500000f


	//   ....[95]....
        /*0760*/ 	.word	0x0500000f


	//   ....[96]....
        /*0764*/ 	.word	0x0500000f


	//   ....[97]....
        /*0768*/ 	.word	0x0500000f


	//   ....[98]....
        /*076c*/ 	.word	0x0500000f


	//----- nvinfo : EIATTR_COOP_GROUP_INSTR_OFFSETS
	.align		4
.L_140:
        /*0770*/ 	.byte	0x04, 0x28
        /*0772*/ 	.short	(.L_142 - .L_141)


	//   ....[0]....
.L_141:
        /*0774*/ 	.word	0x00000070


	//   ....[1]....
        /*0778*/ 	.word	0x00000140


	//   ....[2]....
        /*077c*/ 	.word	0x00000190


	//   ....[3]....
        /*0780*/ 	.word	0x000003c0


	//   ....[4]....
        /*0784*/ 	.word	0x00000520


	//   ....[5]....
        /*0788*/ 	.word	0x00000640


	//   ....[6]....
        /*078c*/ 	.word	0x000007a0


	//   ....[7]....
        /*0790*/ 	.word	0x00003480


	//   ....[8]....
        /*0794*/ 	.word	0x00003490


	//   ....[9]....
        /*0798*/ 	.word	0x00003bf0


	//   ....[10]....
        /*079c*/ 	.word	0x00003c00


	//   ....[11]....
        /*07a0*/ 	.word	0x00004370


	//   ....[12]....
        /*07a4*/ 	.word	0x00004380


	//   ....[13]....
        /*07a8*/ 	.word	0x00004ae0


	//   ....[14]....
        /*07ac*/ 	.word	0x00004af0


	//   ....[15]....
        /*07b0*/ 	.word	0x00005c70


	//   ....[16]....
        /*07b4*/ 	.word	0x00005c80


	//   ....[17]....
        /*07b8*/ 	.word	0x00006470


	//   ....[18]....
        /*07bc*/ 	.word	0x00006480


	//   ....[19]....
        /*07c0*/ 	.word	0x00006c70


	//   ....[20]....
        /*07c4*/ 	.word	0x00006c80


	//   ....[21]....
        /*07c8*/ 	.word	0x00007460


	//   ....[22]....
        /*07cc*/ 	.word	0x00007470


	//   ....[23]....
        /*07d0*/ 	.word	0x00007e90


	//   ....[24]....
        /*07d4*/ 	.word	0x00007ea0


	//   ....[25]....
        /*07d8*/ 	.word	0x00007fb0


	//   ....[26]....
        /*07dc*/ 	.word	0x00007fc0


	//   ....[27]....
        /*07e0*/ 	.word	0x000080e0


	//   ....[28]....
        /*07e4*/ 	.word	0x000080f0


	//   ....[29]....
        /*07e8*/ 	.word	0x00008210


	//   ....[30]....
        /*07ec*/ 	.word	0x00008220


	//   ....[31]....
        /*07f0*/ 	.word	0x000085a0


	//   ....[32]....
        /*07f4*/ 	.word	0x000085c0


	//   ....[33]....
        /*07f8*/ 	.word	0x000086a0


	//   ....[34]....
        /*07fc*/ 	.word	0x000086c0


	//   ....[35]....
        /*0800*/ 	.word	0x000087a0


	//   ....[36]....
        /*0804*/ 	.word	0x000087c0


	//   ....[37]....
        /*0808*/ 	.word	0x000088a0


	//   ....[38]....
        /*080c*/ 	.word	0x000088c0


	//   ....[39]....
        /*0810*/ 	.word	0x00009050


	//   ....[40]....
        /*0814*/ 	.word	0x000095e0


	//   ....[41]....
        /*0818*/ 	.word	0x000095f0


	//   ....[42]....
        /*081c*/ 	.word	0x00009600


	//   ....[43]....
        /*0820*/ 	.word	0x00009610


	//   ....[44]....
        /*0824*/ 	.word	0x0000b040


	//   ....[45]....
        /*0828*/ 	.word	0x0000b050


	//   ....[46]....
        /*082c*/ 	.word	0x0000b060


	//   ....[47]....
        /*0830*/ 	.word	0x0000b070


	//   ....[48]....
        /*0834*/ 	.word	0x0000dd10


	//   ....[49]....
        /*0838*/ 	.word	0x0000de10


	//   ....[50]....
        /*083c*/ 	.word	0x0000e350


	//   ....[51]....
        /*0840*/ 	.word	0x0000e3c0


	//   ....[52]....
        /*0844*/ 	.word	0x0000ff90


	//   ....[53]....
        /*0848*/ 	.word	0x0000ffa0


	//   ....[54]....
        /*084c*/ 	.word	0x0000ffd0


	//   ....[55]....
        /*0850*/ 	.word	0x0000ffe0


	//   ....[56]....
        /*0854*/ 	.word	0x00011520


	//   ....[57]....
        /*0858*/ 	.word	0x00011560


	//   ....[58]....
        /*085c*/ 	.word	0x00011610


	//   ....[59]....
        /*0860*/ 	.word	0x00011920


	//   ....[60]....
        /*0864*/ 	.word	0x000129e0


	//   ....[61]....
        /*0868*/ 	.word	0x00012a00


	//   ....[62]....
        /*086c*/ 	.word	0x00012a10


	//   ....[63]....
        /*0870*/ 	.word	0x00012a20


	//   ....[64]....
        /*0874*/ 	.word	0x000130d0


	//   ....[65]....
        /*0878*/ 	.word	0x000130e0


	//   ....[66]....
        /*087c*/ 	.word	0x000131e0


	//   ....[67]....
        /*0880*/ 	.word	0x000131f0


	//   ....[68]....
        /*0884*/ 	.word	0x00013300


	//   ....[69]....
        /*0888*/ 	.word	0x00013310


	//   ....[70]....
        /*088c*/ 	.word	0x00013420


	//   ....[71]....
        /*0890*/ 	.word	0x00013430


	//   ....[72]....
        /*0894*/ 	.word	0x000138f0


	//   ....[73]....
        /*0898*/ 	.word	0x00013900


	//   ....[74]....
        /*089c*/ 	.word	0x00013d80


	//   ....[75]....
        /*08a0*/ 	.word	0x00013d90


	//   ....[76]....
        /*08a4*/ 	.word	0x000149c0


	//   ....[77]....
        /*08a8*/ 	.word	0x000149d0


	//   ....[78]....
        /*08ac*/ 	.word	0x00014ae0


	//   ....[79]....
        /*08b0*/ 	.word	0x00014af0


	//   ....[80]....
        /*08b4*/ 	.word	0x00014c00


	//   ....[81]....
        /*08b8*/ 	.word	0x00014c10


	//   ....[82]....
        /*08bc*/ 	.word	0x00014d20


	//   ....[83]....
        /*08c0*/ 	.word	0x00014d30


	//   ....[84]....
        /*08c4*/ 	.word	0x00014ea0


	//   ....[85]....
        /*08c8*/ 	.word	0x000150b0


	//   ....[86]....
        /*08cc*/ 	.word	0x000150e0


	//   ....[87]....
        /*08d0*/ 	.word	0x00015110


	//   ....[88]....
        /*08d4*/ 	.word	0x00015140


	//   ....[89]....
        /*08d8*/ 	.word	0x00015170


	//   ....[90]....
        /*08dc*/ 	.word	0x000151a0


	//   ....[91]....
        /*08e0*/ 	.word	0x00015330


	//   ....[92]....
        /*08e4*/ 	.word	0x00015360


	//   ....[93]....
        /*08e8*/ 	.word	0x00015390


	//   ....[94]....
        /*08ec*/ 	.word	0x000153c0


	//   ....[95]....
        /*08f0*/ 	.word	0x000153f0


	//   ....[96]....
        /*08f4*/ 	.word	0x00015420


	//   ....[97]....
        /*08f8*/ 	.word	0x000154b0


	//   ....[98]....
        /*08fc*/ 	.word	0x000154e0


	//   ....[99]....
        /*0900*/ 	.word	0x000154f0


	//   ....[100]....
        /*0904*/ 	.word	0x00015580


	//   ....[101]....
        /*0908*/ 	.word	0x000164b0


	//   ....[102]....
        /*090c*/ 	.word	0x00018270


	//   ....[103]....
        /*0910*/ 	.word	0x00018290


	//   ....[104]....
        /*0914*/ 	.word	0x00018330


	//   ....[105]....
        /*0918*/ 	.word	0x00018350


	//   ....[106]....
        /*091c*/ 	.word	0x000183e0


	//   ....[107]....
        /*0920*/ 	.word	0x00018400


	//   ....[108]....
        /*0924*/ 	.word	0x00018490


	//   ....[109]....
        /*0928*/ 	.word	0x000184b0


	//   ....[110]....
        /*092c*/ 	.word	0x00018540


	//   ....[111]....
        /*0930*/ 	.word	0x00018560


	//   ....[112]....
        /*0934*/ 	.word	0x000185f0


	//   ....[113]....
        /*0938*/ 	.word	0x00018610


	//   ....[114]....
        /*093c*/ 	.word	0x000186a0


	//   ....[115]....
        /*0940*/ 	.word	0x000186c0


	//   ....[116]....
        /*0944*/ 	.word	0x000186d0


	//   ....[117]....
        /*0948*/ 	.word	0x00018750


	//   ....[118]....
        /*094c*/ 	.word	0x00018e70


	//   ....[119]....
        /*0950*/ 	.word	0x00018ea0


	//   ....[120]....
        /*0954*/ 	.word	0x00018f00


	//   ....[121]....
        /*0958*/ 	.word	0x00018f40


	//   ....[122]....
        /*095c*/ 	.word	0x00018f90


	//   ....[123]....
        /*0960*/ 	.word	0x00018fe0


	//   ....[124]....
        /*0964*/ 	.word	0x00019020


	//   ....[125]....
        /*0968*/ 	.word	0x00019080


	//   ....[126]....
        /*096c*/ 	.word	0x000190d0


	//   ....[127]....
        /*0970*/ 	.word	0x00019120


	//   ....[128]....
        /*0974*/ 	.word	0x00019170


	//   ....[129]....
        /*0978*/ 	.word	0x000191c0


	//   ....[130]....
        /*097c*/ 	.word	0x00019210


	//   ....[131]....
        /*0980*/ 	.word	0x00019260


	//   ....[132]....
        /*0984*/ 	.word	0x00019280


	//   ....[133]....
        /*0988*/ 	.word	0x000192c0


	//   ....[134]....
        /*098c*/ 	.word	0x00019a10


	//   ....[135]....
        /*0990*/ 	.word	0x00019a40


	//   ....[136]....
        /*0994*/ 	.word	0x00019aa0


	//   ....[137]....
        /*0998*/ 	.word	0x00019ab0


	//   ....[138]....
        /*099c*/ 	.word	0x00019b00


	//   ....[139]....
        /*09a0*/ 	.word	0x00019b10


	//   ....[140]....
        /*09a4*/ 	.word	0x00019b60


	//   ....[141]....
        /*09a8*/ 	.word	0x00019b70


	//   ....[142]....
        /*09ac*/ 	.word	0x00019bc0


	//   ....[143]....
        /*09b0*/ 	.word	0x00019bd0


	//   ....[144]....
        /*09b4*/ 	.word	0x00019c20


	//   ....[145]....
        /*09b8*/ 	.word	0x00019c30


	//   ....[146]....
        /*09bc*/ 	.word	0x00019c80


	//   ....[147]....
        /*09c0*/ 	.word	0x00019c90


	//   ....[148]....
        /*09c4*/ 	.word	0x00019ca0


	//   ....[149]....
        /*09c8*/ 	.word	0x00019cf0


	//   ....[150]....
        /*09cc*/ 	.word	0x00019f50


	//   ....[151]....
        /*09d0*/ 	.word	0x00019f70


	//   ....[152]....
        /*09d4*/ 	.word	0x00019f80


	//   ....[153]....
        /*09d8*/ 	.word	0x00019ff0


	//   ....[154]....
        /*09dc*/ 	.word	0x0001a000


	//   ....[155]....
        /*09e0*/ 	.word	0x0001a070


	//   ....[156]....
        /*09e4*/ 	.word	0x0001a080


	//   ....[157]....
        /*09e8*/ 	.word	0x0001a0f0


	//   ....[158]....
        /*09ec*/ 	.word	0x0001a100


	//   ....[159]....
        /*09f0*/ 	.word	0x0001a170


	//   ....[160]....
        /*09f4*/ 	.word	0x0001a180


	//   ....[161]....
        /*09f8*/ 	.word	0x0001a1f0


	//   ....[162]....
        /*09fc*/ 	.word	0x0001a200


	//   ....[163]....
        /*0a00*/ 	.word	0x0001a270


	//   ....[164]....
        /*0a04*/ 	.word	0x0001a280


	//   ....[165]....
        /*0a08*/ 	.word	0x0001a290


	//   ....[166]....
        /*0a0c*/ 	.word	0x0001a820


	//   ....[167]....
        /*0a10*/ 	.word	0x0001a860


	//   ....[168]....
        /*0a14*/ 	.word	0x0001a8a0


	//   ....[169]....
        /*0a18*/ 	.word	0x0001a8c0


	//   ....[170]....
        /*0a1c*/ 	.word	0x0001a8d0


	//   ....[171]....
        /*0a20*/ 	.word	0x0001a8f0


	//   ....[172]....
        /*0a24*/ 	.word	0x0001a960


	//   ....[173]....
        /*0a28*/ 	.word	0x0001a980


	//   ....[174]....
        /*0a2c*/ 	.word	0x0001a9e0


	//   ....[175]....
        /*0a30*/ 	.word	0x0001aa00


	//   ....[176]....
        /*0a34*/ 	.word	0x0001aa60


	//   ....[177]....
        /*0a38*/ 	.word	0x0001aa80


	//   ....[178]....
        /*0a3c*/ 	.word	0x0001aae0


	//   ....[179]....
        /*0a40*/ 	.word	0x0001ab00


	//   ....[180]....
        /*0a44*/ 	.word	0x0001ab50


	//   ....[181]....
        /*0a48*/ 	.word	0x0001ab70


	//   ....[182]....
        /*0a4c*/ 	.word	0x0001afc0


	//   ....[183]....
        /*0a50*/ 	.word	0x0001aff0


	//   ....[184]....
        /*0a54*/ 	.word	0x0001b050


	//   ....[185]....
        /*0a58*/ 	.word	0x0001b080


	//   ....[186]....
        /*0a5c*/ 	.word	0x0001b0b0


	//   ....[187]....
        /*0a60*/ 	.word	0x0001b0e0


	//   ....[188]....
        /*0a64*/ 	.word	0x0001b110


	//   ....[189]....
        /*0a68*/ 	.word	0x0001b140


	//   ....[190]....
        /*0a6c*/ 	.word	0x0001b2e0


	//   ....[191]....
        /*0a70*/ 	.word	0x0001b310


	//   ....[192]....
        /*0a74*/ 	.word	0x0001b340


	//   ....[193]....
        /*0a78*/ 	.word	0x0001b370


	//   ....[194]....
        /*0a7c*/ 	.word	0x0001b3a0


	//   ....[195]....
        /*0a80*/ 	.word	0x0001b3d0


	//   ....[196]....
        /*0a84*/ 	.word	0x0001b490


	//   ....[197]....
        /*0a88*/ 	.word	0x0001b4b0


	//   ....[198]....
        /*0a8c*/ 	.word	0x0001b4c0


	//   ....[199]....
        /*0a90*/ 	.word	0x0001b520


	//   ....[200]....
        /*0a94*/ 	.word	0x0001bb40


	//   ....[201]....
        /*0a98*/ 	.word	0x0001be60


	//   ....[202]....
        /*0a9c*/ 	.word	0x0001bef0


	//   ....[203]....
        /*0aa0*/ 	.word	0x0001bf90


	//   ....[204]....
        /*0aa4*/ 	.word	0x0001c020


	//   ....[205]....
        /*0aa8*/ 	.word	0x0001c0c0


	//   ....[206]....
        /*0aac*/ 	.word	0x0001c150


	//   ....[207]....
        /*0ab0*/ 	.word	0x0001c1f0


	//   ....[208]....
        /*0ab4*/ 	.word	0x0001c280


	//   ....[209]....
        /*0ab8*/ 	.word	0x0001c370


	//   ....[210]....
        /*0abc*/ 	.word	0x0001c400


	//   ....[211]....
        /*0ac0*/ 	.word	0x0001c4a0


	//   ....[212]....
        /*0ac4*/ 	.word	0x0001c530


	//   ....[213]....
        /*0ac8*/ 	.word	0x0001c5d0


	//   ....[214]....
        /*0acc*/ 	.word	0x0001c660


	//   ....[215]....
        /*0ad0*/ 	.word	0x0001c700


	//   ....[216]....
        /*0ad4*/ 	.word	0x0001c790


	//   ....[217]....
        /*0ad8*/ 	.word	0x0001c880


	//   ....[218]....
        /*0adc*/ 	.word	0x0001c910


	//   ....[219]....
        /*0ae0*/ 	.word	0x0001c9a0


	//   ....[220]....
        /*0ae4*/ 	.word	0x0001ca30


	//   ....[221]....
        /*0ae8*/ 	.word	0x0001cac0


	//   ....[222]....
        /*0aec*/ 	.word	0x0001cb50


	//   ....[223]....
        /*0af0*/ 	.word	0x0001cbe0


	//   ....[224]....
        /*0af4*/ 	.word	0x0001cc70


	//   ....[225]....
        /*0af8*/ 	.word	0x0001cda0


	//   ....[226]....
        /*0afc*/ 	.word	0x0001ce50


	//   ....[227]....
        /*0b00*/ 	.word	0x0001cee0


	//   ....[228]....
        /*0b04*/ 	.word	0x0001cf30


	//   ....[229]....
        /*0b08*/ 	.word	0x0001cf80


	//   ....[230]....
        /*0b0c*/ 	.word	0x0001d060


	//   ....[231]....
        /*0b10*/ 	.word	0x0001d0f0


	//   ....[232]....
        /*0b14*/ 	.word	0x0001d140


	//   ....[233]....
        /*0b18*/ 	.word	0x0001d190


	//   ....[234]....
        /*0b1c*/ 	.word	0x0001d3a0


	//   ....[235]....
        /*0b20*/ 	.word	0x0001d3f0


	//   ....[236]....
        /*0b24*/ 	.word	0x0001d480


	//   ....[237]....
        /*0b28*/ 	.word	0x0001d510


	//   ....[238]....
        /*0b2c*/ 	.word	0x0001d5a0


	//   ....[239]....
        /*0b30*/ 	.word	0x0001d630


	//   ....[240]....
        /*0b34*/ 	.word	0x0001d6c0


	//   ....[241]....
        /*0b38*/ 	.word	0x0001d750


	//   ....[242]....
        /*0b3c*/ 	.word	0x0001d7d0


	//   ....[243]....
        /*0b40*/ 	.word	0x0001d820


	//   ....[244]....
        /*0b44*/ 	.word	0x0001d8b0


	//   ....[245]....
        /*0b48*/ 	.word	0x0001d940


	//   ....[246]....
        /*0b4c*/ 	.word	0x0001d9c0


	//   ....[247]....
        /*0b50*/ 	.word	0x0001da10


	//   ....[248]....
        /*0b54*/ 	.word	0x0001daa0


	//   ....[249]....
        /*0b58*/ 	.word	0x0001db30


	//   ....[250]....
        /*0b5c*/ 	.word	0x0001dbc0


	//   ....[251]....
        /*0b60*/ 	.word	0x0001dc50


	//   ....[252]....
        /*0b64*/ 	.word	0x0001dce0


	//   ....[253]....
        /*0b68*/ 	.word	0x0001dd70


	//   ....[254]....
        /*0b6c*/ 	.word	0x0001de30


	//   ....[255]....
        /*0b70*/ 	.word	0x0001e110


	//   ....[0]....
        /*0b74*/ 	.word	0x0001e200


	//   ....[1]....
        /*0b78*/ 	.word	0x0001e2a0


	//   ....[2]....
        /*0b7c*/ 	.word	0x0001e300


	//   ....[3]....
        /*0b80*/ 	.word	0x0001e400


	//   ....[4]....
        /*0b84*/ 	.word	0x0001e470


	//   ....[5]....
        /*0b88*/ 	.word	0x0001e570


	//   ....[6]....
        /*0b8c*/ 	.word	0x0001e5e0


	//   ....[7]....
        /*0b90*/ 	.word	0x0001e6e0


	//   ....[8]....
        /*0b94*/ 	.word	0x0001e750


	//   ....[9]....
        /*0b98*/ 	.word	0x0001e850


	//   ....[10]....
        /*0b9c*/ 	.word	0x0001e8c0


	//   ....[11]....
        /*0ba0*/ 	.word	0x0001e9c0


	//   ....[12]....
        /*0ba4*/ 	.word	0x0001ea30


	//   ....[13]....
        /*0ba8*/ 	.word	0x0001eb30


	//   ....[14]....
        /*0bac*/ 	.word	0x0001eba0


	//   ....[15]....
        /*0bb0*/ 	.word	0x0001ec40


	//   ....[16]....
        /*0bb4*/ 	.word	0x0001ed40


	//   ....[17]....
        /*0bb8*/ 	.word	0x0001edb0


	//   ....[18]....
        /*0bbc*/ 	.word	0x0001ee30


	//   ....[19]....
        /*0bc0*/ 	.word	0x0001eee0


	//   ....[20]....
        /*0bc4*/ 	.word	0x0001ef60


	//   ....[21]....
        /*0bc8*/ 	.word	0x0001f030


	//   ....[22]....
        /*0bcc*/ 	.word	0x0001f0b0


	//   ....[23]....
        /*0bd0*/ 	.word	0x0001f180


	//   ....[24]....
        /*0bd4*/ 	.word	0x0001f200


	//   ....[25]....
        /*0bd8*/ 	.word	0x0001f2d0


	//   ....[26]....
        /*0bdc*/ 	.word	0x0001f350


	//   ....[27]....
        /*0be0*/ 	.word	0x0001f420


	//   ....[28]....
        /*0be4*/ 	.word	0x0001f4a0


	//   ....[29]....
        /*0be8*/ 	.word	0x0001f560


	//   ....[30]....
        /*0bec*/ 	.word	0x0001f5f0


	//   ....[31]....
        /*0bf0*/ 	.word	0x0001f6a0


	//   ....[32]....
        /*0bf4*/ 	.word	0x0001f7d0


	//   ....[33]....
        /*0bf8*/ 	.word	0x0001f870


	//   ....[34]....
        /*0bfc*/ 	.word	0x0001f8e0


	//   ....[35]....
        /*0c00*/ 	.word	0x0001f9a0


	//   ....[36]....
        /*0c04*/ 	.word	0x0001fa00


	//   ....[37]....
        /*0c08*/ 	.word	0x0001fac0


	//   ....[38]....
        /*0c0c*/ 	.word	0x0001fb20


	//   ....[39]....
        /*0c10*/ 	.word	0x0001fbe0


	//   ....[40]....
        /*0c14*/ 	.word	0x0001fc40


	//   ....[41]....
        /*0c18*/ 	.word	0x0001fd00


	//   ....[42]....
        /*0c1c*/ 	.word	0x0001fd60


	//   ....[43]....
        /*0c20*/ 	.word	0x0001fe20


	//   ....[44]....
        /*0c24*/ 	.word	0x0001fe80


	//   ....[45]....
        /*0c28*/ 	.word	0x0001ff40


	//   ....[46]....
        /*0c2c*/ 	.word	0x0001ffa0


	//   ....[47]....
        /*0c30*/ 	.word	0x00020060


	//   ....[48]....
        /*0c34*/ 	.word	0x00020150


	//   ....[49]....
        /*0c38*/ 	.word	0x000201f0


	//   ....[50]....
        /*0c3c*/ 	.word	0x00020250


	//   ....[51]....
        /*0c40*/ 	.word	0x00020330


	//   ....[52]....
        /*0c44*/ 	.word	0x00020390


	//   ....[53]....
        /*0c48*/ 	.word	0x00020470


	//   ....[54]....
        /*0c4c*/ 	.word	0x000204d0


	//   ....[55]....
        /*0c50*/ 	.word	0x000205b0


	//   ....[56]....
        /*0c54*/ 	.word	0x00020610


	//   ....[57]....
        /*0c58*/ 	.word	0x000206f0


	//   ....[58]....
        /*0c5c*/ 	.word	0x00020750


	//   ....[59]....
        /*0c60*/ 	.word	0x00020830


	//   ....[60]....
        /*0c64*/ 	.word	0x00020890


	//   ....[61]....
        /*0c68*/ 	.word	0x00020970


	//   ....[62]....
        /*0c6c*/ 	.word	0x000209d0


	//   ....[63]....
        /*0c70*/ 	.word	0x00020aa0


	//   ....[64]....
        /*0c74*/ 	.word	0x00020bc0


	//   ....[65]....
        /*0c78*/ 	.word	0x00020c70


	//   ....[66]....
        /*0c7c*/ 	.word	0x00020d20


	//   ....[67]....
        /*0c80*/ 	.word	0x00020df0


	//   ....[68]....
        /*0c84*/ 	.word	0x00020e50


	//   ....[69]....
        /*0c88*/ 	.word	0x00020f30


	//   ....[70]....
        /*0c8c*/ 	.word	0x00020f90


	//   ....[71]....
        /*0c90*/ 	.word	0x00021060


	//   ....[72]....
        /*0c94*/ 	.word	0x000210c0


	//   ....[73]....
        /*0c98*/ 	.word	0x00021190


	//   ....[74]....
        /*0c9c*/ 	.word	0x000211f0


	//   ....[75]....
        /*0ca0*/ 	.word	0x000212d0


	//   ....[76]....
        /*0ca4*/ 	.word	0x00021330


	//   ....[77]....
        /*0ca8*/ 	.word	0x00021400


	//   ....[78]....
        /*0cac*/ 	.word	0x00021460


	//   ....[79]....
        /*0cb0*/ 	.word	0x00021520


	//   ....[80]....
        /*0cb4*/ 	.word	0x000215b0


	//   ....[81]....
        /*0cb8*/ 	.word	0x00021650


	//   ....[82]....
        /*0cbc*/ 	.word	0x000217d0


	//   ....[83]....
        /*0cc0*/ 	.word	0x00021840


	//   ....[84]....
        /*0cc4*/ 	.word	0x000218b0


	//   ....[85]....
        /*0cc8*/ 	.word	0x00021920


	//   ....[86]....
        /*0ccc*/ 	.word	0x00021990


	//   ....[87]....
        /*0cd0*/ 	.word	0x00021a10


	//   ....[88]....
        /*0cd4*/ 	.word	0x00021a90


	//   ....[89]....
        /*0cd8*/ 	.word	0x00021b20


	//   ....[90]....
        /*0cdc*/ 	.word	0x00021b90


	//   ....[91]....
        /*0ce0*/ 	.word	0x00021c00


	//   ....[92]....
        /*0ce4*/ 	.word	0x00021c70


	//   ....[93]....
        /*0ce8*/ 	.word	0x00021cf0


	//   ....[94]....
        /*0cec*/ 	.word	0x00021d60


	//   ....[95]....
        /*0cf0*/ 	.word	0x00021e00


	//   ....[96]....
        /*0cf4*/ 	.word	0x00021e50


	//   ....[97]....
        /*0cf8*/ 	.word	0x00021ee0


	//   ....[98]....
        /*0cfc*/ 	.word	0x00022010


	//----- nvinfo : EIATTR_REG_RECONFIG
	.align		4
.L_142:
        /*0d00*/ 	.byte	0x01, 0x54
	.zero		2


	//----- nvinfo : EIATTR_SYSCALL_OFFSETS
	.align		4
        /*0d04*/ 	.byte	0x04, 0x46
        /*0d06*/ 	.short	(.L_144 - .L_143)


	//   ....[0]....
.L_143:
        /*0d08*/ 	.word	0x00001c90


	//   ....[1]....
        /*0d0c*/ 	.word	0x00001de0


	//   ....[2]....
        /*0d10*/ 	.word	0x000091f0


	//   ....[3]....
        /*0d14*/ 	.word	0x00009550


	//   ....[4]....
        /*0d18*/ 	.word	0x00017950


	//   ....[5]....
        /*0d1c*/ 	.word	0x00017aa0


	//   ....[6]....
        /*0d20*/ 	.word	0x00017b90


	//   ....[7]....
        /*0d24*/ 	.word	0x00018b20


	//----- nvinfo : EIATTR_MBARRIER_INSTR_OFFSETS
	.align		4
.L_144:
        /*0d28*/ 	.byte	0x04, 0x39
        /*0d2a*/ 	.short	(.L_146 - .L_145)


	//   ....[0]....
.L_145:
        /*0d2c*/ 	.word	0x00000270
        /*0d30*/ 	.word	0x000000ff
        /*0d34*/ 	.word	0x00028800
        /*0d38*/ 	.short	0x0100
        /*0d3a*/ 	.byte	0x08
	.zero		1


	//   ....[1]....
        /*0d3c*/ 	.word	0x00000280
        /*0d40*/ 	.word	0x000000ff
        /*0d44*/ 	.word	0x00028820
        /*0d48*/ 	.short	0x0100
        /*0d4a*/ 	.byte	0x08
	.zero		1


	//   ....[2]....
        /*0d4c*/ 	.word	0x00000370
        /*0d50*/ 	.word	0x000000ff
        /*0d54*/ 	.word	0x00028830
        /*0d58*/ 	.short	0x0100
        /*0d5a*/ 	.byte	0x08
	.zero		1


	//   ....[3]....
        /*0d5c*/ 	.word	0x00000380
        /*0d60*/ 	.word	0x000000ff
        /*0d64*/ 	.word	0x00028840
        /*0d68*/ 	.short	0x0100
        /*0d6a*/ 	.byte	0x08
	.zero		1


	//   ....[4]....
        /*0d6c*/ 	.word	0x00000390
        /*0d70*/ 	.word	0x000000ff
        /*0d74*/ 	.word	0x00028838
        /*0d78*/ 	.short	0x0100
        /*0d7a*/ 	.byte	0x08
	.zero		1


	//   ....[5]....
        /*0d7c*/ 	.word	0x000003a0
        /*0d80*/ 	.word	0x000000ff
        /*0d84*/ 	.word	0x00028848
        /*0d88*/ 	.short	0x0100
        /*0d8a*/ 	.byte	0x08
	.zero		1


	//   ....[6]....
        /*0d8c*/ 	.word	0x000004d0
        /*0d90*/ 	.word	0x000000ff
        /*0d94*/ 	.word	0x00028850
        /*0d98*/ 	.short	0x0100
        /*0d9a*/ 	.byte	0x08
	.zero		1


	//   ....[7]....
        /*0d9c*/ 	.word	0x000004e0
        /*0da0*/ 	.word	0x000000ff
        /*0da4*/ 	.word	0x00028860
        /*0da8*/ 	.short	0x0100
        /*0daa*/ 	.byte	0x08
	.zero		1


	//   ....[8]....
        /*0dac*/ 	.word	0x000004f0
        /*0db0*/ 	.word	0x000000ff
        /*0db4*/ 	.word	0x00028858
        /*0db8*/ 	.short	0x0100
        /*0dba*/ 	.byte	0x08
	.zero		1


	//   ....[9]....
        /*0dbc*/ 	.word	0x00000500
        /*0dc0*/ 	.word	0x000000ff
        /*0dc4*/ 	.word	0x00028868
        /*0dc8*/ 	.short	0x0100
        /*0dca*/ 	.byte	0x08
	.zero		1


	//   ....[10]....
        /*0dcc*/ 	.word	0x000005f0
        /*0dd0*/ 	.word	0x000000ff
        /*0dd4*/ 	.word	0x00028870
        /*0dd8*/ 	.short	0x0100
        /*0dda*/ 	.byte	0x06
	.zero		1


	//   ....[11]....
        /*0ddc*/ 	.word	0x00000600
        /*0de0*/ 	.word	0x000000ff
        /*0de4*/ 	.word	0x00028880
        /*0de8*/ 	.short	0x0100
        /*0dea*/ 	.byte	0x06
	.zero		1


	//   ....[12]....
        /*0dec*/ 	.word	0x00000610
        /*0df0*/ 	.word	0x000000ff
        /*0df4*/ 	.word	0x00028878
        /*0df8*/ 	.short	0x0100
        /*0dfa*/ 	.byte	0x06
	.zero		1


	//   ....[13]....
        /*0dfc*/ 	.word	0x00000620
        /*0e00*/ 	.word	0x000000ff
        /*0e04*/ 	.word	0x00028888
        /*0e08*/ 	.short	0x0100
        /*0e0a*/ 	.byte	0x06
	.zero		1


	//   ....[14]....
        /*0e0c*/ 	.word	0x00000750
        /*0e10*/ 	.word	0x000000ff
        /*0e14*/ 	.word	0x00028890
        /*0e18*/ 	.short	0x0100
        /*0e1a*/ 	.byte	0x08
	.zero		1


	//   ....[15]....
        /*0e1c*/ 	.word	0x00000760
        /*0e20*/ 	.word	0x000000ff
        /*0e24*/ 	.word	0x000288a0
        /*0e28*/ 	.short	0x0100
        /*0e2a*/ 	.byte	0x08
	.zero		1


	//   ....[16]....
        /*0e2c*/ 	.word	0x00000770
        /*0e30*/ 	.word	0x000000ff
        /*0e34*/ 	.word	0x00028898
        /*0e38*/ 	.short	0x0100
        /*0e3a*/ 	.byte	0x08
	.zero		1


	//   ....[17]....
        /*0e3c*/ 	.word	0x00000780
        /*0e40*/ 	.word	0x000000ff
        /*0e44*/ 	.word	0x000288a8
        /*0e48*/ 	.short	0x0100
        /*0e4a*/ 	.byte	0x08
	.zero		1


	//   ....[18]....
        /*0e4c*/ 	.word	0x000008b0
        /*0e50*/ 	.word	0x000000ff
        /*0e54*/ 	.word	0x000288b0
        /*0e58*/ 	.short	0x0100
        /*0e5a*/ 	.byte	0x08
	.zero		1


	//   ....[19]....
        /*0e5c*/ 	.word	0x000008c0
        /*0e60*/ 	.word	0x000000ff
        /*0e64*/ 	.word	0x000288c0
        /*0e68*/ 	.short	0x0100
        /*0e6a*/ 	.byte	0x08
	.zero		1


	//   ....[20]....
        /*0e6c*/ 	.word	0x000008d0
        /*0e70*/ 	.word	0x000000ff
        /*0e74*/ 	.word	0x000288b8
        /*0e78*/ 	.short	0x0100
        /*0e7a*/ 	.byte	0x08
	.zero		1


	//   ....[21]....
        /*0e7c*/ 	.word	0x000008e0
        /*0e80*/ 	.word	0x000000ff
        /*0e84*/ 	.word	0x000288c8
        /*0e88*/ 	.short	0x0100
        /*0e8a*/ 	.byte	0x08
	.zero		1


	//   ....[22]....
        /*0e8c*/ 	.word	0x00003430
        /*0e90*/ 	.word	0x0000005a
        /*0e94*/ 	.word	0x00028890
        /*0e98*/ 	.short	0x010a
        /*0e9a*/ 	.byte	0x3f
	.zero		1


	//   ....[23]....
        /*0e9c*/ 	.word	0x00005c10
        /*0ea0*/ 	.word	0x0000005a
        /*0ea4*/ 	.word	0x00028890
        /*0ea8*/ 	.short	0x010a
        /*0eaa*/ 	.byte	0x3f
	.zero		1


	//   ....[24]....
        /*0eac*/ 	.word	0x00007cf0
        /*0eb0*/ 	.word	0x0000005a
        /*0eb4*/ 	.word	0x00028890
        /*0eb8*/ 	.short	0x010a
        /*0eba*/ 	.byte	0x3f
	.zero		1


	//   ....[25]....
        /*0ebc*/ 	.word	0x000083f0
        /*0ec0*/ 	.word	0x0000000b
        /*0ec4*/ 	.word	0x00000000
        /*0ec8*/ 	.short	0x0101
        /*0eca*/ 	.byte	0x3f
	.zero		1


	//   ....[26]....
        /*0ecc*/ 	.word	0x00008430
        /*0ed0*/ 	.word	0x0000005a
        /*0ed4*/ 	.word	0x000288b0
        /*0ed8*/ 	.short	0x010a
        /*0eda*/ 	.byte	0x3f
	.zero		1


	//   ....[27]....
        /*0edc*/ 	.word	0x00008a40
        /*0ee0*/ 	.word	0x0000005a
        /*0ee4*/ 	.word	0x00000000
        /*0ee8*/ 	.short	0x0101
        /*0eea*/ 	.byte	0x3f
	.zero		1


	//   ....[28]....
        /*0eec*/ 	.word	0x00009280
        /*0ef0*/ 	.word	0x0000009c
        /*0ef4*/ 	.word	0x00028800
        /*0ef8*/ 	.short	0x010a
        /*0efa*/ 	.byte	0x3f
	.zero		1


	//   ....[29]....
        /*0efc*/ 	.word	0x000092d0
        /*0f00*/ 	.word	0x0000009c
        /*0f04*/ 	.word	0x00028800
        /*0f08*/ 	.short	0x010a
        /*0f0a*/ 	.byte	0x3f
	.zero		1


	//   ....[30]....
        /*0f0c*/ 	.word	0x00009980
        /*0f10*/ 	.word	0x0000009c
        /*0f14*/ 	.word	0x00028800
        /*0f18*/ 	.short	0x010a
        /*0f1a*/ 	.byte	0x3f
	.zero		1


	//   ....[31]....
        /*0f1c*/ 	.word	0x0000b360
        /*0f20*/ 	.word	0x0000009c
        /*0f24*/ 	.word	0x00028800
        /*0f28*/ 	.short	0x010a
        /*0f2a*/ 	.byte	0x3f
	.zero		1


	//   ....[32]....
        /*0f2c*/ 	.word	0x0000cc00
        /*0f30*/ 	.word	0x00000003
        /*0f34*/ 	.word	0x00028830
        /*0f38*/ 	.short	0x010a
        /*0f3a*/ 	.byte	0x3f
	.zero		1


	//   ....[33]....
        /*0f3c*/ 	.word	0x0000cc50
        /*0f40*/ 	.word	0x00000003
        /*0f44*/ 	.word	0x00028830
        /*0f48*/ 	.short	0x010a
        /*0f4a*/ 	.byte	0x3f
	.zero		1


	//   ....[34]....
        /*0f4c*/ 	.word	0x0000e670
        /*0f50*/ 	.word	0x00000003
        /*0f54*/ 	.word	0x00000000
        /*0f58*/ 	.short	0x0101
        /*0f5a*/ 	.byte	0x3f
	.zero		1


	//   ....[35]....
        /*0f5c*/ 	.word	0x0000f260
        /*0f60*/ 	.word	0x00000007
        /*0f64*/ 	.word	0x00028830
        /*0f68*/ 	.short	0x010a
        /*0f6a*/ 	.byte	0x3f
	.zero		1


	//   ....[36]....
        /*0f6c*/ 	.word	0x0000f2b0
        /*0f70*/ 	.word	0x00000007
        /*0f74*/ 	.word	0x00028830
        /*0f78*/ 	.short	0x010a
        /*0f7a*/ 	.byte	0x3f
	.zero		1


	//   ....[37]....
        /*0f7c*/ 	.word	0x0000f6f0
        /*0f80*/ 	.word	0x00000005
        /*0f84*/ 	.word	0x00028850
        /*0f88*/ 	.short	0x010a
        /*0f8a*/ 	.byte	0x3f
	.zero		1


	//   ....[38]....
        /*0f8c*/ 	.word	0x0000f730
        /*0f90*/ 	.word	0x00000005
        /*0f94*/ 	.word	0x00028850
        /*0f98*/ 	.short	0x010a
        /*0f9a*/ 	.byte	0x3f
	.zero		1


	//   ....[39]....
        /*0f9c*/ 	.word	0x00010b30
        /*0fa0*/ 	.word	0x00000003
        /*0fa4*/ 	.word	0x00000000
        /*0fa8*/ 	.short	0x0101
        /*0faa*/ 	.byte	0x3f
	.zero		1


	//   ....[40]....
        /*0fac*/ 	.word	0x00010de0
        /*0fb0*/ 	.word	0x0000000c
        /*0fb4*/ 	.word	0x00000000
        /*0fb8*/ 	.short	0x0101
        /*0fba*/ 	.byte	0x3f
	.zero		1


	//   ....[41]....
        /*0fbc*/ 	.word	0x00011420
        /*0fc0*/ 	.word	0x0000000f
        /*0fc4*/ 	.word	0x00028850
        /*0fc8*/ 	.short	0x010a
        /*0fca*/ 	.byte	0x3f
	.zero		1


	//   ....[42]....
        /*0fcc*/ 	.word	0x000114a0
        /*0fd0*/ 	.word	0x0000000f
        /*0fd4*/ 	.word	0x00028850
        /*0fd8*/ 	.short	0x010a
        /*0fda*/ 	.byte	0x3f
	.zero		1


	//   ....[43]....
        /*0fdc*/ 	.word	0x00011ac0
        /*0fe0*/ 	.word	0x00000004
        /*0fe4*/ 	.word	0x00000000
        /*0fe8*/ 	.short	0x0101
        /*0fea*/ 	.byte	0x3f
	.zero		1


	//   ....[44]....
        /*0fec*/ 	.word	0x00012fe0
        /*0ff0*/ 	.word	0x00000000
        /*0ff4*/ 	.word	0x00000000
        /*0ff8*/ 	.short	0x0101
        /*0ffa*/ 	.byte	0x3f
	.zero		1


	//   ....[45]....
        /*0ffc*/ 	.word	0x00013830
        /*1000*/ 	.word	0x00000004
        /*1004*/ 	.word	0x00000000
        /*1008*/ 	.short	0x0101
        /*100a*/ 	.byte	0x3f
	.zero		1


	//   ....[46]....
        /*100c*/ 	.word	0x00016590
        /*1010*/ 	.word	0x00000016
        /*1014*/ 	.word	0x00028820
        /*1018*/ 	.short	0x010a
        /*101a*/ 	.byte	0x3f
	.zero		1


	//   ....[47]....
        /*101c*/ 	.word	0x00016620
        /*1020*/ 	.word	0x0000000a
        /*1024*/ 	.word	0x000288a0
        /*1028*/ 	.short	0x010a
        /*102a*/ 	.byte	0x3f
	.zero		1


	//   ....[48]....
        /*102c*/ 	.word	0x00016980
        /*1030*/ 	.word	0x0000000a
        /*1034*/ 	.word	0x000288c0
        /*1038*/ 	.short	0x010a
        /*103a*/ 	.byte	0x3f
	.zero		1


	//   ....[49]....
        /*103c*/ 	.word	0x00016db0
        /*1040*/ 	.word	0x0000000a
        /*1044*/ 	.word	0x000288a0
        /*1048*/ 	.short	0x010a
        /*104a*/ 	.byte	0x3f
	.zero		1


	//   ....[50]....
        /*104c*/ 	.word	0x000170f0
        /*1050*/ 	.word	0x0000000a
        /*1054*/ 	.word	0x000288c0
        /*1058*/ 	.short	0x010a
        /*105a*/ 	.byte	0x3f
	.zero		1


	//   ....[51]....
        /*105c*/ 	.word	0x00018090
        /*1060*/ 	.word	0x00000007
        /*1064*/ 	.word	0x00028840
        /*1068*/ 	.short	0x010a
        /*106a*/ 	.byte	0x3f
	.zero		1


	//   ....[52]....
        /*106c*/ 	.word	0x00018800
        /*1070*/ 	.word	0x00000007
        /*1074*/ 	.word	0x00028830
        /*1078*/ 	.short	0x0107
        /*107a*/ 	.byte	0x3f
	.zero		1


	//   ....[53]....
        /*107c*/ 	.word	0x000188d0
        /*1080*/ 	.word	0x00000007
        /*1084*/ 	.word	0x00028830
        /*1088*/ 	.short	0x0101
        /*108a*/ 	.byte	0x3f
	.zero		1


	//   ....[54]....
        /*108c*/ 	.word	0x000193b0
        /*1090*/ 	.word	0x00000016
        /*1094*/ 	.word	0x00028800
        /*1098*/ 	.short	0x0107
        /*109a*/ 	.byte	0x3f
	.zero		1


	//   ....[55]....
        /*109c*/ 	.word	0x000194c0
        /*10a0*/ 	.word	0x00000016
        /*10a4*/ 	.word	0x00028800
        /*10a8*/ 	.short	0x0101
        /*10aa*/ 	.byte	0x3f
	.zero		1


	//   ....[56]....
        /*10ac*/ 	.word	0x000194e0
        /*10b0*/ 	.word	0x00000016
        /*10b4*/ 	.word	0x00028820
        /*10b8*/ 	.short	0x010a
        /*10ba*/ 	.byte	0x3f
	.zero		1


	//   ....[57]....
        /*10bc*/ 	.word	0x00019870
        /*10c0*/ 	.word	0x00000006
        /*10c4*/ 	.word	0x00028840
        /*10c8*/ 	.short	0x010a
        /*10ca*/ 	.byte	0x3f
	.zero		1


	//   ....[58]....
        /*10cc*/ 	.word	0x00019d80
        /*10d0*/ 	.word	0x00000006
        /*10d4*/ 	.word	0x00028830
        /*10d8*/ 	.short	0x0107
        /*10da*/ 	.byte	0x3f
	.zero		1


	//   ....[59]....
        /*10dc*/ 	.word	0x00019e40
        /*10e0*/ 	.word	0x00000006
        /*10e4*/ 	.word	0x00028830
        /*10e8*/ 	.short	0x0101
        /*10ea*/ 	.byte	0x3f
	.zero		1


	//   ....[60]....
        /*10ec*/ 	.word	0x00019ea0
        /*10f0*/ 	.word	0x00000006
        /*10f4*/ 	.word	0x00028860
        /*10f8*/ 	.short	0x010a
        /*10fa*/ 	.byte	0x3f
	.zero		1


	//   ....[61]....
        /*10fc*/ 	.word	0x0001a3d0
        /*1100*/ 	.word	0x00000006
        /*1104*/ 	.word	0x00028850
        /*1108*/ 	.short	0x0107
        /*110a*/ 	.byte	0x3f
	.zero		1


	//   ....[62]....
        /*110c*/ 	.word	0x0001a570
        /*1110*/ 	.word	0x00000006
        /*1114*/ 	.word	0x00028850
        /*1118*/ 	.short	0x0101
        /*111a*/ 	.byte	0x3f
	.zero		1


	//   ....[63]....
        /*111c*/ 	.word	0x0001a780
        /*1120*/ 	.word	0x00000000
        /*1124*/ 	.word	0x00028860
        /*1128*/ 	.short	0x010a
        /*112a*/ 	.byte	0x3f
	.zero		1


	//   ....[64]....
        /*112c*/ 	.word	0x0001acb0
        /*1130*/ 	.word	0x00000000
        /*1134*/ 	.word	0x00028850
        /*1138*/ 	.short	0x0107
        /*113a*/ 	.byte	0x3f
	.zero		1


	//   ....[65]....
        /*113c*/ 	.word	0x0001ad70
        /*1140*/ 	.word	0x00000000
        /*1144*/ 	.word	0x00028850
        /*1148*/ 	.short	0x0101
        /*114a*/ 	.byte	0x3f
	.zero		1


	//   ....[66]....
        /*114c*/ 	.word	0x0001bac0
        /*1150*/ 	.word	0x00000004
        /*1154*/ 	.word	0x00028820
        /*1158*/ 	.short	0x010a
        /*115a*/ 	.byte	0x3f
	.zero		1


	//   ....[67]....
        /*115c*/ 	.word	0x0001bc30
        /*1160*/ 	.word	0x00000005
        /*1164*/ 	.word	0x00028840
        /*1168*/ 	.short	0x010a
        /*116a*/ 	.byte	0x3f
	.zero		1


	//   ....[68]....
        /*116c*/ 	.word	0x0001bcd0
        /*1170*/ 	.word	0x00000019
        /*1174*/ 	.word	0x00028840
        /*1178*/ 	.short	0x010a
        /*117a*/ 	.byte	0x3f
	.zero		1


	//   ....[69]....
        /*117c*/ 	.word	0x0001bd10
        /*1180*/ 	.word	0x00000005
        /*1184*/ 	.word	0x00028860
        /*1188*/ 	.short	0x010a
        /*118a*/ 	.byte	0x3f
	.zero		1


	//   ....[70]....
        /*118c*/ 	.word	0x0001bd50
        /*1190*/ 	.word	0x00000019
        /*1194*/ 	.word	0x00028860
        /*1198*/ 	.short	0x010a
        /*119a*/ 	.byte	0x3f
	.zero		1


	//   ....[71]....
        /*119c*/ 	.word	0x0001bdb0
        /*11a0*/ 	.word	0x0000005a
        /*11a4*/ 	.word	0x00028890
        /*11a8*/ 	.short	0x010a
        /*11aa*/ 	.byte	0x3f
	.zero		1


	//   ....[72]....
        /*11ac*/ 	.word	0x0001c2c0
        /*11b0*/ 	.word	0x0000005a
        /*11b4*/ 	.word	0x00028890
        /*11b8*/ 	.short	0x010a
        /*11ba*/ 	.byte	0x3f
	.zero		1


	//   ....[73]....
        /*11bc*/ 	.word	0x0001c7d0
        /*11c0*/ 	.word	0x0000005a
        /*11c4*/ 	.word	0x00028890
        /*11c8*/ 	.short	0x010a
        /*11ca*/ 	.byte	0x3f
	.zero		1


	//   ....[74]....
        /*11cc*/ 	.word	0x0001cca0
        /*11d0*/ 	.word	0x0000005a
        /*11d4*/ 	.word	0x000288b0
        /*11d8*/ 	.short	0x010a
        /*11da*/ 	.byte	0x3f
	.zero		1


	//   ....[75]....
        /*11dc*/ 	.word	0x0001cfb0
        /*11e0*/ 	.word	0x0000009c
        /*11e4*/ 	.word	0x00028800
        /*11e8*/ 	.short	0x010a
        /*11ea*/ 	.byte	0x3f
	.zero		1


	//   ....[76]....
        /*11ec*/ 	.word	0x0001d1c0
        /*11f0*/ 	.word	0x0000009c
        /*11f4*/ 	.word	0x00028800
        /*11f8*/ 	.short	0x010a
        /*11fa*/ 	.byte	0x3f
	.zero		1


	//   ....[77]....
        /*11fc*/ 	.word	0x0001d210
        /*1200*/ 	.word	0x00000003
        /*1204*/ 	.word	0x00028830
        /*1208*/ 	.short	0x010a
        /*120a*/ 	.byte	0x3f
	.zero		1


	//   ....[78]....
        /*120c*/ 	.word	0x0001d260
        /*1210*/ 	.word	0x00000007
        /*1214*/ 	.word	0x00028830
        /*1218*/ 	.short	0x010a
        /*121a*/ 	.byte	0x3f
	.zero		1


	//   ....[79]....
        /*121c*/ 	.word	0x0001d2b0
        /*1220*/ 	.word	0x00000005
        /*1224*/ 	.word	0x00028850
        /*1228*/ 	.short	0x010a
        /*122a*/ 	.byte	0x3f
	.zero		1


	//   ....[80]....
        /*122c*/ 	.word	0x0001d300
        /*1230*/ 	.word	0x0000000f
        /*1234*/ 	.word	0x00028850
        /*1238*/ 	.short	0x010a
        /*123a*/ 	.byte	0x3f
	.zero		1


	//   ....[81]....
        /*123c*/ 	.word	0x0001def0
        /*1240*/ 	.word	0x00000016
        /*1244*/ 	.word	0x00028820
        /*1248*/ 	.short	0x010a
        /*124a*/ 	.byte	0x3f
	.zero		1


	//   ....[82]....
        /*124c*/ 	.word	0x0001df40
        /*1250*/ 	.word	0x0000000a
        /*1254*/ 	.word	0x000288a0
        /*1258*/ 	.short	0x010a
        /*125a*/ 	.byte	0x3f
	.zero		1


	//   ....[83]....
        /*125c*/ 	.word	0x0001df90
        /*1260*/ 	.word	0x0000000a
        /*1264*/ 	.word	0x000288c0
        /*1268*/ 	.short	0x010a
        /*126a*/ 	.byte	0x3f
	.zero		1


	//   ....[84]....
        /*126c*/ 	.word	0x0001dfe0
        /*1270*/ 	.word	0x0000000a
        /*1274*/ 	.word	0x000288a0
        /*1278*/ 	.short	0x010a
        /*127a*/ 	.byte	0x3f
	.zero		1


	//   ....[85]....
        /*127c*/ 	.word	0x0001e030
        /*1280*/ 	.word	0x0000000a
        /*1284*/ 	.word	0x000288c0
        /*1288*/ 	.short	0x010a
        /*128a*/ 	.byte	0x3f
	.zero		1


	//   ....[86]....
        /*128c*/ 	.word	0x0001e150
        /*1290*/ 	.word	0x00000007
        /*1294*/ 	.word	0x00028840
        /*1298*/ 	.short	0x010a
        /*129a*/ 	.byte	0x3f
	.zero		1


	//   ....[87]....
        /*129c*/ 	.word	0x0001f6d0
        /*12a0*/ 	.word	0x00000016
        /*12a4*/ 	.word	0x00028820
        /*12a8*/ 	.short	0x010a
        /*12aa*/ 	.byte	0x3f
	.zero		1


	//   ....[88]....
        /*12ac*/ 	.word	0x0001f720
        /*12b0*/ 	.word	0x00000006
        /*12b4*/ 	.word	0x00028840
        /*12b8*/ 	.short	0x010a
        /*12ba*/ 	.byte	0x3f
	.zero		1


	//   ....[89]....
        /*12bc*/ 	.word	0x000200a0
        /*12c0*/ 	.word	0x00000006
        /*12c4*/ 	.word	0x00028860
        /*12c8*/ 	.short	0x010a
        /*12ca*/ 	.byte	0x3f
	.zero		1


	//   ....[90]....
        /*12cc*/ 	.word	0x00020b10
        /*12d0*/ 	.word	0x00000000
        /*12d4*/ 	.word	0x00028860
        /*12d8*/ 	.short	0x010a
        /*12da*/ 	.byte	0x3f
	.zero		1


	//   ....[91]....
        /*12dc*/ 	.word	0x00021f30
        /*12e0*/ 	.word	0x00000004
        /*12e4*/ 	.word	0x00028820
        /*12e8*/ 	.short	0x010a
        /*12ea*/ 	.byte	0x3f
	.zero		1


	//   ....[92]....
        /*12ec*/ 	.word	0x000220d0
        /*12f0*/ 	.word	0x00000005
        /*12f4*/ 	.word	0x00028840
        /*12f8*/ 	.short	0x010a
        /*12fa*/ 	.byte	0x3f
	.zero		1


	//   ....[93]....
        /*12fc*/ 	.word	0x00022120
        /*1300*/ 	.word	0x00000019
        /*1304*/ 	.word	0x00028840
        /*1308*/ 	.short	0x010a
        /*130a*/ 	.byte	0x3f
	.zero		1


	//   ....[94]....
        /*130c*/ 	.word	0x00022170
        /*1310*/ 	.word	0x00000005
        /*1314*/ 	.word	0x00028860
        /*1318*/ 	.short	0x010a
        /*131a*/ 	.byte	0x3f
	.zero		1


	//----- nvinfo : EIATTR_NUM_MBARRIERS
	.align		4
.L_146:
        /*131c*/ 	.byte	0x03, 0x38
        /*131e*/ 	.short	0x0016


	//----- nvinfo : EIATTR_EXIT_INSTR_OFFSETS
	.align		4
        /*1320*/ 	.byte	0x04, 0x1c
        /*1322*/ 	.short	(.L_148 - .L_147)


	//   ....[0]....
.L_147:
        /*1324*/ 	.word	0x0001bda0


	//----- nvinfo : EIATTR_MAX_THREADS
	.align		4
.L_148:
        /*1328*/ 	.byte	0x04, 0x05
        /*132a*/ 	.short	(.L_150 - .L_149)
.L_149:
        /*132c*/ 	.word	0x00000180
        /*1330*/ 	.word	0x00000001
        /*1334*/ 	.word	0x00000001


	//----- nvinfo : EIATTR_CRS_STACK_SIZE
	.align		4
.L_150:
        /*1338*/ 	.byte	0x04, 0x1e
        /*133a*/ 	.short	(.L_152 - .L_151)
.L_151:
        /*133c*/ 	.word	0x00000000


	//----- nvinfo : EIATTR_CBANK_PARAM_SIZE
	.align		4
.L_152:
        /*1340*/ 	.byte	0x03, 0x19
        /*1342*/ 	.short	0x0af0


	//----- nvinfo : EIATTR_PARAM_CBANK
	.align		4
        /*1344*/ 	.byte	0x04, 0x0a
        /*1346*/ 	.short	(.L_154 - .L_153)
	.align		4
.L_153:
        /*1348*/ 	.word	index@(.nv.constant0._ZN7cutlass13device_kernelIN5flash11enable_sm90INS1_16FlashAttnFwdSm90INS1_25CollectiveMainloopFwdSm90ILi2EN4cute5tupleIJNS5_1CILi1EEES8_S8_EEENS6_IJNS7_ILi128EEESA_SA_EEELi128ENS_10bfloat16_tEfNS_4arch4Sm90ELb0ELb0ELb0ELb1ELb1ELb1ELb0ELb1ELb1ELb1ELb1ELb0EEENS1_21CollectiveEpilogueFwdISB_S9_SC_SE_Li256ELb1ELb1ELb1ELb0EEENS1_36VarlenDynamicPersistentTileSchedulerILi128ELi128ELi256ELi128ELb1ELb1ELb1ELb0ELb1ELb1EEEEEEEEEvNT_6ParamsE)
        /*134c*/ 	.short	0x0210
        /*134e*/ 	.short	0x0af0


	//----- nvinfo : EIATTR_SW_WAR
	.align		4
.L_154:
        /*1350*/ 	.byte	0x04, 0x36
        /*1352*/ 	.short	(.L_156 - .L_155)
.L_155:
        /*1354*/ 	.word	0x00000008
.L_156:


//--------------------- .nv.info._ZN7cutlass13device_kernelIN5flash11enable_sm90INS1_16FlashAttnFwdSm90INS1_25CollectiveMainloopFwdSm90ILi2EN4cute5tupleIJNS5_1CILi1EEES8_S8_EEENS6_IJNS7_ILi128EEESA_SA_EEELi128ENS_10bfloat16_tEfNS_4arch4Sm90ELb0ELb1ELb0ELb0ELb1ELb0ELb0ELb1ELb1ELb1ELb1ELb0EEENS1_21CollectiveEpilogueFwdISB_S9_SC_SE_Li256ELb0ELb1ELb1ELb0EEENS1_19SingleTileSchedulerILb0ELb1ELb1ELi128EEEEEEEEEvNT_6ParamsE --------------------------
	.section	.nv.info._ZN7cutlass13device_kernelIN5flash11enable_sm90INS1_16FlashAttnFwdSm90INS1_25CollectiveMainloopFwdSm90ILi2EN4cute5tupleIJNS5_1CILi1EEES8_S8_EEENS6_IJNS7_ILi128EEESA_SA_EEELi128ENS_10bfloat16_tEfNS_4arch4Sm90ELb0ELb1ELb0ELb0ELb1ELb0ELb0ELb1ELb1ELb1ELb1ELb0EEENS1_21CollectiveEpilogueFwdISB_S9_SC_SE_Li256ELb0ELb1ELb1ELb0EEENS1_19SingleTileSchedulerILb0ELb1ELb1ELi128EEEEEEEEEvNT_6ParamsE,"",@"SHT_CUDA_INFO"
	.sectionflags	@""
	.align	4


	//----- nvinfo : EIATTR_CUDA_API_VERSION
	.align		4
        /*0000*/ 	.byte	0x04, 0x37
        /*0002*/ 	.short	(.L_158 - .L_157)
.L_157:
        /*0004*/ 	.word	0x00000082


	//----- nvinfo : EIATTR_KPARAM_INFO
	.align		4
.L_158:
        /*0008*/ 	.byte	0x04, 0x17
        /*000a*/ 	.short	(.L_160 - .L_159)
.L_159:
        /*000c*/ 	.word	0x00000000
        /*0010*/ 	.short	0x0000
        /*0012*/ 	.short	0x0070
        /*0014*/ 	.byte	0x00, 0xf0, 0x01, 0x28


	//----- nvinfo : EIATTR_SPARSE_MMA_MASK
	.align		4
.L_160:
        /*0018*/ 	.byte	0x03, 0x50
        /*001a*/ 	.short	0x0000


	//----- nvinfo : EIATTR_MAXREG_COUNT
	.align		4
        /*001c*/ 	.byte	0x03, 0x1b
        /*001e*/ 	.short	0x00a8


	//----- nvinfo : EIATTR_NUM_BARRIERS
	.align		4
        /*0020*/ 	.byte	0x02, 0x4c
        /*0022*/ 	.byte	0x10
	.zero		1


	//----- nvinfo : EIATTR_EXTERNS
	.align		4
        /*0024*/ 	.byte	0x04, 0x0f
        /*0026*/ 	.short	(.L_162 - .L_161)


	//   ....[0]....
	.align		4
.L_161:
        /*0028*/ 	.word	index@(__assertfail)


	//----- nvinfo : EIATTR_MERCURY_ISA_VERSION
	.align		4
.L_162:
        /*002c*/ 	.byte	0x03, 0x5f
        /*002e*/ 	.short	0x0101


	//----- nvinfo : EIATTR_INT_WARP_WIDE_INSTR_OFFSETS
	.align		4
        /*0030*/ 	.byte	0x04, 0x31
        /*0032*/ 	.short	(.L_164 - .L_163)


	//   ....[0]....
.L_163:
        /*0034*/ 	.word	0x000000b0


	//   ....[1]....
        /*0038*/ 	.word	0x000000c0


	//   ....[2]....
        /*003c*/ 	.word	0x00000160


	//----- nvinfo : EIATTR_COOP_GROUP_MASK_REGIDS
	.align		4
.L_164:
        /*0040*/ 	.byte	0x04, 0x29
        /*0042*/ 	.short	(.L_166 - .L_165)


	//   ....[0]....
.L_165:
        /*0044*/ 	.word	0xffffffff


	//   ....[1]....
        /*0048*/ 	.word	0xffffffff


	//   ....[2]....
        /*004c*/ 	.word	0xffffffff


	//   ....[3]....
        /*0050*/ 	.word	0xffffffff


	//   ....[4]....
        /*0054*/ 	.word	0xffffffff


	//   ....[5]....
        /*0058*/ 	.word	0xffffffff


	//   ....[6]....
        /*005c*/ 	.word	0xffffffff


	//   ....[7]....
        /*0060*/ 	.word	0xffffffff


	//   ....[8]....
        /*0064*/ 	.word	0xffffffff


	//   ....[9]....
        /*0068*/ 	.word	0xffffffff


	//   ....[10]....
        /*006c*/ 	.word	0xffffffff


	//   ....[11]....
        /*0070*/ 	.word	0xffffffff


	//   ....[12]....
        /*0074*/ 	.word	0xffffffff


	//   ....[13]....
        /*0078*/ 	.word	0xffffffff


	//   ....[14]....
        /*007c*/ 	.word	0xffffffff


	//   ....[15]....
        /*0080*/ 	.word	0xffffffff


	//   ....[16]....
        /*0084*/ 	.word	0xffffffff


	//   ....[17]....
        /*0088*/ 	.word	0xffffffff


	//   ....[18]....
        /*008c*/ 	.word	0xffffffff


	//   ....[19]....
        /*0090*/ 	.word	0xffffffff


	//   ....[20]....
        /*0094*/ 	.word	0xffffffff


	//   ....[21]....
        /*0098*/ 	.word	0xffffffff


	//   ....[22]....
        /*009c*/ 	.word	0xffffffff


	//   ....[23]....
        /*00a0*/ 	.word	0xffffffff


	//   ....[24]....
        /*00a4*/ 	.word	0xffffffff


	//   ....[25]....
        /*00a8*/ 	.word	0xffffffff


	//   ....[26]....
        /*00ac*/ 	.word	0xffffffff


	//   ....[27]....
        /*00b0*/ 	.word	0xffffffff


	//   ....[28]....
        /*00b4*/ 	.word	0xffffffff


	//   ....[29]....
        /*00b8*/ 	.word	0xffffffff


	//   ....[30]....
        /*00bc*/ 	.word	0xffffffff


	//   ....[31]....
        /*00c0*/ 	.word	0xffffffff


	//   ....[32]....
        /*00c4*/ 	.word	0xffffffff


	//   ....[33]....
        /*00c8*/ 	.word	0xffffffff


	//   ....[34]....
        /*00cc*/ 	.word	0xffffffff


	//   ....[35]....
        /*00d0*/ 	.word	0xffffffff


	//   ....[36]....
        /*00d4*/ 	.word	0xffffffff


	//   ....[37]....
        /*00d8*/ 	.word	0xffffffff


	//   ....[38]....
        /*00dc*/ 	.word	0xffffffff


	//   ....[39]....
        /*00e0*/ 	.word	0xffffffff


	//   ....[40]....
        /*00e4*/ 	.word	0xffffffff


	//   ....[41]....
        /*00e8*/ 	.word	0xffffffff


	//   ....[42]....
        /*00ec*/ 	.word	0xffffffff


	//   ....[43]....
        /*00f0*/ 	.word	0xffffffff


	//   ....[44]....
        /*00f4*/ 	.word	0xffffffff


	//   ....[45]....
        /*00f8*/ 	.word	0xffffffff


	//   ....[46]....
        /*00fc*/ 	.word	0xffffffff


	//   ....[47]....
        /*0100*/ 	.word	0xffffffff


	//   ....[48]....
        /*0104*/ 	.word	0xffffffff


	//   ....[49]....
        /*0108*/ 	.word	0xffffffff


	//   ....[50]....
        /*010c*/ 	.word	0xffffffff


	//   ....[51]....
        /*0110*/ 	.word	0xffffffff


	//   ....[52]....
        /*0114*/ 	.word	0xffffffff


	//   ....[53]....
        /*0118*/ 	.word	0xffffffff


	//   ....[54]....
        /*011c*/ 	.word	0xffffffff


	//   ....[55]....
        /*0120*/ 	.word	0xffffffff


	//   ....[56]....
        /*0124*/ 	.word	0xffffffff


	//   ....[57]....
        /*0128*/ 	.word	0xffffffff


	//   ....[58]....
        /*012c*/ 	.word	0xffffffff


	//   ....[59]....
        /*0130*/ 	.word	0xffffffff


	//   ....[60]....
        /*0134*/ 	.word	0xffffffff


	//   ....[61]....
        /*0138*/ 	.word	0xffffffff


	//   ....[62]....
        /*013c*/ 	.word	0xffffffff


	//   ....[63]....
        /*0140*/ 	.word	0xffffffff


	//   ....[64]....
        /*0144*/ 	.word	0xffffffff


	//   ....[65]....
        /*0148*/ 	.word	0xffffffff


	//   ....[66]....
        /*014c*/ 	.word	0xffffffff


	//   ....[67]....
        /*0150*/ 	.word	0xffffffff


	//   ....[68]....
        /*0154*/ 	.word	0xffffffff


	//   ....[69]....
        /*0158*/ 	.word	0xffffffff


	//   ....[70]....
        /*015c*/ 	.word	0xffffffff


	//   ....[71]....
        /*0160*/ 	.word	0xffffffff


	//   ....[72]....
        /*0164*/ 	.word	0xffffffff


	//   ....[73]....
        /*0168*/ 	.word	0xffffffff


	//   ....[74]....
        /*016c*/ 	.word	0xffffffff


	//   ....[75]....
        /*0170*/ 	.word	0xffffffff


	//   ....[76]....
        /*0174*/ 	.word	0xffffffff


	//   ....[77]....
        /*0178*/ 	.word	0xffffffff


	//   ....[78]....
        /*017c*/ 	.word	0xffffffff


	//   ....[79]....
        /*0180*/ 	.word	0xffffffff


	//   ....[80]....
        /*0184*/ 	.word	0xffffffff


	//   ....[81]....
        /*0188*/ 	.word	0xffffffff


	//   ....[82]....
        /*018c*/ 	.word	0xffffffff


	//   ....[83]....
        /*0190*/ 	.word	0xffffffff


	//   ....[84]....
        /*0194*/ 	.word	0xffffffff


	//   ....[85]....
        /*0198*/ 	.word	0xffffffff


	//   ....[86]....
        /*019c*/ 	.word	0xffffffff


	//   ....[87]....
        /*01a0*/ 	.word	0xffffffff


	//   ....[88]....
        /*01a4*/ 	.word	0xffffffff


	//   ....[89]....
        /*01a8*/ 	.word	0xffffffff


	//   ....[90]....
        /*01ac*/ 	.word	0xffffffff


	//   ....[91]....
        /*01b0*/ 	.word	0xffffffff


	//   ....[92]....
        /*01b4*/ 	.word	0xffffffff


	//   ....[93]....
        /*01b8*/ 	.word	0xffffffff


	//   ....[94]....
        /*01bc*/ 	.word	0xffffffff


	//   ....[95]....
        /*01c0*/ 	.word	0xffffffff


	//   ....[96]....
        /*01c4*/ 	.word	0xffffffff


	//   ....[97]....
        /*01c8*/ 	.word	0xffffffff


	//   ....[98]....
        /*01cc*/ 	.word	0xffffffff


	//   ....[99]....
        /*01d0*/ 	.word	0xffffffff


	//   ....[100]....
        /*01d4*/ 	.word	0xffffffff


	//   ....[101]....
        /*01d8*/ 	.word	0xffffffff


	//   ....[102]....
        /*01dc*/ 	.word	0xffffffff


	//   ....[103]....
        /*01e0*/ 	.word	0xffffffff


	//   ....[104]....
        /*01e4*/ 	.word	0xffffffff


	//   ....[105]....
        /*01e8*/ 	.word	0xffffffff


	//   ....[106]....
        /*01ec*/ 	.word	0xffffffff


	//   ....[107]....
        /*01f0*/ 	.word	0xffffffff


	//   ....[108]....
        /*01f4*/ 	.word	0xffffffff


	//   ....[109]....
        /*01f8*/ 	.word	0xffffffff


	//   ....[110]....
        /*01fc*/ 	.word	0xffffffff


	//   ....[111]....
        /*0200*/ 	.word	0xffffffff


	//   ....[112]....
        /*0204*/ 	.word	0xffffffff


	//   ....[113]....
        /*0208*/ 	.word	0xffffffff


	//   ....[114]....
        /*020c*/ 	.word	0xffffffff


	//   ....[115]....
        /*0210*/ 	.word	0xffffffff


	//   ....[116]....
        /*0214*/ 	.word	0xffffffff


	//   ....[117]....
        /*0218*/ 	.word	0xffffffff


	//   ....[118]....
        /*021c*/ 	.word	0xffffffff


	//   ....[119]....
        /*0220*/ 	.word	0xffffffff


	//   ....[120]....
        /*0224*/ 	.word	0xffffffff


	//   ....[121]....
        /*0228*/ 	.word	0xffffffff


	//   ....[122]....
        /*022c*/ 	.word	0xffffffff


	//   ....[123]....
        /*0230*/ 	.word	0x0500000f


	//   ....[124]....
        /*0234*/ 	.word	0x0500000f


	//   ....[125]....
        /*0238*/ 	.word	0x0500000f


	//   ....[126]....
        /*023c*/ 	.word	0x0500000f


	//   ....[127]....
        /*0240*/ 	.word	0x0500000f


	//   ....[128]....
        /*0244*/ 	.word	0x0500000f


	//   ....[129]....
        /*0248*/ 	.word	0x0500000f


	//   ....[130]....
        /*024c*/ 	.word	0x0500000f


	//   ....[131]....
        /*0250*/ 	.word	0x0500000f


	//   ....[132]....
        /*0254*/ 	.word	0x0500000f


	//   ....[133]....
        /*0258*/ 	.word	0x0500000f


	//   ....[134]....
        /*025c*/ 	.word	0x0500000f


	//   ....[135]....
        /*0260*/ 	.word	0x0500000f


	//   ....[136]....
        /*0264*/ 	.word	0x0500000f


	//   ....[137]....
        /*0268*/ 	.word	0x0500000f


	//   ....[138]....
        /*026c*/ 	.word	0x0500000f


	//   ....[139]....
        /*0270*/ 	.word	0x0500000f


	//   ....[140]....
        /*0274*/ 	.word	0x0500000f


	//   ....[141]....
        /*0278*/ 	.word	0x0500000f


	//   ....[142]....
        /*027c*/ 	.word	0x0500000f


	//   ....[143]....
        /*0280*/ 	.word	0x0500000f


	//   ....[144]....
        /*0284*/ 	.word	0x0500000f


	//   ....[145]....
        /*0288*/ 	.word	0x0500000f


	//   ....[146]....
        /*028c*/ 	.word	0x0500000f


	//   ....[147]....
        /*0290*/ 	.word	0x0500000f


	//   ....[148]....
        /*0294*/ 	.word	0x0500000f


	//   ....[149]....
        /*0298*/ 	.word	0x0500000f


	//   ....[150]....
        /*029c*/ 	.word	0x0500000f


	//   ....[151]....
        /*02a0*/ 	.word	0x0500000f


	//   ....[152]....
        /*02a4*/ 	.word	0x0500000f


	//   ....[153]....
        /*02a8*/ 	.word	0x0500000f


	//   ....[154]....
        /*02ac*/ 	.word	0x0500000f


	//   ....[155]....
        /*02b0*/ 	.word	0x0500000f


	//   ....[156]....
        /*02b4*/ 	.word	0x0500000f


	//   ....[157]....
        /*02b8*/ 	.word	0x0500000f


	//   ....[158]....
        /*02bc*/ 	.word	0x0500000f


	//   ....[159]....
        /*02c0*/ 	.word	0x0500000f


	//   ....[160]....
        /*02c4*/ 	.word	0x0500000f


	//   ....[161]....
        /*02c8*/ 	.word	0x0500000f


	//   ....[162]....
        /*02cc*/ 	.word	0x0500000f


	//   ....[163]....
        /*02d0*/ 	.word	0x0500000f


	//   ....[164]....
        /*02d4*/ 	.word	0x0500000f


	//   ....[165]....
        /*02d8*/ 	.word	0x0500000f


	//   ....[166]....
        /*02dc*/ 	.word	0x0500000f


	//   ....[167]....
        /*02e0*/ 	.word	0x0500000f


	//   ....[168]....
        /*02e4*/ 	.word	0x0500000f


	//   ....[169]....
        /*02e8*/ 	.word	0x0500000f


	//   ....[170]....
        /*02ec*/ 	.word	0x0500000f


	//   ....[171]....
        /*02f0*/ 	.word	0x0500000f


	//   ....[172]....
        /*02f4*/ 	.word	0x0500000f


	//   ....[173]....
        /*02f8*/ 	.word	0x0500000f


	//   ....[174]....
        /*02fc*/ 	.word	0x0500000f


	//   ....[175]....
        /*0300*/ 	.word	0x0500000f


	//   ....[176]....
        /*0304*/ 	.word	0x0500000f


	//   ....[177]....
        /*0308*/ 	.word	0x0500000f


	//   ....[178]....
        /*030c*/ 	.word	0x0500000f


	//   ....[179]....
        /*0310*/ 	.word	0x0500000f


	//   ....[180]....
        /*0314*/ 	.word	0x0500000f


	//   ....[181]....
        /*0318*/ 	.word	0x0500000f


	//   ....[182]....
        /*031c*/ 	.word	0x0500000f


	//   ....[183]....
        /*0320*/ 	.word	0x0500000f


	//   ....[184]....
        /*0324*/ 	.word	0x0500000f


	//   ....[185]....
        /*0328*/ 	.word	0x0500000f


	//   ....[186]....
        /*032c*/ 	.word	0x0500000f


	//   ....[187]....
        /*0330*/ 	.word	0x0500000f


	//   ....[188]....
        /*0334*/ 	.word	0x0500000f


	//   ....[189]....
        /*0338*/ 	.word	0x0500000f


	//   ....[190]....
        /*033c*/ 	.word	0x0500000f


	//   ....[191]....
        /*0340*/ 	.word	0x0500000f


	//   ....[192]....
        /*0344*/ 	.word	0x0500000f


	//   ....[193]....
        /*0348*/ 	.word	0x0500000f


	//   ....[194]....
        /*034c*/ 	.word	0x0500000f


	//   ....[195]....
        /*0350*/ 	.word	0x0500000f


	//   ....[196]....
        /*0354*/ 	.word	0x0500000f


	//   ....[197]....
        /*0358*/ 	.word	0x0500000f


	//   ....[198]....
        /*035c*/ 	.word	0x0500000f


	//   ....[199]....
        /*0360*/ 	.word	0x0500000f


	//   ....[200]....
        /*0364*/ 	.word	0x0500000f


	//   ....[201]....
        /*0368*/ 	.word	0x0500000f


	//   ....[202]....
        /*036c*/ 	.word	0x0500000f


	//   ....[203]....
        /*0370*/ 	.word	0x0500000f


	//   ....[204]....
        /*0374*/ 	.word	0x0500000f


	//----- nvinfo : EIATTR_COOP_GROUP_INSTR_OFFSETS
	.align		4
.L_166:
        /*0378*/ 	.byte	0x04, 0x28
        /*037a*/ 	.short	(.L_168 - .L_167)


	//   ....[0]....
.L_167:
        /*037c*/ 	.word	0x00000070


	//   ....[1]....
        /*0380*/ 	.word	0x00000080


	//   ....[2]....
        /*0384*/ 	.word	0x000002c0


	//   ....[3]....
        /*0388*/ 	.word	0x00000420


	//   ....[4]....
        /*038c*/ 	.word	0x00000540


	//   ....[5]....
        /*0390*/ 	.word	0x000006a0


	//   ....[6]....
        /*0394*/ 	.word	0x00001510


	//   ....[7]....
        /*0398*/ 	.word	0x00001ef0


	//   ....[8]....
        /*039c*/ 	.word	0x00002b00


	//   ....[9]....
        /*03a0*/ 	.word	0x000032f0


	//   ....[10]....
        /*03a4*/ 	.word	0x00003420


	//   ....[11]....
        /*03a8*/ 	.word	0x00003cb0


	//   ....[12]....
        /*03ac*/ 	.word	0x00003d10


	//   ....[13]....
        /*03b0*/ 	.word	0x00005580


	//   ....[14]....
        /*03b4*/ 	.word	0x00005780


	//   ....[15]....
        /*03b8*/ 	.word	0x00006360


	//   ....[16]....
        /*03bc*/ 	.word	0x000063b0


	//   ....[17]....
        /*03c0*/ 	.word	0x00006ce0


	//   ....[18]....
        /*03c4*/ 	.word	0x00006d50


	//   ....[19]....
        /*03c8*/ 	.word	0x00008cc0


	//   ....[20]....
        /*03cc*/ 	.word	0x00008cd0


	//   ....[21]....
        /*03d0*/ 	.word	0x00008d10


	//   ....[22]....
        /*03d4*/ 	.word	0x00008d20


	//   ....[23]....
        /*03d8*/ 	.word	0x0000aa10


	//   ....[24]....
        /*03dc*/ 	.word	0x0000ac10


	//   ....[25]....
        /*03e0*/ 	.word	0x0000b7f0


	//   ....[26]....
        /*03e4*/ 	.word	0x0000b840


	//   ....[27]....
        /*03e8*/ 	.word	0x0000c170


	//   ....[28]....
        /*03ec*/ 	.word	0x0000c1e0


	//   ....[29]....
        /*03f0*/ 	.word	0x0000d330


	//   ....[30]....
        /*03f4*/ 	.word	0x0000d360


	//   ....[31]....
        /*03f8*/ 	.word	0x0000d410


	//   ....[32]....
        /*03fc*/ 	.word	0x0000d420


	//   ....[33]....
        /*0400*/ 	.word	0x0000e3d0


	//   ....[34]....
        /*0404*/ 	.word	0x0000e410


	//   ....[35]....
        /*0408*/ 	.word	0x0000e450


	//   ....[36]....
        /*040c*/ 	.word	0x0000e470


	//   ....[37]....
        /*0410*/ 	.word	0x0000e4a0


	//   ....[38]....
        /*0414*/ 	.word	0x0000e4b0


	//   ....[39]....
        /*0418*/ 	.word	0x0000eaf0


	//   ....[40]....
        /*041c*/ 	.word	0x0000eb00


	//   ....[41]....
        /*0420*/ 	.word	0x0000f530


	//   ....[42]....
        /*0424*/ 	.word	0x00010ab0


	//   ....[43]....
        /*0428*/ 	.word	0x00010ae0


	//   ....[44]....
        /*042c*/ 	.word	0x00010af0


	//   ....[45]....
        /*0430*/ 	.word	0x00010b00


	//   ....[46]....
        /*0434*/ 	.word	0x00010b10


	//   ....[47]....
        /*0438*/ 	.word	0x00010b20


	//   ....[48]....
        /*043c*/ 	.word	0x00010b30


	//   ....[49]....
        /*0440*/ 	.word	0x00010b50


	//   ....[50]....
        /*0444*/ 	.word	0x00010bc0


	//   ....[51]....
        /*0448*/ 	.word	0x00010c50


	//   ....[52]....
        /*044c*/ 	.word	0x00010ca0


	//   ....[53]....
        /*0450*/ 	.word	0x00010cb0


	//   ....[54]....
        /*0454*/ 	.word	0x00010ce0


	//   ....[55]....
        /*0458*/ 	.word	0x00010d30


	//   ....[56]....
        /*045c*/ 	.word	0x00010d70


	//   ....[57]....
        /*0460*/ 	.word	0x00010d90


	//   ....[58]....
        /*0464*/ 	.word	0x00011410


	//   ....[59]....
        /*0468*/ 	.word	0x00011440


	//   ....[60]....
        /*046c*/ 	.word	0x00011470


	//   ....[61]....
        /*0470*/ 	.word	0x000114a0


	//   ....[62]....
        /*0474*/ 	.word	0x000114b0


	//   ....[63]....
        /*0478*/ 	.word	0x00011540


	//   ....[64]....
        /*047c*/ 	.word	0x00011560


	//   ....[65]....
        /*0480*/ 	.word	0x00011570


	//   ....[66]....
        /*0484*/ 	.word	0x00011650


	//   ....[67]....
        /*0488*/ 	.word	0x00011670


	//   ....[68]....
        /*048c*/ 	.word	0x00011680


	//   ....[69]....
        /*0490*/ 	.word	0x000116d0


	//   ....[70]....
        /*0494*/ 	.word	0x00011770


	//   ....[71]....
        /*0498*/ 	.word	0x00011790


	//   ....[72]....
        /*049c*/ 	.word	0x000117a0


	//   ....[73]....
        /*04a0*/ 	.word	0x000117e0


	//   ....[74]....
        /*04a4*/ 	.word	0x00011f00


	//   ....[75]....
        /*04a8*/ 	.word	0x00011f30


	//   ....[76]....
        /*04ac*/ 	.word	0x00011f40


	//   ....[77]....
        /*04b0*/ 	.word	0x00011f50


	//   ....[78]....
        /*04b4*/ 	.word	0x00011f80


	//   ....[79]....
        /*04b8*/ 	.word	0x00011fc0


	//   ....[80]....
        /*04bc*/ 	.word	0x00011fd0


	//   ....[81]....
        /*04c0*/ 	.word	0x00011ff0


	//   ....[82]....
        /*04c4*/ 	.word	0x00012050


	//   ....[83]....
        /*04c8*/ 	.word	0x00012060


	//   ....[84]....
        /*04cc*/ 	.word	0x00012080


	//   ....[85]....
        /*04d0*/ 	.word	0x000120e0


	//   ....[86]....
        /*04d4*/ 	.word	0x00012100


	//   ....[87]....
        /*04d8*/ 	.word	0x00012110


	//   ....[88]....
        /*04dc*/ 	.word	0x00012140


	//   ....[89]....
        /*04e0*/ 	.word	0x00012150


	//   ....[90]....
        /*04e4*/ 	.word	0x000123d0


	//   ....[91]....
        /*04e8*/ 	.word	0x000123f0


	//   ....[92]....
        /*04ec*/ 	.word	0x00012400


	//   ....[93]....
        /*04f0*/ 	.word	0x00012420


	//   ....[94]....
        /*04f4*/ 	.word	0x00012490


	//   ....[95]....
        /*04f8*/ 	.word	0x000124c0


	//   ....[96]....
        /*04fc*/ 	.word	0x00012510


	//   ....[97]....
        /*0500*/ 	.word	0x00012540


	//   ....[98]....
        /*0504*/ 	.word	0x00012590


	//   ....[99]....
        /*0508*/ 	.word	0x000125c0


	//   ....[100]....
        /*050c*/ 	.word	0x00012610


	//   ....[101]....
        /*0510*/ 	.word	0x00012640


	//   ....[102]....
        /*0514*/ 	.word	0x00012690


	//   ....[103]....
        /*0518*/ 	.word	0x000126c0


	//   ....[104]....
        /*051c*/ 	.word	0x00012710


	//   ....[105]....
        /*0520*/ 	.word	0x00012740


	//   ....[106]....
        /*0524*/ 	.word	0x00012ba0


	//   ....[107]....
        /*0528*/ 	.word	0x00012bd0


	//   ....[108]....
        /*052c*/ 	.word	0x00012c00


	//   ....[109]....
        /*0530*/ 	.word	0x00012c30


	//   ....[110]....
        /*0534*/ 	.word	0x00012c60


	//   ....[111]....
        /*0538*/ 	.word	0x00012c70


	//   ....[112]....
        /*053c*/ 	.word	0x00012c90


	//   ....[113]....
        /*0540*/ 	.word	0x00012cb0


	//   ....[114]....
        /*0544*/ 	.word	0x00012cd0


	//   ....[115]....
        /*0548*/ 	.word	0x00012cf0


	//   ....[116]....
        /*054c*/ 	.word	0x00012d70


	//   ....[117]....
        /*0550*/ 	.word	0x00012d90


	//   ....[118]....
        /*0554*/ 	.word	0x00012dc0


	//   ....[119]....
        /*0558*/ 	.word	0x00012de0


	//   ....[120]....
        /*055c*/ 	.word	0x00012f90


	//   ....[121]....
        /*0560*/ 	.word	0x00012fa0


	//   ....[122]....
        /*0564*/ 	.word	0x00013200


	//   ....[123]....
        /*0568*/ 	.word	0x00013820


	//   ....[124]....
        /*056c*/ 	.word	0x00013910


	//   ....[125]....
        /*0570*/ 	.word	0x000139b0


	//   ....[126]....
        /*0574*/ 	.word	0x00013a10


	//   ....[127]....
        /*0578*/ 	.word	0x00013ae0


	//   ....[128]....
        /*057c*/ 	.word	0x00013b50


	//   ....[129]....
        /*0580*/ 	.word	0x00013c10


	//   ....[130]....
        /*0584*/ 	.word	0x00013c80


	//   ....[131]....
        /*0588*/ 	.word	0x00013d60


	//   ....[132]....
        /*058c*/ 	.word	0x00013de0


	//   ....[133]....
        /*0590*/ 	.word	0x00013eb0


	//   ....[134]....
        /*0594*/ 	.word	0x00013f30


	//   ....[135]....
        /*0598*/ 	.word	0x00013ff0


	//   ....[136]....
        /*059c*/ 	.word	0x00014070


	//   ....[137]....
        /*05a0*/ 	.word	0x00014140


	//   ....[138]....
        /*05a4*/ 	.word	0x000141c0


	//   ....[139]....
        /*05a8*/ 	.word	0x00014280


	//   ....[140]....
        /*05ac*/ 	.word	0x00014310


	//   ....[141]....
        /*05b0*/ 	.word	0x00014370


	//   ....[142]....
        /*05b4*/ 	.word	0x00014410


	//   ....[143]....
        /*05b8*/ 	.word	0x000144e0


	//   ....[144]....
        /*05bc*/ 	.word	0x00014550


	//   ....[145]....
        /*05c0*/ 	.word	0x00014640


	//   ....[146]....
        /*05c4*/ 	.word	0x000146a0


	//   ....[147]....
        /*05c8*/ 	.word	0x00014770


	//   ....[148]....
        /*05cc*/ 	.word	0x000147e0


	//   ....[149]....
        /*05d0*/ 	.word	0x000148d0


	//   ....[150]....
        /*05d4*/ 	.word	0x00014930


	//   ....[151]....
        /*05d8*/ 	.word	0x00014a00


	//   ....[152]....
        /*05dc*/ 	.word	0x00014a70


	//   ....[153]....
        /*05e0*/ 	.word	0x00014b50


	//   ....[154]....
        /*05e4*/ 	.word	0x00014bb0


	//   ....[155]....
        /*05e8*/ 	.word	0x00014c60


	//   ....[156]....
        /*05ec*/ 	.word	0x00014da0


	//   ....[157]....
        /*05f0*/ 	.word	0x00014e50


	//   ....[158]....
        /*05f4*/ 	.word	0x00014f20


	//   ....[159]....
        /*05f8*/ 	.word	0x00014f70


	//   ....[160]....
        /*05fc*/ 	.word	0x00015050


	//   ....[161]....
        /*0600*/ 	.word	0x000150a0


	//   ....[162]....
        /*0604*/ 	.word	0x00015170


	//   ....[163]....
        /*0608*/ 	.word	0x000151c0


	//   ....[164]....
        /*060c*/ 	.word	0x000152a0


	//   ....[165]....
        /*0610*/ 	.word	0x000152f0


	//   ....[166]....
        /*0614*/ 	.word	0x000153d0


	//   ....[167]....
        /*0618*/ 	.word	0x00015420


	//   ....[168]....
        /*061c*/ 	.word	0x000154f0


	//   ....[169]....
        /*0620*/ 	.word	0x00015540


	//   ....[170]....
        /*0624*/ 	.word	0x00015620


	//   ....[171]....
        /*0628*/ 	.word	0x00015670


	//   ....[172]....
        /*062c*/ 	.word	0x00015760


	//   ....[173]....
        /*0630*/ 	.word	0x00015800


	//   ....[174]....
        /*0634*/ 	.word	0x00015860


	//   ....[175]....
        /*0638*/ 	.word	0x00015920


	//   ....[176]....
        /*063c*/ 	.word	0x000159c0


	//   ....[177]....
        /*0640*/ 	.word	0x00015a80


	//   ....[178]....
        /*0644*/ 	.word	0x00015b20


	//   ....[179]....
        /*0648*/ 	.word	0x00015be0


	//   ....[180]....
        /*064c*/ 	.word	0x00015c80


	//   ....[181]....
        /*0650*/ 	.word	0x00015d40


	//   ....[182]....
        /*0654*/ 	.word	0x00015de0


	//   ....[183]....
        /*0658*/ 	.word	0x00015ea0


	//   ....[184]....
        /*065c*/ 	.word	0x00015f40


	//   ....[185]....
        /*0660*/ 	.word	0x00016000


	//   ....[186]....
        /*0664*/ 	.word	0x000160a0


	//   ....[187]....
        /*0668*/ 	.word	0x00016160


	//   ....[188]....
        /*066c*/ 	.word	0x00016280


	//   ....[189]....
        /*0670*/ 	.word	0x00016320


	//   ....[190]....
        /*0674*/ 	.word	0x000163d0


	//   ....[191]....
        /*0678*/ 	.word	0x000164a0


	//   ....[192]....
        /*067c*/ 	.word	0x00016510


	//   ....[193]....
        /*0680*/ 	.word	0x000165e0


	//   ....[194]....
        /*0684*/ 	.word	0x00016650


	//   ....[195]....
        /*0688*/ 	.word	0x00016730


	//   ....[196]....
        /*068c*/ 	.word	0x000167a0


	//   ....[197]....
        /*0690*/ 	.word	0x00016880


	//   ....[198]....
        /*0694*/ 	.word	0x00016900


	//   ....[199]....
        /*0698*/ 	.word	0x000169e0


	//   ....[200]....
        /*069c*/ 	.word	0x00016a50


	//   ....[201]....
        /*06a0*/ 	.word	0x00016b20


	//   ....[202]....
        /*06a4*/ 	.word	0x00016b90


	//   ....[203]....
        /*06a8*/ 	.word	0x00016c50


	//   ....[204]....
        /*06ac*/ 	.word	0x00016d30


	//----- nvinfo : EIATTR_REG_RECONFIG
	.align		4
.L_168:
        /*06b0*/ 	.byte	0x01, 0x54
	.zero		2


	//----- nvinfo : EIATTR_SYSCALL_OFFSETS
	.align		4
        /*06b4*/ 	.byte	0x04, 0x46
        /*06b6*/ 	.short	(.L_170 - .L_169)


	//   ....[0]....
.L_169:
        /*06b8*/ 	.word	0x000016d0


	//   ....[1]....
        /*06bc*/ 	.word	0x000100f0


	//   ....[2]....
        /*06c0*/ 	.word	0x00010230


	//   ....[3]....
        /*06c4*/ 	.word	0x00010320


	//   ....[4]....
        /*06c8*/ 	.word	0x00011170


	//----- nvinfo : EIATTR_MBARRIER_INSTR_OFFSETS
	.align		4
.L_170:
        /*06cc*/ 	.byte	0x04, 0x39
        /*06ce*/ 	.short	(.L_172 - .L_171)


	//   ....[0]....
.L_171:
        /*06d0*/ 	.word	0x00000170
        /*06d4*/ 	.word	0x000000ff
        /*06d8*/ 	.word	0x00028800
        /*06dc*/ 	.short	0x0100
        /*06de*/ 	.byte	0x08
	.zero		1


	//   ....[1]....
        /*06e0*/ 	.word	0x00000180
        /*06e4*/ 	.word	0x000000ff
        /*06e8*/ 	.word	0x00028820
        /*06ec*/ 	.short	0x0100
        /*06ee*/ 	.byte	0x08
	.zero		1


	//   ....[2]....
        /*06f0*/ 	.word	0x00000270
        /*06f4*/ 	.word	0x000000ff
        /*06f8*/ 	.word	0x00028830
        /*06fc*/ 	.short	0x0100
        /*06fe*/ 	.byte	0x08
	.zero		1


	//   ....[3]....
        /*0700*/ 	.word	0x00000280
        /*0704*/ 	.word	0x000000ff
        /*0708*/ 	.word	0x00028840
        /*070c*/ 	.short	0x0100
        /*070e*/ 	.byte	0x08
	.zero		1


	//   ....[4]....
        /*0710*/ 	.word	0x00000290
        /*0714*/ 	.word	0x000000ff
        /*0718*/ 	.word	0x00028838
        /*071c*/ 	.short	0x0100
        /*071e*/ 	.byte	0x08
	.zero		1


	//   ....[5]....
        /*0720*/ 	.word	0x000002a0
        /*0724*/ 	.word	0x000000ff
        /*0728*/ 	.word	0x00028848
        /*072c*/ 	.short	0x0100
        /*072e*/ 	.byte	0x08
	.zero		1


	//   ....[6]....
        /*0730*/ 	.word	0x000003d0
        /*0734*/ 	.word	0x000000ff
        /*0738*/ 	.word	0x00028850
        /*073c*/ 	.short	0x0100
        /*073e*/ 	.byte	0x08
	.zero		1


	//   ....[7]....
        /*0740*/ 	.word	0x000003e0
        /*0744*/ 	.word	0x000000ff
        /*0748*/ 	.word	0x00028860
        /*074c*/ 	.short	0x0100
        /*074e*/ 	.byte	0x08
	.zero		1


	//   ....[8]....
        /*0750*/ 	.word	0x000003f0
        /*0754*/ 	.word	0x000000ff
        /*0758*/ 	.word	0x00028858
        /*075c*/ 	.short	0x0100
        /*075e*/ 	.byte	0x08
	.zero		1


	//   ....[9]....
        /*0760*/ 	.word	0x00000400
        /*0764*/ 	.word	0x000000ff
        /*0768*/ 	.word	0x00028868
        /*076c*/ 	.short	0x0100
        /*076e*/ 	.byte	0x08
	.zero		1


	//   ....[10]....
        /*0770*/ 	.word	0x000004f0
        /*0774*/ 	.word	0x000000ff
        /*0778*/ 	.word	0x00028870
        /*077c*/ 	.short	0x0100
        /*077e*/ 	.byte	0x06
	.zero		1


	//   ....[11]....
        /*0780*/ 	.word	0x00000500
        /*0784*/ 	.word	0x000000ff
        /*0788*/ 	.word	0x00028880
        /*078c*/ 	.short	0x0100
        /*078e*/ 	.byte	0x06
	.zero		1


	//   ....[12]....
        /*0790*/ 	.word	0x00000510
        /*0794*/ 	.word	0x000000ff
        /*0798*/ 	.word	0x00028878
        /*079c*/ 	.short	0x0100
        /*079e*/ 	.byte	0x06
	.zero		1


	//   ....[13]....
        /*07a0*/ 	.word	0x00000520
        /*07a4*/ 	.word	0x000000ff
        /*07a8*/ 	.word	0x00028888
        /*07ac*/ 	.short	0x0100
        /*07ae*/ 	.byte	0x06
	.zero		1


	//   ....[14]....
        /*07b0*/ 	.word	0x00000650
        /*07b4*/ 	.word	0x000000ff
        /*07b8*/ 	.word	0x00028890
        /*07bc*/ 	.short	0x0100
        /*07be*/ 	.byte	0x08
	.zero		1


	//   ....[15]....
        /*07c0*/ 	.word	0x00000660
        /*07c4*/ 	.word	0x000000ff
        /*07c8*/ 	.word	0x000288a0
        /*07cc*/ 	.short	0x0100
        /*07ce*/ 	.byte	0x08
	.zero		1


	//   ....[16]....
        /*07d0*/ 	.word	0x00000670
        /*07d4*/ 	.word	0x000000ff
        /*07d8*/ 	.word	0x00028898
        /*07dc*/ 	.short	0x0100
        /*07de*/ 	.byte	0x08
	.zero		1


	//   ....[17]....
        /*07e0*/ 	.word	0x00000680
        /*07e4*/ 	.word	0x000000ff
        /*07e8*/ 	.word	0x000288a8
        /*07ec*/ 	.short	0x0100
        /*07ee*/ 	.byte	0x08
	.zero		1


	//   ....[18]....
        /*07f0*/ 	.word	0x000007c0
        /*07f4*/ 	.word	0x000000ff
        /*07f8*/ 	.word	0x000288b0
        /*07fc*/ 	.short	0x0100
        /*07fe*/ 	.byte	0x08
	.zero		1


	//   ....[19]....
        /*0800*/ 	.word	0x000007d0
        /*0804*/ 	.word	0x000000ff
        /*0808*/ 	.word	0x000288c0
        /*080c*/ 	.short	0x0100
        /*080e*/ 	.byte	0x08
	.zero		1


	//   ....[20]....
        /*0810*/ 	.word	0x000007e0
        /*0814*/ 	.word	0x000000ff
        /*0818*/ 	.word	0x000288b8
        /*081c*/ 	.short	0x0100
        /*081e*/ 	.byte	0x08
	.zero		1


	//   ....[21]....
        /*0820*/ 	.word	0x000007f0
        /*0824*/ 	.word	0x000000ff
        /*0828*/ 	.word	0x000288c8
        /*082c*/ 	.short	0x0100
        /*082e*/ 	.byte	0x08
	.zero		1


	//   ....[22]....
        /*0830*/ 	.word	0x000016f0
        /*0834*/ 	.word	0x000000ff
        /*0838*/ 	.word	0x00028800
        /*083c*/ 	.short	0x010a
        /*083e*/ 	.byte	0x28
	.zero		1


	//   ....[23]....
        /*0840*/ 	.word	0x00001760
        /*0844*/ 	.word	0x000000ff
        /*0848*/ 	.word	0x00028830
        /*084c*/ 	.short	0x010a
        /*084e*/ 	.byte	0x28
	.zero		1


	//   ....[24]....
        /*0850*/ 	.word	0x000017c0
        /*0854*/ 	.word	0x000000ff
        /*0858*/ 	.word	0x00028830
        /*085c*/ 	.short	0x010a
        /*085e*/ 	.byte	0x28
	.zero		1


	//   ....[25]....
        /*0860*/ 	.word	0x00001f10
        /*0864*/ 	.word	0x000000ff
        /*0868*/ 	.word	0x00000000
        /*086c*/ 	.short	0x0101
        /*086e*/ 	.byte	0x06
	.zero		1


	//   ....[26]....
        /*0870*/ 	.word	0x00004d40
        /*0874*/ 	.word	0x000000ff
        /*0878*/ 	.word	0x00028830
        /*087c*/ 	.short	0x010a
        /*087e*/ 	.byte	0x06
	.zero		1


	//   ....[27]....
        /*0880*/ 	.word	0x00004d80
        /*0884*/ 	.word	0x000000ff
        /*0888*/ 	.word	0x00028830
        /*088c*/ 	.short	0x010a
        /*088e*/ 	.byte	0x06
	.zero		1


	//   ....[28]....
        /*0890*/ 	.word	0x000050f0
        /*0894*/ 	.word	0x000000ff
        /*0898*/ 	.word	0x00028850
        /*089c*/ 	.short	0x010a
        /*089e*/ 	.byte	0x06
	.zero		1


	//   ....[29]....
        /*08a0*/ 	.word	0x00005130
        /*08a4*/ 	.word	0x000000ff
        /*08a8*/ 	.word	0x00028850
        /*08ac*/ 	.short	0x010a
        /*08ae*/ 	.byte	0x06
	.zero		1


	//   ....[30]....
        /*08b0*/ 	.word	0x00005550
        /*08b4*/ 	.word	0x000000ff
        /*08b8*/ 	.word	0x00000000
        /*08bc*/ 	.short	0x0101
        /*08be*/ 	.byte	0x06
	.zero		1


	//   ....[31]....
        /*08c0*/ 	.word	0x000077f0
        /*08c4*/ 	.word	0x000000ff
        /*08c8*/ 	.word	0x00000000
        /*08cc*/ 	.short	0x0101
        /*08ce*/ 	.byte	0x06
	.zero		1


	//   ....[32]....
        /*08d0*/ 	.word	0x00008160
        /*08d4*/ 	.word	0x000000ff
        /*08d8*/ 	.word	0x00028830
        /*08dc*/ 	.short	0x010a
        /*08de*/ 	.byte	0x06
	.zero		1


	//   ....[33]....
        /*08e0*/ 	.word	0x000081a0
        /*08e4*/ 	.word	0x000000ff
        /*08e8*/ 	.word	0x00028830
        /*08ec*/ 	.short	0x010a
        /*08ee*/ 	.byte	0x06
	.zero		1


	//   ....[34]....
        /*08f0*/ 	.word	0x00008510
        /*08f4*/ 	.word	0x000000ff
        /*08f8*/ 	.word	0x00028850
        /*08fc*/ 	.short	0x010a
        /*08fe*/ 	.byte	0x06
	.zero		1


	//   ....[35]....
        /*0900*/ 	.word	0x00008550
        /*0904*/ 	.word	0x000000ff
        /*0908*/ 	.word	0x00028850
        /*090c*/ 	.short	0x010a
        /*090e*/ 	.byte	0x06
	.zero		1


	//   ....[36]....
        /*0910*/ 	.word	0x00008950
        /*0914*/ 	.word	0x000000ff
        /*0918*/ 	.word	0x00000000
        /*091c*/ 	.short	0x0101
        /*091e*/ 	.byte	0x06
	.zero		1


	//   ....[37]....
        /*0920*/ 	.word	0x00009b00
        /*0924*/ 	.word	0x000000ff
        /*0928*/ 	.word	0x00000000
        /*092c*/ 	.short	0x0101
        /*092e*/ 	.byte	0x06
	.zero		1


	//   ....[38]....
        /*0930*/ 	.word	0x0000a230
        /*0934*/ 	.word	0x000000ff
        /*0938*/ 	.word	0x00028830
        /*093c*/ 	.short	0x010a
        /*093e*/ 	.byte	0x06
	.zero		1


	//   ....[39]....
        /*0940*/ 	.word	0x0000a270
        /*0944*/ 	.word	0x000000ff
        /*0948*/ 	.word	0x00028830
        /*094c*/ 	.short	0x010a
        /*094e*/ 	.byte	0x06
	.zero		1


	//   ....[40]....
        /*0950*/ 	.word	0x0000a5a0
        /*0954*/ 	.word	0x000000ff
        /*0958*/ 	.word	0x00028850
        /*095c*/ 	.short	0x010a
        /*095e*/ 	.byte	0x06
	.zero		1


	//   ....[41]....
        /*0960*/ 	.word	0x0000a5e0
        /*0964*/ 	.word	0x000000ff
        /*0968*/ 	.word	0x00028850
        /*096c*/ 	.short	0x010a
        /*096e*/ 	.byte	0x06
	.zero		1


	//   ....[42]....
        /*0970*/ 	.word	0x0000a9e0
        /*0974*/ 	.word	0x000000ff
        /*0978*/ 	.word	0x00000000
        /*097c*/ 	.short	0x0101
        /*097e*/ 	.byte	0x06
	.zero		1


	//   ....[43]....
        /*0980*/ 	.word	0x0000cc80
        /*0984*/ 	.word	0x000000ff
        /*0988*/ 	.word	0x00000000
        /*098c*/ 	.short	0x0101
        /*098e*/ 	.byte	0x06
	.zero		1


	//   ....[44]....
        /*0990*/ 	.word	0x0000d280
        /*0994*/ 	.word	0x000000ff
        /*0998*/ 	.word	0x00028850
        /*099c*/ 	.short	0x010a
        /*099e*/ 	.byte	0x05
	.zero		1


	//   ....[45]....
        /*09a0*/ 	.word	0x0000d2c0
        /*09a4*/ 	.word	0x000000ff
        /*09a8*/ 	.word	0x00028850
        /*09ac*/ 	.short	0x010a
        /*09ae*/ 	.byte	0x05
	.zero		1


	//   ....[46]....
        /*09b0*/ 	.word	0x0000d870
        /*09b4*/ 	.word	0x000000ff
        /*09b8*/ 	.word	0x00000000
        /*09bc*/ 	.short	0x0101
        /*09be*/ 	.byte	0x04
	.zero		1


	//   ....[47]....
        /*09c0*/ 	.word	0x0000e490
        /*09c4*/ 	.word	0x000000ff
        /*09c8*/ 	.word	0x00000000
        /*09cc*/ 	.short	0x0101
        /*09ce*/ 	.byte	0x04
	.zero		1


	//   ....[48]....
        /*09d0*/ 	.word	0x000107e0
        /*09d4*/ 	.word	0x000000ff
        /*09d8*/ 	.word	0x00028840
        /*09dc*/ 	.short	0x010a
        /*09de*/ 	.byte	0x2e
	.zero		1


	//   ....[49]....
        /*09e0*/ 	.word	0x00010f30
        /*09e4*/ 	.word	0x000000ff
        /*09e8*/ 	.word	0x00028830
        /*09ec*/ 	.short	0x0107
        /*09ee*/ 	.byte	0x2e
	.zero		1


	//   ....[50]....
        /*09f0*/ 	.word	0x00010fa0
        /*09f4*/ 	.word	0x000000ff
        /*09f8*/ 	.word	0x00028830
        /*09fc*/ 	.short	0x0101
        /*09fe*/ 	.byte	0x2e
	.zero		1


	//   ....[51]....
        /*0a00*/ 	.word	0x00011930
        /*0a04*/ 	.word	0x000000ff
        /*0a08*/ 	.word	0x00028800
        /*0a0c*/ 	.short	0x0107
        /*0a0e*/ 	.byte	0x2e
	.zero		1


	//   ....[52]....
        /*0a10*/ 	.word	0x00011970
        /*0a14*/ 	.word	0x000000ff
        /*0a18*/ 	.word	0x00028800
        /*0a1c*/ 	.short	0x0101
        /*0a1e*/ 	.byte	0x2e
	.zero		1


	//   ....[53]....
        /*0a20*/ 	.word	0x000119a0
        /*0a24*/ 	.word	0x000000ff
        /*0a28*/ 	.word	0x00028820
        /*0a2c*/ 	.short	0x010a
        /*0a2e*/ 	.byte	0x2e
	.zero		1


	//   ....[54]....
        /*0a30*/ 	.word	0x00011d00
        /*0a34*/ 	.word	0x00000022
        /*0a38*/ 	.word	0x00028840
        /*0a3c*/ 	.short	0x010a
        /*0a3e*/ 	.byte	0x3f
	.zero		1


	//   ....[55]....
        /*0a40*/ 	.word	0x00012260
        /*0a44*/ 	.word	0x00000022
        /*0a48*/ 	.word	0x00028830
        /*0a4c*/ 	.short	0x0107
        /*0a4e*/ 	.byte	0x3f
	.zero		1


	//   ....[56]....
        /*0a50*/ 	.word	0x00012310
        /*0a54*/ 	.word	0x00000022
        /*0a58*/ 	.word	0x00028830
        /*0a5c*/ 	.short	0x0101
        /*0a5e*/ 	.byte	0x3f
	.zero		1


	//   ....[57]....
        /*0a60*/ 	.word	0x00012370
        /*0a64*/ 	.word	0x00000000
        /*0a68*/ 	.word	0x00028860
        /*0a6c*/ 	.short	0x010a
        /*0a6e*/ 	.byte	0x3f
	.zero		1


	//   ....[58]....
        /*0a70*/ 	.word	0x000128c0
        /*0a74*/ 	.word	0x00000000
        /*0a78*/ 	.word	0x00028850
        /*0a7c*/ 	.short	0x0107
        /*0a7e*/ 	.byte	0x3f
	.zero		1


	//   ....[59]....
        /*0a80*/ 	.word	0x000129a0
        /*0a84*/ 	.word	0x00000000
        /*0a88*/ 	.word	0x00028850
        /*0a8c*/ 	.short	0x0101
        /*0a8e*/ 	.byte	0x3f
	.zero		1


	//   ....[60]....
        /*0a90*/ 	.word	0x00012b30
        /*0a94*/ 	.word	0x00000000
        /*0a98*/ 	.word	0x00028860
        /*0a9c*/ 	.short	0x010a
        /*0a9e*/ 	.byte	0x3f
	.zero		1


	//   ....[61]....
        /*0aa0*/ 	.word	0x00013070
        /*0aa4*/ 	.word	0x00000000
        /*0aa8*/ 	.word	0x00028850
        /*0aac*/ 	.short	0x0107
        /*0aae*/ 	.byte	0x3f
	.zero		1


	//   ....[62]....
        /*0ab0*/ 	.word	0x00013120
        /*0ab4*/ 	.word	0x00000000
        /*0ab8*/ 	.word	0x00028850
        /*0abc*/ 	.short	0x0101
        /*0abe*/ 	.byte	0x3f
	.zero		1


	//   ....[63]....
        /*0ac0*/ 	.word	0x000131c0
        /*0ac4*/ 	.word	0x00000007
        /*0ac8*/ 	.word	0x00028820
        /*0acc*/ 	.short	0x010a
        /*0ace*/ 	.byte	0x3f
	.zero		1


	//   ....[64]....
        /*0ad0*/ 	.word	0x000132f0
        /*0ad4*/ 	.word	0x00000005
        /*0ad8*/ 	.word	0x00028840
        /*0adc*/ 	.short	0x010a
        /*0ade*/ 	.byte	0x3f
	.zero		1


	//   ....[65]....
        /*0ae0*/ 	.word	0x00013390
        /*0ae4*/ 	.word	0x00000007
        /*0ae8*/ 	.word	0x00028840
        /*0aec*/ 	.short	0x010a
        /*0aee*/ 	.byte	0x3f
	.zero		1


	//   ....[66]....
        /*0af0*/ 	.word	0x000133d0
        /*0af4*/ 	.word	0x00000005
        /*0af8*/ 	.word	0x00028860
        /*0afc*/ 	.short	0x010a
        /*0afe*/ 	.byte	0x3f
	.zero		1


	//   ....[67]....
        /*0b00*/ 	.word	0x00013410
        /*0b04*/ 	.word	0x00000007
        /*0b08*/ 	.word	0x00028860
        /*0b0c*/ 	.short	0x010a
        /*0b0e*/ 	.byte	0x3f
	.zero		1


	//   ....[68]....
        /*0b10*/ 	.word	0x00013480
        /*0b14*/ 	.word	0x00000003
        /*0b18*/ 	.word	0x00028800
        /*0b1c*/ 	.short	0x010a
        /*0b1e*/ 	.byte	0x3f
	.zero		1


	//   ....[69]....
        /*0b20*/ 	.word	0x000134e0
        /*0b24*/ 	.word	0x00000003
        /*0b28*/ 	.word	0x00028830
        /*0b2c*/ 	.short	0x010a
        /*0b2e*/ 	.byte	0x3f
	.zero		1


	//   ....[70]....
        /*0b30*/ 	.word	0x00013540
        /*0b34*/ 	.word	0x00000007
        /*0b38*/ 	.word	0x00028830
        /*0b3c*/ 	.short	0x010a
        /*0b3e*/ 	.byte	0x3f
	.zero		1


	//   ....[71]....
        /*0b40*/ 	.word	0x000135a0
        /*0b44*/ 	.word	0x00000007
        /*0b48*/ 	.word	0x00028850
        /*0b4c*/ 	.short	0x010a
        /*0b4e*/ 	.byte	0x3f
	.zero		1


	//   ....[72]....
        /*0b50*/ 	.word	0x00013600
        /*0b54*/ 	.word	0x00000007
        /*0b58*/ 	.word	0x00028830
        /*0b5c*/ 	.short	0x010a
        /*0b5e*/ 	.byte	0x3f
	.zero		1


	//   ....[73]....
        /*0b60*/ 	.word	0x00013660
        /*0b64*/ 	.word	0x00000007
        /*0b68*/ 	.word	0x00028850
        /*0b6c*/ 	.short	0x010a
        /*0b6e*/ 	.byte	0x3f
	.zero		1


	//   ....[74]....
        /*0b70*/ 	.word	0x000136c0
        /*0b74*/ 	.word	0x00000007
        /*0b78*/ 	.word	0x00028830
        /*0b7c*/ 	.short	0x010a
        /*0b7e*/ 	.byte	0x3f
	.zero		1


	//   ....[75]....
        /*0b80*/ 	.word	0x00013720
        /*0b84*/ 	.word	0x00000007
        /*0b88*/ 	.word	0x00028850
        /*0b8c*/ 	.short	0x010a
        /*0b8e*/ 	.byte	0x3f
	.zero		1


	//   ....[76]....
        /*0b90*/ 	.word	0x00013780
        /*0b94*/ 	.word	0x00000003
        /*0b98*/ 	.word	0x00028850
        /*0b9c*/ 	.short	0x010a
        /*0b9e*/ 	.byte	0x3f
	.zero		1


	//   ....[77]....
        /*0ba0*/ 	.word	0x00013860
        /*0ba4*/ 	.word	0x0000000a
        /*0ba8*/ 	.word	0x00028840
        /*0bac*/ 	.short	0x010a
        /*0bae*/ 	.byte	0x3f
	.zero		1


	//   ....[78]....
        /*0bb0*/ 	.word	0x00014ca0
        /*0bb4*/ 	.word	0x00000003
        /*0bb8*/ 	.word	0x00028820
        /*0bbc*/ 	.short	0x010a
        /*0bbe*/ 	.byte	0x3f
	.zero		1


	//   ....[79]....
        /*0bc0*/ 	.word	0x00014cf0
        /*0bc4*/ 	.word	0x00000022
        /*0bc8*/ 	.word	0x00028840
        /*0bcc*/ 	.short	0x010a
        /*0bce*/ 	.byte	0x3f
	.zero		1


	//   ....[80]....
        /*0bd0*/ 	.word	0x000156b0
        /*0bd4*/ 	.word	0x00000000
        /*0bd8*/ 	.word	0x00028860
        /*0bdc*/ 	.short	0x010a
        /*0bde*/ 	.byte	0x3f
	.zero		1


	//   ....[81]....
        /*0be0*/ 	.word	0x000161d0
        /*0be4*/ 	.word	0x00000000
        /*0be8*/ 	.word	0x00028860
        /*0bec*/ 	.short	0x010a
        /*0bee*/ 	.byte	0x3f
	.zero		1


	//   ....[82]....
        /*0bf0*/ 	.word	0x00016c80
        /*0bf4*/ 	.word	0x00000007
        /*0bf8*/ 	.word	0x00028820
        /*0bfc*/ 	.short	0x010a
        /*0bfe*/ 	.byte	0x3f
	.zero		1


	//   ....[83]....
        /*0c00*/ 	.word	0x00016df0
        /*0c04*/ 	.word	0x00000005
        /*0c08*/ 	.word	0x00028840
        /*0c0c*/ 	.short	0x010a
        /*0c0e*/ 	.byte	0x3f
	.zero		1


	//   ....[84]....
        /*0c10*/ 	.word	0x00016e40
        /*0c14*/ 	.word	0x00000007
        /*0c18*/ 	.word	0x00028840
        /*0c1c*/ 	.short	0x010a
        /*0c1e*/ 	.byte	0x3f
	.zero		1


	//   ....[85]....
        /*0c20*/ 	.word	0x00016e90
        /*0c24*/ 	.word	0x00000005
        /*0c28*/ 	.word	0x00028860
        /*0c2c*/ 	.short	0x010a
        /*0c2e*/ 	.byte	0x3f
	.zero		1


	//----- nvinfo : EIATTR_NUM_MBARRIERS
	.align		4
.L_172:
        /*0c30*/ 	.byte	0x03, 0x38
        /*0c32*/ 	.short	0x0016


	//----- nvinfo : EIATTR_EXIT_INSTR_OFFSETS
	.align		4
        /*0c34*/ 	.byte	0x04, 0x1c
        /*0c36*/ 	.short	(.L_174 - .L_173)


	//   ....[0]....
.L_173:
        /*0c38*/ 	.word	0x00013460


	//----- nvinfo : EIATTR_MAX_THREADS
	.align		4
.L_174:
        /*0c3c*/ 	.byte	0x04, 0x05
        /*0c3e*/ 	.short	(.L_176 - .L_175)
.L_175:
        /*0c40*/ 	.word	0x00000180
        /*0c44*/ 	.word	0x00000001
        /*0c48*/ 	.word	0x00000001


	//----- nvinfo : EIATTR_CRS_STACK_SIZE
	.align		4
.L_176:
        /*0c4c*/ 	.byte	0x04, 0x1e
        /*0c4e*/ 	.short	(.L_178 - .L_177)
.L_177:
        /*0c50*/ 	.word	0x00000000


	//----- nvinfo : EIATTR_CBANK_PARAM_SIZE
	.align		4
.L_178:
        /*0c54*/ 	.byte	0x03, 0x19
        /*0c56*/ 	.short	0x0a70


	//----- nvinfo : EIATTR_PARAM_CBANK
	.align		4
        /*0c58*/ 	.byte	0x04, 0x0a
        /*0c5a*/ 	.short	(.L_180 - .L_179)
	.align		4
.L_179:
        /*0c5c*/ 	.word	index@(.nv.constant0._ZN7cutlass13device_kernelIN5flash11enable_sm90INS1_16FlashAttnFwdSm90INS1_25CollectiveMainloopFwdSm90ILi2EN4cute5tupleIJNS5_1CILi1EEES8_S8_EEENS6_IJNS7_ILi128EEESA_SA_EEELi128ENS_10bfloat16_tEfNS_4arch4Sm90ELb0ELb1ELb0ELb0ELb1ELb0ELb0ELb1ELb1ELb1ELb1ELb0EEENS1_21CollectiveEpilogueFwdISB_S9_SC_SE_Li256ELb0ELb1ELb1ELb0EEENS1_19SingleTileSchedulerILb0ELb1ELb1ELi128EEEEEEEEEvNT_6ParamsE)
        /*0c60*/ 	.short	0x0210
        /*0c62*/ 	.short	0x0a70


	//----- nvinfo : EIATTR_SW_WAR
	.align		4
.L_180:
        /*0c64*/ 	.byte	0x04, 0x36
        /*0c66*/ 	.short	(.L_182 - .L_181)
.L_181:
        /*0c68*/ 	.word	0x00000008
.L_182:


//--------------------- .nv.info._ZN7cutlass13device_kernelIN5flash11enable_sm90INS1_16FlashAttnFwdSm90INS1_25CollectiveMainloopFwdSm90ILi2EN4cute5tupleIJNS5_1CILi1EEES8_S8_EEENS6_IJNS7_ILi128EEESA_SA_EEELi128ENS_10bfloat16_tEfNS_4arch4Sm90ELb0ELb1ELb0ELb1ELb1ELb0ELb0ELb1ELb1ELb1ELb1ELb0EEENS1_21CollectiveEpilogueFwdISB_S9_SC_SE_Li256ELb1ELb1ELb1ELb0EEENS1_36VarlenDynamicPersistentTileSchedulerILi128ELi128ELi256ELi128ELb1ELb1ELb1ELb1ELb0ELb1EEEEEEEEEvNT_6ParamsE --------------------------
	.section	.nv.info._ZN7cutlass13device_kernelIN5flash11enable_sm90INS1_16FlashAttnFwdSm90INS1_25CollectiveMainloopFwdSm90ILi2EN4cute5tupleIJNS5_1CILi1EEES8_S8_EEENS6_IJNS7_ILi128EEESA_SA_EEELi128ENS_10bfloat16_tEfNS_4arch4Sm90ELb0ELb1ELb0ELb1ELb1ELb0ELb0ELb1ELb1ELb1ELb1ELb0EEENS1_21CollectiveEpilogueFwdISB_S9_SC_SE_Li256ELb1ELb1ELb1ELb0EEENS1_36VarlenDynamicPersistentTileSchedulerILi128ELi128ELi256ELi128ELb1ELb1ELb1ELb1ELb0ELb1EEEEEEEEEvNT_6ParamsE,"",@"SHT_CUDA_INFO"
	.sectionflags	@""
	.align	4


	//----- nvinfo : EIATTR_CUDA_API_VERSION
	.align		4
        /*0000*/ 	.byte	0x04, 0x37
        /*0002*/ 	.short	(.L_184 - .L_183)
.L_183:
        /*0004*/ 	.word	0x00000082


	//----- nvinfo : EIATTR_KPARAM_INFO
	.align		4
.L_184:
        /*0008*/ 	.byte	0x04, 0x17
        /*000a*/ 	.short	(.L_186 - .L_185)
.L_185:
        /*000c*/ 	.word	0x00000000
        /*0010*/ 	.short	0x0000
        /*0012*/ 	.short	0x0070
        /*0014*/ 	.byte	0x00, 0xf0, 0x01, 0x2a


	//----- nvinfo : EIATTR_SPARSE_MMA_MASK
	.align		4
.L_186:
        /*0018*/ 	.byte	0x03, 0x50
        /*001a*/ 	.short	0x0000


	//----- nvinfo : EIATTR_MAXREG_COUNT
	.align		4
        /*001c*/ 	.byte	0x03, 0x1b
        /*001e*/ 	.short	0x00a8


	//----- nvinfo : EIATTR_NUM_BARRIERS
	.align		4
        /*0020*/ 	.byte	0x02, 0x4c
        /*0022*/ 	.byte	0x10
	.zero		1


	//----- nvinfo : EIATTR_EXTERNS
	.align		4
        /*0024*/ 	.byte	0x04, 0x0f
        /*0026*/ 	.short	(.L_188 - .L_187)


	//   ....[0]....
	.align		4
.L_187:
        /*0028*/ 	.word	index@(__assertfail)


	//----- nvinfo : EIATTR_ANNOTATIONS
	.align		4
.L_188:
        /*002c*/ 	.byte	0x04, 0x55
        /*002e*/ 	.short	(.L_190 - .L_189)


	//   ....[0]....
.L_189:
        /* <DEDUP_REMOVED lines=11> */


	//----- nvinfo : EIATTR_MERCURY_ISA_VERSION
	.align		4
.L_190:
        /*00c8*/ 	.byte	0x03, 0x5f
        /*00ca*/ 	.short	0x0101


	//----- nvinfo : EIATTR_UNUSED_LOAD_BYTE_OFFSET
	.align		4
        /*00cc*/ 	.byte	0x04, 0x44
        /*00ce*/ 	.short	(.L_192 - .L_191)


	//   ....[0]....
.L_191:
        /*00d0*/ 	.word	0x00000980
        /*00d4*/ 	.word	0x0000fff0


	//   ....[1]....
        /*00d8*/ 	.word	0x0000e410
        /*00dc*/ 	.word	0x0000fff0


	//----- nvinfo : EIATTR_INT_WARP_WIDE_INSTR_OFFSETS
	.align		4
.L_192:
        /*00e0*/ 	.byte	0x04, 0x31
        /*00e2*/ 	.short	(.L_194 - .L_193)


	//   ....[0]....
.L_193:
        /*00e4*/ 	.word	0x000000c0


	//   ....[1]....
        /*00e8*/ 	.word	0x000000d0


	//   ....[2]....
        /*00ec*/ 	.word	0x00000170


	//   ....[3]....
        /*00f0*/ 	.word	0x00012f50


	//   ....[4]....
        /*00f4*/ 	.word	0x00012fe0


	//   ....[5]....
        /*00f8*/ 	.word	0x00015dd0


	//   ....[6]....
        /*00fc*/ 	.word	0x00015e60


	//----- nvinfo : EIATTR_COOP_GROUP_MASK_REGIDS
	.align		4
.L_194:
        /*0100*/ 	.byte	0x04, 0x29
        /*0102*/ 	.short	(.L_196 - .L_195)


	//   ....[0]....
.L_195:
        /*0104*/ 	.word	0xffffffff


	//   ....[1]....
        /*0108*/ 	.word	0xffffffff


	//   ....[2]....
        /*010c*/ 	.word	0xffffffff


	//   ....[3]....
        /*0110*/ 	.word	0xffffffff


	//   ....[4]....
        /*0114*/ 	.word	0xffffffff


	//   ....[5]....
        /*0118*/ 	.word	0xffffffff


	//   ....[6]....
        /*011c*/ 	.word	0xffffffff


	//   ....[7]....
        /*0120*/ 	.word	0xffffffff


	//   ....[8]....
        /*0124*/ 	.word	0xffffffff


	//   ....[9]....
        /*0128*/ 	.word	0xffffffff


	//   ....[10]....
        /*012c*/ 	.word	0xffffffff


	//   ....[11]....
        /*0130*/ 	.word	0xffffffff


	//   ....[12]....
        /*0134*/ 	.word	0xffffffff


	//   ....[13]....
        /*0138*/ 	.word	0xffffffff


	//   ....[14]....
        /*013c*/ 	.word	0xffffffff


	//   ....[15]....
        /*0140*/ 	.word	0xffffffff


	//   ....[16]....
        /*0144*/ 	.word	0xffffffff


	//   ....[17]....
        /*0148*/ 	.word	0xffffffff


	//   ....[18]....
        /*014c*/ 	.word	0xffffffff


	//   ....[19]....
        /*0150*/ 	.word	0xffffffff


	//   ....[20]....
        /*0154*/ 	.word	0xffffffff


	//   ....[21]....
        /*0158*/ 	.word	0xffffffff


	//   ....[22]....
        /*015c*/ 	.word	0xffffffff


	//   ....[23]....
        /*0160*/ 	.word	0xffffffff


	//   ....[24]....
        /*0164*/ 	.word	0xffffffff


	//   ....[25]....
        /*0168*/ 	.word	0xffffffff


	//   ....[26]....
        /*016c*/ 	.word	0xffffffff


	//   ....[27]....
        /*0170*/ 	.word	0xffffffff


	//   ....[28]....
        /*0174*/ 	.word	0xffffffff


	//   ....[29]....
        /*0178*/ 	.word	0xffffffff


	//   ....[30]....
        /*017c*/ 	.word	0xffffffff


	//   ....[31]....
        /*0180*/ 	.word	0xffffffff


	//   ....[32]....
        /*0184*/ 	.word	0xffffffff


	//   ....[33]....
        /*0188*/ 	.word	0xffffffff


	//   ....[34]....
        /*018c*/ 	.word	0xffffffff


	//   ....[35]....
        /*0190*/ 	.word	0xffffffff


	//   ....[36]....
        /*0194*/ 	.word	0xffffffff


	//   ....[37]....
        /*0198*/ 	.word	0xffffffff


	//   ....[38]....
        /*019c*/ 	.word	0xffffffff


	//   ....[39]....
        /*01a0*/ 	.word	0xffffffff


	//   ....[40]....
        /*01a4*/ 	.word	0xffffffff


	//   ....[41]....
        /*01a8*/ 	.word	0xffffffff


	//   ....[42]....
        /*01ac*/ 	.word	0xffffffff


	//   ....[43]....
        /*01b0*/ 	.word	0xffffffff


	//   ....[44]....
        /*01b4*/ 	.word	0xffffffff


	//   ....[45]....
        /*01b8*/ 	.word	0xffffffff


	//   ....[46]....
        /*01bc*/ 	.word	0xffffffff


	//   ....[47]....
        /*01c0*/ 	.word	0xffffffff


	//   ....[48]....
        /*01c4*/ 	.word	0xffffffff


	//   ....[49]....
        /*01c8*/ 	.word	0xffffffff


	//   ....[50]....
        /*01cc*/ 	.word	0xffffffff


	//   ....[51]....
        /*01d0*/ 	.word	0xffffffff


	//   ....[52]....
        /*01d4*/ 	.word	0xffffffff


	//   ....[53]....
        /*01d8*/ 	.word	0xffffffff


	//   ....[54]....
        /*01dc*/ 	.word	0xffffffff


	//   ....[55]....
        /*01e0*/ 	.word	0xffffffff


	//   ....[56]....
        /*01e4*/ 	.word	0xffffffff


	//   ....[57]....
        /*01e8*/ 	.word	0xffffffff


	//   ....[58]....
        /*01ec*/ 	.word	0xffffffff


	//   ....[59]....
        /*01f0*/ 	.word	0xffffffff


	//   ....[60]....
        /*01f4*/ 	.word	0xffffffff


	//   ....[61]....
        /*01f8*/ 	.word	0xffffffff


	//   ....[62]....
        /*01fc*/ 	.word	0xffffffff


	//   ....[63]....
        /*0200*/ 	.word	0xffffffff


	//   ....[64]....
        /*0204*/ 	.word	0xffffffff


	//   ....[65]....
        /*0208*/ 	.word	0xffffffff


	//   ....[66]....
        /*020c*/ 	.word	0xffffffff


	//   ....[67]....
        /*0210*/ 	.word	0xffffffff


	//   ....[68]....
        /*0214*/ 	.word	0xffffffff


	//   ....[69]....
        /*0218*/ 	.word	0xffffffff


	//   ....[70]....
        /*021c*/ 	.word	0xffffffff


	//   ....[71]....
        /*0220*/ 	.word	0xffffffff


	//   ....[72]....
        /*0224*/ 	.word	0xffffffff


	//   ....[73]....
        /*0228*/ 	.word	0xffffffff


	//   ....[74]....
        /*022c*/ 	.word	0xffffffff


	//   ....[75]....
        /*0230*/ 	.word	0xffffffff


	//   ....[76]....
        /*0234*/ 	.word	0xffffffff


	//   ....[77]....
        /*0238*/ 	.word	0xffffffff


	//   ....[78]....
        /*023c*/ 	.word	0xffffffff


	//   ....[79]....
        /*0240*/ 	.word	0xffffffff


	//   ....[80]....
        /*0244*/ 	.word	0xffffffff


	//   ....[81]....
        /*0248*/ 	.word	0xffffffff


	//   ....[82]....
        /*024c*/ 	.word	0xffffffff


	//   ....[83]....
        /*0250*/ 	.word	0xffffffff


	//   ....[84]....
        /*0254*/ 	.word	0xffffffff


	//   ....[85]....
        /*0258*/ 	.word	0xffffffff


	//   ....[86]....
        /*025c*/ 	.word	0xffffffff


	//   ....[87]....
        /*0260*/ 	.word	0xffffffff


	//   ....[88]....
        /*0264*/ 	.word	0xffffffff


	//   ....[89]....
        /*0268*/ 	.word	0xffffffff


	//   ....[90]....
        /*026c*/ 	.word	0xffffffff


	//   ....[91]....
        /*0270*/ 	.word	0xffffffff


	//   ....[92]....
        /*0274*/ 	.word	0xffffffff


	//   ....[93]....
        /*0278*/ 	.word	0xffffffff


	//   ....[94]....
        /*027c*/ 	.word	0xffffffff


	//   ....[95]....
        /*0280*/ 	.word	0xffffffff


	//   ....[96]....
        /*0284*/ 	.word	0xffffffff


	//   ....[97]....
        /*0288*/ 	.word	0xffffffff


	//   ....[98]....
        /*028c*/ 	.word	0xffffffff


	//   ....[99]....
        /*0290*/ 	.word	0xffffffff


	//   ....[100]....
        /*0294*/ 	.word	0xffffffff


	//   ....[101]....
        /*0298*/ 	.word	0xffffffff


	//   ....[102]....
        /*029c*/ 	.word	0xffffffff


	//   ....[103]....
        /*02a0*/ 	.word	0xffffffff


	//   ....[104]....
        /*02a4*/ 	.word	0xffffffff


	//   ....[105]....
        /*02a8*/ 	.word	0xffffffff


	//   ....[106]....
        /*02ac*/ 	.word	0xffffffff


	//   ....[107]....
        /*02b0*/ 	.word	0xffffffff


	//   ....[108]....
        /*02b4*/ 	.word	0xffffffff


	//   ....[109]....
        /*02b8*/ 	.word	0xffffffff


	//   ....[110]....
        /*02bc*/ 	.word	0xffffffff


	//   ....[111]....
        /*02c0*/ 	.word	0xffffffff


	//   ....[112]....
        /*02c4*/ 	.word	0xffffffff


	//   ....[113]....
        /*02c8*/ 	.word	0xffffffff


	//   ....[114]....
        /*02cc*/ 	.word	0xffffffff


	//   ....[115]....
        /*02d0*/ 	.word	0xffffffff


	//   ....[116]....
        /*02d4*/ 	.word	0xffffffff


	//   ....[117]....
        /*02d8*/ 	.word	0xffffffff


	//   ....[118]....
        /*02dc*/ 	.word	0xffffffff


	//   ....[119]....
        /*02e0*/ 	.word	0xffffffff


	//   ....[120]....
        /*02e4*/ 	.word	0xffffffff


	//   ....[121]....
        /*02e8*/ 	.word	0xffffffff


	//   ....[122]....
        /*02ec*/ 	.word	0xffffffff


	//   ....[123]....
        /*02f0*/ 	.word	0xffffffff


	//   ....[124]....
        /*02f4*/ 	.word	0xffffffff


	//   ....[125]....
        /*02f8*/ 	.word	0xffffffff


	//   ....[126]....
        /*02fc*/ 	.word	0xffffffff


	//   ....[127]....
        /*0300*/ 	.word	0xffffffff


	//   ....[128]....
        /*0304*/ 	.word	0xffffffff


	//   ....[129]....
        /*0308*/ 	.word	0xffffffff


	//   ....[130]....
        /*030c*/ 	.word	0xffffffff


	//   ....[131]....
        /*0310*/ 	.word	0xffffffff


	//   ....[132]....
        /*0314*/ 	.word	0xffffffff


	//   ....[133]....
        /*0318*/ 	.word	0xffffffff


	//   ....[134]....
        /*031c*/ 	.word	0xffffffff


	//   ....[135]....
        /*0320*/ 	.word	0xffffffff


	//   ....[136]....
        /*0324*/ 	.word	0xffffffff


	//   ....[137]....
        /*0328*/ 	.word	0xffffffff


	//   ....[138]....
        /*032c*/ 	.word	0xffffffff


	//   ....[139]....
        /*0330*/ 	.word	0xffffffff


	//   ....[140]....
        /*0334*/ 	.word	0xffffffff


	//   ....[141]....
        /*0338*/ 	.word	0xffffffff


	//   ....[142]....
        /*033c*/ 	.word	0xffffffff


	//   ....[143]....
        /*0340*/ 	.word	0xffffffff


	//   ....[144]....
        /*0344*/ 	.word	0xffffffff


	//   ....[145]....
        /*0348*/ 	.word	0xffffffff


	//   ....[146]....
        /*034c*/ 	.word	0xffffffff


	//   ....[147]....
        /*0350*/ 	.word	0xffffffff


	//   ....[148]....
        /*0354*/ 	.word	0xffffffff


	//   ....[149]....
        /*0358*/ 	.word	0xffffffff


	//   ....[150]....
        /*035c*/ 	.word	0xffffffff


	//   ....[151]....
        /*0360*/ 	.word	0xffffffff


	//   ....[152]....
        /*0364*/ 	.word	0xffffffff


	//   ....[153]....
        /*0368*/ 	.word	0xffffffff


	//   ....[154]....
        /*036c*/ 	.word	0xffffffff


	//   ....[155]....
        /*0370*/ 	.word	0xffffffff


	//   ....[156]....
        /*0374*/ 	.word	0xffffffff


	//   ....[157]....
        /*0378*/ 	.word	0xffffffff


	//   ....[158]....
        /*037c*/ 	.word	0xffffffff


	//   ....[159]....
        /*0380*/ 	.word	0xffffffff


	//   ....[160]....
        /*0384*/ 	.word	0xffffffff


	//   ....[161]....
        /*0388*/ 	.word	0xffffffff


	//   ....[162]....
        /*038c*/ 	.word	0xffffffff


	//   ....[163]....
        /*0390*/ 	.word	0xffffffff


	//   ....[164]....
        /*0394*/ 	.word	0xffffffff


	//   ....[165]....
        /*0398*/ 	.word	0xffffffff


	//   ....[166]....
        /*039c*/ 	.word	0xffffffff


	//   ....[167]....
        /*03a0*/ 	.word	0xffffffff


	//   ....[168]....
        /*03a4*/ 	.word	0xffffffff


	//   ....[169]....
        /*03a8*/ 	.word	0xffffffff


	//   ....[170]....
        /*03ac*/ 	.word	0xffffffff


	//   ....[171]....
        /*03b0*/ 	.word	0xffffffff


	//   ....[172]....
        /*03b4*/ 	.word	0xffffffff


	//   ....[173]....
        /*03b8*/ 	.word	0x0500000f


	//   ....[174]....
        /*03bc*/ 	.word	0x0500000f


	//   ....[175]....
        /*03c0*/ 	.word	0x0500000f


	//   ....[176]....
        /*03c4*/ 	.word	0x0500000f


	//   ....[177]....
        /*03c8*/ 	.word	0x0500000f


	//   ....[178]....
        /*03cc*/ 	.word	0x0500000f


	//   ....[179]....
        /*03d0*/ 	.word	0x0500000f


	//   ....[180]....
        /*03d4*/ 	.word	0x0500000f


	//   ....[181]....
        /*03d8*/ 	.word	0x0500000f


	//   ....[182]....
        /*03dc*/ 	.word	0x0500000f


	//   ....[183]....
        /*03e0*/ 	.word	0x0500000f


	//   ....[184]....
        /*03e4*/ 	.word	0x0500000f


	//   ....[185]....
        /*03e8*/ 	.word	0x0500000f


	//   ....[186]....
        /*03ec*/ 	.word	0x0500000f


	//   ....[187]....
        /*03f0*/ 	.word	0x0500000f


	//   ....[188]....
        /*03f4*/ 	.word	0x0500000f


	//   ....[189]....
        /*03f8*/ 	.word	0x0500000f


	//   ....[190]....
        /*03fc*/ 	.word	0x0500000f


	//   ....[191]....
        /*0400*/ 	.word	0x0500000f


	//   ....[192]....
        /*0404*/ 	.word	0x0500000f


	//   ....[193]....
        /*0408*/ 	.word	0x0500000f


	//   ....[194]....
        /*040c*/ 	.word	0x0500000f


	//   ....[195]....
        /*0410*/ 	.word	0x0500000f


	//   ....[196]....
        /*0414*/ 	.word	0x0500000f


	//   ....[197]....
        /*0418*/ 	.word	0x0500000f


	//   ....[198]....
        /*041c*/ 	.word	0x0500000f


	//   ....[199]....
        /*0420*/ 	.word	0x0500000f


	//   ....[200]....
        /*0424*/ 	.word	0x0500000f


	//   ....[201]....
        /*0428*/ 	.word	0x0500000f


	//   ....[202]....
        /*042c*/ 	.word	0x0500000f


	//   ....[203]....
        /*0430*/ 	.word	0x0500000f


	//   ....[204]....
        /*0434*/ 	.word	0x0500000f


	//   ....[205]....
        /*0438*/ 	.word	0x0500000f


	//   ....[206]....
        /*043c*/ 	.word	0x0500000f


	//   ....[207]....
        /*0440*/ 	.word	0x0500000f


	//   ....[208]....
        /*0444*/ 	.word	0x0500000f


	//   ....[209]....
        /*0448*/ 	.word	0x0500000f


	//   ....[210]....
        /*044c*/ 	.word	0x0500000f


	//   ....[211]....
        /*0450*/ 	.word	0x0500000f


	//   ....[212]....
        /*0454*/ 	.word	0x0500000f


	//   ....[213]....
        /*0458*/ 	.word	0x0500000f


	//   ....[214]....
        /*045c*/ 	.word	0x0500000f


	//   ....[215]....
        /*0460*/ 	.word	0x0500000f


	//   ....[216]....
        /*0464*/ 	.word	0x0500000f


	//   ....[217]....
        /*0468*/ 	.word	0x0500000f


	//   ....[218]....
        /*046c*/ 	.word	0x0500000f


	//   ....[219]....
        /*0470*/ 	.word	0x0500000f


	//   ....[220]....
        /*0474*/ 	.word	0x0500000f


	//   ....[221]....
        /*0478*/ 	.word	0x0500000f


	//   ....[222]....
        /*047c*/ 	.word	0x0500000f


	//   ....[223]....
        /*0480*/ 	.word	0x0500000f


	//   ....[224]....
        /*0484*/ 	.word	0x0500000f


	//   ....[225]....
        /*0488*/ 	.word	0x0500000f


	//   ....[226]....
        /*048c*/ 	.word	0x0500000f


	//   ....[227]....
        /*0490*/ 	.word	0x0500000f


	//   ....[228]....
        /*0494*/ 	.word	0x0500000f


	//   ....[229]....
        /*0498*/ 	.word	0x0500000f


	//   ....[230]....
        /*049c*/ 	.word	0x0500000f


	//   ....[231]....
        /*04a0*/ 	.word	0x0500000f


	//   ....[232]....
        /*04a4*/ 	.word	0x0500000f


	//   ....[233]....
        /*04a8*/ 	.word	0x0500000f


	//   ....[234]....
        /*04ac*/ 	.word	0x0500000f


	//   ....[235]....
        /*04b0*/ 	.word	0x0500000f


	//   ....[236]....
        /*04b4*/ 	.word	0x0500000f


	//   ....[237]....
        /*04b8*/ 	.word	0x0500000f


	//   ....[238]....
        /*04bc*/ 	.word	0x0500000f


	//   ....[239]....
        /*04c0*/ 	.word	0x0500000f


	//   ....[240]....
        /*04c4*/ 	.word	0x0500000f


	//   ....[241]....
        /*04c8*/ 	.word	0x0500000f


	//   ....[242]....
        /*04cc*/ 	.word	0x0500000f


	//   ....[243]....
        /*04d0*/ 	.word	0x0500000f


	//   ....[244]....
        /*04d4*/ 	.word	0x0500000f


	//   ....[245]....
        /*04d8*/ 	.word	0x0500000f


	//   ....[246]....
        /*04dc*/ 	.word	0x0500000f


	//   ....[247]....
        /*04e0*/ 	.word	0x0500000f


	//   ....[248]....
        /*04e4*/ 	.word	0x0500000f


	//   ....[249]....
        /*04e8*/ 	.word	0x0500000f


	//   ....[250]....
        /*04ec*/ 	.word	0x0500000f


	//   ....[251]....
        /*04f0*/ 	.word	0x0500000f


	//   ....[252]....
        /*04f4*/ 	.word	0x0500000f


	//   ....[253]....
        /*04f8*/ 	.word	0x0500000f


	//   ....[254]....
        /*04fc*/ 	.word	0x0500000f


	//   ....[255]....
        /*0500*/ 	.word	0x0500000f


	//   ....[0]....
        /*0504*/ 	.word	0x0500000f


	//   ....[1]....
        /*0508*/ 	.word	0x0500000f


	//   ....[2]....
        /*050c*/ 	.word	0x0500000f


	//   ....[3]....
        /*0510*/ 	.word	0x0500000f


	//   ....[4]....
        /*0514*/ 	.word	0x0500000f


	//   ....[5]....
        /*0518*/ 	.word	0x0500000f


	//   ....[6]....
        /*051c*/ 	.word	0x0500000f


	//   ....[7]....
        /*0520*/ 	.word	0x0500000f


	//   ....[8]....
        /*0524*/ 	.word	0x0500000f


	//   ....[9]....
        /*0528*/ 	.word	0x0500000f


	//   ....[10]....
        /*052c*/ 	.word	0x0500000f


	//   ....[11]....
        /*0530*/ 	.word	0x0500000f


	//   ....[12]....
        /*0534*/ 	.word	0x0500000f


	//   ....[13]....
        /*0538*/ 	.word	0x0500000f


	//   ....[14]....
        /*053c*/ 	.word	0x0500000f


	//   ....[15]....
        /*0540*/ 	.word	0x0500000f


	//   ....[16]....
        /*0544*/ 	.word	0x0500000f


	//----- nvinfo : EIATTR_COOP_GROUP_INSTR_OFFSETS
	.align		4
.L_196:
        /*0548*/ 	.byte	0x04, 0x28
        /*054a*/ 	.short	(.L_198 - .L_197)


	//   ....[0]....
.L_197:
        /*054c*/ 	.word	0x00000080


	//   ....[1]....
        /*0550*/ 	.word	0x00000090


	//   ....[2]....
        /*0554*/ 	.word	0x000002d0


	//   ....[3]....
        /*0558*/ 	.word	0x00000430


	//   ....[4]....
        /*055c*/ 	.word	0x00000550


	//   ....[5]....
        /*0560*/ 	.word	0x000006b0


	//   ....[6]....
        /*0564*/ 	.word	0x00001e40


	//   ....[7]....
        /*0568*/ 	.word	0x000026f0


	//   ....[8]....
        /*056c*/ 	.word	0x00003270


	//   ....[9]....
        /*0570*/ 	.word	0x00003ac0


	//   ....[10]....
        /*0574*/ 	.word	0x00003bd0


	//   ....[11]....
        /*0578*/ 	.word	0x00004410


	//   ....[12]....
        /*057c*/ 	.word	0x00004480


	//   ....[13]....
        /*0580*/ 	.word	0x00005d20


	//   ....[14]....
        /*0584*/ 	.word	0x00005f10


	//   ....[15]....
        /*0588*/ 	.word	0x00006b00


	//   ....[16]....
        /*058c*/ 	.word	0x00006c00


	//   ....[17]....
        /*0590*/ 	.word	0x00007440


	//   ....[18]....
        /*0594*/ 	.word	0x000074a0


	//   ....[19]....
        /*0598*/ 	.word	0x00009450


	//   ....[20]....
        /*059c*/ 	.word	0x00009460


	//   ....[21]....
        /*05a0*/ 	.word	0x00009490


	//   ....[22]....
        /*05a4*/ 	.word	0x000094a0


	//   ....[23]....
        /*05a8*/ 	.word	0x0000b1c0


	//   ....[24]....
        /*05ac*/ 	.word	0x0000b3b0


	//   ....[25]....
        /*05b0*/ 	.word	0x0000bfa0


	//   ....[26]....
        /*05b4*/ 	.word	0x0000c0a0


	//   ....[27]....
        /*05b8*/ 	.word	0x0000c8e0


	//   ....[28]....
        /*05bc*/ 	.word	0x0000c940


	//   ....[29]....
        /*05c0*/ 	.word	0x0000dab0


	//   ....[30]....
        /*05c4*/ 	.word	0x0000dae0


	//   ....[31]....
        /*05c8*/ 	.word	0x0000dbc0


	//   ....[32]....
        /*05cc*/ 	.word	0x0000dbd0


	//   ....[33]....
        /*05d0*/ 	.word	0x0000ef40


	//   ....[34]....
        /*05d4*/ 	.word	0x0000ef80


	//   ....[35]....
        /*05d8*/ 	.word	0x0000efb0


	//   ....[36]....
        /*05dc*/ 	.word	0x0000efe0


	//   ....[37]....
        /*05e0*/ 	.word	0x0000f6c0


	//   ....[38]....
        /*05e4*/ 	.word	0x0000f6f0


	//   ....[39]....
        /*05e8*/ 	.word	0x0000f7b0


	//   ....[40]....
        /*05ec*/ 	.word	0x0000f7d0


	//   ....[41]....
        /*05f0*/ 	.word	0x0000f890


	//   ....[42]....
        /*05f4*/ 	.word	0x0000f8b0


	//   ....[43]....
        /*05f8*/ 	.word	0x0000f980


	//   ....[44]....
        /*05fc*/ 	.word	0x0000f9a0


	//   ....[45]....
        /*0600*/ 	.word	0x0000fd30


	//   ....[46]....
        /*0604*/ 	.word	0x0000fd60


	//   ....[47]....
        /*0608*/ 	.word	0x000101a0


	//   ....[48]....
        /*060c*/ 	.word	0x000101b0


	//   ....[49]....
        /*0610*/ 	.word	0x00010ee0


	//   ....[50]....
        /*0614*/ 	.word	0x00010f00


	//   ....[51]....
        /*0618*/ 	.word	0x00010fc0


	//   ....[52]....
        /*061c*/ 	.word	0x00010fe0


	//   ....[53]....
        /*0620*/ 	.word	0x000110a0


	//   ....[54]....
        /*0624*/ 	.word	0x000110c0


	//   ....[55]....
        /*0628*/ 	.word	0x00011190


	//   ....[56]....
        /*062c*/ 	.word	0x000111b0


	//   ....[57]....
        /*0630*/ 	.word	0x00011310


	//   ....[58]....
        /*0634*/ 	.word	0x00011500


	//   ....[59]....
        /*0638*/ 	.word	0x00011530


	//   ....[60]....
        /*063c*/ 	.word	0x00011560


	//   ....[61]....
        /*0640*/ 	.word	0x00011590


	//   ....[62]....
        /*0644*/ 	.word	0x000115c0


	//   ....[63]....
        /*0648*/ 	.word	0x000115f0


	//   ....[64]....
        /*064c*/ 	.word	0x00011760


	//   ....[65]....
        /*0650*/ 	.word	0x00011790


	//   ....[66]....
        /*0654*/ 	.word	0x000117c0


	//   ....[67]....
        /*0658*/ 	.word	0x000117f0


	//   ....[68]....
        /*065c*/ 	.word	0x00011820


	//   ....[69]....
        /*0660*/ 	.word	0x00011850


	//   ....[70]....
        /*0664*/ 	.word	0x000118e0


	//   ....[71]....
        /*0668*/ 	.word	0x00011910


	//   ....[72]....
        /*066c*/ 	.word	0x00011920


	//   ....[73]....
        /*0670*/ 	.word	0x00011960


	//   ....[74]....
        /*0674*/ 	.word	0x00013a50


	//   ....[75]....
        /*0678*/ 	.word	0x00013a70


	//   ....[76]....
        /*067c*/ 	.word	0x00013b10


	//   ....[77]....
        /*0680*/ 	.word	0x00013b30


	//   ....[78]....
        /*0684*/ 	.word	0x00013bc0


	//   ....[79]....
        /*0688*/ 	.word	0x00013be0


	//   ....[80]....
        /*068c*/ 	.word	0x00013c70


	//   ....[81]....
        /*0690*/ 	.word	0x00013c90


	//   ....[82]....
        /*0694*/ 	.word	0x00013d20


	//   ....[83]....
        /*0698*/ 	.word	0x00013d40


	//   ....[84]....
        /*069c*/ 	.word	0x00013dd0


	//   ....[85]....
        /*06a0*/ 	.word	0x00013df0


	//   ....[86]....
        /*06a4*/ 	.word	0x00013e80


	//   ....[87]....
        /*06a8*/ 	.word	0x00013ea0


	//   ....[88]....
        /*06ac*/ 	.word	0x00013eb0


	//   ....[89]....
        /*06b0*/ 	.word	0x00013f30


	//   ....[90]....
        /*06b4*/ 	.word	0x00014640


	//   ....[91]....
        /*06b8*/ 	.word	0x00014670


	//   ....[92]....
        /*06bc*/ 	.word	0x000146d0


	//   ....[93]....
        /*06c0*/ 	.word	0x00014720


	//   ....[94]....
        /*06c4*/ 	.word	0x00014770


	//   ....[95]....
        /*06c8*/ 	.word	0x000147c0


	//   ....[96]....
        /*06cc*/ 	.word	0x00014810


	//   ....[97]....
        /*06d0*/ 	.word	0x00014860


	//   ....[98]....
        /*06d4*/ 	.word	0x000148b0


	//   ....[99]....
        /*06d8*/ 	.word	0x00014900


	//   ....[100]....
        /*06dc*/ 	.word	0x00014950


	//   ....[101]....
        /*06e0*/ 	.word	0x000149a0


	//   ....[102]....
        /*06e4*/ 	.word	0x000149f0


	//   ....[103]....
        /*06e8*/ 	.word	0x00014a30


	//   ....[104]....
        /*06ec*/ 	.word	0x00014a50


	//   ....[105]....
        /*06f0*/ 	.word	0x00014a90


	//   ....[106]....
        /*06f4*/ 	.word	0x000151c0


	//   ....[107]....
        /*06f8*/ 	.word	0x000151f0


	//   ....[108]....
        /*06fc*/ 	.word	0x00015250


	//   ....[109]....
        /*0700*/ 	.word	0x00015260


	//   ....[110]....
        /*0704*/ 	.word	0x000152b0


	//   ....[111]....
        /*0708*/ 	.word	0x000152c0


	//   ....[112]....
        /*070c*/ 	.word	0x00015310


	//   ....[113]....
        /*0710*/ 	.word	0x00015320


	//   ....[114]....
        /*0714*/ 	.word	0x00015370


	//   ....[115]....
        /*0718*/ 	.word	0x00015380


	//   ....[116]....
        /*071c*/ 	.word	0x000153d0


	//   ....[117]....
        /*0720*/ 	.word	0x000153e0


	//   ....[118]....
        /*0724*/ 	.word	0x00015430


	//   ....[119]....
        /*0728*/ 	.word	0x00015440


	//   ....[120]....
        /*072c*/ 	.word	0x00015450


	//   ....[121]....
        /*0730*/ 	.word	0x000154a0


	//   ....[122]....
        /*0734*/ 	.word	0x000156f0


	//   ....[123]....
        /*0738*/ 	.word	0x00015710


	//   ....[124]....
        /*073c*/ 	.word	0x00015720


	//   ....[125]....
        /*0740*/ 	.word	0x00015790


	//   ....[126]....
        /*0744*/ 	.word	0x000157a0


	//   ....[127]....
        /*0748*/ 	.word	0x00015810


	//   ....[128]....
        /*074c*/ 	.word	0x00015820


	//   ....[129]....
        /*0750*/ 	.word	0x00015890


	//   ....[130]....
        /*0754*/ 	.word	0x000158a0


	//   ....[131]....
        /*0758*/ 	.word	0x00015910


	//   ....[132]....
        /*075c*/ 	.word	0x00015920


	//   ....[133]....
        /*0760*/ 	.word	0x00015990


	//   ....[134]....
        /*0764*/ 	.word	0x000159a0


	//   ....[135]....
        /*0768*/ 	.word	0x00015a10


	//   ....[136]....
        /*076c*/ 	.word	0x00015a20


	//   ....[137]....
        /*0770*/ 	.word	0x00015a30


	//   ....[138]....
        /*0774*/ 	.word	0x00015fa0


	//   ....[139]....
        /*0778*/ 	.word	0x00015fe0


	//   ....[140]....
        /*077c*/ 	.word	0x00016020


	//   ....[141]....
        /*0780*/ 	.word	0x00016040


	//   ....[142]....
        /*0784*/ 	.word	0x00016050


	//   ....[143]....
        /*0788*/ 	.word	0x00016070


	//   ....[144]....
        /*078c*/ 	.word	0x000160e0


	//   ....[145]....
        /*0790*/ 	.word	0x00016100


	//   ....[146]....
        /*0794*/ 	.word	0x00016160


	//   ....[147]....
        /*0798*/ 	.word	0x00016180


	//   ....[148]....
        /*079c*/ 	.word	0x000161e0


	//   ....[149]....
        /*07a0*/ 	.word	0x00016200


	//   ....[150]....
        /*07a4*/ 	.word	0x00016260


	//   ....[151]....
        /*07a8*/ 	.word	0x00016280


	//   ....[152]....
        /*07ac*/ 	.word	0x000162d0


	//   ....[153]....
        /*07b0*/ 	.word	0x000162f0


	//   ....[154]....
        /*07b4*/ 	.word	0x00016740


	//   ....[155]....
        /*07b8*/ 	.word	0x00016750


	//   ....[156]....
        /*07bc*/ 	.word	0x00016790


	//   ....[157]....
        /*07c0*/ 	.word	0x000167d0


	//   ....[158]....
        /*07c4*/ 	.word	0x00016800


	//   ....[159]....
        /*07c8*/ 	.word	0x00016830


	//   ....[160]....
        /*07cc*/ 	.word	0x00016860


	//   ....[161]....
        /*07d0*/ 	.word	0x00016890


	//   ....[162]....
        /*07d4*/ 	.word	0x00016a40


	//   ....[163]....
        /*07d8*/ 	.word	0x00016a70


	//   ....[164]....
        /*07dc*/ 	.word	0x00016aa0


	//   ....[165]....
        /*07e0*/ 	.word	0x00016ad0


	//   ....[166]....
        /*07e4*/ 	.word	0x00016b00


	//   ....[167]....
        /*07e8*/ 	.word	0x00016b30


	//   ....[168]....
        /*07ec*/ 	.word	0x00016bf0


	//   ....[169]....
        /*07f0*/ 	.word	0x00016c10


	//   ....[170]....
        /*07f4*/ 	.word	0x00016c30


	//   ....[171]....
        /*07f8*/ 	.word	0x00016c90


	//   ....[172]....
        /*07fc*/ 	.word	0x000176b0


	//   ....[173]....
        /*0800*/ 	.word	0x00017d30


	//   ....[174]....
        /*0804*/ 	.word	0x00017e20


	//   ....[175]....
        /*0808*/ 	.word	0x00017ec0


	//   ....[176]....
        /*080c*/ 	.word	0x00017f20


	//   ....[177]....
        /*0810*/ 	.word	0x00018020


	//   ....[178]....
        /*0814*/ 	.word	0x00018090


	//   ....[179]....
        /*0818*/ 	.word	0x00018190


	//   ....[180]....
        /*081c*/ 	.word	0x00018200


	//   ....[181]....
        /*0820*/ 	.word	0x00018300


	//   ....[182]....
        /*0824*/ 	.word	0x00018370


	//   ....[183]....
        /*0828*/ 	.word	0x00018470


	//   ....[184]....
        /*082c*/ 	.word	0x000184e0


	//   ....[185]....
        /*0830*/ 	.word	0x000185e0


	//   ....[186]....
        /*0834*/ 	.word	0x00018650


	//   ....[187]....
        /*0838*/ 	.word	0x00018750


	//   ....[188]....
        /*083c*/ 	.word	0x000187c0


	//   ....[189]....
        /*0840*/ 	.word	0x00018860


	//   ....[190]....
        /*0844*/ 	.word	0x00018960


	//   ....[191]....
        /*0848*/ 	.word	0x000189d0


	//   ....[192]....
        /*084c*/ 	.word	0x00018a50


	//   ....[193]....
        /*0850*/ 	.word	0x00018b10


	//   ....[194]....
        /*0854*/ 	.word	0x00018b90


	//   ....[195]....
        /*0858*/ 	.word	0x00018c60


	//   ....[196]....
        /*085c*/ 	.word	0x00018ce0


	//   ....[197]....
        /*0860*/ 	.word	0x00018db0


	//   ....[198]....
        /*0864*/ 	.word	0x00018e30


	//   ....[199]....
        /*0868*/ 	.word	0x00018f00


	//   ....[200]....
        /*086c*/ 	.word	0x00018f80


	//   ....[201]....
        /*0870*/ 	.word	0x00019050


	//   ....[202]....
        /*0874*/ 	.word	0x000190d0


	//   ....[203]....
        /*0878*/ 	.word	0x00019190


	//   ....[204]....
        /*087c*/ 	.word	0x00019210


	//   ....[205]....
        /*0880*/ 	.word	0x000192c0


	//   ....[206]....
        /*0884*/ 	.word	0x000193f0


	//   ....[207]....
        /*0888*/ 	.word	0x00019490


	//   ....[208]....
        /*088c*/ 	.word	0x00019500


	//   ....[209]....
        /*0890*/ 	.word	0x000195c0


	//   ....[210]....
        /*0894*/ 	.word	0x00019620


	//   ....[211]....
        /*0898*/ 	.word	0x000196e0


	//   ....[212]....
        /*089c*/ 	.word	0x00019740


	//   ....[213]....
        /*08a0*/ 	.word	0x00019800


	//   ....[214]....
        /*08a4*/ 	.word	0x00019860


	//   ....[215]....
        /*08a8*/ 	.word	0x00019920


	//   ....[216]....
        /*08ac*/ 	.word	0x00019980


	//   ....[217]....
        /*08b0*/ 	.word	0x00019a40


	//   ....[218]....
        /*08b4*/ 	.word	0x00019aa0


	//   ....[219]....
        /*08b8*/ 	.word	0x00019b60


	//   ....[220]....
        /*08bc*/ 	.word	0x00019bc0


	//   ....[221]....
        /*08c0*/ 	.word	0x00019c80


	//   ....[222]....
        /*08c4*/ 	.word	0x00019d70


	//   ....[223]....
        /*08c8*/ 	.word	0x00019e10


	//   ....[224]....
        /*08cc*/ 	.word	0x00019e70


	//   ....[225]....
        /*08d0*/ 	.word	0x00019f50


	//   ....[226]....
        /*08d4*/ 	.word	0x00019fb0


	//   ....[227]....
        /*08d8*/ 	.word	0x0001a090


	//   ....[228]....
        /*08dc*/ 	.word	0x0001a0f0


	//   ....[229]....
        /*08e0*/ 	.word	0x0001a1d0


	//   ....[230]....
        /*08e4*/ 	.word	0x0001a230


	//   ....[231]....
        /*08e8*/ 	.word	0x0001a310


	//   ....[232]....
        /*08ec*/ 	.word	0x0001a370


	//   ....[233]....
        /*08f0*/ 	.word	0x0001a450


	//   ....[234]....
        /*08f4*/ 	.word	0x0001a4b0


	//   ....[235]....
        /*08f8*/ 	.word	0x0001a590


	//   ....[236]....
        /*08fc*/ 	.word	0x0001a5f0


	//   ....[237]....
        /*0900*/ 	.word	0x0001a6c0


	//   ....[238]....
        /*0904*/ 	.word	0x0001a7e0


	//   ....[239]....
        /*0908*/ 	.word	0x0001a880


	//   ....[240]....
        /*090c*/ 	.word	0x0001a940


	//   ....[241]....
        /*0910*/ 	.word	0x0001aa10


	//   ....[242]....
        /*0914*/ 	.word	0x0001aa70


	//   ....[243]....
        /*0918*/ 	.word	0x0001ab50


	//   ....[244]....
        /*091c*/ 	.word	0x0001abb0


	//   ....[245]....
        /*0920*/ 	.word	0x0001ac80


	//   ....[246]....
        /*0924*/ 	.word	0x0001ace0


	//   ....[247]....
        /*0928*/ 	.word	0x0001adb0


	//   ....[248]....
        /*092c*/ 	.word	0x0001ae10


	//   ....[249]....
        /*0930*/ 	.word	0x0001aef0


	//   ....[250]....
        /*0934*/ 	.word	0x0001af50


	//   ....[251]....
        /*0938*/ 	.word	0x0001b020


	//   ....[252]....
        /*093c*/ 	.word	0x0001b080


	//   ....[253]....
        /*0940*/ 	.word	0x0001b140


	//   ....[254]....
        /*0944*/ 	.word	0x0001b1d0


	//   ....[255]....
        /*0948*/ 	.word	0x0001b270


	//   ....[0]....
        /*094c*/ 	.word	0x0001b3e0


	//   ....[1]....
        /*0950*/ 	.word	0x0001b450


	//   ....[2]....
        /*0954*/ 	.word	0x0001b4d0


	//   ....[3]....
        /*0958*/ 	.word	0x0001b540


	//   ....[4]....
        /*095c*/ 	.word	0x0001b5b0


	//   ....[5]....
        /*0960*/ 	.word	0x0001b630


	//   ....[6]....
        /*0964*/ 	.word	0x0001b6b0


	//   ....[7]....
        /*0968*/ 	.word	0x0001b740


	//   ....[8]....
        /*096c*/ 	.word	0x0001b7b0


	//   ....[9]....
        /*0970*/ 	.word	0x0001b820


	//   ....[10]....
        /*0974*/ 	.word	0x0001b890


	//   ....[11]....
        /*0978*/ 	.word	0x0001b910


	//   ....[12]....
        /*097c*/ 	.word	0x0001b980


	//   ....[13]....
        /*0980*/ 	.word	0x0001ba10


	//   ....[14]....
        /*0984*/ 	.word	0x0001ba70


	//   ....[15]....
        /*0988*/ 	.word	0x0001bb00


	//   ....[16]....
        /*098c*/ 	.word	0x0001bc30


	//----- nvinfo : EIATTR_REG_RECONFIG
	.align		4
.L_198:
        /*0990*/ 	.byte	0x01, 0x54
	.zero		2


	//----- nvinfo : EIATTR_SYSCALL_OFFSETS
	.align		4
        /*0994*/ 	.byte	0x04, 0x46
        /*0996*/ 	.short	(.L_200 - .L_199)


	//   ....[0]....
.L_199:
        /*0998*/ 	.word	0x00002020


	//   ....[1]....
        /*099c*/ 	.word	0x00013140


	//   ....[2]....
        /*09a0*/ 	.word	0x00013290


	//   ....[3]....
        /*09a4*/ 	.word	0x00013380


	//   ....[4]....
        /*09a8*/ 	.word	0x00014280


	//----- nvinfo : EIATTR_MBARRIER_INSTR_OFFSETS
	.align		4
.L_200:
        /*09ac*/ 	.byte	0x04, 0x39
        /*09ae*/ 	.short	(.L_202 - .L_201)


	//   ....[0]....
.L_201:
        /*09b0*/ 	.word	0x00000180
        /*09b4*/ 	.word	0x000000ff
        /*09b8*/ 	.word	0x00028800
        /*09bc*/ 	.short	0x0100
        /*09be*/ 	.byte	0x08
	.zero		1


	//   ....[1]....
        /*09c0*/ 	.word	0x00000190
        /*09c4*/ 	.word	0x000000ff
        /*09c8*/ 	.word	0x00028820
        /*09cc*/ 	.short	0x0100
        /*09ce*/ 	.byte	0x08
	.zero		1


	//   ....[2]....
        /*09d0*/ 	.word	0x00000280
        /*09d4*/ 	.word	0x000000ff
        /*09d8*/ 	.word	0x00028830
        /*09dc*/ 	.short	0x0100
        /*09de*/ 	.byte	0x08
	.zero		1


	//   ....[3]....
        /*09e0*/ 	.word	0x00000290
        /*09e4*/ 	.word	0x000000ff
        /*09e8*/ 	.word	0x00028840
        /*09ec*/ 	.short	0x0100
        /*09ee*/ 	.byte	0x08
	.zero		1


	//   ....[4]....
        /*09f0*/ 	.word	0x000002a0
        /*09f4*/ 	.word	0x000000ff
        /*09f8*/ 	.word	0x00028838
        /*09fc*/ 	.short	0x0100
        /*09fe*/ 	.byte	0x08
	.zero		1


	//   ....[5]....
        /*0a00*/ 	.word	0x000002b0
        /*0a04*/ 	.word	0x000000ff
        /*0a08*/ 	.word	0x00028848
        /*0a0c*/ 	.short	0x0100
        /*0a0e*/ 	.byte	0x08
	.zero		1


	//   ....[6]....
        /*0a10*/ 	.word	0x000003e0
        /*0a14*/ 	.word	0x000000ff
        /*0a18*/ 	.word	0x00028850
        /*0a1c*/ 	.short	0x0100
        /*0a1e*/ 	.byte	0x08
	.zero		1


	//   ....[7]....
        /*0a20*/ 	.word	0x000003f0
        /*0a24*/ 	.word	0x000000ff
        /*0a28*/ 	.word	0x00028860
        /*0a2c*/ 	.short	0x0100
        /*0a2e*/ 	.byte	0x08
	.zero		1


	//   ....[8]....
        /*0a30*/ 	.word	0x00000400
        /*0a34*/ 	.word	0x000000ff
        /*0a38*/ 	.word	0x00028858
        /*0a3c*/ 	.short	0x0100
        /*0a3e*/ 	.byte	0x08
	.zero		1


	//   ....[9]....
        /*0a40*/ 	.word	0x00000410
        /*0a44*/ 	.word	0x000000ff
        /*0a48*/ 	.word	0x00028868
        /*0a4c*/ 	.short	0x0100
        /*0a4e*/ 	.byte	0x08
	.zero		1


	//   ....[10]....
        /*0a50*/ 	.word	0x00000500
        /*0a54*/ 	.word	0x000000ff
        /*0a58*/ 	.word	0x00028870
        /*0a5c*/ 	.short	0x0100
        /*0a5e*/ 	.byte	0x06
	.zero		1


	//   ....[11]....
        /*0a60*/ 	.word	0x00000510
        /*0a64*/ 	.word	0x000000ff
        /*0a68*/ 	.word	0x00028880
        /*0a6c*/ 	.short	0x0100
        /*0a6e*/ 	.byte	0x06
	.zero		1


	//   ....[12]....
        /*0a70*/ 	.word	0x00000520
        /*0a74*/ 	.word	0x000000ff
        /*0a78*/ 	.word	0x00028878
        /*0a7c*/ 	.short	0x0100
        /*0a7e*/ 	.byte	0x06
	.zero		1


	//   ....[13]....
        /*0a80*/ 	.word	0x00000530
        /*0a84*/ 	.word	0x000000ff
        /*0a88*/ 	.word	0x00028888
        /*0a8c*/ 	.short	0x0100
        /*0a8e*/ 	.byte	0x06
	.zero		1


	//   ....[14]....
        /*0a90*/ 	.word	0x00000660
        /*0a94*/ 	.word	0x000000ff
        /*0a98*/ 	.word	0x00028890
        /*0a9c*/ 	.short	0x0100
        /*0a9e*/ 	.byte	0x08
	.zero		1


	//   ....[15]....
        /*0aa0*/ 	.word	0x00000670
        /*0aa4*/ 	.word	0x000000ff
        /*0aa8*/ 	.word	0x000288a0
        /*0aac*/ 	.short	0x0100
        /*0aae*/ 	.byte	0x08
	.zero		1


	//   ....[16]....
        /*0ab0*/ 	.word	0x00000680
        /*0ab4*/ 	.word	0x000000ff
        /*0ab8*/ 	.word	0x00028898
        /*0abc*/ 	.short	0x0100
        /*0abe*/ 	.byte	0x08
	.zero		1


	//   ....[17]....
        /*0ac0*/ 	.word	0x00000690
        /*0ac4*/ 	.word	0x000000ff
        /*0ac8*/ 	.word	0x000288a8
        /*0acc*/ 	.short	0x0100
        /*0ace*/ 	.byte	0x08
	.zero		1


	//   ....[18]....
        /*0ad0*/ 	.word	0x000007d0
        /*0ad4*/ 	.word	0x000000ff
        /*0ad8*/ 	.word	0x000288b0
        /*0adc*/ 	.short	0x0100
        /*0ade*/ 	.byte	0x08
	.zero		1


	//   ....[19]....
        /*0ae0*/ 	.word	0x000007e0
        /*0ae4*/ 	.word	0x000000ff
        /*0ae8*/ 	.word	0x000288c0
        /*0aec*/ 	.short	0x0100
        /*0aee*/ 	.byte	0x08
	.zero		1


	//   ....[20]....
        /*0af0*/ 	.word	0x000007f0
        /*0af4*/ 	.word	0x000000ff
        /*0af8*/ 	.word	0x000288b8
        /*0afc*/ 	.short	0x0100
        /*0afe*/ 	.byte	0x08
	.zero		1


	//   ....[21]....
        /*0b00*/ 	.word	0x00000800
        /*0b04*/ 	.word	0x000000ff
        /*0b08*/ 	.word	0x000288c8
        /*0b0c*/ 	.short	0x0100
        /*0b0e*/ 	.byte	0x08
	.zero		1


	//   ....[22]....
        /*0b10*/ 	.word	0x000020b0
        /*0b14*/ 	.word	0x000000ff
        /*0b18*/ 	.word	0x00028800
        /*0b1c*/ 	.short	0x010a
        /*0b1e*/ 	.byte	0x28
	.zero		1


	//   ....[23]....
        /*0b20*/ 	.word	0x00002130
        /*0b24*/ 	.word	0x00000003
        /*0b28*/ 	.word	0x00028830
        /*0b2c*/ 	.short	0x010a
        /*0b2e*/ 	.byte	0x3f
	.zero		1


	//   ....[24]....
        /*0b30*/ 	.word	0x00002170
        /*0b34*/ 	.word	0x00000003
        /*0b38*/ 	.word	0x00028830
        /*0b3c*/ 	.short	0x010a
        /*0b3e*/ 	.byte	0x3f
	.zero		1


	//   ....[25]....
        /*0b40*/ 	.word	0x000026d0
        /*0b44*/ 	.word	0x000000ff
        /*0b48*/ 	.word	0x00000000
        /*0b4c*/ 	.short	0x0101
        /*0b4e*/ 	.byte	0x06
	.zero		1


	//   ....[26]....
        /*0b50*/ 	.word	0x000054b0
        /*0b54*/ 	.word	0x000000ff
        /*0b58*/ 	.word	0x00028830
        /*0b5c*/ 	.short	0x010a
        /*0b5e*/ 	.byte	0x06
	.zero		1


	//   ....[27]....
        /*0b60*/ 	.word	0x000054f0
        /*0b64*/ 	.word	0x000000ff
        /*0b68*/ 	.word	0x00028830
        /*0b6c*/ 	.short	0x010a
        /*0b6e*/ 	.byte	0x06
	.zero		1


	//   ....[28]....
        /*0b70*/ 	.word	0x00005870
        /*0b74*/ 	.word	0x000000ff
        /*0b78*/ 	.word	0x00028850
        /*0b7c*/ 	.short	0x010a
        /*0b7e*/ 	.byte	0x06
	.zero		1


	//   ....[29]....
        /*0b80*/ 	.word	0x000058b0
        /*0b84*/ 	.word	0x000000ff
        /*0b88*/ 	.word	0x00028850
        /*0b8c*/ 	.short	0x010a
        /*0b8e*/ 	.byte	0x06
	.zero		1


	//   ....[30]....
        /*0b90*/ 	.word	0x00005ce0
        /*0b94*/ 	.word	0x000000ff
        /*0b98*/ 	.word	0x00000000
        /*0b9c*/ 	.short	0x0101
        /*0b9e*/ 	.byte	0x06
	.zero		1


	//   ....[31]....
        /*0ba0*/ 	.word	0x00007f80
        /*0ba4*/ 	.word	0x000000ff
        /*0ba8*/ 	.word	0x00000000
        /*0bac*/ 	.short	0x0101
        /*0bae*/ 	.byte	0x07
	.zero		1


	//   ....[32]....
        /*0bb0*/ 	.word	0x000088b0
        /*0bb4*/ 	.word	0x000000ff
        /*0bb8*/ 	.word	0x00028830
        /*0bbc*/ 	.short	0x010a
        /*0bbe*/ 	.byte	0x06
	.zero		1


	//   ....[33]....
        /*0bc0*/ 	.word	0x000088f0
        /*0bc4*/ 	.word	0x000000ff
        /*0bc8*/ 	.word	0x00028830
        /*0bcc*/ 	.short	0x010a
        /*0bce*/ 	.byte	0x06
	.zero		1


	//   ....[34]....
        /*0bd0*/ 	.word	0x00008c70
        /*0bd4*/ 	.word	0x000000ff
        /*0bd8*/ 	.word	0x00028850
        /*0bdc*/ 	.short	0x010a
        /*0bde*/ 	.byte	0x06
	.zero		1


	//   ....[35]....
        /*0be0*/ 	.word	0x00008cb0
        /*0be4*/ 	.word	0x000000ff
        /*0be8*/ 	.word	0x00028850
        /*0bec*/ 	.short	0x010a
        /*0bee*/ 	.byte	0x06
	.zero		1


	//   ....[36]....
        /*0bf0*/ 	.word	0x000090f0
        /*0bf4*/ 	.word	0x000000ff
        /*0bf8*/ 	.word	0x00000000
        /*0bfc*/ 	.short	0x0101
        /*0bfe*/ 	.byte	0x07
	.zero		1


	//   ....[37]....
        /*0c00*/ 	.word	0x0000a280
        /*0c04*/ 	.word	0x000000ff
        /*0c08*/ 	.word	0x00000000
        /*0c0c*/ 	.short	0x0101
        /*0c0e*/ 	.byte	0x07
	.zero		1


	//   ....[38]....
        /*0c10*/ 	.word	0x0000a980
        /*0c14*/ 	.word	0x000000ff
        /*0c18*/ 	.word	0x00028830
        /*0c1c*/ 	.short	0x010a
        /*0c1e*/ 	.byte	0x06
	.zero		1


	//   ....[39]....
        /*0c20*/ 	.word	0x0000a9c0
        /*0c24*/ 	.word	0x000000ff
        /*0c28*/ 	.word	0x00028830
        /*0c2c*/ 	.short	0x010a
        /*0c2e*/ 	.byte	0x06
	.zero		1


	//   ....[40]....
        /*0c30*/ 	.word	0x0000ad10
        /*0c34*/ 	.word	0x000000ff
        /*0c38*/ 	.word	0x00028850
        /*0c3c*/ 	.short	0x010a
        /*0c3e*/ 	.byte	0x06
	.zero		1


	//   ....[41]....
        /*0c40*/ 	.word	0x0000ad50
        /*0c44*/ 	.word	0x000000ff
        /*0c48*/ 	.word	0x00028850
        /*0c4c*/ 	.short	0x010a
        /*0c4e*/ 	.byte	0x06
	.zero		1


	//   ....[42]....
        /*0c50*/ 	.word	0x0000b180
        /*0c54*/ 	.word	0x000000ff
        /*0c58*/ 	.word	0x00000000
        /*0c5c*/ 	.short	0x0101
        /*0c5e*/ 	.byte	0x06
	.zero		1


	//   ....[43]....
        /*0c60*/ 	.word	0x0000d420
        /*0c64*/ 	.word	0x000000ff
        /*0c68*/ 	.word	0x00000000
        /*0c6c*/ 	.short	0x0101
        /*0c6e*/ 	.byte	0x07
	.zero		1


	//   ....[44]....
        /*0c70*/ 	.word	0x0000da20
        /*0c74*/ 	.word	0x000000ff
        /*0c78*/ 	.word	0x00028850
        /*0c7c*/ 	.short	0x010a
        /*0c7e*/ 	.byte	0x05
	.zero		1


	//   ....[45]....
        /*0c80*/ 	.word	0x0000da60
        /*0c84*/ 	.word	0x000000ff
        /*0c88*/ 	.word	0x00028850
        /*0c8c*/ 	.short	0x010a
        /*0c8e*/ 	.byte	0x05
	.zero		1


	//   ....[46]....
        /*0c90*/ 	.word	0x0000dff0
        /*0c94*/ 	.word	0x000000ff
        /*0c98*/ 	.word	0x00000000
        /*0c9c*/ 	.short	0x0101
        /*0c9e*/ 	.byte	0x04
	.zero		1


	//   ....[47]....
        /*0ca0*/ 	.word	0x0000f6b0
        /*0ca4*/ 	.word	0x00000000
        /*0ca8*/ 	.word	0x00000000
        /*0cac*/ 	.short	0x0101
        /*0cae*/ 	.byte	0x3f
	.zero		1


	//   ....[48]....
        /*0cb0*/ 	.word	0x0000fd50
        /*0cb4*/ 	.word	0x00000006
        /*0cb8*/ 	.word	0x00000000
        /*0cbc*/ 	.short	0x0101
        /*0cbe*/ 	.byte	0x3f
	.zero		1


	//   ....[49]....
        /*0cc0*/ 	.word	0x00013880
        /*0cc4*/ 	.word	0x00000007
        /*0cc8*/ 	.word	0x00028840
        /*0ccc*/ 	.short	0x010a
        /*0cce*/ 	.byte	0x3f
	.zero		1


	//   ....[50]....
        /*0cd0*/ 	.word	0x00013fe0
        /*0cd4*/ 	.word	0x00000007
        /*0cd8*/ 	.word	0x00028830
        /*0cdc*/ 	.short	0x0107
        /*0cde*/ 	.byte	0x3f
	.zero		1


	//   ....[51]....
        /*0ce0*/ 	.word	0x000140a0
        /*0ce4*/ 	.word	0x00000007
        /*0ce8*/ 	.word	0x00028830
        /*0cec*/ 	.short	0x0101
        /*0cee*/ 	.byte	0x3f
	.zero		1


	//   ....[52]....
        /*0cf0*/ 	.word	0x00014b80
        /*0cf4*/ 	.word	0x00000016
        /*0cf8*/ 	.word	0x00028800
        /*0cfc*/ 	.short	0x0107
        /*0cfe*/ 	.byte	0x3f
	.zero		1


	//   ....[53]....
        /*0d00*/ 	.word	0x00014c90
        /*0d04*/ 	.word	0x00000016
        /*0d08*/ 	.word	0x00028800
        /*0d0c*/ 	.short	0x0101
        /*0d0e*/ 	.byte	0x3f
	.zero		1


	//   ....[54]....
        /*0d10*/ 	.word	0x00014cb0
        /*0d14*/ 	.word	0x00000016
        /*0d18*/ 	.word	0x00028820
        /*0d1c*/ 	.short	0x010a
        /*0d1e*/ 	.byte	0x3f
	.zero		1


	//   ....[55]....
        /*0d20*/ 	.word	0x00015030
        /*0d24*/ 	.word	0x00000006
        /*0d28*/ 	.word	0x00028840
        /*0d2c*/ 	.short	0x010a
        /*0d2e*/ 	.byte	0x3f
	.zero		1


	//   ....[56]....
        /*0d30*/ 	.word	0x00015530
        /*0d34*/ 	.word	0x00000006
        /*0d38*/ 	.word	0x00028830
        /*0d3c*/ 	.short	0x0107
        /*0d3e*/ 	.byte	0x3f
	.zero		1


	//   ....[57]....
        /*0d40*/ 	.word	0x000155e0
        /*0d44*/ 	.word	0x00000006
        /*0d48*/ 	.word	0x00028830
        /*0d4c*/ 	.short	0x0101
        /*0d4e*/ 	.byte	0x3f
	.zero		1


	//   ....[58]....
        /*0d50*/ 	.word	0x00015650
        /*0d54*/ 	.word	0x00000006
        /*0d58*/ 	.word	0x00028860
        /*0d5c*/ 	.short	0x010a
        /*0d5e*/ 	.byte	0x3f
	.zero		1


	//   ....[59]....
        /*0d60*/ 	.word	0x00015be0
        /*0d64*/ 	.word	0x00000006
        /*0d68*/ 	.word	0x00028850
        /*0d6c*/ 	.short	0x0107
        /*0d6e*/ 	.byte	0x3f
	.zero		1


	//   ....[60]....
        /*0d70*/ 	.word	0x00015d00
        /*0d74*/ 	.word	0x00000006
        /*0d78*/ 	.word	0x00028850
        /*0d7c*/ 	.short	0x0101
        /*0d7e*/ 	.byte	0x3f
	.zero		1


	//   ....[61]....
        /*0d80*/ 	.word	0x00015f00
        /*0d84*/ 	.word	0x00000000
        /*0d88*/ 	.word	0x00028860
        /*0d8c*/ 	.short	0x010a
        /*0d8e*/ 	.byte	0x3f
	.zero		1


	//   ....[62]....
        /*0d90*/ 	.word	0x00016430
        /*0d94*/ 	.word	0x00000000
        /*0d98*/ 	.word	0x00028850
        /*0d9c*/ 	.short	0x0107
        /*0d9e*/ 	.byte	0x3f
	.zero		1


	//   ....[63]....
        /*0da0*/ 	.word	0x000164e0
        /*0da4*/ 	.word	0x00000000
        /*0da8*/ 	.word	0x00028850
        /*0dac*/ 	.short	0x0101
        /*0dae*/ 	.byte	0x3f
	.zero		1


	//   ....[64]....
        /*0db0*/ 	.word	0x00017630
        /*0db4*/ 	.word	0x00000004
        /*0db8*/ 	.word	0x00028820
        /*0dbc*/ 	.short	0x010a
        /*0dbe*/ 	.byte	0x3f
	.zero		1


	//   ....[65]....
        /*0dc0*/ 	.word	0x000177d0
        /*0dc4*/ 	.word	0x00000005
        /*0dc8*/ 	.word	0x00028840
        /*0dcc*/ 	.short	0x010a
        /*0dce*/ 	.byte	0x3f
	.zero		1


	//   ....[66]....
        /*0dd0*/ 	.word	0x00017870
        /*0dd4*/ 	.word	0x00000019
        /*0dd8*/ 	.word	0x00028840
        /*0ddc*/ 	.short	0x010a
        /*0dde*/ 	.byte	0x3f
	.zero		1


	//   ....[67]....
        /*0de0*/ 	.word	0x000178b0
        /*0de4*/ 	.word	0x00000005
        /*0de8*/ 	.word	0x00028860
        /*0dec*/ 	.short	0x010a
        /*0dee*/ 	.byte	0x3f
	.zero		1


	//   ....[68]....
        /*0df0*/ 	.word	0x000178f0
        /*0df4*/ 	.word	0x00000019
        /*0df8*/ 	.word	0x00028860
        /*0dfc*/ 	.short	0x010a
        /*0dfe*/ 	.byte	0x3f
	.zero		1


	//   ....[69]....
        /*0e00*/ 	.word	0x00017960
        /*0e04*/ 	.word	0x00000003
        /*0e08*/ 	.word	0x00028800
        /*0e0c*/ 	.short	0x010a
        /*0e0e*/ 	.byte	0x3f
	.zero		1


	//   ....[70]....
        /*0e10*/ 	.word	0x000179b0
        /*0e14*/ 	.word	0x00000003
        /*0e18*/ 	.word	0x00028830
        /*0e1c*/ 	.short	0x010a
        /*0e1e*/ 	.byte	0x3f
	.zero		1


	//   ....[71]....
        /*0e20*/ 	.word	0x00017a10
        /*0e24*/ 	.word	0x00000005
        /*0e28*/ 	.word	0x00028830
        /*0e2c*/ 	.short	0x010a
        /*0e2e*/ 	.byte	0x3f
	.zero		1


	//   ....[72]....
        /*0e30*/ 	.word	0x00017a70
        /*0e34*/ 	.word	0x00000005
        /*0e38*/ 	.word	0x00028850
        /*0e3c*/ 	.short	0x010a
        /*0e3e*/ 	.byte	0x3f
	.zero		1


	//   ....[73]....
        /*0e40*/ 	.word	0x00017ad0
        /*0e44*/ 	.word	0x00000009
        /*0e48*/ 	.word	0x00028830
        /*0e4c*/ 	.short	0x010a
        /*0e4e*/ 	.byte	0x3f
	.zero		1


	//   ....[74]....
        /*0e50*/ 	.word	0x00017b30
        /*0e54*/ 	.word	0x00000009
        /*0e58*/ 	.word	0x00028850
        /*0e5c*/ 	.short	0x010a
        /*0e5e*/ 	.byte	0x3f
	.zero		1


	//   ....[75]....
        /*0e60*/ 	.word	0x00017b90
        /*0e64*/ 	.word	0x00000005
        /*0e68*/ 	.word	0x00028830
        /*0e6c*/ 	.short	0x010a
        /*0e6e*/ 	.byte	0x3f
	.zero		1


	//   ....[76]....
        /*0e70*/ 	.word	0x00017bf0
        /*0e74*/ 	.word	0x00000005
        /*0e78*/ 	.word	0x00028850
        /*0e7c*/ 	.short	0x010a
        /*0e7e*/ 	.byte	0x3f
	.zero		1


	//   ....[77]....
        /*0e80*/ 	.word	0x00017c50
        /*0e84*/ 	.word	0x00000006
        /*0e88*/ 	.word	0x00028850
        /*0e8c*/ 	.short	0x010a
        /*0e8e*/ 	.byte	0x3f
	.zero		1


	//   ....[78]....
        /*0e90*/ 	.word	0x00017d70
        /*0e94*/ 	.word	0x00000007
        /*0e98*/ 	.word	0x00028840
        /*0e9c*/ 	.short	0x010a
        /*0e9e*/ 	.byte	0x3f
	.zero		1


	//   ....[79]....
        /*0ea0*/ 	.word	0x000192f0
        /*0ea4*/ 	.word	0x00000016
        /*0ea8*/ 	.word	0x00028820
        /*0eac*/ 	.short	0x010a
        /*0eae*/ 	.byte	0x3f
	.zero		1


	//   ....[80]....
        /*0eb0*/ 	.word	0x00019340
        /*0eb4*/ 	.word	0x00000006
        /*0eb8*/ 	.word	0x00028840
        /*0ebc*/ 	.short	0x010a
        /*0ebe*/ 	.byte	0x3f
	.zero		1


	//   ....[81]....
        /*0ec0*/ 	.word	0x00019cc0
        /*0ec4*/ 	.word	0x00000006
        /*0ec8*/ 	.word	0x00028860
        /*0ecc*/ 	.short	0x010a
        /*0ece*/ 	.byte	0x3f
	.zero		1


	//   ....[82]....
        /*0ed0*/ 	.word	0x0001a730
        /*0ed4*/ 	.word	0x00000000
        /*0ed8*/ 	.word	0x00028860
        /*0edc*/ 	.short	0x010a
        /*0ede*/ 	.byte	0x3f
	.zero		1


	//   ....[83]....
        /*0ee0*/ 	.word	0x0001bb50
        /*0ee4*/ 	.word	0x00000004
        /*0ee8*/ 	.word	0x00028820
        /*0eec*/ 	.short	0x010a
        /*0eee*/ 	.byte	0x3f
	.zero		1


	//   ....[84]....
        /*0ef0*/ 	.word	0x0001bcf0
        /*0ef4*/ 	.word	0x00000005
        /*0ef8*/ 	.word	0x00028840
        /*0efc*/ 	.short	0x010a
        /*0efe*/ 	.byte	0x3f
	.zero		1


	//   ....[85]....
        /*0f00*/ 	.word	0x0001bd40
        /*0f04*/ 	.word	0x00000019
        /*0f08*/ 	.word	0x00028840
        /*0f0c*/ 	.short	0x010a
        /*0f0e*/ 	.byte	0x3f
	.zero		1


	//   ....[86]....
        /*0f10*/ 	.word	0x0001bd90
        /*0f14*/ 	.word	0x00000005
        /*0f18*/ 	.word	0x00028860
        /*0f1c*/ 	.short	0x010a
        /*0f1e*/ 	.byte	0x3f
	.zero		1


	//----- nvinfo : EIATTR_NUM_MBARRIERS
	.align		4
.L_202:
        /*0f20*/ 	.byte	0x03, 0x38
        /*0f22*/ 	.short	0x0016


	//----- nvinfo : EIATTR_EXIT_INSTR_OFFSETS
	.align		4
        /*0f24*/ 	.byte	0x04, 0x1c
        /*0f26*/ 	.short	(.L_204 - .L_203)


	//   ....[0]....
.L_203:
        /*0f28*/ 	.word	0x000009c0


	//   ....[1]....
        /*0f2c*/ 	.word	0x000112b0


	//   ....[2]....
        /*0f30*/ 	.word	0x00017940


	//----- nvinfo : EIATTR_MAX_THREADS
	.align		4
.L_204:
        /*0f34*/ 	.byte	0x04, 0x05
        /*0f36*/ 	.short	(.L_206 - .L_205)
.L_205:
        /*0f38*/ 	.word	0x00000180
        /*0f3c*/ 	.word	0x00000001
        /*0f40*/ 	.word	0x00000001


	//----- nvinfo : EIATTR_CRS_STACK_SIZE
	.align		4
.L_206:
        /*0f44*/ 	.byte	0x04, 0x1e
        /*0f46*/ 	.short	(.L_208 - .L_207)
.L_207:
        /*0f48*/ 	.word	0x00000000


	//----- nvinfo : EIATTR_CBANK_PARAM_SIZE
	.align		4
.L_208:
        /*0f4c*/ 	.byte	0x03, 0x19
        /*0f4e*/ 	.short	0x0af0


	//----- nvinfo : EIATTR_PARAM_CBANK
	.align		4
        /*0f50*/ 	.byte	0x04, 0x0a
        /*0f52*/ 	.short	(.L_210 - .L_209)
	.align		4
.L_209:
        /*0f54*/ 	.word	index@(.nv.constant0._ZN7cutlass13device_kernelIN5flash11enable_sm90INS1_16FlashAttnFwdSm90INS1_25CollectiveMainloopFwdSm90ILi2EN4cute5tupleIJNS5_1CILi1EEES8_S8_EEENS6_IJNS7_ILi128EEESA_SA_EEELi128ENS_10bfloat16_tEfNS_4arch4Sm90ELb0ELb1ELb0ELb1ELb1ELb0ELb0ELb1ELb1ELb1ELb1ELb0EEENS1_21CollectiveEpilogueFwdISB_S9_SC_SE_Li256ELb1ELb1ELb1ELb0EEENS1_36VarlenDynamicPersistentTileSchedulerILi128ELi128ELi256ELi128ELb1ELb1ELb1ELb1ELb0ELb1EEEEEEEEEvNT_6ParamsE)
        /*0f58*/ 	.short	0x0210
        /*0f5a*/ 	.short	0x0af0


	//----- nvinfo : EIATTR_SW_WAR
	.align		4
.L_210:
        /*0f5c*/ 	.byte	0x04, 0x36
        /*0f5e*/ 	.short	(.L_212 - .L_211)
.L_211:
        /*0f60*/ 	.word	0x00000008
.L_212:


//--------------------- .nv.info._ZN7cutlass13device_kernelIN5flash11enable_sm90INS1_16FlashAttnFwdSm90INS1_25CollectiveMainloopFwdSm90ILi2EN4cute5tupleIJNS5_1CILi1EEES8_S8_EEENS6_IJNS7_ILi128EEESA_SA_EEELi128ENS_10bfloat16_tEfNS_4arch4Sm90ELb0ELb1ELb0ELb1ELb1ELb1ELb0ELb1ELb1ELb1ELb1ELb0EEENS1_21CollectiveEpilogueFwdISB_S9_SC_SE_Li256ELb1ELb1ELb1ELb0EEENS1_36VarlenDynamicPersistentTileSchedulerILi128ELi128ELi256ELi128ELb1ELb1ELb1ELb1ELb0ELb1EEEEEEEEEvNT_6ParamsE --------------------------
	.section	.nv.info._ZN7cutlass13device_kernelIN5flash11enable_sm90INS1_16FlashAttnFwdSm90INS1_25CollectiveMainloopFwdSm90ILi2EN4cute5tupleIJNS5_1CILi1EEES8_S8_EEENS6_IJNS7_ILi128EEESA_SA_EEELi128ENS_10bfloat16_tEfNS_4arch4Sm90ELb0ELb1ELb0ELb1ELb1ELb1ELb0ELb1ELb1ELb1ELb1ELb0EEENS1_21CollectiveEpilogueFwdISB_S9_SC_SE_Li256ELb1ELb1ELb1ELb0EEENS1_36VarlenDynamicPersistentTileSchedulerILi128ELi128ELi256ELi128ELb1ELb1ELb1ELb1ELb0ELb1EEEEEEEEEvNT_6ParamsE,"",@"SHT_CUDA_INFO"
	.sectionflags	@""
	.align	4


	//----- nvinfo : EIATTR_CUDA_API_VERSION
	.align		4
        /*0000*/ 	.byte	0x04, 0x37
        /*0002*/ 	.short	(.L_214 - .L_213)
.L_213:
        /*0004*/ 	.word	0x00000082


	//----- nvinfo : EIATTR_KPARAM_INFO
	.align		4
.L_214:
        /*0008*/ 	.byte	0x04, 0x17
        /*000a*/ 	.short	(.L_216 - .L_215)
.L_215:
        /*000c*/ 	.word	0x00000000
        /*0010*/ 	.short	0x0000
        /*0012*/ 	.short	0x0070
        /*0014*/ 	.byte	0x00, 0xf0, 0x01, 0x2a


	//----- nvinfo : EIATTR_SPARSE_MMA_MASK
	.align		4
.L_216:
        /*0018*/ 	.byte	0x03, 0x50
        /*001a*/ 	.short	0x0000


	//----- nvinfo : EIATTR_MAXREG_COUNT
	.align		4
        /*001c*/ 	.byte	0x03, 0x1b
        /*001e*/ 	.short	0x00a8


	//----- nvinfo : EIATTR_NUM_BARRIERS
	.align		4
        /*0020*/ 	.byte	0x02, 0x4c
        /*0022*/ 	.byte	0x10
	.zero		1


	//----- nvinfo : EIATTR_EXTERNS
	.align		4
        /*0024*/ 	.byte	0x04, 0x0f
        /*0026*/ 	.short	(.L_218 - .L_217)


	//   ....[0]....
	.align		4
.L_217:
        /*0028*/ 	.word	index@(__assertfail)


	//----- nvinfo : EIATTR_ANNOTATIONS
	.align		4
.L_218:
        /*002c*/ 	.byte	0x04, 0x55
        /*002e*/ 	.short	(.L_220 - .L_219)


	//   ....[0]....
.L_219:
        /* <DEDUP_REMOVED lines=21> */


	//----- nvinfo : EIATTR_MERCURY_ISA_VERSION
	.align		4
.L_220:
        /*0170*/ 	.byte	0x03, 0x5f
        /*0172*/ 	.short	0x0101


	//----- nvinfo : EIATTR_UNUSED_LOAD_BYTE_OFFSET
	.align		4
        /*0174*/ 	.byte	0x04, 0x44
        /*0176*/ 	.short	(.L_222 - .L_221)


	//   ....[0]....
.L_221:
        /*0178*/ 	.word	0x00000a60
        /*017c*/ 	.word	0x0000fff0


	//   ....[1]....
        /*0180*/ 	.word	0x0001bca0
        /*0184*/ 	.word	0x0000fff0


	//----- nvinfo : EIATTR_INT_WARP_WIDE_INSTR_OFFSETS
	.align		4
.L_222:
        /*0188*/ 	.byte	0x04, 0x31
        /*018a*/ 	.short	(.L_224 - .L_223)


	//   ....[0]....
.L_223:
        /*018c*/ 	.word	0x00000130


	//   ....[1]....
        /*0190*/ 	.word	0x00000170


	//   ....[2]....
        /*0194*/ 	.word	0x000001e0


	//   ....[3]....
        /*0198*/ 	.word	0x00022230


	//   ....[4]....
        /*019c*/ 	.word	0x000222c0


	//   ....[5]....
        /*01a0*/ 	.word	0x00025120


	//   ....[6]....
        /*01a4*/ 	.word	0x000251b0


	//----- nvinfo : EIATTR_COOP_GROUP_MASK_REGIDS
	.align		4
.L_224:
        /*01a8*/ 	.byte	0x04, 0x29
        /*01aa*/ 	.short	(.L_226 - .L_225)


	//   ....[0]....
.L_225:
        /*01ac*/ 	.word	0xffffffff


	//   ....[1]....
        /*01b0*/ 	.word	0xffffffff


	//   ....[2]....
        /*01b4*/ 	.word	0xffffffff


	//   ....[3]....
        /*01b8*/ 	.word	0xffffffff


	//   ....[4]....
        /*01bc*/ 	.word	0xffffffff


	//   ....[5]....
        /*01c0*/ 	.word	0xffffffff


	//   ....[6]....
        /*01c4*/ 	.word	0xffffffff


	//   ....[7]....
        /*01c8*/ 	.word	0xffffffff


	//   ....[8]....
        /*01cc*/ 	.word	0xffffffff


	//   ....[9]....
        /*01d0*/ 	.word	0xffffffff


	//   ....[10]....
        /*01d4*/ 	.word	0xffffffff


	//   ....[11]....
        /*01d8*/ 	.word	0xffffffff


	//   ....[12]....
        /*01dc*/ 	.word	0xffffffff


	//   ....[13]....
        /*01e0*/ 	.word	0xffffffff


	//   ....[14]....
        /*01e4*/ 	.word	0xffffffff


	//   ....[15]....
        /*01e8*/ 	.word	0xffffffff


	//   ....[16]....
        /*01ec*/ 	.word	0xffffffff


	//   ....[17]....
        /*01f0*/ 	.word	0xffffffff


	//   ....[18]....
        /*01f4*/ 	.word	0xffffffff


	//   ....[19]....
        /*01f8*/ 	.word	0xffffffff


	//   ....[20]....
        /*01fc*/ 	.word	0xffffffff


	//   ....[21]....
        /*0200*/ 	.word	0xffffffff


	//   ....[22]....
        /*0204*/ 	.word	0xffffffff


	//   ....[23]....
        /*0208*/ 	.word	0xffffffff


	//   ....[24]....
        /*020c*/ 	.word	0xffffffff


	//   ....[25]....
        /*0210*/ 	.word	0xffffffff


	//   ....[26]....
        /*0214*/ 	.word	0xffffffff


	//   ....[27]....
        /*0218*/ 	.word	0xffffffff


	//   ....[28]....
        /*021c*/ 	.word	0xffffffff


	//   ....[29]....
        /*0220*/ 	.word	0xffffffff


	//   ....[30]....
        /*0224*/ 	.word	0xffffffff


	//   ....[31]....
        /*0228*/ 	.word	0xffffffff


	//   ....[32]....
        /*022c*/ 	.word	0xffffffff


	//   ....[33]....
        /*0230*/ 	.word	0xffffffff


	//   ....[34]....
        /*0234*/ 	.word	0xffffffff


	//   ....[35]....
        /*0238*/ 	.word	0xffffffff


	//   ....[36]....
        /*023c*/ 	.word	0xffffffff


	//   ....[37]....
        /*0240*/ 	.word	0xffffffff


	//   ....[38]....
        /*0244*/ 	.word	0xffffffff


	//   ....[39]....
        /*0248*/ 	.word	0xffffffff


	//   ....[40]....
        /*024c*/ 	.word	0xffffffff


	//   ....[41]....
        /*0250*/ 	.word	0xffffffff


	//   ....[42]....
        /*0254*/ 	.word	0xffffffff


	//   ....[43]....
        /*0258*/ 	.word	0xffffffff


	//   ....[44]....
        /*025c*/ 	.word	0xffffffff


	//   ....[45]....
        /*0260*/ 	.word	0xffffffff


	//   ....[46]....
        /*0264*/ 	.word	0xffffffff


	//   ....[47]....
        /*0268*/ 	.word	0xffffffff


	//   ....[48]....
        /*026c*/ 	.word	0xffffffff


	//   ....[49]....
        /*0270*/ 	.word	0xffffffff


	//   ....[50]....
        /*0274*/ 	.word	0xffffffff


	//   ....[51]....
        /*0278*/ 	.word	0xffffffff


	//   ....[52]....
        /*027c*/ 	.word	0xffffffff


	//   ....[53]....
        /*0280*/ 	.word	0xffffffff


	//   ....[54]....
        /*0284*/ 	.word	0xffffffff


	//   ....[55]....
        /*0288*/ 	.word	0xffffffff


	//   ....[56]....
        /*028c*/ 	.word	0xffffffff


	//   ....[57]....
        /*0290*/ 	.word	0xffffffff


	//   ....[58]....
        /*0294*/ 	.word	0xffffffff


	//   ....[59]....
        /*0298*/ 	.word	0xffffffff


	//   ....[60]....
        /*029c*/ 	.word	0xffffffff


	//   ....[61]....
        /*02a0*/ 	.word	0xffffffff


	//   ....[62]....
        /*02a4*/ 	.word	0xffffffff


	//   ....[63]....
        /*02a8*/ 	.word	0xffffffff


	//   ....[64]....
        /*02ac*/ 	.word	0xffffffff


	//   ....[65]....
        /*02b0*/ 	.word	0xffffffff


	//   ....[66]....
        /*02b4*/ 	.word	0xffffffff


	//   ....[67]....
        /*02b8*/ 	.word	0xffffffff


	//   ....[68]....
        /*02bc*/ 	.word	0xffffffff


	//   ....[69]....
        /*02c0*/ 	.word	0xffffffff


	//   ....[70]....
        /*02c4*/ 	.word	0xffffffff


	//   ....[71]....
        /*02c8*/ 	.word	0xffffffff


	//   ....[72]....
        /*02cc*/ 	.word	0xffffffff


	//   ....[73]....
        /*02d0*/ 	.word	0xffffffff


	//   ....[74]....
        /*02d4*/ 	.word	0xffffffff


	//   ....[75]....
        /*02d8*/ 	.word	0xffffffff


	//   ....[76]....
        /*02dc*/ 	.word	0xffffffff


	//   ....[77]....
        /*02e0*/ 	.word	0xffffffff


	//   ....[78]....
        /*02e4*/ 	.word	0xffffffff


	//   ....[79]....
        /*02e8*/ 	.word	0xffffffff


	//   ....[80]....
        /*02ec*/ 	.word	0xffffffff


	//   ....[81]....
        /*02f0*/ 	.word	0xffffffff


	//   ....[82]....
        /*02f4*/ 	.word	0xffffffff


	//   ....[83]....
        /*02f8*/ 	.word	0xffffffff


	//   ....[84]....
        /*02fc*/ 	.word	0xffffffff


	//   ....[85]....
        /*0300*/ 	.word	0xffffffff


	//   ....[86]....
        /*0304*/ 	.word	0xffffffff


	//   ....[87]....
        /*0308*/ 	.word	0xffffffff


	//   ....[88]....
        /*030c*/ 	.word	0xffffffff


	//   ....[89]....
        /*0310*/ 	.word	0xffffffff


	//   ....[90]....
        /*0314*/ 	.word	0xffffffff


	//   ....[91]....
        /*0318*/ 	.word	0xffffffff


	//   ....[92]....
        /*031c*/ 	.word	0xffffffff


	//   ....[93]....
        /*0320*/ 	.word	0xffffffff


	//   ....[94]....
        /*0324*/ 	.word	0xffffffff


	//   ....[95]....
        /*0328*/ 	.word	0xffffffff


	//   ....[96]....
        /*032c*/ 	.word	0xffffffff


	//   ....[97]....
        /*0330*/ 	.word	0xffffffff


	//   ....[98]....
        /*0334*/ 	.word	0xffffffff


	//   ....[99]....
        /*0338*/ 	.word	0xffffffff


	//   ....[100]....
        /*033c*/ 	.word	0xffffffff


	//   ....[101]....
        /*0340*/ 	.word	0xffffffff


	//   ....[102]....
        /*0344*/ 	.word	0xffffffff


	//   ....[103]....
        /*0348*/ 	.word	0xffffffff


	//   ....[104]....
        /*034c*/ 	.word	0xffffffff


	//   ....[105]....
        /*0350*/ 	.word	0xffffffff


	//   ....[106]....
        /*0354*/ 	.word	0xffffffff


	//   ....[107]....
        /*0358*/ 	.word	0xffffffff


	//   ....[108]....
        /*035c*/ 	.word	0xffffffff


	//   ....[109]....
        /*0360*/ 	.word	0xffffffff


	//   ....[110]....
        /*0364*/ 	.word	0xffffffff


	//   ....[111]....
        /*0368*/ 	.word	0xffffffff


	//   ....[112]....
        /*036c*/ 	.word	0xffffffff


	//   ....[113]....
        /*0370*/ 	.word	0xffffffff


	//   ....[114]....
        /*0374*/ 	.word	0xffffffff


	//   ....[115]....
        /*0378*/ 	.word	0xffffffff


	//   ....[116]....
        /*037c*/ 	.word	0xffffffff


	//   ....[117]....
        /*0380*/ 	.word	0xffffffff


	//   ....[118]....
        /*0384*/ 	.word	0xffffffff


	//   ....[119]....
        /*0388*/ 	.word	0xffffffff


	//   ....[120]....
        /*038c*/ 	.word	0xffffffff


	//   ....[121]....
        /*0390*/ 	.word	0xffffffff


	//   ....[122]....
        /*0394*/ 	.word	0xffffffff


	//   ....[123]....
        /*0398*/ 	.word	0xffffffff


	//   ....[124]....
        /*039c*/ 	.word	0xffffffff


	//   ....[125]....
        /*03a0*/ 	.word	0xffffffff


	//   ....[126]....
        /*03a4*/ 	.word	0xffffffff


	//   ....[127]....
        /*03a8*/ 	.word	0xffffffff


	//   ....[128]....
        /*03ac*/ 	.word	0xffffffff


	//   ....[129]....
        /*03b0*/ 	.word	0xffffffff


	//   ....[130]....
        /*03b4*/ 	.word	0xffffffff


	//   ....[131]....
        /*03b8*/ 	.word	0xffffffff


	//   ....[132]....
        /*03bc*/ 	.word	0xffffffff


	//   ....[133]....
        /*03c0*/ 	.word	0xffffffff


	//   ....[134]....
        /*03c4*/ 	.word	0xffffffff


	//   ....[135]....
        /*03c8*/ 	.word	0xffffffff


	//   ....[136]....
        /*03cc*/ 	.word	0xffffffff


	//   ....[137]....
        /*03d0*/ 	.word	0xffffffff


	//   ....[138]....
        /*03d4*/ 	.word	0xffffffff


	//   ....[139]....
        /*03d8*/ 	.word	0xffffffff


	//   ....[140]....
        /*03dc*/ 	.word	0xffffffff


	//   ....[141]....
        /*03e0*/ 	.word	0xffffffff


	//   ....[142]....
        /*03e4*/ 	.word	0xffffffff


	//   ....[143]....
        /*03e8*/ 	.word	0xffffffff


	//   ....[144]....
        /*03ec*/ 	.word	0xffffffff


	//   ....[145]....
        /*03f0*/ 	.word	0xffffffff


	//   ....[146]....
        /*03f4*/ 	.word	0xffffffff


	//   ....[147]....
        /*03f8*/ 	.word	0xffffffff


	//   ....[148]....
        /*03fc*/ 	.word	0xffffffff


	//   ....[149]....
        /*0400*/ 	.word	0xffffffff


	//   ....[150]....
        /*0404*/ 	.word	0xffffffff


	//   ....[151]....
        /*0408*/ 	.word	0xffffffff


	//   ....[152]....
        /*040c*/ 	.word	0xffffffff


	//   ....[153]....
        /*0410*/ 	.word	0xffffffff


	//   ....[154]....
        /*0414*/ 	.word	0xffffffff


	//   ....[155]....
        /*0418*/ 	.word	0xffffffff


	//   ....[156]....
        /*041c*/ 	.word	0xffffffff


	//   ....[157]....
        /*0420*/ 	.word	0xffffffff


	//   ....[158]....
        /*0424*/ 	.word	0xffffffff


	//   ....[159]....
        /*0428*/ 	.word	0xffffffff


	//   ....[160]....
        /*042c*/ 	.word	0xffffffff


	//   ....[161]....
        /*0430*/ 	.word	0xffffffff


	//   ....[162]....
        /*0434*/ 	.word	0xffffffff


	//   ....[163]....
        /*0438*/ 	.word	0xffffffff


	//   ....[164]....
        /*043c*/ 	.word	0xffffffff


	//   ....[165]....
        /*0440*/ 	.word	0xffffffff


	//   ....[166]....
        /*0444*/ 	.word	0xffffffff


	//   ....[167]....
        /*0448*/ 	.word	0xffffffff


	//   ....[168]....
        /*044c*/ 	.word	0xffffffff


	//   ....[169]....
        /*0450*/ 	.word	0xffffffff


	//   ....[170]....
        /*0454*/ 	.word	0xffffffff


	//   ....[171]....
        /*0458*/ 	.word	0xffffffff


	//   ....[172]....
        /*045c*/ 	.word	0xffffffff


	//   ....[173]....
        /*0460*/ 	.word	0xffffffff


	//   ....[174]....
        /*0464*/ 	.word	0xffffffff


	//   ....[175]....
        /*0468*/ 	.word	0xffffffff


	//   ....[176]....
        /*046c*/ 	.word	0xffffffff


	//   ....[177]....
        /*0470*/ 	.word	0xffffffff


	//   ....[178]....
        /*0474*/ 	.word	0xffffffff


	//   ....[179]....
        /*0478*/ 	.word	0xffffffff


	//   ....[180]....
        /*047c*/ 	.word	0xffffffff


	//   ....[181]....
        /*0480*/ 	.word	0xffffffff


	//   ....[182]....
        /*0484*/ 	.word	0xffffffff


	//   ....[183]....
        /*0488*/ 	.word	0xffffffff


	//   ....[184]....
        /*048c*/ 	.word	0xffffffff


	//   ....[185]....
        /*0490*/ 	.word	0xffffffff


	//   ....[186]....
        /*0494*/ 	.word	0xffffffff


	//   ....[187]....
        /*0498*/ 	.word	0xffffffff


	//   ....[188]....
        /*049c*/ 	.word	0xffffffff


	//   ....[189]....
        /*04a0*/ 	.word	0xffffffff


	//   ....[190]....
        /*04a4*/ 	.word	0xffffffff


	//   ....[191]....
        /*04a8*/ 	.word	0xffffffff


	//   ....[192]....
        /*04ac*/ 	.word	0xffffffff


	//   ....[193]....
        /*04b0*/ 	.word	0xffffffff


	//   ....[194]....
        /*04b4*/ 	.word	0xffffffff


	//   ....[195]....
        /*04b8*/ 	.word	0xffffffff


	//   ....[196]....
        /*04bc*/ 	.word	0xffffffff


	//   ....[197]....
        /*04c0*/ 	.word	0xffffffff


	//   ....[198]....
        /*04c4*/ 	.word	0xffffffff


	//   ....[199]....
        /*04c8*/ 	.word	0xffffffff


	//   ....[200]....
        /*04cc*/ 	.word	0xffffffff


	//   ....[201]....
        /*04d0*/ 	.word	0xffffffff


	//   ....[202]....
        /*04d4*/ 	.word	0xffffffff


	//   ....[203]....
        /*04d8*/ 	.word	0xffffffff


	//   ....[204]....
        /*04dc*/ 	.word	0xffffffff


	//   ....[205]....
        /*04e0*/ 	.word	0xffffffff


	//   ....[206]....
        /*04e4*/ 	.word	0xffffffff


	//   ....[207]....
        /*04e8*/ 	.word	0xffffffff


	//   ....[208]....
        /*04ec*/ 	.word	0xffffffff


	//   ....[209]....
        /*04f0*/ 	.word	0xffffffff


	//   ....[210]....
        /*04f4*/ 	.word	0xffffffff


	//   ....[211]....
        /*04f8*/ 	.word	0xffffffff


	//   ....[212]....
        /*04fc*/ 	.word	0xffffffff


	//   ....[213]....
        /*0500*/ 	.word	0xffffffff


	//   ....[214]....
        /*0504*/ 	.word	0xffffffff


	//   ....[215]....
        /*0508*/ 	.word	0xffffffff


	//   ....[216]....
        /*050c*/ 	.word	0xffffffff


	//   ....[217]....
        /*0510*/ 	.word	0xffffffff


	//   ....[218]....
        /*0514*/ 	.word	0xffffffff


	//   ....[219]....
        /*0518*/ 	.word	0xffffffff


	//   ....[220]....
        /*051c*/ 	.word	0xffffffff


	//   ....[221]....
        /*0520*/ 	.word	0xffffffff


	//   ....[222]....
        /*0524*/ 	.word	0xffffffff


	//   ....[223]....
        /*0528*/ 	.word	0xffffffff


	//   ....[224]....
        /*052c*/ 	.word	0xffffffff


	//   ....[225]....
        /*0530*/ 	.word	0xffffffff


	//   ....[226]....
        /*0534*/ 	.word	0xffffffff


	//   ....[227]....
        /*0538*/ 	.word	0xffffffff


	//   ....[228]....
        /*053c*/ 	.word	0xffffffff


	//   ....[229]....
        /*0540*/ 	.word	0xffffffff


	//   ....[230]....
        /*0544*/ 	.word	0xffffffff


	//   ....[231]....
        /*0548*/ 	.word	0xffffffff


	//   ....[232]....
        /*054c*/ 	.word	0xffffffff


	//   ....[233]....
        /*0550*/ 	.word	0xffffffff


	//   ....[234]....
        /*0554*/ 	.word	0xffffffff


	//   ....[235]....
        /*0558*/ 	.word	0xffffffff


	//   ....[236]....
        /*055c*/ 	.word	0xffffffff


	//   ....[237]....
        /*0560*/ 	.word	0xffffffff


	//   ....[238]....
        /*0564*/ 	.word	0xffffffff


	//   ....[239]....
        /*0568*/ 	.word	0x0500000f


	//   ....[240]....
        /*056c*/ 	.word	0x0500000f


	//   ....[241]....
        /*0570*/ 	.word	0x0500000f


	//   ....[242]....
        /*0574*/ 	.word	0x0500000f


	//   ....[243]....
        /*0578*/ 	.word	0x0500000f


	//   ....[244]....
        /*057c*/ 	.word	0x0500000f


	//   ....[245]....
        /*0580*/ 	.word	0x0500000f


	//   ....[246]....
        /*0584*/ 	.word	0x0500000f


	//   ....[247]....
        /*0588*/ 	.word	0x0500000f


	//   ....[248]....
        /*058c*/ 	.word	0x0500000f


	//   ....[249]....
        /*0590*/ 	.word	0x0500000f


	//   ....[250]....
        /*0594*/ 	.word	0x0500000f


	//   ....[251]....
        /*0598*/ 	.word	0x0500000f


	//   ....[252]....
        /*059c*/ 	.word	0x0500000f


	//   ....[253]....
        /*05a0*/ 	.word	0x0500000f


	//   ....[254]....
        /*05a4*/ 	.word	0x0500000f


	//   ....[255]....
        /*05a8*/ 	.word	0x0500000f


	//   ....[0]....
        /*05ac*/ 	.word	0x0500000f


	//   ....[1]....
        /*05b0*/ 	.word	0x0500000f


	//   ....[2]....
        /*05b4*/ 	.word	0x0500000f


	//   ....[3]....
        /*05b8*/ 	.word	0x0500000f


	//   ....[4]....
        /*05bc*/ 	.word	0x0500000f


	//   ....[5]....
        /*05c0*/ 	.word	0x0500000f


	//   ....[6]....
        /*05c4*/ 	.word	0x0500000f


	//   ....[7]....
        /*05c8*/ 	.word	0x0500000f


	//   ....[8]....
        /*05cc*/ 	.word	0x0500000f


	//   ....[9]....
        /*05d0*/ 	.word	0x0500000f


	//   ....[10]....
        /*05d4*/ 	.word	0x0500000f


	//   ....[11]....
        /*05d8*/ 	.word	0x0500000f


	//   ....[12]....
        /*05dc*/ 	.word	0x0500000f


	//   ....[13]....
        /*05e0*/ 	.word	0x0500000f


	//   ....[14]....
        /*05e4*/ 	.word	0x0500000f


	//   ....[15]....
        /*05e8*/ 	.word	0x0500000f


	//   ....[16]....
        /*05ec*/ 	.word	0x0500000f


	//   ....[17]....
        /*05f0*/ 	.word	0x0500000f


	//   ....[18]....
        /*05f4*/ 	.word	0x0500000f


	//   ....[19]....
        /*05f8*/ 	.word	0x0500000f


	//   ....[20]....
        /*05fc*/ 	.word	0x0500000f


	//   ....[21]....
        /*0600*/ 	.word	0x0500000f


	//   ....[22]....
        /*0604*/ 	.word	0x0500000f


	//   ....[23]....
        /*0608*/ 	.word	0x0500000f


	//   ....[24]....
        /*060c*/ 	.word	0x0500000f


	//   ....[25]....
        /*0610*/ 	.word	0x0500000f


	//   ....[26]....
        /*0614*/ 	.word	0x0500000f


	//   ....[27]....
        /*0618*/ 	.word	0x0500000f


	//   ....[28]....
        /*061c*/ 	.word	0x0500000f


	//   ....[29]....
        /*0620*/ 	.word	0x0500000f


	//   ....[30]....
        /*0624*/ 	.word	0x0500000f


	//   ....[31]....
        /*0628*/ 	.word	0x0500000f


	//   ....[32]....
        /*062c*/ 	.word	0x0500000f


	//   ....[33]....
        /*0630*/ 	.word	0x0500000f


	//   ....[34]....
        /*0634*/ 	.word	0x0500000f


	//   ....[35]....
        /*0638*/ 	.word	0x0500000f


	//   ....[36]....
        /*063c*/ 	.word	0x0500000f


	//   ....[37]....
        /*0640*/ 	.word	0x0500000f


	//   ....[38]....
        /*0644*/ 	.word	0x0500000f


	//   ....[39]....
        /*0648*/ 	.word	0x0500000f


	//   ....[40]....
        /*064c*/ 	.word	0x0500000f


	//   ....[41]....
        /*0650*/ 	.word	0x0500000f


	//   ....[42]....
        /*0654*/ 	.word	0x0500000f


	//   ....[43]....
        /*0658*/ 	.word	0x0500000f


	//   ....[44]....
        /*065c*/ 	.word	0x0500000f


	//   ....[45]....
        /*0660*/ 	.word	0x0500000f


	//   ....[46]....
        /*0664*/ 	.word	0x0500000f


	//   ....[47]....
        /*0668*/ 	.word	0x0500000f


	//   ....[48]....
        /*066c*/ 	.word	0x0500000f


	//   ....[49]....
        /*0670*/ 	.word	0x0500000f


	//   ....[50]....
        /*0674*/ 	.word	0x0500000f


	//   ....[51]....
        /*0678*/ 	.word	0x0500000f


	//   ....[52]....
        /*067c*/ 	.word	0x0500000f


	//   ....[53]....
        /*0680*/ 	.word	0x0500000f


	//   ....[54]....
        /*0684*/ 	.word	0x0500000f


	//   ....[55]....
        /*0688*/ 	.word	0x0500000f


	//   ....[56]....
        /*068c*/ 	.word	0x0500000f


	//   ....[57]....
        /*0690*/ 	.word	0x0500000f


	//   ....[58]....
        /*0694*/ 	.word	0x0500000f


	//   ....[59]....
        /*0698*/ 	.word	0x0500000f


	//   ....[60]....
        /*069c*/ 	.word	0x0500000f


	//   ....[61]....
        /*06a0*/ 	.word	0x0500000f


	//   ....[62]....
        /*06a4*/ 	.word	0x0500000f


	//   ....[63]....
        /*06a8*/ 	.word	0x0500000f


	//   ....[64]....
        /*06ac*/ 	.word	0x0500000f


	//   ....[65]....
        /*06b0*/ 	.word	0x0500000f


	//   ....[66]....
        /*06b4*/ 	.word	0x0500000f


	//   ....[67]....
        /*06b8*/ 	.word	0x0500000f


	//   ....[68]....
        /*06bc*/ 	.word	0x0500000f


	//   ....[69]....
        /*06c0*/ 	.word	0x0500000f


	//   ....[70]....
        /*06c4*/ 	.word	0x0500000f


	//   ....[71]....
        /*06c8*/ 	.word	0x0500000f


	//   ....[72]....
        /*06cc*/ 	.word	0x0500000f


	//   ....[73]....
        /*06d0*/ 	.word	0x0500000f


	//   ....[74]....
        /*06d4*/ 	.word	0x0500000f


	//   ....[75]....
        /*06d8*/ 	.word	0x0500000f


	//   ....[76]....
        /*06dc*/ 	.word	0x0500000f


	//   ....[77]....
        /*06e0*/ 	.word	0x0500000f


	//   ....[78]....
        /*06e4*/ 	.word	0x0500000f


	//   ....[79]....
        /*06e8*/ 	.word	0x0500000f


	//   ....[80]....
        /*06ec*/ 	.word	0x0500000f


	//   ....[81]....
        /*06f0*/ 	.word	0x0500000f


	//   ....[82]....
        /*06f4*/ 	.word	0x0500000f


	//   ....[83]....
        /*06f8*/ 	.word	0x0500000f


	//   ....[84]....
        /*06fc*/ 	.word	0x0500000f


	//   ....[85]....
        /*0700*/ 	.word	0x0500000f


	//   ....[86]....
        /*0704*/ 	.word	0x0500000f


	//   ....[87]....
        /*0708*/ 	.word	0x0500000f


	//   ....[88]....
        /*070c*/ 	.word	0x0500000f


	//   ....[89]....
        /*0710*/ 	.word	0x0500000f


	//   ....[90]....
        /*0714*/ 	.word	0x0500000f


	//   ....[91]....
        /*0718*/ 	.word	0x0500000f


	//   ....[92]....
        /*071c*/ 	.word	0x0500000f


	//   ....[93]....
        /*0720*/ 	.word	0x0500000f


	//   ....[94]....
        /*0724*/ 	.word	0x0500000f


	//   ....[95]....
        /*0728*/ 	.word	0x0500000f


	//   ....[96]....
        /*072c*/ 	.word	0x0500000f


	//   ....[97]....
        /*0730*/ 	.word	0x0500000f


	//   ....[98]....
        /*0734*/ 	.word	0x0500000f


	//   ....[99]....
        /*0738*/ 	.word	0x0500000f


	//   ....[100]....
        /*073c*/ 	.word	0x0500000f


	//   ....[101]....
        /*0740*/ 	.word	0x0500000f


	//   ....[102]....
        /*0744*/ 	.word	0x0500000f


	//   ....[103]....
        /*0748*/ 	.word	0x0500000f


	//   ....[104]....
        /*074c*/ 	.word	0x0500000f


	//   ....[105]....
        /*0750*/ 	.word	0x0500000f


	//   ....[106]....
        /*0754*/ 	.word	0x0500000f


	//   ....[107]....
        /*0758*/ 	.word	0x0500000f


	//   ....[108]....
        /*075c*/ 	.word	0x0500000f


	//   ....[109]....
        /*0760*/ 	.word	0x0500000f


	//   ....[110]....
        /*0764*/ 	.word	0x0500000f


	//   ....[111]....
        /*0768*/ 	.word	0x0500000f


	//   ....[112]....
        /*076c*/ 	.word	0x0500000f


	//   ....[113]....
        /*0770*/ 	.word	0x0500000f


	//   ....[114]....
        /*0774*/ 	.word	0x0500000f


	//   ....[115]....
        /*0778*/ 	.word	0x0500000f


	//   ....[116]....
        /*077c*/ 	.word	0x0500000f


	//   ....[117]....
        /*0780*/ 	.word	0x0500000f


	//   ....[118]....
        /*0784*/ 	.word	0x0500000f


	//   ....[119]....
        /*0788*/ 	.word	0x0500000f


	//   ....[120]....
        /*078c*/ 	.word	0x0500000f


	//   ....[121]....
        /*0790*/ 	.word	0x0500000f


	//   ....[122]....
        /*0794*/ 	.word	0x0500000f


	//   ....[123]....
        /*0798*/ 	.word	0x0500000f


	//   ....[124]....
        /*079c*/ 	.word	0x0500000f


	//   ....[125]....
        /*07a0*/ 	.word	0x0500000f


	//   ....[126]....
        /*07a4*/ 	.word	0x0500000f


	//   ....[127]....
        /*07a8*/ 	.word	0x0500000f


	//   ....[128]....
        /*07ac*/ 	.word	0x0500000f


	//   ....[129]....
        /*07b0*/ 	.word	0x0500000f


	//   ....[130]....
        /*07b4*/ 	.word	0x0500000f


	//   ....[131]....
        /*07b8*/ 	.word	0x0500000f


	//   ....[132]....
        /*07bc*/ 	.word	0x0500000f


	//   ....[133]....
        /*07c0*/ 	.word	0x0500000f


	//   ....[134]....
        /*07c4*/ 	.word	0x0500000f


	//   ....[135]....
        /*07c8*/ 	.word	0x0500000f


	//   ....[136]....
        /*07cc*/ 	.word	0x0500000f


	//   ....[137]....
        /*07d0*/ 	.word	0x0500000f


	//   ....[138]....
        /*07d4*/ 	.word	0x0500000f


	//   ....[139]....
        /*07d8*/ 	.word	0x0500000f


	//   ....[140]....
        /*07dc*/ 	.word	0x0500000f


	//   ....[141]....
        /*07e0*/ 	.word	0x0500000f


	//   ....[142]....
        /*07e4*/ 	.word	0x0500000f


	//   ....[143]....
        /*07e8*/ 	.word	0x0500000f


	//   ....[144]....
        /*07ec*/ 	.word	0x0500000f


	//   ....[145]....
        /*07f0*/ 	.word	0x0500000f


	//   ....[146]....
        /*07f4*/ 	.word	0x0500000f


	//   ....[147]....
        /*07f8*/ 	.word	0x0500000f


	//   ....[148]....
        /*07fc*/ 	.word	0x0500000f


	//   ....[149]....
        /*0800*/ 	.word	0x0500000f


	//   ....[150]....
        /*0804*/ 	.word	0x0500000f


	//   ....[151]....
        /*0808*/ 	.word	0x0500000f


	//   ....[152]....
        /*080c*/ 	.word	0x0500000f


	//   ....[153]....
        /*0810*/ 	.word	0x0500000f


	//   ....[154]....
        /*0814*/ 	.word	0x0500000f


	//   ....[155]....
        /*0818*/ 	.word	0x0500000f


	//   ....[156]....
        /*081c*/ 	.word	0x0500000f


	//   ....[157]....
        /*0820*/ 	.word	0x0500000f


	//   ....[158]....
        /*0824*/ 	.word	0x0500000f


	//   ....[159]....
        /*0828*/ 	.word	0x0500000f


	//   ....[160]....
        /*082c*/ 	.word	0x0500000f


	//----- nvinfo : EIATTR_COOP_GROUP_INSTR_OFFSETS
	.align		4
.L_226:
        /*0830*/ 	.byte	0x04, 0x28
        /*0832*/ 	.short	(.L_228 - .L_227)


	//   ....[0]....
.L_227:
        /*0834*/ 	.word	0x00000070


	//   ....[1]....
        /*0838*/ 	.word	0x00000140


	//   ....[2]....
        /*083c*/ 	.word	0x00000190


	//   ....[3]....
        /*0840*/ 	.word	0x000003c0


	//   ....[4]....
        /*0844*/ 	.word	0x00000520


	//   ....[5]....
        /*0848*/ 	.word	0x00000640


	//   ....[6]....
        /*084c*/ 	.word	0x000007a0


	//   ....[7]....
        /*0850*/ 	.word	0x00003850


	//   ....[8]....
        /*0854*/ 	.word	0x00003860


	//   ....[9]....
        /*0858*/ 	.word	0x00003fd0


	//   ....[10]....
        /*085c*/ 	.word	0x00003fe0


	//   ....[11]....
        /*0860*/ 	.word	0x00004750


	//   ....[12]....
        /*0864*/ 	.word	0x00004760


	//   ....[13]....
        /*0868*/ 	.word	0x00004ec0


	//   ....[14]....
        /*086c*/ 	.word	0x00004ed0


	//   ....[15]....
        /*0870*/ 	.word	0x00006050


	//   ....[16]....
        /*0874*/ 	.word	0x00006060


	//   ....[17]....
        /*0878*/ 	.word	0x00006840


	//   ....[18]....
        /*087c*/ 	.word	0x00006850


	//   ....[19]....
        /*0880*/ 	.word	0x00007060


	//   ....[20]....
        /*0884*/ 	.word	0x00007070


	//   ....[21]....
        /*0888*/ 	.word	0x00007850


	//   ....[22]....
        /*088c*/ 	.word	0x00007860


	//   ....[23]....
        /*0890*/ 	.word	0x00008270


	//   ....[24]....
        /*0894*/ 	.word	0x00008280


	//   ....[25]....
        /*0898*/ 	.word	0x00008390


	//   ....[26]....
        /*089c*/ 	.word	0x000083a0


	//   ....[27]....
        /*08a0*/ 	.word	0x000084c0


	//   ....[28]....
        /*08a4*/ 	.word	0x000084d0


	//   ....[29]....
        /*08a8*/ 	.word	0x000085f0


	//   ....[30]....
        /*08ac*/ 	.word	0x00008600


	//   ....[31]....
        /*08b0*/ 	.word	0x00008980


	//   ....[32]....
        /*08b4*/ 	.word	0x000089a0


	//   ....[33]....
        /*08b8*/ 	.word	0x00008a80


	//   ....[34]....
        /*08bc*/ 	.word	0x00008aa0


	//   ....[35]....
        /*08c0*/ 	.word	0x00008b80


	//   ....[36]....
        /*08c4*/ 	.word	0x00008ba0


	//   ....[37]....
        /*08c8*/ 	.word	0x00008c80


	//   ....[38]....
        /*08cc*/ 	.word	0x00008ca0


	//   ....[39]....
        /*08d0*/ 	.word	0x00009810


	//   ....[40]....
        /*08d4*/ 	.word	0x00009f30


	//   ....[41]....
        /*08d8*/ 	.word	0x00009f40


	//   ....[42]....
        /*08dc*/ 	.word	0x00009f50


	//   ....[43]....
        /*08e0*/ 	.word	0x00009f60


	//   ....[44]....
        /*08e4*/ 	.word	0x0000a2a0


	//   ....[45]....
        /*08e8*/ 	.word	0x0000a2b0


	//   ....[46]....
        /*08ec*/ 	.word	0x0000a2c0


	//   ....[47]....
        /*08f0*/ 	.word	0x0000a2d0


	//   ....[48]....
        /*08f4*/ 	.word	0x0000a5f0


	//   ....[49]....
        /*08f8*/ 	.word	0x0000a600


	//   ....[50]....
        /*08fc*/ 	.word	0x0000a610


	//   ....[51]....
        /*0900*/ 	.word	0x0000a620


	//   ....[52]....
        /*0904*/ 	.word	0x0000a960


	//   ....[53]....
        /*0908*/ 	.word	0x0000a970


	//   ....[54]....
        /*090c*/ 	.word	0x0000a980


	//   ....[55]....
        /*0910*/ 	.word	0x0000a990


	//   ....[56]....
        /*0914*/ 	.word	0x0000c8c0


	//   ....[57]....
        /*0918*/ 	.word	0x0000c8e0


	//   ....[58]....
        /*091c*/ 	.word	0x0000c8f0


	//   ....[59]....
        /*0920*/ 	.word	0x0000c900


	//   ....[60]....
        /*0924*/ 	.word	0x0000ca10


	//   ....[61]....
        /*0928*/ 	.word	0x0000ca60


	//   ....[62]....
        /*092c*/ 	.word	0x0000ca90


	//   ....[63]....
        /*0930*/ 	.word	0x0000cad0


	//   ....[64]....
        /*0934*/ 	.word	0x0000ce50


	//   ....[65]....
        /*0938*/ 	.word	0x0000ce70


	//   ....[66]....
        /*093c*/ 	.word	0x0000ce90


	//   ....[67]....
        /*0940*/ 	.word	0x0000cea0


	//   ....[68]....
        /*0944*/ 	.word	0x0000cf70


	//   ....[69]....
        /*0948*/ 	.word	0x0000cf90


	//   ....[70]....
        /*094c*/ 	.word	0x0000cfa0


	//   ....[71]....
        /*0950*/ 	.word	0x0000d020


	//   ....[72]....
        /*0954*/ 	.word	0x0000f750


	//   ....[73]....
        /*0958*/ 	.word	0x0000f960


	//   ....[74]....
        /*095c*/ 	.word	0x000109a0


	//   ....[75]....
        /*0960*/ 	.word	0x00010ab0


	//   ....[76]....
        /*0964*/ 	.word	0x000113d0


	//   ....[77]....
        /*0968*/ 	.word	0x00011430


	//   ....[78]....
        /*096c*/ 	.word	0x00012f20


	//   ....[79]....
        /*0970*/ 	.word	0x00013140


	//   ....[80]....
        /*0974*/ 	.word	0x00013de0


	//   ....[81]....
        /*0978*/ 	.word	0x00013f40


	//   ....[82]....
        /*097c*/ 	.word	0x000145f0


	//   ....[83]....
        /*0980*/ 	.word	0x00014670


	//   ....[84]....
        /*0984*/ 	.word	0x00016910


	//   ....[85]....
        /*0988*/ 	.word	0x00016920


	//   ....[86]....
        /*098c*/ 	.word	0x00016950


	//   ....[87]....
        /*0990*/ 	.word	0x00016960


	//   ....[88]....
        /*0994*/ 	.word	0x00018920


	//   ....[89]....
        /*0998*/ 	.word	0x00018b40


	//   ....[90]....
        /*099c*/ 	.word	0x000197e0


	//   ....[91]....
        /*09a0*/ 	.word	0x00019940


	//   ....[92]....
        /*09a4*/ 	.word	0x0001a000


	//   ....[93]....
        /*09a8*/ 	.word	0x0001a060


	//   ....[94]....
        /*09ac*/ 	.word	0x0001b290


	//   ....[95]....
        /*09b0*/ 	.word	0x0001b5e0


	//   ....[96]....
        /*09b4*/ 	.word	0x0001b5f0


	//   ....[97]....
        /*09b8*/ 	.word	0x0001b620


	//   ....[98]....
        /*09bc*/ 	.word	0x0001c750


	//   ....[99]....
        /*09c0*/ 	.word	0x0001c770


	//   ....[100]....
        /*09c4*/ 	.word	0x0001c780


	//   ....[101]....
        /*09c8*/ 	.word	0x0001c790


	//   ....[102]....
        /*09cc*/ 	.word	0x0001ce60


	//   ....[103]....
        /*09d0*/ 	.word	0x0001ce70


	//   ....[104]....
        /*09d4*/ 	.word	0x0001cf70


	//   ....[105]....
        /*09d8*/ 	.word	0x0001cf80


	//   ....[106]....
        /*09dc*/ 	.word	0x0001d090


	//   ....[107]....
        /*09e0*/ 	.word	0x0001d0a0


	//   ....[108]....
        /*09e4*/ 	.word	0x0001d1b0


	//   ....[109]....
        /*09e8*/ 	.word	0x0001d1c0


	//   ....[110]....
        /*09ec*/ 	.word	0x0001d670


	//   ....[111]....
        /*09f0*/ 	.word	0x0001d680


	//   ....[112]....
        /*09f4*/ 	.word	0x0001dbb0


	//   ....[113]....
        /*09f8*/ 	.word	0x0001dbc0


	//   ....[114]....
        /*09fc*/ 	.word	0x0001e890


	//   ....[115]....
        /*0a00*/ 	.word	0x0001e8a0


	//   ....[116]....
        /*0a04*/ 	.word	0x0001e9b0


	//   ....[117]....
        /*0a08*/ 	.word	0x0001e9c0


	//   ....[118]....
        /*0a0c*/ 	.word	0x0001ead0


	//   ....[119]....
        /*0a10*/ 	.word	0x0001eae0


	//   ....[120]....
        /*0a14*/ 	.word	0x0001ebf0


	//   ....[121]....
        /*0a18*/ 	.word	0x0001ec00


	//   ....[122]....
        /*0a1c*/ 	.word	0x0001ed70


	//   ....[123]....
        /*0a20*/ 	.word	0x0001ef60


	//   ....[124]....
        /*0a24*/ 	.word	0x0001ef90


	//   ....[125]....
        /*0a28*/ 	.word	0x0001efc0


	//   ....[126]....
        /*0a2c*/ 	.word	0x0001eff0


	//   ....[127]....
        /*0a30*/ 	.word	0x0001f020


	//   ....[128]....
        /*0a34*/ 	.word	0x0001f050


	//   ....[129]....
        /*0a38*/ 	.word	0x0001f1e0


	//   ....[130]....
        /*0a3c*/ 	.word	0x0001f210


	//   ....[131]....
        /*0a40*/ 	.word	0x0001f240


	//   ....[132]....
        /*0a44*/ 	.word	0x0001f270


	//   ....[133]....
        /*0a48*/ 	.word	0x0001f2a0


	//   ....[134]....
        /*0a4c*/ 	.word	0x0001f2d0


	//   ....[135]....
        /*0a50*/ 	.word	0x0001f360


	//   ....[136]....
        /*0a54*/ 	.word	0x0001f390


	//   ....[137]....
        /*0a58*/ 	.word	0x0001f3a0


	//   ....[138]....
        /*0a5c*/ 	.word	0x0001f3e0


	//   ....[139]....
        /*0a60*/ 	.word	0x00020b50


	//   ....[140]....
        /*0a64*/ 	.word	0x00022d20


	//   ....[141]....
        /*0a68*/ 	.word	0x00022d40


	//   ....[142]....
        /*0a6c*/ 	.word	0x00022de0


	//   ....[143]....
        /*0a70*/ 	.word	0x00022e00


	//   ....[144]....
        /*0a74*/ 	.word	0x00022e90


	//   ....[145]....
        /*0a78*/ 	.word	0x00022eb0


	//   ....[146]....
        /*0a7c*/ 	.word	0x00022f40


	//   ....[147]....
        /*0a80*/ 	.word	0x00022f60


	//   ....[148]....
        /*0a84*/ 	.word	0x00022ff0


	//   ....[149]....
        /*0a88*/ 	.word	0x00023010


	//   ....[150]....
        /*0a8c*/ 	.word	0x000230a0


	//   ....[151]....
        /*0a90*/ 	.word	0x000230c0


	//   ....[152]....
        /*0a94*/ 	.word	0x00023150


	//   ....[153]....
        /*0a98*/ 	.word	0x00023170


	//   ....[154]....
        /*0a9c*/ 	.word	0x00023180


	//   ....[155]....
        /*0aa0*/ 	.word	0x00023200


	//   ....[156]....
        /*0aa4*/ 	.word	0x00023960


	//   ....[157]....
        /*0aa8*/ 	.word	0x00023990


	//   ....[158]....
        /*0aac*/ 	.word	0x000239f0


	//   ....[159]....
        /*0ab0*/ 	.word	0x00023a40


	//   ....[160]....
        /*0ab4*/ 	.word	0x00023a90


	//   ....[161]....
        /*0ab8*/ 	.word	0x00023ae0


	//   ....[162]....
        /*0abc*/ 	.word	0x00023b30


	//   ....[163]....
        /*0ac0*/ 	.word	0x00023b80


	//   ....[164]....
        /*0ac4*/ 	.word	0x00023bd0


	//   ....[165]....
        /*0ac8*/ 	.word	0x00023c20


	//   ....[166]....
        /*0acc*/ 	.word	0x00023c70


	//   ....[167]....
        /*0ad0*/ 	.word	0x00023cc0


	//   ....[168]....
        /*0ad4*/ 	.word	0x00023d10


	//   ....[169]....
        /*0ad8*/ 	.word	0x00023d50


	//   ....[170]....
        /*0adc*/ 	.word	0x00023d70


	//   ....[171]....
        /*0ae0*/ 	.word	0x00023db0


	//   ....[172]....
        /*0ae4*/ 	.word	0x000244f0


	//   ....[173]....
        /*0ae8*/ 	.word	0x00024520


	//   ....[174]....
        /*0aec*/ 	.word	0x00024580


	//   ....[175]....
        /*0af0*/ 	.word	0x00024590


	//   ....[176]....
        /*0af4*/ 	.word	0x000245e0


	//   ....[177]....
        /*0af8*/ 	.word	0x000245f0


	//   ....[178]....
        /*0afc*/ 	.word	0x00024640


	//   ....[179]....
        /*0b00*/ 	.word	0x00024650


	//   ....[180]....
        /*0b04*/ 	.word	0x000246a0


	//   ....[181]....
        /*0b08*/ 	.word	0x000246b0


	//   ....[182]....
        /*0b0c*/ 	.word	0x00024700


	//   ....[183]....
        /*0b10*/ 	.word	0x00024710


	//   ....[184]....
        /*0b14*/ 	.word	0x00024760


	//   ....[185]....
        /*0b18*/ 	.word	0x00024770


	//   ....[186]....
        /*0b1c*/ 	.word	0x00024780


	//   ....[187]....
        /*0b20*/ 	.word	0x000247d0


	//   ....[188]....
        /*0b24*/ 	.word	0x00024a30


	//   ....[189]....
        /*0b28*/ 	.word	0x00024a50


	//   ....[190]....
        /*0b2c*/ 	.word	0x00024a60


	//   ....[191]....
        /*0b30*/ 	.word	0x00024ad0


	//   ....[192]....
        /*0b34*/ 	.word	0x00024ae0


	//   ....[193]....
        /*0b38*/ 	.word	0x00024b50


	//   ....[194]....
        /*0b3c*/ 	.word	0x00024b60


	//   ....[195]....
        /*0b40*/ 	.word	0x00024bd0


	//   ....[196]....
        /*0b44*/ 	.word	0x00024be0


	//   ....[197]....
        /*0b48*/ 	.word	0x00024c50


	//   ....[198]....
        /*0b4c*/ 	.word	0x00024c60


	//   ....[199]....
        /*0b50*/ 	.word	0x00024cd0


	//   ....[200]....
        /*0b54*/ 	.word	0x00024ce0


	//   ....[201]....
        /*0b58*/ 	.word	0x00024d50


	//   ....[202]....
        /*0b5c*/ 	.word	0x00024d60


	//   ....[203]....
        /*0b60*/ 	.word	0x00024d70


	//   ....[204]....
        /*0b64*/ 	.word	0x00025300


	//   ....[205]....
        /*0b68*/ 	.word	0x00025340


	//   ....[206]....
        /*0b6c*/ 	.word	0x00025380


	//   ....[207]....
        /*0b70*/ 	.word	0x000253a0


	//   ....[208]....
        /*0b74*/ 	.word	0x000253b0


	//   ....[209]....
        /*0b78*/ 	.word	0x000253d0


	//   ....[210]....
        /*0b7c*/ 	.word	0x00025440


	//   ....[211]....
        /*0b80*/ 	.word	0x00025460


	//   ....[212]....
        /*0b84*/ 	.word	0x000254c0


	//   ....[213]....
        /*0b88*/ 	.word	0x000254e0


	//   ....[214]....
        /*0b8c*/ 	.word	0x00025540


	//   ....[215]....
        /*0b90*/ 	.word	0x00025560


	//   ....[216]....
        /*0b94*/ 	.word	0x000255c0


	//   ....[217]....
        /*0b98*/ 	.word	0x000255e0


	//   ....[218]....
        /*0b9c*/ 	.word	0x00025630


	//   ....[219]....
        /*0ba0*/ 	.word	0x00025650


	//   ....[220]....
        /*0ba4*/ 	.word	0x00025a90


	//   ....[221]....
        /*0ba8*/ 	.word	0x00025ac0


	//   ....[222]....
        /*0bac*/ 	.word	0x00025b20


	//   ....[223]....
        /*0bb0*/ 	.word	0x00025b50


	//   ....[224]....
        /*0bb4*/ 	.word	0x00025b80


	//   ....[225]....
        /*0bb8*/ 	.word	0x00025bb0


	//   ....[226]....
        /*0bbc*/ 	.word	0x00025be0


	//   ....[227]....
        /*0bc0*/ 	.word	0x00025c10


	//   ....[228]....
        /*0bc4*/ 	.word	0x00025db0


	//   ....[229]....
        /*0bc8*/ 	.word	0x00025de0


	//   ....[230]....
        /*0bcc*/ 	.word	0x00025e10


	//   ....[231]....
        /*0bd0*/ 	.word	0x00025e40


	//   ....[232]....
        /*0bd4*/ 	.word	0x00025e70


	//   ....[233]....
        /*0bd8*/ 	.word	0x00025ea0


	//   ....[234]....
        /*0bdc*/ 	.word	0x00025f60


	//   ....[235]....
        /*0be0*/ 	.word	0x00025f80


	//   ....[236]....
        /*0be4*/ 	.word	0x00025fa0


	//   ....[237]....
        /*0be8*/ 	.word	0x00026000


	//   ....[238]....
        /*0bec*/ 	.word	0x00026a20


	//   ....[239]....
        /*0bf0*/ 	.word	0x00026d40


	//   ....[240]....
        /*0bf4*/ 	.word	0x00026dd0


	//   ....[241]....
        /*0bf8*/ 	.word	0x00026e70


	//   ....[242]....
        /*0bfc*/ 	.word	0x00026f00


	//   ....[243]....
        /*0c00*/ 	.word	0x00026fa0


	//   ....[244]....
        /*0c04*/ 	.word	0x00027030


	//   ....[245]....
        /*0c08*/ 	.word	0x000270d0


	//   ....[246]....
        /*0c0c*/ 	.word	0x00027160


	//   ....[247]....
        /*0c10*/ 	.word	0x00027250


	//   ....[248]....
        /*0c14*/ 	.word	0x000272e0


	//   ....[249]....
        /*0c18*/ 	.word	0x00027380


	//   ....[250]....
        /*0c1c*/ 	.word	0x00027410


	//   ....[251]....
        /*0c20*/ 	.word	0x000274b0


	//   ....[252]....
        /*0c24*/ 	.word	0x00027540


	//   ....[253]....
        /*0c28*/ 	.word	0x000275e0


	//   ....[254]....
        /*0c2c*/ 	.word	0x00027670


	//   ....[255]....
        /*0c30*/ 	.word	0x00027760


	//   ....[0]....
        /*0c34*/ 	.word	0x000277f0


	//   ....[1]....
        /*0c38*/ 	.word	0x00027880


	//   ....[2]....
        /*0c3c*/ 	.word	0x00027910


	//   ....[3]....
        /*0c40*/ 	.word	0x000279a0


	//   ....[4]....
        /*0c44*/ 	.word	0x00027a30


	//   ....[5]....
        /*0c48*/ 	.word	0x00027ac0


	//   ....[6]....
        /*0c4c*/ 	.word	0x00027b50


	//   ....[7]....
        /*0c50*/ 	.word	0x00027c30


	//   ....[8]....
        /*0c54*/ 	.word	0x00027ce0


	//   ....[9]....
        /*0c58*/ 	.word	0x00027d70


	//   ....[10]....
        /*0c5c*/ 	.word	0x00027dc0


	//   ....[11]....
        /*0c60*/ 	.word	0x00027e10


	//   ....[12]....
        /*0c64*/ 	.word	0x00027ea0


	//   ....[13]....
        /*0c68*/ 	.word	0x00027f30


	//   ....[14]....
        /*0c6c*/ 	.word	0x00027f80


	//   ....[15]....
        /*0c70*/ 	.word	0x00027fd0


	//   ....[16]....
        /*0c74*/ 	.word	0x00028060


	//   ....[17]....
        /*0c78*/ 	.word	0x000280f0


	//   ....[18]....
        /*0c7c*/ 	.word	0x00028140


	//   ....[19]....
        /*0c80*/ 	.word	0x00028190


	//   ....[20]....
        /*0c84*/ 	.word	0x00028220


	//   ....[21]....
        /*0c88*/ 	.word	0x000282b0


	//   ....[22]....
        /*0c8c*/ 	.word	0x00028300


	//   ....[23]....
        /*0c90*/ 	.word	0x00028350


	//   ....[24]....
        /*0c94*/ 	.word	0x00028440


	//   ....[25]....
        /*0c98*/ 	.word	0x000284f0


	//   ....[26]....
        /*0c9c*/ 	.word	0x00028570


	//   ....[27]....
        /*0ca0*/ 	.word	0x00028600


	//   ....[28]....
        /*0ca4*/ 	.word	0x00028760


	//   ....[29]....
        /*0ca8*/ 	.word	0x000288a0


	//   ....[30]....
        /*0cac*/ 	.word	0x00028920


	//   ....[31]....
        /*0cb0*/ 	.word	0x00028970


	//   ....[32]....
        /*0cb4*/ 	.word	0x00028a00


	//   ....[33]....
        /*0cb8*/ 	.word	0x00028aa0


	//   ....[34]....
        /*0cbc*/ 	.word	0x00028b20


	//   ....[35]....
        /*0cc0*/ 	.word	0x00028b90


	//   ....[36]....
        /*0cc4*/ 	.word	0x00028d00


	//   ....[37]....
        /*0cc8*/ 	.word	0x00028e30


	//   ....[38]....
        /*0ccc*/ 	.word	0x00028ea0


	//   ....[39]....
        /*0cd0*/ 	.word	0x00028ef0


	//   ....[40]....
        /*0cd4*/ 	.word	0x00029270


	//   ....[41]....
        /*0cd8*/ 	.word	0x000292c0


	//   ....[42]....
        /*0cdc*/ 	.word	0x00029350


	//   ....[43]....
        /*0ce0*/ 	.word	0x000293e0


	//   ....[44]....
        /*0ce4*/ 	.word	0x00029470


	//   ....[45]....
        /*0ce8*/ 	.word	0x00029500


	//   ....[46]....
        /*0cec*/ 	.word	0x00029590


	//   ....[47]....
        /*0cf0*/ 	.word	0x00029620


	//   ....[48]....
        /*0cf4*/ 	.word	0x000296a0


	//   ....[49]....
        /*0cf8*/ 	.word	0x000296f0


	//   ....[50]....
        /*0cfc*/ 	.word	0x00029780


	//   ....[51]....
        /*0d00*/ 	.word	0x00029810


	//   ....[52]....
        /*0d04*/ 	.word	0x00029890


	//   ....[53]....
        /*0d08*/ 	.word	0x000298e0


	//   ....[54]....
        /*0d0c*/ 	.word	0x00029970


	//   ....[55]....
        /*0d10*/ 	.word	0x00029a00


	//   ....[56]....
        /*0d14*/ 	.word	0x00029a90


	//   ....[57]....
        /*0d18*/ 	.word	0x00029b20


	//   ....[58]....
        /*0d1c*/ 	.word	0x00029bb0


	//   ....[59]....
        /*0d20*/ 	.word	0x00029c40


	//   ....[60]....
        /*0d24*/ 	.word	0x00029d00


	//   ....[61]....
        /*0d28*/ 	.word	0x00029fe0


	//   ....[62]....
        /*0d2c*/ 	.word	0x0002a0d0


	//   ....[63]....
        /*0d30*/ 	.word	0x0002a170


	//   ....[64]....
        /*0d34*/ 	.word	0x0002a1d0


	//   ....[65]....
        /*0d38*/ 	.word	0x0002a2d0


	//   ....[66]....
        /*0d3c*/ 	.word	0x0002a340


	//   ....[67]....
        /*0d40*/ 	.word	0x0002a440


	//   ....[68]....
        /*0d44*/ 	.word	0x0002a4b0


	//   ....[69]....
        /*0d48*/ 	.word	0x0002a5b0


	//   ....[70]....
        /*0d4c*/ 	.word	0x0002a620


	//   ....[71]....
        /*0d50*/ 	.word	0x0002a720


	//   ....[72]....
        /*0d54*/ 	.word	0x0002a790


	//   ....[73]....
        /*0d58*/ 	.word	0x0002a890


	//   ....[74]....
        /*0d5c*/ 	.word	0x0002a900


	//   ....[75]....
        /*0d60*/ 	.word	0x0002aa00


	//   ....[76]....
        /*0d64*/ 	.word	0x0002aa70


	//   ....[77]....
        /*0d68*/ 	.word	0x0002ab10


	//   ....[78]....
        /*0d6c*/ 	.word	0x0002ac10


	//   ....[79]....
        /*0d70*/ 	.word	0x0002ac80


	//   ....[80]....
        /*0d74*/ 	.word	0x0002ad00


	//   ....[81]....
        /*0d78*/ 	.word	0x0002adc0


	//   ....[82]....
        /*0d7c*/ 	.word	0x0002ae40


	//   ....[83]....
        /*0d80*/ 	.word	0x0002af10


	//   ....[84]....
        /*0d84*/ 	.word	0x0002af90


	//   ....[85]....
        /*0d88*/ 	.word	0x0002b060


	//   ....[86]....
        /*0d8c*/ 	.word	0x0002b0e0


	//   ....[87]....
        /*0d90*/ 	.word	0x0002b1b0


	//   ....[88]....
        /*0d94*/ 	.word	0x0002b230


	//   ....[89]....
        /*0d98*/ 	.word	0x0002b300


	//   ....[90]....
        /*0d9c*/ 	.word	0x0002b380


	//   ....[91]....
        /*0da0*/ 	.word	0x0002b440


	//   ....[92]....
        /*0da4*/ 	.word	0x0002b4c0


	//   ....[93]....
        /*0da8*/ 	.word	0x0002b570


	//   ....[94]....
        /*0dac*/ 	.word	0x0002b6a0


	//   ....[95]....
        /*0db0*/ 	.word	0x0002b740


	//   ....[96]....
        /*0db4*/ 	.word	0x0002b7b0


	//   ....[97]....
        /*0db8*/ 	.word	0x0002b870


	//   ....[98]....
        /*0dbc*/ 	.word	0x0002b8d0


	//   ....[99]....
        /*0dc0*/ 	.word	0x0002b990


	//   ....[100]....
        /*0dc4*/ 	.word	0x0002b9f0


	//   ....[101]....
        /*0dc8*/ 	.word	0x0002bab0


	//   ....[102]....
        /*0dcc*/ 	.word	0x0002bb10


	//   ....[103]....
        /*0dd0*/ 	.word	0x0002bbd0


	//   ....[104]....
        /*0dd4*/ 	.word	0x0002bc30


	//   ....[105]....
        /*0dd8*/ 	.word	0x0002bcf0


	//   ....[106]....
        /*0ddc*/ 	.word	0x0002bd50


	//   ....[107]....
        /*0de0*/ 	.word	0x0002be10


	//   ....[108]....
        /*0de4*/ 	.word	0x0002be70


	//   ....[109]....
        /*0de8*/ 	.word	0x0002bf30


	//   ....[110]....
        /*0dec*/ 	.word	0x0002c020


	//   ....[111]....
        /*0df0*/ 	.word	0x0002c0c0


	//   ....[112]....
        /*0df4*/ 	.word	0x0002c120


	//   ....[113]....
        /*0df8*/ 	.word	0x0002c200


	//   ....[114]....
        /*0dfc*/ 	.word	0x0002c260


	//   ....[115]....
        /*0e00*/ 	.word	0x0002c340


	//   ....[116]....
        /*0e04*/ 	.word	0x0002c3a0


	//   ....[117]....
        /*0e08*/ 	.word	0x0002c480


	//   ....[118]....
        /*0e0c*/ 	.word	0x0002c4e0


	//   ....[119]....
        /*0e10*/ 	.word	0x0002c5c0


	//   ....[120]....
        /*0e14*/ 	.word	0x0002c620


	//   ....[121]....
        /*0e18*/ 	.word	0x0002c700


	//   ....[122]....
        /*0e1c*/ 	.word	0x0002c760


	//   ....[123]....
        /*0e20*/ 	.word	0x0002c840


	//   ....[124]....
        /*0e24*/ 	.word	0x0002c8a0


	//   ....[125]....
        /*0e28*/ 	.word	0x0002c970


	//   ....[126]....
        /*0e2c*/ 	.word	0x0002ca90


	//   ....[127]....
        /*0e30*/ 	.word	0x0002cb30


	//   ....[128]....
        /*0e34*/ 	.word	0x0002cbf0


	//   ....[129]....
        /*0e38*/ 	.word	0x0002ccc0


	//   ....[130]....
        /*0e3c*/ 	.word	0x0002cd20


	//   ....[131]....
        /*0e40*/ 	.word	0x0002ce00


	//   ....[132]....
        /*0e44*/ 	.word	0x0002ce60


	//   ....[133]....
        /*0e48*/ 	.word	0x0002cf30


	//   ....[134]....
        /*0e4c*/ 	.word	0x0002cf90


	//   ....[135]....
        /*0e50*/ 	.word	0x0002d060


	//   ....[136]....
        /*0e54*/ 	.word	0x0002d0c0


	//   ....[137]....
        /*0e58*/ 	.word	0x0002d1a0


	//   ....[138]....
        /*0e5c*/ 	.word	0x0002d200


	//   ....[139]....
        /*0e60*/ 	.word	0x0002d2d0


	//   ....[140]....
        /*0e64*/ 	.word	0x0002d330


	//   ....[141]....
        /*0e68*/ 	.word	0x0002d3f0


	//   ....[142]....
        /*0e6c*/ 	.word	0x0002d480


	//   ....[143]....
        /*0e70*/ 	.word	0x0002d520


	//   ....[144]....
        /*0e74*/ 	.word	0x0002d6a0


	//   ....[145]....
        /*0e78*/ 	.word	0x0002d710


	//   ....[146]....
        /*0e7c*/ 	.word	0x0002d780


	//   ....[147]....
        /*0e80*/ 	.word	0x0002d7f0


	//   ....[148]....
        /*0e84*/ 	.word	0x0002d860


	//   ....[149]....
        /*0e88*/ 	.word	0x0002d8e0


	//   ....[150]....
        /*0e8c*/ 	.word	0x0002d960


	//   ....[151]....
        /*0e90*/ 	.word	0x0002d9f0


	//   ....[152]....
        /*0e94*/ 	.word	0x0002da60


	//   ....[153]....
        /*0e98*/ 	.word	0x0002dad0


	//   ....[154]....
        /*0e9c*/ 	.word	0x0002db40


	//   ....[155]....
        /*0ea0*/ 	.word	0x0002dbc0


	//   ....[156]....
        /*0ea4*/ 	.word	0x0002dc30


	//   ....[157]....
        /*0ea8*/ 	.word	0x0002dcc0


	//   ....[158]....
        /*0eac*/ 	.word	0x0002dd20


	//   ....[159]....
        /*0eb0*/ 	.word	0x0002ddb0


	//   ....[160]....
        /*0eb4*/ 	.word	0x0002dee0


	//----- nvinfo : EIATTR_REG_RECONFIG
	.align		4
.L_228:
        /*0eb8*/ 	.byte	0x01, 0x54
	.zero		2


	//----- nvinfo : EIATTR_SYSCALL_OFFSETS
	.align		4
        /*0ebc*/ 	.byte	0x04, 0x46
        /*0ebe*/ 	.short	(.L_230 - .L_229)


	//   ....[0]....
.L_229:
        /*0ec0*/ 	.word	0x00002060


	//   ....[1]....
        /*0ec4*/ 	.word	0x000021b0


	//   ....[2]....
        /*0ec8*/ 	.word	0x000099b0


	//   ....[3]....
        /*0ecc*/ 	.word	0x00009cd0


	//   ....[4]....
        /*0ed0*/ 	.word	0x00022420


	//   ....[5]....
        /*0ed4*/ 	.word	0x00022570


	//   ....[6]....
        /*0ed8*/ 	.word	0x00022660


	//   ....[7]....
        /*0edc*/ 	.word	0x000235e0


	//----- nvinfo : EIATTR_MBARRIER_INSTR_OFFSETS
	.align		4
.L_230:
        /*0ee0*/ 	.byte	0x04, 0x39
        /*0ee2*/ 	.short	(.L_232 - .L_231)


	//   ....[0]....
.L_231:
        /*0ee4*/ 	.word	0x00000270
        /*0ee8*/ 	.word	0x000000ff
        /*0eec*/ 	.word	0x00028800
        /*0ef0*/ 	.short	0x0100
        /*0ef2*/ 	.byte	0x08
	.zero		1


	//   ....[1]....
        /*0ef4*/ 	.word	0x00000280
        /*0ef8*/ 	.word	0x000000ff
        /*0efc*/ 	.word	0x00028820
        /*0f00*/ 	.short	0x0100
        /*0f02*/ 	.byte	0x08
	.zero		1


	//   ....[2]....
        /*0f04*/ 	.word	0x00000370
        /*0f08*/ 	.word	0x000000ff
        /*0f0c*/ 	.word	0x00028830
        /*0f10*/ 	.short	0x0100
        /*0f12*/ 	.byte	0x08
	.zero		1


	//   ....[3]....
        /*0f14*/ 	.word	0x00000380
        /*0f18*/ 	.word	0x000000ff
        /*0f1c*/ 	.word	0x00028840
        /*0f20*/ 	.short	0x0100
        /*0f22*/ 	.byte	0x08
	.zero		1


	//   ....[4]....
        /*0f24*/ 	.word	0x00000390
        /*0f28*/ 	.word	0x000000ff
        /*0f2c*/ 	.word	0x00028838
        /*0f30*/ 	.short	0x0100
        /*0f32*/ 	.byte	0x08
	.zero		1


	//   ....[5]....
        /*0f34*/ 	.word	0x000003a0
        /*0f38*/ 	.word	0x000000ff
        /*0f3c*/ 	.word	0x00028848
        /*0f40*/ 	.short	0x0100
        /*0f42*/ 	.byte	0x08
	.zero		1


	//   ....[6]....
        /*0f44*/ 	.word	0x000004d0
        /*0f48*/ 	.word	0x000000ff
        /*0f4c*/ 	.word	0x00028850
        /*0f50*/ 	.short	0x0100
        /*0f52*/ 	.byte	0x08
	.zero		1


	//   ....[7]....
        /*0f54*/ 	.word	0x000004e0
        /*0f58*/ 	.word	0x000000ff
        /*0f5c*/ 	.word	0x00028860
        /*0f60*/ 	.short	0x0100
        /*0f62*/ 	.byte	0x08
	.zero		1


	//   ....[8]....
        /*0f64*/ 	.word	0x000004f0
        /*0f68*/ 	.word	0x000000ff
        /*0f6c*/ 	.word	0x00028858
        /*0f70*/ 	.short	0x0100
        /*0f72*/ 	.byte	0x08
	.zero		1


	//   ....[9]....
        /*0f74*/ 	.word	0x00000500
        /*0f78*/ 	.word	0x000000ff
        /*0f7c*/ 	.word	0x00028868
        /*0f80*/ 	.short	0x0100
        /*0f82*/ 	.byte	0x08
	.zero		1


	//   ....[10]....
        /*0f84*/ 	.word	0x000005f0
        /*0f88*/ 	.word	0x000000ff
        /*0f8c*/ 	.word	0x00028870
        /*0f90*/ 	.short	0x0100
        /*0f92*/ 	.byte	0x06
	.zero		1


	//   ....[11]....
        /*0f94*/ 	.word	0x00000600
        /*0f98*/ 	.word	0x000000ff
        /*0f9c*/ 	.word	0x00028880
        /*0fa0*/ 	.short	0x0100
        /*0fa2*/ 	.byte	0x06
	.zero		1


	//   ....[12]....
        /*0fa4*/ 	.word	0x00000610
        /*0fa8*/ 	.word	0x000000ff
        /*0fac*/ 	.word	0x00028878
        /*0fb0*/ 	.short	0x0100
        /*0fb2*/ 	.byte	0x06
	.zero		1


	//   ....[13]....
        /*0fb4*/ 	.word	0x00000620
        /*0fb8*/ 	.word	0x000000ff
        /*0fbc*/ 	.word	0x00028888
        /*0fc0*/ 	.short	0x0100
        /*0fc2*/ 	.byte	0x06
	.zero		1


	//   ....[14]....
        /*0fc4*/ 	.word	0x00000750
        /*0fc8*/ 	.word	0x000000ff
        /*0fcc*/ 	.word	0x00028890
        /*0fd0*/ 	.short	0x0100
        /*0fd2*/ 	.byte	0x08
	.zero		1


	//   ....[15]....
        /*0fd4*/ 	.word	0x00000760
        /*0fd8*/ 	.word	0x000000ff
        /*0fdc*/ 	.word	0x000288a0
        /*0fe0*/ 	.short	0x0100
        /*0fe2*/ 	.byte	0x08
	.zero		1


	//   ....[16]....
        /*0fe4*/ 	.word	0x00000770
        /*0fe8*/ 	.word	0x000000ff
        /*0fec*/ 	.word	0x00028898
        /*0ff0*/ 	.short	0x0100
        /*0ff2*/ 	.byte	0x08
	.zero		1


	//   ....[17]....
        /*0ff4*/ 	.word	0x00000780
        /*0ff8*/ 	.word	0x000000ff
        /*0ffc*/ 	.word	0x000288a8
        /*1000*/ 	.short	0x0100
        /*1002*/ 	.byte	0x08
	.zero		1


	//   ....[18]....
        /*1004*/ 	.word	0x000008b0
        /*1008*/ 	.word	0x000000ff
        /*100c*/ 	.word	0x000288b0
        /*1010*/ 	.short	0x0100
        /*1012*/ 	.byte	0x08
	.zero		1


	//   ....[19]....
        /*1014*/ 	.word	0x000008c0
        /*1018*/ 	.word	0x000000ff
        /*101c*/ 	.word	0x000288c0
        /*1020*/ 	.short	0x0100
        /*1022*/ 	.byte	0x08
	.zero		1


	//   ....[20]....
        /*1024*/ 	.word	0x000008d0
        /*1028*/ 	.word	0x000000ff
        /*102c*/ 	.word	0x000288b8
        /*1030*/ 	.short	0x0100
        /*1032*/ 	.byte	0x08
	.zero		1


	//   ....[21]....
        /*1034*/ 	.word	0x000008e0
        /*1038*/ 	.word	0x000000ff
        /*103c*/ 	.word	0x000288c8
        /*1040*/ 	.short	0x0100
        /*1042*/ 	.byte	0x08
	.zero		1


	//   ....[22]....
        /*1044*/ 	.word	0x00003800
        /*1048*/ 	.word	0x00000059
        /*104c*/ 	.word	0x00028890
        /*1050*/ 	.short	0x010a
        /*1052*/ 	.byte	0x3f
	.zero		1


	//   ....[23]....
        /*1054*/ 	.word	0x00005ff0
        /*1058*/ 	.word	0x00000059
        /*105c*/ 	.word	0x00028890
        /*1060*/ 	.short	0x010a
        /*1062*/ 	.byte	0x3f
	.zero		1


	//   ....[24]....
        /*1064*/ 	.word	0x000080d0
        /*1068*/ 	.word	0x00000059
        /*106c*/ 	.word	0x00028890
        /*1070*/ 	.short	0x010a
        /*1072*/ 	.byte	0x3f
	.zero		1


	//   ....[25]....
        /*1074*/ 	.word	0x000087d0
        /*1078*/ 	.word	0x0000000b
        /*107c*/ 	.word	0x00000000
        /*1080*/ 	.short	0x0101
        /*1082*/ 	.byte	0x3f
	.zero		1


	//   ....[26]....
        /*1084*/ 	.word	0x00008810
        /*1088*/ 	.word	0x00000059
        /*108c*/ 	.word	0x000288b0
        /*1090*/ 	.short	0x010a
        /*1092*/ 	.byte	0x3f
	.zero		1


	//   ....[27]....
        /*1094*/ 	.word	0x00008e20
        /*1098*/ 	.word	0x00000059
        /*109c*/ 	.word	0x00000000
        /*10a0*/ 	.short	0x0101
        /*10a2*/ 	.byte	0x3f
	.zero		1


	//   ....[28]....
        /*10a4*/ 	.word	0x00009a50
        /*10a8*/ 	.word	0x00000012
        /*10ac*/ 	.word	0x00028800
        /*10b0*/ 	.short	0x010a
        /*10b2*/ 	.byte	0x3f
	.zero		1


	//   ....[29]....
        /*10b4*/ 	.word	0x00009aa0
        /*10b8*/ 	.word	0x00000012
        /*10bc*/ 	.word	0x00028800
        /*10c0*/ 	.short	0x010a
        /*10c2*/ 	.byte	0x3f
	.zero		1


	//   ....[30]....
        /*10c4*/ 	.word	0x0000ace0
        /*10c8*/ 	.word	0x00000012
        /*10cc*/ 	.word	0x00028800
        /*10d0*/ 	.short	0x010a
        /*10d2*/ 	.byte	0x3f
	.zero		1


	//   ....[31]....
        /*10d4*/ 	.word	0x0000d3f0
        /*10d8*/ 	.word	0x00000012
        /*10dc*/ 	.word	0x00028800
        /*10e0*/ 	.short	0x010a
        /*10e2*/ 	.byte	0x3f
	.zero		1


	//   ....[32]....
        /*10e4*/ 	.word	0x0000f010
        /*10e8*/ 	.word	0x00000008
        /*10ec*/ 	.word	0x00028830
        /*10f0*/ 	.short	0x010a
        /*10f2*/ 	.byte	0x3f
	.zero		1


	//   ....[33]....
        /*10f4*/ 	.word	0x0000f0b0
        /*10f8*/ 	.word	0x00000008
        /*10fc*/ 	.word	0x00028830
        /*1100*/ 	.short	0x010a
        /*1102*/ 	.byte	0x3f
	.zero		1


	//   ....[34]....
        /*1104*/ 	.word	0x0000f790
        /*1108*/ 	.word	0x00000000
        /*110c*/ 	.word	0x00000000
        /*1110*/ 	.short	0x0101
        /*1112*/ 	.byte	0x3f
	.zero		1


	//   ....[35]....
        /*1114*/ 	.word	0x00012490
        /*1118*/ 	.word	0x00000019
        /*111c*/ 	.word	0x00028830
        /*1120*/ 	.short	0x010a
        /*1122*/ 	.byte	0x3f
	.zero		1


	//   ....[36]....
        /*1124*/ 	.word	0x000124e0
        /*1128*/ 	.word	0x00000019
        /*112c*/ 	.word	0x00028830
        /*1130*/ 	.short	0x010a
        /*1132*/ 	.byte	0x3f
	.zero		1


	//   ....[37]....
        /*1134*/ 	.word	0x000129f0
        /*1138*/ 	.word	0x000000ce
        /*113c*/ 	.word	0x00028850
        /*1140*/ 	.short	0x010a
        /*1142*/ 	.byte	0x3f
	.zero		1


	//   ....[38]....
        /*1144*/ 	.word	0x00012a30
        /*1148*/ 	.word	0x000000ce
        /*114c*/ 	.word	0x00028850
        /*1150*/ 	.short	0x010a
        /*1152*/ 	.byte	0x3f
	.zero		1


	//   ....[39]....
        /*1154*/ 	.word	0x00012f60
        /*1158*/ 	.word	0x00000098
        /*115c*/ 	.word	0x00000000
        /*1160*/ 	.short	0x0101
        /*1162*/ 	.byte	0x3f
	.zero		1


	//   ....[40]....
        /*1164*/ 	.word	0x00015140
        /*1168*/ 	.word	0x00000037
        /*116c*/ 	.word	0x00000000
        /*1170*/ 	.short	0x0101
        /*1172*/ 	.byte	0x3f
	.zero		1


	//   ....[41]....
        /*1174*/ 	.word	0x00015ae0
        /*1178*/ 	.word	0x00000003
        /*117c*/ 	.word	0x00028830
        /*1180*/ 	.short	0x010a
        /*1182*/ 	.byte	0x3f
	.zero		1


	//   ....[42]....
        /*1184*/ 	.word	0x00015b30
        /*1188*/ 	.word	0x00000003
        /*118c*/ 	.word	0x00028830
        /*1190*/ 	.short	0x010a
        /*1192*/ 	.byte	0x3f
	.zero		1


	//   ....[43]....
        /*1194*/ 	.word	0x00016070
        /*1198*/ 	.word	0x00000003
        /*119c*/ 	.word	0x00028850
        /*11a0*/ 	.short	0x010a
        /*11a2*/ 	.byte	0x3f
	.zero		1


	//   ....[44]....
        /*11a4*/ 	.word	0x000160b0
        /*11a8*/ 	.word	0x00000003
        /*11ac*/ 	.word	0x00028850
        /*11b0*/ 	.short	0x010a
        /*11b2*/ 	.byte	0x3f
	.zero		1


	//   ....[45]....
        /*11b4*/ 	.word	0x00016ba0
        /*11b8*/ 	.word	0x0000001a
        /*11bc*/ 	.word	0x00000000
        /*11c0*/ 	.short	0x0101
        /*11c2*/ 	.byte	0x3f
	.zero		1


	//   ....[46]....
        /*11c4*/ 	.word	0x00017750
        /*11c8*/ 	.word	0x00000039
        /*11cc*/ 	.word	0x00000000
        /*11d0*/ 	.short	0x0101
        /*11d2*/ 	.byte	0x3f
	.zero		1


	//   ....[47]....
        /*11d4*/ 	.word	0x00017e70
        /*11d8*/ 	.word	0x00000003
        /*11dc*/ 	.word	0x00028830
        /*11e0*/ 	.short	0x010a
        /*11e2*/ 	.byte	0x3f
	.zero		1


	//   ....[48]....
        /*11e4*/ 	.word	0x00017ec0
        /*11e8*/ 	.word	0x00000003
        /*11ec*/ 	.word	0x00028830
        /*11f0*/ 	.short	0x010a
        /*11f2*/ 	.byte	0x3f
	.zero		1


	//   ....[49]....
        /*11f4*/ 	.word	0x00018400
        /*11f8*/ 	.word	0x00000003
        /*11fc*/ 	.word	0x00028850
        /*1200*/ 	.short	0x010a
        /*1202*/ 	.byte	0x3f
	.zero		1


	//   ....[50]....
        /*1204*/ 	.word	0x00018440
        /*1208*/ 	.word	0x00000003
        /*120c*/ 	.word	0x00028850
        /*1210*/ 	.short	0x010a
        /*1212*/ 	.byte	0x3f
	.zero		1


	//   ....[51]....
        /*1214*/ 	.word	0x00018940
        /*1218*/ 	.word	0x00000000
        /*121c*/ 	.word	0x00000000
        /*1220*/ 	.short	0x0101
        /*1222*/ 	.byte	0x3f
	.zero		1


	//   ....[52]....
        /*1224*/ 	.word	0x0001ab40
        /*1228*/ 	.word	0x00000037
        /*122c*/ 	.word	0x00000000
        /*1230*/ 	.short	0x0101
        /*1232*/ 	.byte	0x3f
	.zero		1


	//   ....[53]....
        /*1234*/ 	.word	0x0001b190
        /*1238*/ 	.word	0x0000000b
        /*123c*/ 	.word	0x00028850
        /*1240*/ 	.short	0x010a
        /*1242*/ 	.byte	0x3f
	.zero		1


	//   ....[54]....
        /*1244*/ 	.word	0x0001b210
        /*1248*/ 	.word	0x0000000b
        /*124c*/ 	.word	0x00028850
        /*1250*/ 	.short	0x010a
        /*1252*/ 	.byte	0x3f
	.zero		1


	//   ....[55]....
        /*1254*/ 	.word	0x0001b830
        /*1258*/ 	.word	0x00000000
        /*125c*/ 	.word	0x00000000
        /*1260*/ 	.short	0x0101
        /*1262*/ 	.byte	0x3f
	.zero		1


	//   ....[56]....
        /*1264*/ 	.word	0x0001cdd0
        /*1268*/ 	.word	0x00000003
        /*126c*/ 	.word	0x00000000
        /*1270*/ 	.short	0x0101
        /*1272*/ 	.byte	0x3f
	.zero		1


	//   ....[57]....
        /*1274*/ 	.word	0x0001d5e0
        /*1278*/ 	.word	0x00000008
        /*127c*/ 	.word	0x00000000
        /*1280*/ 	.short	0x0101
        /*1282*/ 	.byte	0x3f
	.zero		1


	//   ....[58]....
        /*1284*/ 	.word	0x00020c30
        /*1288*/ 	.word	0x00000016
        /*128c*/ 	.word	0x00028820
        /*1290*/ 	.short	0x010a
        /*1292*/ 	.byte	0x3f
	.zero		1


	//   ....[59]....
        /*1294*/ 	.word	0x00020cc0
        /*1298*/ 	.word	0x00000003
        /*129c*/ 	.word	0x000288a0
        /*12a0*/ 	.short	0x010a
        /*12a2*/ 	.byte	0x3f
	.zero		1


	//   ....[60]....
        /*12a4*/ 	.word	0x00021020
        /*12a8*/ 	.word	0x00000003
        /*12ac*/ 	.word	0x000288c0
        /*12b0*/ 	.short	0x010a
        /*12b2*/ 	.byte	0x3f
	.zero		1


	//   ....[61]....
        /*12b4*/ 	.word	0x00021450
        /*12b8*/ 	.word	0x0000000b
        /*12bc*/ 	.word	0x000288a0
        /*12c0*/ 	.short	0x010a
        /*12c2*/ 	.byte	0x3f
	.zero		1


	//   ....[62]....
        /*12c4*/ 	.word	0x00021790
        /*12c8*/ 	.word	0x0000000b
        /*12cc*/ 	.word	0x000288c0
        /*12d0*/ 	.short	0x010a
        /*12d2*/ 	.byte	0x3f
	.zero		1


	//   ....[63]....
        /*12d4*/ 	.word	0x00022b50
        /*12d8*/ 	.word	0x00000007
        /*12dc*/ 	.word	0x00028840
        /*12e0*/ 	.short	0x010a
        /*12e2*/ 	.byte	0x3f
	.zero		1


	//   ....[64]....
        /*12e4*/ 	.word	0x000232b0
        /*12e8*/ 	.word	0x00000007
        /*12ec*/ 	.word	0x00028830
        /*12f0*/ 	.short	0x0107
        /*12f2*/ 	.byte	0x3f
	.zero		1


	//   ....[65]....
        /*12f4*/ 	.word	0x00023380
        /*12f8*/ 	.word	0x00000007
        /*12fc*/ 	.word	0x00028830
        /*1300*/ 	.short	0x0101
        /*1302*/ 	.byte	0x3f
	.zero		1


	//   ....[66]....
        /*1304*/ 	.word	0x00023ea0
        /*1308*/ 	.word	0x00000016
        /*130c*/ 	.word	0x00028800
        /*1310*/ 	.short	0x0107
        /*1312*/ 	.byte	0x3f
	.zero		1


	//   ....[67]....
        /*1314*/ 	.word	0x00023fb0
        /*1318*/ 	.word	0x00000016
        /*131c*/ 	.word	0x00028800
        /*1320*/ 	.short	0x0101
        /*1322*/ 	.byte	0x3f
	.zero		1


	//   ....[68]....
        /*1324*/ 	.word	0x00023fd0
        /*1328*/ 	.word	0x00000016
        /*132c*/ 	.word	0x00028820
        /*1330*/ 	.short	0x010a
        /*1332*/ 	.byte	0x3f
	.zero		1


	//   ....[69]....
        /*1334*/ 	.word	0x00024360
        /*1338*/ 	.word	0x00000006
        /*133c*/ 	.word	0x00028840
        /*1340*/ 	.short	0x010a
        /*1342*/ 	.byte	0x3f
	.zero		1


	//   ....[70]....
        /*1344*/ 	.word	0x00024860
        /*1348*/ 	.word	0x00000006
        /*134c*/ 	.word	0x00028830
        /*1350*/ 	.short	0x0107
        /*1352*/ 	.byte	0x3f
	.zero		1


	//   ....[71]....
        /*1354*/ 	.word	0x00024920
        /*1358*/ 	.word	0x00000006
        /*135c*/ 	.word	0x00028830
        /*1360*/ 	.short	0x0101
        /*1362*/ 	.byte	0x3f
	.zero		1


	//   ....[72]....
        /*1364*/ 	.word	0x00024980
        /*1368*/ 	.word	0x00000006
        /*136c*/ 	.word	0x00028860
        /*1370*/ 	.short	0x010a
        /*1372*/ 	.byte	0x3f
	.zero		1


	//   ....[73]....
        /*1374*/ 	.word	0x00024eb0
        /*1378*/ 	.word	0x00000006
        /*137c*/ 	.word	0x00028850
        /*1380*/ 	.short	0x0107
        /*1382*/ 	.byte	0x3f
	.zero		1


	//   ....[74]....
        /*1384*/ 	.word	0x00025050
        /*1388*/ 	.word	0x00000006
        /*138c*/ 	.word	0x00028850
        /*1390*/ 	.short	0x0101
        /*1392*/ 	.byte	0x3f
	.zero		1


	//   ....[75]....
        /*1394*/ 	.word	0x00025260
        /*1398*/ 	.word	0x00000000
        /*139c*/ 	.word	0x00028860
        /*13a0*/ 	.short	0x010a
        /*13a2*/ 	.byte	0x3f
	.zero		1


	//   ....[76]....
        /*13a4*/ 	.word	0x00025790
        /*13a8*/ 	.word	0x00000000
        /*13ac*/ 	.word	0x00028850
        /*13b0*/ 	.short	0x0107
        /*13b2*/ 	.byte	0x3f
	.zero		1


	//   ....[77]....
        /*13b4*/ 	.word	0x00025850
        /*13b8*/ 	.word	0x00000000
        /*13bc*/ 	.word	0x00028850
        /*13c0*/ 	.short	0x0101
        /*13c2*/ 	.byte	0x3f
	.zero		1


	//   ....[78]....
        /*13c4*/ 	.word	0x000269a0
        /*13c8*/ 	.word	0x00000007
        /*13cc*/ 	.word	0x00028820
        /*13d0*/ 	.short	0x010a
        /*13d2*/ 	.byte	0x3f
	.zero		1


	//   ....[79]....
        /*13d4*/ 	.word	0x00026b10
        /*13d8*/ 	.word	0x00000005
        /*13dc*/ 	.word	0x00028840
        /*13e0*/ 	.short	0x010a
        /*13e2*/ 	.byte	0x3f
	.zero		1


	//   ....[80]....
        /*13e4*/ 	.word	0x00026bb0
        /*13e8*/ 	.word	0x00000003
        /*13ec*/ 	.word	0x00028840
        /*13f0*/ 	.short	0x010a
        /*13f2*/ 	.byte	0x3f
	.zero		1


	//   ....[81]....
        /*13f4*/ 	.word	0x00026bf0
        /*13f8*/ 	.word	0x00000005
        /*13fc*/ 	.word	0x00028860
        /*1400*/ 	.short	0x010a
        /*1402*/ 	.byte	0x3f
	.zero		1


	//   ....[82]....
        /*1404*/ 	.word	0x00026c30
        /*1408*/ 	.word	0x00000003
        /*140c*/ 	.word	0x00028860
        /*1410*/ 	.short	0x010a
        /*1412*/ 	.byte	0x3f
	.zero		1


	//   ....[83]....
        /*1414*/ 	.word	0x00026c90
        /*1418*/ 	.word	0x00000059
        /*141c*/ 	.word	0x00028890
        /*1420*/ 	.short	0x010a
        /*1422*/ 	.byte	0x3f
	.zero		1


	//   ....[84]....
        /*1424*/ 	.word	0x000271a0
        /*1428*/ 	.word	0x00000059
        /*142c*/ 	.word	0x00028890
        /*1430*/ 	.short	0x010a
        /*1432*/ 	.byte	0x3f
	.zero		1


	//   ....[85]....
        /*1434*/ 	.word	0x000276b0
        /*1438*/ 	.word	0x00000059
        /*143c*/ 	.word	0x00028890
        /*1440*/ 	.short	0x010a
        /*1442*/ 	.byte	0x3f
	.zero		1


	//   ....[86]....
        /*1444*/ 	.word	0x00027b80
        /*1448*/ 	.word	0x00000059
        /*144c*/ 	.word	0x000288b0
        /*1450*/ 	.short	0x010a
        /*1452*/ 	.byte	0x3f
	.zero		1


	//   ....[87]....
        /*1454*/ 	.word	0x00028380
        /*1458*/ 	.word	0x00000012
        /*145c*/ 	.word	0x00028800
        /*1460*/ 	.short	0x010a
        /*1462*/ 	.byte	0x3f
	.zero		1


	//   ....[88]....
        /*1464*/ 	.word	0x00028f50
        /*1468*/ 	.word	0x00000012
        /*146c*/ 	.word	0x00028800
        /*1470*/ 	.short	0x010a
        /*1472*/ 	.byte	0x3f
	.zero		1


	//   ....[89]....
        /*1474*/ 	.word	0x00028fa0
        /*1478*/ 	.word	0x00000008
        /*147c*/ 	.word	0x00028830
        /*1480*/ 	.short	0x010a
        /*1482*/ 	.byte	0x3f
	.zero		1


	//   ....[90]....
        /*1484*/ 	.word	0x00028ff0
        /*1488*/ 	.word	0x00000019
        /*148c*/ 	.word	0x00028830
        /*1490*/ 	.short	0x010a
        /*1492*/ 	.byte	0x3f
	.zero		1


	//   ....[91]....
        /*1494*/ 	.word	0x00029040
        /*1498*/ 	.word	0x000000ce
        /*149c*/ 	.word	0x00028850
        /*14a0*/ 	.short	0x010a
        /*14a2*/ 	.byte	0x3f
	.zero		1


	//   ....[92]....
        /*14a4*/ 	.word	0x00029090
        /*14a8*/ 	.word	0x00000003
        /*14ac*/ 	.word	0x00028830
        /*14b0*/ 	.short	0x010a
        /*14b2*/ 	.byte	0x3f
	.zero		1


	//   ....[93]....
        /*14b4*/ 	.word	0x000290e0
        /*14b8*/ 	.word	0x00000003
        /*14bc*/ 	.word	0x00028850
        /*14c0*/ 	.short	0x010a
        /*14c2*/ 	.byte	0x3f
	.zero		1


	//   ....[94]....
        /*14c4*/ 	.word	0x00029130
        /*14c8*/ 	.word	0x00000003
        /*14cc*/ 	.word	0x00028830
        /*14d0*/ 	.short	0x010a
        /*14d2*/ 	.byte	0x3f
	.zero		1


	//   ....[95]....
        /*14d4*/ 	.word	0x00029180
        /*14d8*/ 	.word	0x00000003
        /*14dc*/ 	.word	0x00028850
        /*14e0*/ 	.short	0x010a
        /*14e2*/ 	.byte	0x3f
	.zero		1


	//   ....[96]....
        /*14e4*/ 	.word	0x000291d0
        /*14e8*/ 	.word	0x0000000b
        /*14ec*/ 	.word	0x00028850
        /*14f0*/ 	.short	0x010a
        /*14f2*/ 	.byte	0x3f
	.zero		1


	//   ....[97]....
        /*14f4*/ 	.word	0x00029dc0
        /*14f8*/ 	.word	0x00000016
        /*14fc*/ 	.word	0x00028820
        /*1500*/ 	.short	0x010a
        /*1502*/ 	.byte	0x3f
	.zero		1


	//   ....[98]....
        /*1504*/ 	.word	0x00029e10
        /*1508*/ 	.word	0x00000003
        /*150c*/ 	.word	0x000288a0
        /*1510*/ 	.short	0x010a
        /*1512*/ 	.byte	0x3f
	.zero		1


	//   ....[99]....
        /*1514*/ 	.word	0x00029e60
        /*1518*/ 	.word	0x00000003
        /*151c*/ 	.word	0x000288c0
        /*1520*/ 	.short	0x010a
        /*1522*/ 	.byte	0x3f
	.zero		1


	//   ....[100]....
        /*1524*/ 	.word	0x00029eb0
        /*1528*/ 	.word	0x0000000b
        /*152c*/ 	.word	0x000288a0
        /*1530*/ 	.short	0x010a
        /*1532*/ 	.byte	0x3f
	.zero		1


	//   ....[101]....
        /*1534*/ 	.word	0x00029f00
        /*1538*/ 	.word	0x0000000b
        /*153c*/ 	.word	0x000288c0
        /*1540*/ 	.short	0x010a
        /*1542*/ 	.byte	0x3f
	.zero		1


	//   ....[102]....
        /*1544*/ 	.word	0x0002a020
        /*1548*/ 	.word	0x00000007
        /*154c*/ 	.word	0x00028840
        /*1550*/ 	.short	0x010a
        /*1552*/ 	.byte	0x3f
	.zero		1


	//   ....[103]....
        /*1554*/ 	.word	0x0002b5a0
        /*1558*/ 	.word	0x00000016
        /*155c*/ 	.word	0x00028820
        /*1560*/ 	.short	0x010a
        /*1562*/ 	.byte	0x3f
	.zero		1


	//   ....[104]....
        /*1564*/ 	.word	0x0002b5f0
        /*1568*/ 	.word	0x00000006
        /*156c*/ 	.word	0x00028840
        /*1570*/ 	.short	0x010a
        /*1572*/ 	.byte	0x3f
	.zero		1


	//   ....[105]....
        /*1574*/ 	.word	0x0002bf70
        /*1578*/ 	.word	0x00000006
        /*157c*/ 	.word	0x00028860
        /*1580*/ 	.short	0x010a
        /*1582*/ 	.byte	0x3f
	.zero		1


	//   ....[106]....
        /*1584*/ 	.word	0x0002c9e0
        /*1588*/ 	.word	0x00000000
        /*158c*/ 	.word	0x00028860
        /*1590*/ 	.short	0x010a
        /*1592*/ 	.byte	0x3f
	.zero		1


	//   ....[107]....
        /*1594*/ 	.word	0x0002de00
        /*1598*/ 	.word	0x00000007
        /*159c*/ 	.word	0x00028820
        /*15a0*/ 	.short	0x010a
        /*15a2*/ 	.byte	0x3f
	.zero		1


	//   ....[108]....
        /*15a4*/ 	.word	0x0002dfa0
        /*15a8*/ 	.word	0x00000005
        /*15ac*/ 	.word	0x00028840
        /*15b0*/ 	.short	0x010a
        /*15b2*/ 	.byte	0x3f
	.zero		1


	//   ....[109]....
        /*15b4*/ 	.word	0x0002dff0
        /*15b8*/ 	.word	0x00000003
        /*15bc*/ 	.word	0x00028840
        /*15c0*/ 	.short	0x010a
        /*15c2*/ 	.byte	0x3f
	.zero		1


	//   ....[110]....
        /*15c4*/ 	.word	0x0002e040
        /*15c8*/ 	.word	0x00000005
        /*15cc*/ 	.word	0x00028860
        /*15d0*/ 	.short	0x010a
        /*15d2*/ 	.byte	0x3f
	.zero		1


	//----- nvinfo : EIATTR_NUM_MBARRIERS
	.align		4
.L_232:
        /*15d4*/ 	.byte	0x03, 0x38
        /*15d6*/ 	.short	0x0016


	//----- nvinfo : EIATTR_EXIT_INSTR_OFFSETS
	.align		4
        /*15d8*/ 	.byte	0x04, 0x1c
        /*15da*/ 	.short	(.L_234 - .L_233)


	//   ....[0]....
.L_233:
        /*15dc*/ 	.word	0x00026c80


	//----- nvinfo : EIATTR_MAX_THREADS
	.align		4
.L_234:
        /*15e0*/ 	.byte	0x04, 0x05
        /*15e2*/ 	.short	(.L_236 - .L_235)
.L_235:
        /*15e4*/ 	.word	0x00000180
        /*15e8*/ 	.word	0x00000001
        /*15ec*/ 	.word	0x00000001


	//----- nvinfo : EIATTR_CRS_STACK_SIZE
	.align		4
.L_236:
        /*15f0*/ 	.byte	0x04, 0x1e
        /*15f2*/ 	.short	(.L_238 - .L_237)
.L_237:
        /*15f4*/ 	.word	0x00000000


	//----- nvinfo : EIATTR_CBANK_PARAM_SIZE
	.align		4
.L_238:
        /*15f8*/ 	.byte	0x03, 0x19
        /*15fa*/ 	.short	0x0af0


	//----- nvinfo : EIATTR_PARAM_CBANK
	.align		4
        /*15fc*/ 	.byte	0x04, 0x0a
        /*15fe*/ 	.short	(.L_240 - .L_239)
	.align		4
.L_239:
        /*1600*/ 	.word	index@(.nv.constant0._ZN7cutlass13device_kernelIN5flash11enable_sm90INS1_16FlashAttnFwdSm90INS1_25CollectiveMainloopFwdSm90ILi2EN4cute5tupleIJNS5_1CILi1EEES8_S8_EEENS6_IJNS7_ILi128EEESA_SA_EEELi128ENS_10bfloat16_tEfNS_4arch4Sm90ELb0ELb1ELb0ELb1ELb1ELb1ELb0ELb1ELb1ELb1ELb1ELb0EEENS1_21CollectiveEpilogueFwdISB_S9_SC_SE_Li256ELb1ELb1ELb1ELb0EEENS1_36VarlenDynamicPersistentTileSchedulerILi128ELi128ELi256ELi128ELb1ELb1ELb1ELb1ELb0ELb1EEEEEEEEEvNT_6ParamsE)
        /*1604*/ 	.short	0x0210
        /*1606*/ 	.short	0x0af0


	//----- nvinfo : EIATTR_SW_WAR
	.align		4
.L_240:
        /*1608*/ 	.byte	0x04, 0x36
        /*160a*/ 	.short	(.L_242 - .L_241)
.L_241:
        /*160c*/ 	.word	0x00000008
.L_242:


//--------------------- .nv.info._ZN7cutlass13device_kernelIN5flash11enable_sm90INS1_16FlashAttnFwdSm90INS1_25CollectiveMainloopFwdSm90ILi2EN4cute5tupleIJNS5_1CILi1EEES8_S8_EEENS6_IJNS7_ILi128EEESA_SA_EEELi128ENS_10bfloat16_tEfNS_4arch4Sm90ELb1ELb0ELb0ELb0ELb1ELb0ELb0ELb1ELb1ELb1ELb1ELb0EEENS1_21CollectiveEpilogueFwdISB_S9_SC_SE_Li256ELb0ELb1ELb1ELb0EEENS1_19SingleTileSchedulerILb0ELb1ELb1ELi128EEEEEEEEEvNT_6ParamsE --------------------------
	.section	.nv.info._ZN7cutlass13device_kernelIN5flash11enable_sm90INS1_16FlashAttnFwdSm90INS1_25CollectiveMainloopFwdSm90ILi2EN4cute5tupleIJNS5_1CILi1EEES8_S8_EEENS6_IJNS7_ILi128EEESA_SA_EEELi128ENS_10bfloat16_tEfNS_4arch4Sm90ELb1ELb0ELb0ELb0ELb1ELb0ELb0ELb1ELb1ELb1ELb1ELb0EEENS1_21CollectiveEpilogueFwdISB_S9_SC_SE_Li256ELb0ELb1ELb1ELb0EEENS1_19SingleTileSchedulerILb0ELb1ELb1ELi128EEEEEEEEEvNT_6ParamsE,"",@"SHT_CUDA_INFO"
	.sectionflags	@""
	.align	4


	//----- nvinfo : EIATTR_CUDA_API_VERSION
	.align		4
        /*0000*/ 	.byte	0x04, 0x37
        /*0002*/ 	.short	(.L_244 - .L_243)
.L_243:
        /*0004*/ 	.word	0x00000082


	//----- nvinfo : EIATTR_KPARAM_INFO
	.align		4
.L_244:
        /*0008*/ 	.byte	0x04, 0x17
        /*000a*/ 	.short	(.L_246 - .L_245)
.L_245:
        /*000c*/ 	.word	0x00000000
        /*0010*/ 	.short	0x0000
        /*0012*/ 	.short	0x0070
        /*0014*/ 	.byte	0x00, 0xf0, 0x01, 0x28


	//----- nvinfo : EIATTR_SPARSE_MMA_MASK
	.align		4
.L_246:
        /*0018*/ 	.byte	0x03, 0x50
        /*001a*/ 	.short	0x0000


	//----- nvinfo : EIATTR_MAXREG_COUNT
	.align		4
        /*001c*/ 	.byte	0x03, 0x1b
        /*001e*/ 	.short	0x00a8


	//----- nvinfo : EIATTR_NUM_BARRIERS
	.align		4
        /*0020*/ 	.byte	0x02, 0x4c
        /*0022*/ 	.byte	0x10
	.zero		1


	//----- nvinfo : EIATTR_EXTERNS
	.align		4
        /*0024*/ 	.byte	0x04, 0x0f
        /*0026*/ 	.short	(.L_248 - .L_247)


	//   ....[0]....
	.align		4
.L_247:
        /*0028*/ 	.word	index@(__assertfail)


	//----- nvinfo : EIATTR_MERCURY_ISA_VERSION
	.align		4
.L_248:
        /*002c*/ 	.byte	0x03, 0x5f
        /*002e*/ 	.short	0x0101


	//----- nvinfo : EIATTR_INT_WARP_WIDE_INSTR_OFFSETS
	.align		4
        /*0030*/ 	.byte	0x04, 0x31
        /*0032*/ 	.short	(.L_250 - .L_249)


	//   ....[0]....
.L_249:
        /*0034*/ 	.word	0x000000b0


	//   ....[1]....
        /*0038*/ 	.word	0x000000c0


	//   ....[2]....
        /*003c*/ 	.word	0x00000160


	//----- nvinfo : EIATTR_COOP_GROUP_MASK_REGIDS
	.align		4
.L_250:
        /*0040*/ 	.byte	0x04, 0x29
        /*0042*/ 	.short	(.L_252 - .L_251)


	//   ....[0]....
.L_251:
        /*0044*/ 	.word	0xffffffff


	//   ....[1]....
        /*0048*/ 	.word	0xffffffff


	//   ....[2]....
        /*004c*/ 	.word	0xffffffff


	//   ....[3]....
        /*0050*/ 	.word	0xffffffff


	//   ....[4]....
        /*0054*/ 	.word	0xffffffff


	//   ....[5]....
        /*0058*/ 	.word	0xffffffff


	//   ....[6]....
        /*005c*/ 	.word	0xffffffff


	//   ....[7]....
        /*0060*/ 	.word	0xffffffff


	//   ....[8]....
        /*0064*/ 	.word	0xffffffff


	//   ....[9]....
        /*0068*/ 	.word	0xffffffff


	//   ....[10]....
        /*006c*/ 	.word	0xffffffff


	//   ....[11]....
        /*0070*/ 	.word	0xffffffff


	//   ....[12]....
        /*0074*/ 	.word	0xffffffff


	//   ....[13]....
        /*0078*/ 	.word	0xffffffff


	//   ....[14]....
        /*007c*/ 	.word	0xffffffff


	//   ....[15]....
        /*0080*/ 	.word	0xffffffff


	//   ....[16]....
        /*0084*/ 	.word	0xffffffff


	//   ....[17]....
        /*0088*/ 	.word	0xffffffff


	//   ....[18]....
        /*008c*/ 	.word	0xffffffff


	//   ....[19]....
        /*0090*/ 	.word	0xffffffff


	//   ....[20]....
        /*0094*/ 	.word	0xffffffff


	//   ....[21]....
        /*0098*/ 	.word	0xffffffff


	//   ....[22]....
        /*009c*/ 	.word	0xffffffff


	//   ....[23]....
        /*00a0*/ 	.word	0xffffffff


	//   ....[24]....
        /*00a4*/ 	.word	0xffffffff


	//   ....[25]....
        /*00a8*/ 	.word	0xffffffff


	//   ....[26]....
        /*00ac*/ 	.word	0xffffffff


	//   ....[27]....
        /*00b0*/ 	.word	0xffffffff


	//   ....[28]....
        /*00b4*/ 	.word	0xffffffff


	//   ....[29]....
        /*00b8*/ 	.word	0xffffffff


	//   ....[30]....
        /*00bc*/ 	.word	0xffffffff


	//   ....[31]....
        /*00c0*/ 	.word	0xffffffff


	//   ....[32]....
        /*00c4*/ 	.word	0xffffffff


	//   ....[33]....
        /*00c8*/ 	.word	0xffffffff


	//   ....[34]....
        /*00cc*/ 	.word	0xffffffff


	//   ....[35]....
        /*00d0*/ 	.word	0xffffffff


	//   ....[36]....
        /*00d4*/ 	.word	0xffffffff


	//   ....[37]....
        /*00d8*/ 	.word	0xffffffff


	//   ....[38]....
        /*00dc*/ 	.word	0xffffffff


	//   ....[39]....
        /*00e0*/ 	.word	0xffffffff


	//   ....[40]....
        /*00e4*/ 	.word	0xffffffff


	//   ....[41]....
        /*00e8*/ 	.word	0xffffffff


	//   ....[42]....
        /*00ec*/ 	.word	0xffffffff


	//   ....[43]....
        /*00f0*/ 	.word	0xffffffff


	//   ....[44]....
        /*00f4*/ 	.word	0xffffffff


	//   ....[45]....
        /*00f8*/ 	.word	0xffffffff


	//   ....[46]....
        /*00fc*/ 	.word	0xffffffff


	//   ....[47]....
        /*0100*/ 	.word	0xffffffff


	//   ....[48]....
        /*0104*/ 	.word	0xffffffff


	//   ....[49]....
        /*0108*/ 	.word	0xffffffff


	//   ....[50]....
        /*010c*/ 	.word	0xffffffff


	//   ....[51]....
        /*0110*/ 	.word	0xffffffff


	//   ....[52]....
        /*0114*/ 	.word	0xffffffff


	//   ....[53]....
        /*0118*/ 	.word	0xffffffff


	//   ....[54]....
        /*011c*/ 	.word	0xffffffff


	//   ....[55]....
        /*0120*/ 	.word	0xffffffff


	//   ....[56]....
        /*0124*/ 	.word	0xffffffff


	//   ....[57]....
        /*0128*/ 	.word	0xffffffff


	//   ....[58]....
        /*012c*/ 	.word	0xffffffff


	//   ....[59]....
        /*0130*/ 	.word	0xffffffff


	//   ....[60]....
        /*0134*/ 	.word	0xffffffff


	//   ....[61]....
        /*0138*/ 	.word	0xffffffff


	//   ....[62]....
        /*013c*/ 	.word	0xffffffff


	//   ....[63]....
        /*0140*/ 	.word	0xffffffff


	//   ....[64]....
        /*0144*/ 	.word	0xffffffff


	//   ....[65]....
        /*0148*/ 	.word	0xffffffff


	//   ....[66]....
        /*014c*/ 	.word	0xffffffff


	//   ....[67]....
        /*0150*/ 	.word	0xffffffff


	//   ....[68]....
        /*0154*/ 	.word	0xffffffff


	//   ....[69]....
        /*0158*/ 	.word	0xffffffff


	//   ....[70]....
        /*015c*/ 	.word	0xffffffff


	//   ....[71]....
        /*0160*/ 	.word	0xffffffff


	//   ....[72]....
        /*0164*/ 	.word	0xffffffff


	//   ....[73]....
        /*0168*/ 	.word	0xffffffff


	//   ....[74]....
        /*016c*/ 	.word	0xffffffff


	//   ....[75]....
        /*0170*/ 	.word	0xffffffff


	//   ....[76]....
        /*0174*/ 	.word	0xffffffff


	//   ....[77]....
        /*0178*/ 	.word	0xffffffff


	//   ....[78]....
        /*017c*/ 	.word	0xffffffff


	//   ....[79]....
        /*0180*/ 	.word	0xffffffff


	//   ....[80]....
        /*0184*/ 	.word	0xffffffff


	//   ....[81]....
        /*0188*/ 	.word	0xffffffff


	//   ....[82]....
        /*018c*/ 	.word	0xffffffff


	//   ....[83]....
        /*0190*/ 	.word	0xffffffff


	//   ....[84]....
        /*0194*/ 	.word	0xffffffff


	//   ....[85]....
        /*0198*/ 	.word	0xffffffff


	//   ....[86]....
        /*019c*/ 	.word	0xffffffff


	//   ....[87]....
        /*01a0*/ 	.word	0xffffffff


	//   ....[88]....
        /*01a4*/ 	.word	0xffffffff


	//   ....[89]....
        /*01a8*/ 	.word	0xffffffff


	//   ....[90]....
        /*01ac*/ 	.word	0xffffffff


	//   ....[91]....
        /*01b0*/ 	.word	0xffffffff


	//   ....[92]....
        /*01b4*/ 	.word	0xffffffff


	//   ....[93]....
        /*01b8*/ 	.word	0xffffffff


	//   ....[94]....
        /*01bc*/ 	.word	0xffffffff


	//   ....[95]....
        /*01c0*/ 	.word	0xffffffff


	//   ....[96]....
        /*01c4*/ 	.word	0xffffffff


	//   ....[97]....
        /*01c8*/ 	.word	0xffffffff


	//   ....[98]....
        /*01cc*/ 	.word	0xffffffff


	//   ....[99]....
        /*01d0*/ 	.word	0xffffffff


	//   ....[100]....
        /*01d4*/ 	.word	0xffffffff


	//   ....[101]....
        /*01d8*/ 	.word	0xffffffff


	//   ....[102]....
        /*01dc*/ 	.word	0xffffffff


	//   ....[103]....
        /*01e0*/ 	.word	0xffffffff


	//   ....[104]....
        /*01e4*/ 	.word	0xffffffff


	//   ....[105]....
        /*01e8*/ 	.word	0xffffffff


	//   ....[106]....
        /*01ec*/ 	.word	0xffffffff


	//   ....[107]....
        /*01f0*/ 	.word	0xffffffff


	//   ....[108]....
        /*01f4*/ 	.word	0xffffffff


	//   ....[109]....
        /*01f8*/ 	.word	0xffffffff


	//   ....[110]....
        /*01fc*/ 	.word	0xffffffff


	//   ....[111]....
        /*0200*/ 	.word	0xffffffff


	//   ....[112]....
        /*0204*/ 	.word	0xffffffff


	//   ....[113]....
        /*0208*/ 	.word	0xffffffff


	//   ....[114]....
        /*020c*/ 	.word	0xffffffff


	//   ....[115]....
        /*0210*/ 	.word	0xffffffff


	//   ....[116]....
        /*0214*/ 	.word	0xffffffff


	//   ....[117]....
        /*0218*/ 	.word	0x0500000f


	//   ....[118]....
        /*021c*/ 	.word	0x0500000f


	//   ....[119]....
        /*0220*/ 	.word	0x0500000f


	//   ....[120]....
        /*0224*/ 	.word	0x0500000f


	//   ....[121]....
        /*0228*/ 	.word	0x0500000f


	//   ....[122]....
        /*022c*/ 	.word	0x0500000f


	//   ....[123]....
        /*0230*/ 	.word	0x0500000f


	//   ....[124]....
        /*0234*/ 	.word	0x0500000f


	//   ....[125]....
        /*0238*/ 	.word	0x0500000f


	//   ....[126]....
        /*023c*/ 	.word	0x0500000f


	//   ....[127]....
        /*0240*/ 	.word	0x0500000f


	//   ....[128]....
        /*0244*/ 	.word	0x0500000f


	//   ....[129]....
        /*0248*/ 	.word	0x0500000f


	//   ....[130]....
        /*024c*/ 	.word	0x0500000f


	//   ....[131]....
        /*0250*/ 	.word	0x0500000f


	//   ....[132]....
        /*0254*/ 	.word	0x0500000f


	//   ....[133]....
        /*0258*/ 	.word	0x0500000f


	//   ....[134]....
        /*025c*/ 	.word	0x0500000f


	//   ....[135]....
        /*0260*/ 	.word	0x0500000f


	//   ....[136]....
        /*0264*/ 	.word	0x0500000f


	//   ....[137]....
        /*0268*/ 	.word	0x0500000f


	//   ....[138]....
        /*026c*/ 	.word	0x0500000f


	//   ....[139]....
        /*0270*/ 	.word	0x0500000f


	//   ....[140]....
        /*0274*/ 	.word	0x0500000f


	//   ....[141]....
        /*0278*/ 	.word	0x0500000f


	//   ....[142]....
        /*027c*/ 	.word	0x0500000f


	//   ....[143]....
        /*0280*/ 	.word	0x0500000f


	//   ....[144]....
        /*0284*/ 	.word	0x0500000f


	//   ....[145]....
        /*0288*/ 	.word	0x0500000f


	//   ....[146]....
        /*028c*/ 	.word	0x0500000f


	//   ....[147]....
        /*0290*/ 	.word	0x0500000f


	//   ....[148]....
        /*0294*/ 	.word	0x0500000f


	//   ....[149]....
        /*0298*/ 	.word	0x0500000f


	//   ....[150]....
        /*029c*/ 	.word	0x0500000f


	//   ....[151]....
        /*02a0*/ 	.word	0x0500000f


	//   ....[152]....
        /*02a4*/ 	.word	0x0500000f


	//   ....[153]....
        /*02a8*/ 	.word	0x0500000f


	//   ....[154]....
        /*02ac*/ 	.word	0x0500000f


	//   ....[155]....
        /*02b0*/ 	.word	0x0500000f


	//   ....[156]....
        /*02b4*/ 	.word	0x0500000f


	//   ....[157]....
        /*02b8*/ 	.word	0x0500000f


	//   ....[158]....
        /*02bc*/ 	.word	0x0500000f


	//   ....[159]....
        /*02c0*/ 	.word	0x0500000f


	//   ....[160]....
        /*02c4*/ 	.word	0x0500000f


	//   ....[161]....
        /*02c8*/ 	.word	0x0500000f


	//   ....[162]....
        /*02cc*/ 	.word	0x0500000f


	//   ....[163]....
        /*02d0*/ 	.word	0x0500000f


	//   ....[164]....
        /*02d4*/ 	.word	0x0500000f


	//   ....[165]....
        /*02d8*/ 	.word	0x0500000f


	//   ....[166]....
        /*02dc*/ 	.word	0x0500000f


	//   ....[167]....
        /*02e0*/ 	.word	0x0500000f


	//   ....[168]....
        /*02e4*/ 	.word	0x0500000f


	//   ....[169]....
        /*02e8*/ 	.word	0x0500000f


	//   ....[170]....
        /*02ec*/ 	.word	0x0500000f


	//   ....[171]....
        /*02f0*/ 	.word	0x0500000f


	//   ....[172]....
        /*02f4*/ 	.word	0x0500000f


	//   ....[173]....
        /*02f8*/ 	.word	0x0500000f


	//   ....[174]....
        /*02fc*/ 	.word	0x0500000f


	//   ....[175]....
        /*0300*/ 	.word	0x0500000f


	//   ....[176]....
        /*0304*/ 	.word	0x0500000f


	//   ....[177]....
        /*0308*/ 	.word	0x0500000f


	//   ....[178]....
        /*030c*/ 	.word	0x0500000f


	//   ....[179]....
        /*0310*/ 	.word	0x0500000f


	//   ....[180]....
        /*0314*/ 	.word	0x0500000f


	//   ....[181]....
        /*0318*/ 	.word	0x0500000f


	//   ....[182]....
        /*031c*/ 	.word	0x0500000f


	//   ....[183]....
        /*0320*/ 	.word	0x0500000f


	//   ....[184]....
        /*0324*/ 	.word	0x0500000f


	//   ....[185]....
        /*0328*/ 	.word	0x0500000f


	//   ....[186]....
        /*032c*/ 	.word	0x0500000f


	//   ....[187]....
        /*0330*/ 	.word	0x0500000f


	//   ....[188]....
        /*0334*/ 	.word	0x0500000f


	//   ....[189]....
        /*0338*/ 	.word	0x0500000f


	//   ....[190]....
        /*033c*/ 	.word	0x0500000f


	//   ....[191]....
        /*0340*/ 	.word	0x0500000f


	//   ....[192]....
        /*0344*/ 	.word	0x0500000f


	//   ....[193]....
        /*0348*/ 	.word	0x0500000f


	//   ....[194]....
        /*034c*/ 	.word	0x0500000f


	//   ....[195]....
        /*0350*/ 	.word	0x0500000f


	//   ....[196]....
        /*0354*/ 	.word	0x0500000f


	//   ....[197]....
        /*0358*/ 	.word	0x0500000f


	//   ....[198]....
        /*035c*/ 	.word	0x0500000f


	//----- nvinfo : EIATTR_COOP_GROUP_INSTR_OFFSETS
	.align		4
.L_252:
        /*0360*/ 	.byte	0x04, 0x28
        /*0362*/ 	.short	(.L_254 - .L_253)


	//   ....[0]....
.L_253:
        /*0364*/ 	.word	0x00000070


	//   ....[1]....
        /*0368*/ 	.word	0x00000080


	//   ....[2]....
        /*036c*/ 	.word	0x000002c0


	//   ....[3]....
        /*0370*/ 	.word	0x00000420


	//   ....[4]....
        /*0374*/ 	.word	0x00000540


	//   ....[5]....
        /*0378*/ 	.word	0x000006a0


	//   ....[6]....
        /*037c*/ 	.word	0x00001170


	//   ....[7]....
        /*0380*/ 	.word	0x00001c10


	//   ....[8]....
        /*0384*/ 	.word	0x00001c50


	//   ....[9]....
        /*0388*/ 	.word	0x00002320


	//   ....[10]....
        /*038c*/ 	.word	0x00002410


	//   ....[11]....
        /*0390*/ 	.word	0x00002d70


	//   ....[12]....
        /*0394*/ 	.word	0x00002dc0


	//   ....[13]....
        /*0398*/ 	.word	0x000042a0


	//   ....[14]....
        /*039c*/ 	.word	0x000042c0


	//   ....[15]....
        /*03a0*/ 	.word	0x00004970


	//   ....[16]....
        /*03a4*/ 	.word	0x00004a60


	//   ....[17]....
        /*03a8*/ 	.word	0x000052b0


	//   ....[18]....
        /*03ac*/ 	.word	0x00005310


	//   ....[19]....
        /*03b0*/ 	.word	0x00007030


	//   ....[20]....
        /*03b4*/ 	.word	0x00007040


	//   ....[21]....
        /*03b8*/ 	.word	0x00007080


	//   ....[22]....
        /*03bc*/ 	.word	0x00007090


	//   ....[23]....
        /*03c0*/ 	.word	0x00008520


	//   ....[24]....
        /*03c4*/ 	.word	0x00008550


	//   ....[25]....
        /*03c8*/ 	.word	0x00008620


	//   ....[26]....
        /*03cc*/ 	.word	0x00008630


	//   ....[27]....
        /*03d0*/ 	.word	0x000095c0


	//   ....[28]....
        /*03d4*/ 	.word	0x00009600


	//   ....[29]....
        /*03d8*/ 	.word	0x00009640


	//   ....[30]....
        /*03dc*/ 	.word	0x00009680


	//   ....[31]....
        /*03e0*/ 	.word	0x000096c0


	//   ....[32]....
        /*03e4*/ 	.word	0x000096d0


	//   ....[33]....
        /*03e8*/ 	.word	0x00009d20


	//   ....[34]....
        /*03ec*/ 	.word	0x00009d30


	//   ....[35]....
        /*03f0*/ 	.word	0x0000a760


	//   ....[36]....
        /*03f4*/ 	.word	0x0000b940


	//   ....[37]....
        /*03f8*/ 	.word	0x0000b970


	//   ....[38]....
        /*03fc*/ 	.word	0x0000b980


	//   ....[39]....
        /*0400*/ 	.word	0x0000b990


	//   ....[40]....
        /*0404*/ 	.word	0x0000b9a0


	//   ....[41]....
        /*0408*/ 	.word	0x0000b9b0


	//   ....[42]....
        /*040c*/ 	.word	0x0000b9c0


	//   ....[43]....
        /*0410*/ 	.word	0x0000b9e0


	//   ....[44]....
        /*0414*/ 	.word	0x0000ba50


	//   ....[45]....
        /*0418*/ 	.word	0x0000ba80


	//   ....[46]....
        /*041c*/ 	.word	0x0000bb40


	//   ....[47]....
        /*0420*/ 	.word	0x0000bb70


	//   ....[48]....
        /*0424*/ 	.word	0x0000bbb0


	//   ....[49]....
        /*0428*/ 	.word	0x0000bbc0


	//   ....[50]....
        /*042c*/ 	.word	0x0000bc00


	//   ....[51]....
        /*0430*/ 	.word	0x0000bc30


	//   ....[52]....
        /*0434*/ 	.word	0x0000c2c0


	//   ....[53]....
        /*0438*/ 	.word	0x0000c2f0


	//   ....[54]....
        /*043c*/ 	.word	0x0000c320


	//   ....[55]....
        /*0440*/ 	.word	0x0000c350


	//   ....[56]....
        /*0444*/ 	.word	0x0000c370


	//   ....[57]....
        /*0448*/ 	.word	0x0000c3f0


	//   ....[58]....
        /*044c*/ 	.word	0x0000c420


	//   ....[59]....
        /*0450*/ 	.word	0x0000c430


	//   ....[60]....
        /*0454*/ 	.word	0x0000c510


	//   ....[61]....
        /*0458*/ 	.word	0x0000c530


	//   ....[62]....
        /*045c*/ 	.word	0x0000c540


	//   ....[63]....
        /*0460*/ 	.word	0x0000c590


	//   ....[64]....
        /*0464*/ 	.word	0x0000c630


	//   ....[65]....
        /*0468*/ 	.word	0x0000c650


	//   ....[66]....
        /*046c*/ 	.word	0x0000c660


	//   ....[67]....
        /*0470*/ 	.word	0x0000c6a0


	//   ....[68]....
        /*0474*/ 	.word	0x0000cdb0


	//   ....[69]....
        /*0478*/ 	.word	0x0000cde0


	//   ....[70]....
        /*047c*/ 	.word	0x0000cdf0


	//   ....[71]....
        /*0480*/ 	.word	0x0000ce00


	//   ....[72]....
        /*0484*/ 	.word	0x0000ce30


	//   ....[73]....
        /*0488*/ 	.word	0x0000ce70


	//   ....[74]....
        /*048c*/ 	.word	0x0000ce80


	//   ....[75]....
        /*0490*/ 	.word	0x0000cea0


	//   ....[76]....
        /*0494*/ 	.word	0x0000cf00


	//   ....[77]....
        /*0498*/ 	.word	0x0000cf10


	//   ....[78]....
        /*049c*/ 	.word	0x0000cf30


	//   ....[79]....
        /*04a0*/ 	.word	0x0000cf90


	//   ....[80]....
        /*04a4*/ 	.word	0x0000cfb0


	//   ....[81]....
        /*04a8*/ 	.word	0x0000cfc0


	//   ....[82]....
        /*04ac*/ 	.word	0x0000cff0


	//   ....[83]....
        /*04b0*/ 	.word	0x0000d000


	//   ....[84]....
        /*04b4*/ 	.word	0x0000d280


	//   ....[85]....
        /*04b8*/ 	.word	0x0000d2a0


	//   ....[86]....
        /*04bc*/ 	.word	0x0000d2b0


	//   ....[87]....
        /*04c0*/ 	.word	0x0000d2d0


	//   ....[88]....
        /*04c4*/ 	.word	0x0000d340


	//   ....[89]....
        /*04c8*/ 	.word	0x0000d370


	//   ....[90]....
        /*04cc*/ 	.word	0x0000d3c0


	//   ....[91]....
        /*04d0*/ 	.word	0x0000d3f0


	//   ....[92]....
        /*04d4*/ 	.word	0x0000d440


	//   ....[93]....
        /*04d8*/ 	.word	0x0000d470


	//   ....[94]....
        /*04dc*/ 	.word	0x0000d4c0


	//   ....[95]....
        /*04e0*/ 	.word	0x0000d4f0


	//   ....[96]....
        /*04e4*/ 	.word	0x0000d540


	//   ....[97]....
        /*04e8*/ 	.word	0x0000d570


	//   ....[98]....
        /*04ec*/ 	.word	0x0000d5c0


	//   ....[99]....
        /*04f0*/ 	.word	0x0000d5f0


	//   ....[100]....
        /*04f4*/ 	.word	0x0000da50


	//   ....[101]....
        /*04f8*/ 	.word	0x0000da80


	//   ....[102]....
        /*04fc*/ 	.word	0x0000dab0


	//   ....[103]....
        /*0500*/ 	.word	0x0000dae0


	//   ....[104]....
        /*0504*/ 	.word	0x0000db10


	//   ....[105]....
        /*0508*/ 	.word	0x0000db20


	//   ....[106]....
        /*050c*/ 	.word	0x0000db40


	//   ....[107]....
        /*0510*/ 	.word	0x0000db60


	//   ....[108]....
        /*0514*/ 	.word	0x0000db80


	//   ....[109]....
        /*0518*/ 	.word	0x0000dba0


	//   ....[110]....
        /*051c*/ 	.word	0x0000dc20


	//   ....[111]....
        /*0520*/ 	.word	0x0000dc40


	//   ....[112]....
        /*0524*/ 	.word	0x0000dc70


	//   ....[113]....
        /*0528*/ 	.word	0x0000dc90


	//   ....[114]....
        /*052c*/ 	.word	0x0000de40


	//   ....[115]....
        /*0530*/ 	.word	0x0000de50


	//   ....[116]....
        /*0534*/ 	.word	0x0000e0b0


	//   ....[117]....
        /*0538*/ 	.word	0x0000e610


	//   ....[118]....
        /*053c*/ 	.word	0x0000e700


	//   ....[119]....
        /*0540*/ 	.word	0x0000e7a0


	//   ....[120]....
        /*0544*/ 	.word	0x0000e800


	//   ....[121]....
        /*0548*/ 	.word	0x0000e8d0


	//   ....[122]....
        /*054c*/ 	.word	0x0000e940


	//   ....[123]....
        /*0550*/ 	.word	0x0000ea00


	//   ....[124]....
        /*0554*/ 	.word	0x0000ea70


	//   ....[125]....
        /*0558*/ 	.word	0x0000eb50


	//   ....[126]....
        /*055c*/ 	.word	0x0000ebd0


	//   ....[127]....
        /*0560*/ 	.word	0x0000eca0


	//   ....[128]....
        /*0564*/ 	.word	0x0000ed20


	//   ....[129]....
        /*0568*/ 	.word	0x0000ede0


	//   ....[130]....
        /*056c*/ 	.word	0x0000ee50


	//   ....[131]....
        /*0570*/ 	.word	0x0000ef30


	//   ....[132]....
        /*0574*/ 	.word	0x0000efb0


	//   ....[133]....
        /*0578*/ 	.word	0x0000f070


	//   ....[134]....
        /*057c*/ 	.word	0x0000f100


	//   ....[135]....
        /*0580*/ 	.word	0x0000f170


	//   ....[136]....
        /*0584*/ 	.word	0x0000f210


	//   ....[137]....
        /*0588*/ 	.word	0x0000f2e0


	//   ....[138]....
        /*058c*/ 	.word	0x0000f350


	//   ....[139]....
        /*0590*/ 	.word	0x0000f440


	//   ....[140]....
        /*0594*/ 	.word	0x0000f4a0


	//   ....[141]....
        /*0598*/ 	.word	0x0000f570


	//   ....[142]....
        /*059c*/ 	.word	0x0000f5e0


	//   ....[143]....
        /*05a0*/ 	.word	0x0000f6d0


	//   ....[144]....
        /*05a4*/ 	.word	0x0000f730


	//   ....[145]....
        /*05a8*/ 	.word	0x0000f7f0


	//   ....[146]....
        /*05ac*/ 	.word	0x0000f870


	//   ....[147]....
        /*05b0*/ 	.word	0x0000f940


	//   ....[148]....
        /*05b4*/ 	.word	0x0000f9b0


	//   ....[149]....
        /*05b8*/ 	.word	0x0000fa60


	//   ....[150]....
        /*05bc*/ 	.word	0x0000fba0


	//   ....[151]....
        /*05c0*/ 	.word	0x0000fc50


	//   ....[152]....
        /*05c4*/ 	.word	0x0000fd20


	//   ....[153]....
        /*05c8*/ 	.word	0x0000fd70


	//   ....[154]....
        /*05cc*/ 	.word	0x0000fe50


	//   ....[155]....
        /*05d0*/ 	.word	0x0000fea0


	//   ....[156]....
        /*05d4*/ 	.word	0x0000ff70


	//   ....[157]....
        /*05d8*/ 	.word	0x0000ffc0


	//   ....[158]....
        /*05dc*/ 	.word	0x000100a0


	//   ....[159]....
        /*05e0*/ 	.word	0x000100f0


	//   ....[160]....
        /*05e4*/ 	.word	0x000101d0


	//   ....[161]....
        /*05e8*/ 	.word	0x00010220


	//   ....[162]....
        /*05ec*/ 	.word	0x000102f0


	//   ....[163]....
        /*05f0*/ 	.word	0x00010340


	//   ....[164]....
        /*05f4*/ 	.word	0x00010420


	//   ....[165]....
        /*05f8*/ 	.word	0x00010470


	//   ....[166]....
        /*05fc*/ 	.word	0x00010560


	//   ....[167]....
        /*0600*/ 	.word	0x00010600


	//   ....[168]....
        /*0604*/ 	.word	0x00010660


	//   ....[169]....
        /*0608*/ 	.word	0x00010720


	//   ....[170]....
        /*060c*/ 	.word	0x000107c0


	//   ....[171]....
        /*0610*/ 	.word	0x00010880


	//   ....[172]....
        /*0614*/ 	.word	0x00010920


	//   ....[173]....
        /*0618*/ 	.word	0x000109e0


	//   ....[174]....
        /*061c*/ 	.word	0x00010a80


	//   ....[175]....
        /*0620*/ 	.word	0x00010b40


	//   ....[176]....
        /*0624*/ 	.word	0x00010be0


	//   ....[177]....
        /*0628*/ 	.word	0x00010ca0


	//   ....[178]....
        /*062c*/ 	.word	0x00010d40


	//   ....[179]....
        /*0630*/ 	.word	0x00010e00


	//   ....[180]....
        /*0634*/ 	.word	0x00010ea0


	//   ....[181]....
        /*0638*/ 	.word	0x00010f60


	//   ....[182]....
        /*063c*/ 	.word	0x00011080


	//   ....[183]....
        /*0640*/ 	.word	0x00011120


	//   ....[184]....
        /*0644*/ 	.word	0x000111d0


	//   ....[185]....
        /*0648*/ 	.word	0x000112a0


	//   ....[186]....
        /*064c*/ 	.word	0x00011310


	//   ....[187]....
        /*0650*/ 	.word	0x000113e0


	//   ....[188]....
        /*0654*/ 	.word	0x00011450


	//   ....[189]....
        /*0658*/ 	.word	0x00011530


	//   ....[190]....
        /*065c*/ 	.word	0x000115a0


	//   ....[191]....
        /*0660*/ 	.word	0x00011680


	//   ....[192]....
        /*0664*/ 	.word	0x00011700


	//   ....[193]....
        /*0668*/ 	.word	0x000117e0


	//   ....[194]....
        /*066c*/ 	.word	0x00011850


	//   ....[195]....
        /*0670*/ 	.word	0x00011920


	//   ....[196]....
        /*0674*/ 	.word	0x00011990


	//   ....[197]....
        /*0678*/ 	.word	0x00011a50


	//   ....[198]....
        /*067c*/ 	.word	0x00011b30


	//----- nvinfo : EIATTR_REG_RECONFIG
	.align		4
.L_254:
        /*0680*/ 	.byte	0x01, 0x54
	.zero		2


	//----- nvinfo : EIATTR_SYSCALL_OFFSETS
	.align		4
        /*0684*/ 	.byte	0x04, 0x46
        /*0686*/ 	.short	(.L_256 - .L_255)


	//   ....[0]....
.L_255:
        /*0688*/ 	.word	0x00001330


	//   ....[1]....
        /*068c*/ 	.word	0x0000af80


	//   ....[2]....
        /*0690*/ 	.word	0x0000b0c0


	//   ....[3]....
        /*0694*/ 	.word	0x0000b1b0


	//   ....[4]....
        /*0698*/ 	.word	0x0000c000


	//----- nvinfo : EIATTR_MBARRIER_INSTR_OFFSETS
	.align		4
.L_256:
        /*069c*/ 	.byte	0x04, 0x39
        /*069e*/ 	.short	(.L_258 - .L_257)


	//   ....[0]....
.L_257:
        /*06a0*/ 	.word	0x00000170
        /*06a4*/ 	.word	0x000000ff
        /*06a8*/ 	.word	0x00028800
        /*06ac*/ 	.short	0x0100
        /*06ae*/ 	.byte	0x08
	.zero		1


	//   ....[1]....
        /*06b0*/ 	.word	0x00000180
        /*06b4*/ 	.word	0x000000ff
        /*06b8*/ 	.word	0x00028820
        /*06bc*/ 	.short	0x0100
        /*06be*/ 	.byte	0x08
	.zero		1


	//   ....[2]....
        /*06c0*/ 	.word	0x00000270
        /*06c4*/ 	.word	0x000000ff
        /*06c8*/ 	.word	0x00028830
        /*06cc*/ 	.short	0x0100
        /*06ce*/ 	.byte	0x08
	.zero		1


	//   ....[3]....
        /*06d0*/ 	.word	0x00000280
        /*06d4*/ 	.word	0x000000ff
        /*06d8*/ 	.word	0x00028840
        /*06dc*/ 	.short	0x0100
        /*06de*/ 	.byte	0x08
	.zero		1


	//   ....[4]....
        /*06e0*/ 	.word	0x00000290
        /*06e4*/ 	.word	0x000000ff
        /*06e8*/ 	.word	0x00028838
        /*06ec*/ 	.short	0x0100
        /*06ee*/ 	.byte	0x08
	.zero		1


	//   ....[5]....
        /*06f0*/ 	.word	0x000002a0
        /*06f4*/ 	.word	0x000000ff
        /*06f8*/ 	.word	0x00028848
        /*06fc*/ 	.short	0x0100
        /*06fe*/ 	.byte	0x08
	.zero		1


	//   ....[6]....
        /*0700*/ 	.word	0x000003d0
        /*0704*/ 	.word	0x000000ff
        /*0708*/ 	.word	0x00028850
        /*070c*/ 	.short	0x0100
        /*070e*/ 	.byte	0x08
	.zero		1


	//   ....[7]....
        /*0710*/ 	.word	0x000003e0
        /*0714*/ 	.word	0x000000ff
        /*0718*/ 	.word	0x00028860
        /*071c*/ 	.short	0x0100
        /*071e*/ 	.byte	0x08
	.zero		1


	//   ....[8]....
        /*0720*/ 	.word	0x000003f0
        /*0724*/ 	.word	0x000000ff
        /*0728*/ 	.word	0x00028858
        /*072c*/ 	.short	0x0100
        /*072e*/ 	.byte	0x08
	.zero		1


	//   ....[9]....
        /*0730*/ 	.word	0x00000400
        /*0734*/ 	.word	0x000000ff
        /*0738*/ 	.word	0x00028868
        /*073c*/ 	.short	0x0100
        /*073e*/ 	.byte	0x08
	.zero		1


	//   ....[10]....
        /*0740*/ 	.word	0x000004f0
        /*0744*/ 	.word	0x000000ff
        /*0748*/ 	.word	0x00028870
        /*074c*/ 	.short	0x0100
        /*074e*/ 	.byte	0x06
	.zero		1


	//   ....[11]....
        /*0750*/ 	.word	0x00000500
        /*0754*/ 	.word	0x000000ff
        /*0758*/ 	.word	0x00028880
        /*075c*/ 	.short	0x0100
        /*075e*/ 	.byte	0x06
	.zero		1


	//   ....[12]....
        /*0760*/ 	.word	0x00000510
        /*0764*/ 	.word	0x000000ff
        /*0768*/ 	.word	0x00028878
        /*076c*/ 	.short	0x0100
        /*076e*/ 	.byte	0x06
	.zero		1


	//   ....[13]....
        /*0770*/ 	.word	0x00000520
        /*0774*/ 	.word	0x000000ff
        /*0778*/ 	.word	0x00028888
        /*077c*/ 	.short	0x0100
        /*077e*/ 	.byte	0x06
	.zero		1


	//   ....[14]....
        /*0780*/ 	.word	0x00000650
        /*0784*/ 	.word	0x000000ff
        /*0788*/ 	.word	0x00028890
        /*078c*/ 	.short	0x0100
        /*078e*/ 	.byte	0x08
	.zero		1


	//   ....[15]....
        /*0790*/ 	.word	0x00000660
        /*0794*/ 	.word	0x000000ff
        /*0798*/ 	.word	0x000288a0
        /*079c*/ 	.short	0x0100
        /*079e*/ 	.byte	0x08
	.zero		1


	//   ....[16]....
        /*07a0*/ 	.word	0x00000670
        /*07a4*/ 	.word	0x000000ff
        /*07a8*/ 	.word	0x00028898
        /*07ac*/ 	.short	0x0100
        /*07ae*/ 	.byte	0x08
	.zero		1


	//   ....[17]....
        /*07b0*/ 	.word	0x00000680
        /*07b4*/ 	.word	0x000000ff
        /*07b8*/ 	.word	0x000288a8
        /*07bc*/ 	.short	0x0100
        /*07be*/ 	.byte	0x08
	.zero		1


	//   ....[18]....
        /*07c0*/ 	.word	0x000007c0
        /*07c4*/ 	.word	0x000000ff
        /*07c8*/ 	.word	0x000288b0
        /*07cc*/ 	.short	0x0100
        /*07ce*/ 	.byte	0x08
	.zero		1


	//   ....[19]....
        /*07d0*/ 	.word	0x000007d0
        /*07d4*/ 	.word	0x000000ff
        /*07d8*/ 	.word	0x000288c0
        /*07dc*/ 	.short	0x0100
        /*07de*/ 	.byte	0x08
	.zero		1


	//   ....[20]....
        /*07e0*/ 	.word	0x000007e0
        /*07e4*/ 	.word	0x000000ff
        /*07e8*/ 	.word	0x000288b8
        /*07ec*/ 	.short	0x0100
        /*07ee*/ 	.byte	0x08
	.zero		1


	//   ....[21]....
        /*07f0*/ 	.word	0x000007f0
        /*07f4*/ 	.word	0x000000ff
        /*07f8*/ 	.word	0x000288c8
        /*07fc*/ 	.short	0x0100
        /*07fe*/ 	.byte	0x08
	.zero		1


	//   ....[22]....
        /*0800*/ 	.word	0x00001350
        /*0804*/ 	.word	0x000000ff
        /*0808*/ 	.word	0x00028800
        /*080c*/ 	.short	0x010a
        /*080e*/ 	.byte	0x29
	.zero		1


	//   ....[23]....
        /*0810*/ 	.word	0x000013c0
        /*0814*/ 	.word	0x000000ff
        /*0818*/ 	.word	0x00028830
        /*081c*/ 	.short	0x010a
        /*081e*/ 	.byte	0x29
	.zero		1


	//   ....[24]....
        /*0820*/ 	.word	0x00001420
        /*0824*/ 	.word	0x000000ff
        /*0828*/ 	.word	0x00028830
        /*082c*/ 	.short	0x010a
        /*082e*/ 	.byte	0x29
	.zero		1


	//   ....[25]....
        /*0830*/ 	.word	0x00001a90
        /*0834*/ 	.word	0x000000ff
        /*0838*/ 	.word	0x00000000
        /*083c*/ 	.short	0x0101
        /*083e*/ 	.byte	0x06
	.zero		1


	//   ....[26]....
        /*0840*/ 	.word	0x00003ad0
        /*0844*/ 	.word	0x000000ff
        /*0848*/ 	.word	0x00028830
        /*084c*/ 	.short	0x010a
        /*084e*/ 	.byte	0x04
	.zero		1


	//   ....[27]....
        /*0850*/ 	.word	0x00003b10
        /*0854*/ 	.word	0x000000ff
        /*0858*/ 	.word	0x00028830
        /*085c*/ 	.short	0x010a
        /*085e*/ 	.byte	0x04
	.zero		1


	//   ....[28]....
        /*0860*/ 	.word	0x00003e80
        /*0864*/ 	.word	0x000000ff
        /*0868*/ 	.word	0x00028850
        /*086c*/ 	.short	0x010a
        /*086e*/ 	.byte	0x04
	.zero		1


	//   ....[29]....
        /*0870*/ 	.word	0x00003ec0
        /*0874*/ 	.word	0x000000ff
        /*0878*/ 	.word	0x00028850
        /*087c*/ 	.short	0x010a
        /*087e*/ 	.byte	0x04
	.zero		1


	//   ....[30]....
        /*0880*/ 	.word	0x00004320
        /*0884*/ 	.word	0x000000ff
        /*0888*/ 	.word	0x00000000
        /*088c*/ 	.short	0x0101
        /*088e*/ 	.byte	0x04
	.zero		1


	//   ....[31]....
        /*0890*/ 	.word	0x00005e10
        /*0894*/ 	.word	0x000000ff
        /*0898*/ 	.word	0x00000000
        /*089c*/ 	.short	0x0101
        /*089e*/ 	.byte	0x04
	.zero		1


	//   ....[32]....
        /*08a0*/ 	.word	0x00006510
        /*08a4*/ 	.word	0x000000ff
        /*08a8*/ 	.word	0x00028830
        /*08ac*/ 	.short	0x010a
        /*08ae*/ 	.byte	0x04
	.zero		1


	//   ....[33]....
        /*08b0*/ 	.word	0x00006550
        /*08b4*/ 	.word	0x000000ff
        /*08b8*/ 	.word	0x00028830
        /*08bc*/ 	.short	0x010a
        /*08be*/ 	.byte	0x04
	.zero		1


	//   ....[34]....
        /*08c0*/ 	.word	0x00006880
        /*08c4*/ 	.word	0x000000ff
        /*08c8*/ 	.word	0x00028850
        /*08cc*/ 	.short	0x010a
        /*08ce*/ 	.byte	0x04
	.zero		1


	//   ....[35]....
        /*08d0*/ 	.word	0x000068c0
        /*08d4*/ 	.word	0x000000ff
        /*08d8*/ 	.word	0x00028850
        /*08dc*/ 	.short	0x010a
        /*08de*/ 	.byte	0x04
	.zero		1


	//   ....[36]....
        /*08e0*/ 	.word	0x00006cc0
        /*08e4*/ 	.word	0x000000ff
        /*08e8*/ 	.word	0x00000000
        /*08ec*/ 	.short	0x0101
        /*08ee*/ 	.byte	0x04
	.zero		1


	//   ....[37]....
        /*08f0*/ 	.word	0x00007e90
        /*08f4*/ 	.word	0x000000ff
        /*08f8*/ 	.word	0x00000000
        /*08fc*/ 	.short	0x0101
        /*08fe*/ 	.byte	0x04
	.zero		1


	//   ....[38]....
        /*0900*/ 	.word	0x00008490
        /*0904*/ 	.word	0x000000ff
        /*0908*/ 	.word	0x00028850
        /*090c*/ 	.short	0x010a
        /*090e*/ 	.byte	0x05
	.zero		1


	//   ....[39]....
        /*0910*/ 	.word	0x000084d0
        /*0914*/ 	.word	0x000000ff
        /*0918*/ 	.word	0x00028850
        /*091c*/ 	.short	0x010a
        /*091e*/ 	.byte	0x05
	.zero		1


	//   ....[40]....
        /*0920*/ 	.word	0x00008aa0
        /*0924*/ 	.word	0x000000ff
        /*0928*/ 	.word	0x00000000
        /*092c*/ 	.short	0x0101
        /*092e*/ 	.byte	0x04
	.zero		1


	//   ....[41]....
        /*0930*/ 	.word	0x000096e0
        /*0934*/ 	.word	0x000000ff
        /*0938*/ 	.word	0x00000000
        /*093c*/ 	.short	0x0101
        /*093e*/ 	.byte	0x04
	.zero		1


	//   ....[42]....
        /*0940*/ 	.word	0x0000b670
        /*0944*/ 	.word	0x000000ff
        /*0948*/ 	.word	0x00028840
        /*094c*/ 	.short	0x010a
        /*094e*/ 	.byte	0x2f
	.zero		1


	//   ....[43]....
        /*0950*/ 	.word	0x0000bdc0
        /*0954*/ 	.word	0x000000ff
        /*0958*/ 	.word	0x00028830
        /*095c*/ 	.short	0x0107
        /*095e*/ 	.byte	0x2f
	.zero		1


	//   ....[44]....
        /*0960*/ 	.word	0x0000be30
        /*0964*/ 	.word	0x000000ff
        /*0968*/ 	.word	0x00028830
        /*096c*/ 	.short	0x0101
        /*096e*/ 	.byte	0x2f
	.zero		1


	//   ....[45]....
        /*0970*/ 	.word	0x0000c7f0
        /*0974*/ 	.word	0x000000ff
        /*0978*/ 	.word	0x00028800
        /*097c*/ 	.short	0x0107
        /*097e*/ 	.byte	0x2f
	.zero		1


	//   ....[46]....
        /*0980*/ 	.word	0x0000c830
        /*0984*/ 	.word	0x000000ff
        /*0988*/ 	.word	0x00028800
        /*098c*/ 	.short	0x0101
        /*098e*/ 	.byte	0x2f
	.zero		1


	//   ....[47]....
        /*0990*/ 	.word	0x0000c860
        /*0994*/ 	.word	0x000000ff
        /*0998*/ 	.word	0x00028820
        /*099c*/ 	.short	0x010a
        /*099e*/ 	.byte	0x2f
	.zero		1


	//   ....[48]....
        /*09a0*/ 	.word	0x0000cbb0
        /*09a4*/ 	.word	0x00000022
        /*09a8*/ 	.word	0x00028840
        /*09ac*/ 	.short	0x010a
        /*09ae*/ 	.byte	0x3f
	.zero		1


	//   ....[49]....
        /*09b0*/ 	.word	0x0000d110
        /*09b4*/ 	.word	0x00000022
        /*09b8*/ 	.word	0x00028830
        /*09bc*/ 	.short	0x0107
        /*09be*/ 	.byte	0x3f
	.zero		1


	//   ....[50]....
        /*09c0*/ 	.word	0x0000d1c0
        /*09c4*/ 	.word	0x00000022
        /*09c8*/ 	.word	0x00028830
        /*09cc*/ 	.short	0x0101
        /*09ce*/ 	.byte	0x3f
	.zero		1


	//   ....[51]....
        /*09d0*/ 	.word	0x0000d220
        /*09d4*/ 	.word	0x00000000
        /*09d8*/ 	.word	0x00028860
        /*09dc*/ 	.short	0x010a
        /*09de*/ 	.byte	0x3f
	.zero		1


	//   ....[52]....
        /*09e0*/ 	.word	0x0000d770
        /*09e4*/ 	.word	0x00000000
        /*09e8*/ 	.word	0x00028850
        /*09ec*/ 	.short	0x0107
        /*09ee*/ 	.byte	0x3f
	.zero		1


	//   ....[53]....
        /*09f0*/ 	.word	0x0000d870
        /*09f4*/ 	.word	0x00000000
        /*09f8*/ 	.word	0x00028850
        /*09fc*/ 	.short	0x0101
        /*09fe*/ 	.byte	0x3f
	.zero		1


	//   ....[54]....
        /*0a00*/ 	.word	0x0000d9f0
        /*0a04*/ 	.word	0x00000000
        /*0a08*/ 	.word	0x00028860
        /*0a0c*/ 	.short	0x010a
        /*0a0e*/ 	.byte	0x3f
	.zero		1


	//   ....[55]....
        /*0a10*/ 	.word	0x0000df20
        /*0a14*/ 	.word	0x00000000
        /*0a18*/ 	.word	0x00028850
        /*0a1c*/ 	.short	0x0107
        /*0a1e*/ 	.byte	0x3f
	.zero		1


	//   ....[56]....
        /*0a20*/ 	.word	0x0000dfd0
        /*0a24*/ 	.word	0x00000000
        /*0a28*/ 	.word	0x00028850
        /*0a2c*/ 	.short	0x0101
        /*0a2e*/ 	.byte	0x3f
	.zero		1


	//   ....[57]....
        /*0a30*/ 	.word	0x0000e070
        /*0a34*/ 	.word	0x00000007
        /*0a38*/ 	.word	0x00028820
        /*0a3c*/ 	.short	0x010a
        /*0a3e*/ 	.byte	0x3f
	.zero		1


	//   ....[58]....
        /*0a40*/ 	.word	0x0000e1a0
        /*0a44*/ 	.word	0x00000005
        /*0a48*/ 	.word	0x00028840
        /*0a4c*/ 	.short	0x010a
        /*0a4e*/ 	.byte	0x3f
	.zero		1


	//   ....[59]....
        /*0a50*/ 	.word	0x0000e240
        /*0a54*/ 	.word	0x00000007
        /*0a58*/ 	.word	0x00028840
        /*0a5c*/ 	.short	0x010a
        /*0a5e*/ 	.byte	0x3f
	.zero		1


	//   ....[60]....
        /*0a60*/ 	.word	0x0000e280
        /*0a64*/ 	.word	0x00000005
        /*0a68*/ 	.word	0x00028860
        /*0a6c*/ 	.short	0x010a
        /*0a6e*/ 	.byte	0x3f
	.zero		1


	//   ....[61]....
        /*0a70*/ 	.word	0x0000e2c0
        /*0a74*/ 	.word	0x00000007
        /*0a78*/ 	.word	0x00028860
        /*0a7c*/ 	.short	0x010a
        /*0a7e*/ 	.byte	0x3f
	.zero		1


	//   ....[62]....
        /*0a80*/ 	.word	0x0000e330
        /*0a84*/ 	.word	0x00000003
        /*0a88*/ 	.word	0x00028800
        /*0a8c*/ 	.short	0x010a
        /*0a8e*/ 	.byte	0x3f
	.zero		1


	//   ....[63]....
        /*0a90*/ 	.word	0x0000e390
        /*0a94*/ 	.word	0x00000003
        /*0a98*/ 	.word	0x00028830
        /*0a9c*/ 	.short	0x010a
        /*0a9e*/ 	.byte	0x3f
	.zero		1


	//   ....[64]....
        /*0aa0*/ 	.word	0x0000e3f0
        /*0aa4*/ 	.word	0x00000007
        /*0aa8*/ 	.word	0x00028830
        /*0aac*/ 	.short	0x010a
        /*0aae*/ 	.byte	0x3f
	.zero		1


	//   ....[65]....
        /*0ab0*/ 	.word	0x0000e450
        /*0ab4*/ 	.word	0x00000007
        /*0ab8*/ 	.word	0x00028850
        /*0abc*/ 	.short	0x010a
        /*0abe*/ 	.byte	0x3f
	.zero		1


	//   ....[66]....
        /*0ac0*/ 	.word	0x0000e4b0
        /*0ac4*/ 	.word	0x00000007
        /*0ac8*/ 	.word	0x00028830
        /*0acc*/ 	.short	0x010a
        /*0ace*/ 	.byte	0x3f
	.zero		1


	//   ....[67]....
        /*0ad0*/ 	.word	0x0000e510
        /*0ad4*/ 	.word	0x00000007
        /*0ad8*/ 	.word	0x00028850
        /*0adc*/ 	.short	0x010a
        /*0ade*/ 	.byte	0x3f
	.zero		1


	//   ....[68]....
        /*0ae0*/ 	.word	0x0000e570
        /*0ae4*/ 	.word	0x00000003
        /*0ae8*/ 	.word	0x00028850
        /*0aec*/ 	.short	0x010a
        /*0aee*/ 	.byte	0x3f
	.zero		1


	//   ....[69]....
        /*0af0*/ 	.word	0x0000e650
        /*0af4*/ 	.word	0x0000000a
        /*0af8*/ 	.word	0x00028840
        /*0afc*/ 	.short	0x010a
        /*0afe*/ 	.byte	0x3f
	.zero		1


	//   ....[70]....
        /*0b00*/ 	.word	0x0000faa0
        /*0b04*/ 	.word	0x00000003
        /*0b08*/ 	.word	0x00028820
        /*0b0c*/ 	.short	0x010a
        /*0b0e*/ 	.byte	0x3f
	.zero		1


	//   ....[71]....
        /*0b10*/ 	.word	0x0000faf0
        /*0b14*/ 	.word	0x00000022
        /*0b18*/ 	.word	0x00028840
        /*0b1c*/ 	.short	0x010a
        /*0b1e*/ 	.byte	0x3f
	.zero		1


	//   ....[72]....
        /*0b20*/ 	.word	0x000104b0
        /*0b24*/ 	.word	0x00000000
        /*0b28*/ 	.word	0x00028860
        /*0b2c*/ 	.short	0x010a
        /*0b2e*/ 	.byte	0x3f
	.zero		1


	//   ....[73]....
        /*0b30*/ 	.word	0x00010fd0
        /*0b34*/ 	.word	0x00000000
        /*0b38*/ 	.word	0x00028860
        /*0b3c*/ 	.short	0x010a
        /*0b3e*/ 	.byte	0x3f
	.zero		1


	//   ....[74]....
        /*0b40*/ 	.word	0x00011a80
        /*0b44*/ 	.word	0x00000007
        /*0b48*/ 	.word	0x00028820
        /*0b4c*/ 	.short	0x010a
        /*0b4e*/ 	.byte	0x3f
	.zero		1


	//   ....[75]....
        /*0b50*/ 	.word	0x00011bf0
        /*0b54*/ 	.word	0x00000005
        /*0b58*/ 	.word	0x00028840
        /*0b5c*/ 	.short	0x010a
        /*0b5e*/ 	.byte	0x3f
	.zero		1


	//   ....[76]....
        /*0b60*/ 	.word	0x00011c40
        /*0b64*/ 	.word	0x00000007
        /*0b68*/ 	.word	0x00028840
        /*0b6c*/ 	.short	0x010a
        /*0b6e*/ 	.byte	0x3f
	.zero		1


	//   ....[77]....
        /*0b70*/ 	.word	0x00011c90
        /*0b74*/ 	.word	0x00000005
        /*0b78*/ 	.word	0x00028860
        /*0b7c*/ 	.short	0x010a
        /*0b7e*/ 	.byte	0x3f
	.zero		1


	//----- nvinfo : EIATTR_NUM_MBARRIERS
	.align		4
.L_258:
        /*0b80*/ 	.byte	0x03, 0x38
        /*0b82*/ 	.short	0x0016


	//----- nvinfo : EIATTR_EXIT_INSTR_OFFSETS
	.align		4
        /*0b84*/ 	.byte	0x04, 0x1c
        /*0b86*/ 	.short	(.L_260 - .L_259)


	//   ....[0]....
.L_259:
        /*0b88*/ 	.word	0x0000e310


	//----- nvinfo : EIATTR_MAX_THREADS
	.align		4
.L_260:
        /*0b8c*/ 	.byte	0x04, 0x05
        /*0b8e*/ 	.short	(.L_262 - .L_261)
.L_261:
        /*0b90*/ 	.word	0x00000180
        /*0b94*/ 	.word	0x00000001
        /*0b98*/ 	.word	0x00000001


	//----- nvinfo : EIATTR_CRS_STACK_SIZE
	.align		4
.L_262:
        /*0b9c*/ 	.byte	0x04, 0x1e
        /*0b9e*/ 	.short	(.L_264 - .L_263)
.L_263:
        /*0ba0*/ 	.word	0x00000000


	//----- nvinfo : EIATTR_CBANK_PARAM_SIZE
	.align		4
.L_264:
        /*0ba4*/ 	.byte	0x03, 0x19
        /*0ba6*/ 	.short	0x0a70


	//----- nvinfo : EIATTR_PARAM_CBANK
	.align		4
        /*0ba8*/ 	.byte	0x04, 0x0a
        /*0baa*/ 	.short	(.L_266 - .L_265)
	.align		4
.L_265:
        /*0bac*/ 	.word	index@(.nv.constant0._ZN7cutlass13device_kernelIN5flash11enable_sm90INS1_16FlashAttnFwdSm90INS1_25CollectiveMainloopFwdSm90ILi2EN4cute5tupleIJNS5_1CILi1EEES8_S8_EEENS6_IJNS7_ILi128EEESA_SA_EEELi128ENS_10bfloat16_tEfNS_4arch4Sm90ELb1ELb0ELb0ELb0ELb1ELb0ELb0ELb1ELb1ELb1ELb1ELb0EEENS1_21CollectiveEpilogueFwdISB_S9_SC_SE_Li256ELb0ELb1ELb1ELb0EEENS1_19SingleTileSchedulerILb0ELb1ELb1ELi128EEEEEEEEEvNT_6ParamsE)
        /*0bb0*/ 	.short	0x0210
        /*0bb2*/ 	.short	0x0a70


	//----- nvinfo : EIATTR_SW_WAR
	.align		4
.L_266:
        /*0bb4*/ 	.byte	0x04, 0x36
        /*0bb6*/ 	.short	(.L_268 - .L_267)
.L_267:
        /*0bb8*/ 	.word	0x00000008
.L_268:


//--------------------- .nv.info._ZN7cutlass13device_kernelIN5flash11enable_sm90INS1_16FlashAttnFwdSm90INS1_25CollectiveMainloopFwdSm90ILi2EN4cute5tupleIJNS5_1CILi1EEES8_S8_EEENS6_IJNS7_ILi128EEESA_SA_EEELi128ENS_10bfloat16_tEfNS_4arch4Sm90ELb1ELb0ELb0ELb1ELb1ELb0ELb0ELb1ELb1ELb1ELb1ELb0EEENS1_21CollectiveEpilogueFwdISB_S9_SC_SE_Li256ELb1ELb1ELb1ELb0EEENS1_36VarlenDynamicPersistentTileSchedulerILi128ELi128ELi256ELi128ELb1ELb1ELb1ELb1ELb1ELb1EEEEEEEEEvNT_6ParamsE --------------------------
	.section	.nv.info._ZN7cutlass13device_kernelIN5flash11enable_sm90INS1_16FlashAttnFwdSm90INS1_25CollectiveMainloopFwdSm90ILi2EN4cute5tupleIJNS5_1CILi1EEES8_S8_EEENS6_IJNS7_ILi128EEESA_SA_EEELi128ENS_10bfloat16_tEfNS_4arch4Sm90ELb1ELb0ELb0ELb1ELb1ELb0ELb0ELb1ELb1ELb1ELb1ELb0EEENS1_21CollectiveEpilogueFwdISB_S9_SC_SE_Li256ELb1ELb1ELb1ELb0EEENS1_36VarlenDynamicPersistentTileSchedulerILi128ELi128ELi256ELi128ELb1ELb1ELb1ELb1ELb1ELb1EEEEEEEEEvNT_6ParamsE,"",@"SHT_CUDA_INFO"
	.sectionflags	@""
	.align	4


	//----- nvinfo : EIATTR_CUDA_API_VERSION
	.align		4
        /*0000*/ 	.byte	0x04, 0x37
        /*0002*/ 	.short	(.L_270 - .L_269)
.L_269:
        /*0004*/ 	.word	0x00000082


	//----- nvinfo : EIATTR_KPARAM_INFO
	.align		4
.L_270:
        /*0008*/ 	.byte	0x04, 0x17
        /*000a*/ 	.short	(.L_272 - .L_271)
.L_271:
        /*000c*/ 	.word	0x00000000
        /*0010*/ 	.short	0x0000
        /*0012*/ 	.short	0x0070
        /*0014*/ 	.byte	0x00, 0xf0, 0x01, 0x2a


	//----- nvinfo : EIATTR_SPARSE_MMA_MASK
	.align		4
.L_272:
        /*0018*/ 	.byte	0x03, 0x50
        /*001a*/ 	.short	0x0000


	//----- nvinfo : EIATTR_MAXREG_COUNT
	.align		4
        /*001c*/ 	.byte	0x03, 0x1b
        /*001e*/ 	.short	0x00a8


	//----- nvinfo : EIATTR_NUM_BARRIERS
	.align		4
        /*0020*/ 	.byte	0x02, 0x4c
        /*0022*/ 	.byte	0x10
	.zero		1


	//----- nvinfo : EIATTR_EXTERNS
	.align		4
        /*0024*/ 	.byte	0x04, 0x0f
        /*0026*/ 	.short	(.L_274 - .L_273)


	//   ....[0]....
	.align		4
.L_273:
        /*0028*/ 	.word	index@(__assertfail)


	//----- nvinfo : EIATTR_ANNOTATIONS
	.align		4
.L_274:
        /*002c*/ 	.byte	0x04, 0x55
        /*002e*/ 	.short	(.L_276 - .L_275)


	//   ....[0]....
.L_275:
        /* <DEDUP_REMOVED lines=14> */


	//----- nvinfo : EIATTR_MERCURY_ISA_VERSION
	.align		4
.L_276:
        /*00f8*/ 	.byte	0x03, 0x5f
        /*00fa*/ 	.short	0x0101


	//----- nvinfo : EIATTR_UNUSED_LOAD_BYTE_OFFSET
	.align		4
        /*00fc*/ 	.byte	0x04, 0x44
        /*00fe*/ 	.short	(.L_278 - .L_277)


	//   ....[0]....
.L_277:
        /*0100*/ 	.word	0x00000970
        /*0104*/ 	.word	0x0000fff0


	//   ....[1]....
        /*0108*/ 	.word	0x000095c0
        /*010c*/ 	.word	0x0000fff0


	//----- nvinfo : EIATTR_INT_WARP_WIDE_INSTR_OFFSETS
	.align		4
.L_278:
        /*0110*/ 	.byte	0x04, 0x31
        /*0112*/ 	.short	(.L_280 - .L_279)


	//   ....[0]....
.L_279:
        /*0114*/ 	.word	0x000000c0


	//   ....[1]....
        /*0118*/ 	.word	0x000000d0


	//   ....[2]....
        /*011c*/ 	.word	0x00000170


	//   ....[3]....
        /*0120*/ 	.word	0x0000de00


	//   ....[4]....
        /*0124*/ 	.word	0x0000de90


	//   ....[5]....
        /*0128*/ 	.word	0x00010cd0


	//   ....[6]....
        /*012c*/ 	.word	0x00010d60


	//----- nvinfo : EIATTR_COOP_GROUP_MASK_REGIDS
	.align		4
.L_280:
        /*0130*/ 	.byte	0x04, 0x29
        /*0132*/ 	.short	(.L_282 - .L_281)


	//   ....[0]....
.L_281:
        /*0134*/ 	.word	0xffffffff


	//   ....[1]....
        /*0138*/ 	.word	0xffffffff


	//   ....[2]....
        /*013c*/ 	.word	0xffffffff


	//   ....[3]....
        /*0140*/ 	.word	0xffffffff


	//   ....[4]....
        /*0144*/ 	.word	0xffffffff


	//   ....[5]....
        /*0148*/ 	.word	0xffffffff


	//   ....[6]....
        /*014c*/ 	.word	0xffffffff


	//   ....[7]....
        /*0150*/ 	.word	0xffffffff


	//   ....[8]....
        /*0154*/ 	.word	0xffffffff


	//   ....[9]....
        /*0158*/ 	.word	0xffffffff


	//   ....[10]....
        /*015c*/ 	.word	0xffffffff


	//   ....[11]....
        /*0160*/ 	.word	0xffffffff


	//   ....[12]....
        /*0164*/ 	.word	0xffffffff


	//   ....[13]....
        /*0168*/ 	.word	0xffffffff


	//   ....[14]....
        /*016c*/ 	.word	0xffffffff


	//   ....[15]....
        /*0170*/ 	.word	0xffffffff


	//   ....[16]....
        /*0174*/ 	.word	0xffffffff


	//   ....[17]....
        /*0178*/ 	.word	0xffffffff


	//   ....[18]....
        /*017c*/ 	.word	0xffffffff


	//   ....[19]....
        /*0180*/ 	.word	0xffffffff


	//   ....[20]....
        /*0184*/ 	.word	0xffffffff


	//   ....[21]....
        /*0188*/ 	.word	0xffffffff


	//   ....[22]....
        /*018c*/ 	.word	0xffffffff


	//   ....[23]....
        /*0190*/ 	.word	0xffffffff


	//   ....[24]....
        /*0194*/ 	.word	0xffffffff


	//   ....[25]....
        /*0198*/ 	.word	0xffffffff


	//   ....[26]....
        /*019c*/ 	.word	0xffffffff


	//   ....[27]....
        /*01a0*/ 	.word	0xffffffff


	//   ....[28]....
        /*01a4*/ 	.word	0xffffffff


	//   ....[29]....
        /*01a8*/ 	.word	0xffffffff


	//   ....[30]....
        /*01ac*/ 	.word	0xffffffff


	//   ....[31]....
        /*01b0*/ 	.word	0xffffffff


	//   ....[32]....
        /*01b4*/ 	.word	0xffffffff


	//   ....[33]....
        /*01b8*/ 	.word	0xffffffff


	//   ....[34]....
        /*01bc*/ 	.word	0xffffffff


	//   ....[35]....
        /*01c0*/ 	.word	0xffffffff


	//   ....[36]....
        /*01c4*/ 	.word	0xffffffff


	//   ....[37]....
        /*01c8*/ 	.word	0xffffffff


	//   ....[38]....
        /*01cc*/ 	.word	0xffffffff


	//   ....[39]....
        /*01d0*/ 	.word	0xffffffff


	//   ....[40]....
        /*01d4*/ 	.word	0xffffffff


	//   ....[41]....
        /*01d8*/ 	.word	0xffffffff


	//   ....[42]....
        /*01dc*/ 	.word	0xffffffff


	//   ....[43]....
        /*01e0*/ 	.word	0xffffffff


	//   ....[44]....
        /*01e4*/ 	.word	0xffffffff


	//   ....[45]....
        /*01e8*/ 	.word	0xffffffff


	//   ....[46]....
        /*01ec*/ 	.word	0xffffffff


	//   ....[47]....
        /*01f0*/ 	.word	0xffffffff


	//   ....[48]....
        /*01f4*/ 	.word	0xffffffff


	//   ....[49]....
        /*01f8*/ 	.word	0xffffffff


	//   ....[50]....
        /*01fc*/ 	.word	0xffffffff


	//   ....[51]....
        /*0200*/ 	.word	0xffffffff


	//   ....[52]....
        /*0204*/ 	.word	0xffffffff


	//   ....[53]....
        /*0208*/ 	.word	0xffffffff


	//   ....[54]....
        /*020c*/ 	.word	0xffffffff


	//   ....[55]....
        /*0210*/ 	.word	0xffffffff


	//   ....[56]....
        /*0214*/ 	.word	0xffffffff


	//   ....[57]....
        /*0218*/ 	.word	0xffffffff


	//   ....[58]....
        /*021c*/ 	.word	0xffffffff


	//   ....[59]....
        /*0220*/ 	.word	0xffffffff


	//   ....[60]....
        /*0224*/ 	.word	0xffffffff


	//   ....[61]....
        /*0228*/ 	.word	0xffffffff


	//   ....[62]....
        /*022c*/ 	.word	0xffffffff


	//   ....[63]....
        /*0230*/ 	.word	0xffffffff


	//   ....[64]....
        /*0234*/ 	.word	0xffffffff


	//   ....[65]....
        /*0238*/ 	.word	0xffffffff


	//   ....[66]....
        /*023c*/ 	.word	0xffffffff


	//   ....[67]....
        /*0240*/ 	.word	0xffffffff


	//   ....[68]....
        /*0244*/ 	.word	0xffffffff


	//   ....[69]....
        /*0248*/ 	.word	0xffffffff


	//   ....[70]....
        /*024c*/ 	.word	0xffffffff


	//   ....[71]....
        /*0250*/ 	.word	0xffffffff


	//   ....[72]....
        /*0254*/ 	.word	0xffffffff


	//   ....[73]....
        /*0258*/ 	.word	0xffffffff


	//   ....[74]....
        /*025c*/ 	.word	0xffffffff


	//   ....[75]....
        /*0260*/ 	.word	0xffffffff


	//   ....[76]....
        /*0264*/ 	.word	0xffffffff


	//   ....[77]....
        /*0268*/ 	.word	0xffffffff


	//   ....[78]....
        /*026c*/ 	.word	0xffffffff


	//   ....[79]....
        /*0270*/ 	.word	0xffffffff


	//   ....[80]....
        /*0274*/ 	.word	0xffffffff


	//   ....[81]....
        /*0278*/ 	.word	0xffffffff


	//   ....[82]....
        /*027c*/ 	.word	0xffffffff


	//   ....[83]....
        /*0280*/ 	.word	0xffffffff


	//   ....[84]....
        /*0284*/ 	.word	0xffffffff


	//   ....[85]....
        /*0288*/ 	.word	0xffffffff


	//   ....[86]....
        /*028c*/ 	.word	0xffffffff


	//   ....[87]....
        /*0290*/ 	.word	0xffffffff


	//   ....[88]....
        /*0294*/ 	.word	0xffffffff


	//   ....[89]....
        /*0298*/ 	.word	0xffffffff


	//   ....[90]....
        /*029c*/ 	.word	0xffffffff


	//   ....[91]....
        /*02a0*/ 	.word	0xffffffff


	//   ....[92]....
        /*02a4*/ 	.word	0xffffffff


	//   ....[93]....
        /*02a8*/ 	.word	0xffffffff


	//   ....[94]....
        /*02ac*/ 	.word	0xffffffff


	//   ....[95]....
        /*02b0*/ 	.word	0xffffffff


	//   ....[96]....
        /*02b4*/ 	.word	0xffffffff


	//   ....[97]....
        /*02b8*/ 	.word	0xffffffff


	//   ....[98]....
        /*02bc*/ 	.word	0xffffffff


	//   ....[99]....
        /*02c0*/ 	.word	0xffffffff


	//   ....[100]....
        /*02c4*/ 	.word	0xffffffff


	//   ....[101]....
        /*02c8*/ 	.word	0xffffffff


	//   ....[102]....
        /*02cc*/ 	.word	0xffffffff


	//   ....[103]....
        /*02d0*/ 	.word	0xffffffff


	//   ....[104]....
        /*02d4*/ 	.word	0xffffffff


	//   ....[105]....
        /*02d8*/ 	.word	0xffffffff


	//   ....[106]....
        /*02dc*/ 	.word	0xffffffff


	//   ....[107]....
        /*02e0*/ 	.word	0xffffffff


	//   ....[108]....
        /*02e4*/ 	.word	0xffffffff


	//   ....[109]....
        /*02e8*/ 	.word	0xffffffff


	//   ....[110]....
        /*02ec*/ 	.word	0xffffffff


	//   ....[111]....
        /*02f0*/ 	.word	0xffffffff


	//   ....[112]....
        /*02f4*/ 	.word	0xffffffff


	//   ....[113]....
        /*02f8*/ 	.word	0xffffffff


	//   ....[114]....
        /*02fc*/ 	.word	0xffffffff


	//   ....[115]....
        /*0300*/ 	.word	0xffffffff


	//   ....[116]....
        /*0304*/ 	.word	0xffffffff


	//   ....[117]....
        /*0308*/ 	.word	0xffffffff


	//   ....[118]....
        /*030c*/ 	.word	0xffffffff


	//   ....[119]....
        /*0310*/ 	.word	0xffffffff


	//   ....[120]....
        /*0314*/ 	.word	0xffffffff


	//   ....[121]....
        /*0318*/ 	.word	0xffffffff


	//   ....[122]....
        /*031c*/ 	.word	0xffffffff


	//   ....[123]....
        /*0320*/ 	.word	0xffffffff


	//   ....[124]....
        /*0324*/ 	.word	0xffffffff


	//   ....[125]....
        /*0328*/ 	.word	0xffffffff


	//   ....[126]....
        /*032c*/ 	.word	0xffffffff


	//   ....[127]....
        /*0330*/ 	.word	0xffffffff


	//   ....[128]....
        /*0334*/ 	.word	0xffffffff


	//   ....[129]....
        /*0338*/ 	.word	0xffffffff


	//   ....[130]....
        /*033c*/ 	.word	0xffffffff


	//   ....[131]....
        /*0340*/ 	.word	0xffffffff


	//   ....[132]....
        /*0344*/ 	.word	0xffffffff


	//   ....[133]....
        /*0348*/ 	.word	0xffffffff


	//   ....[134]....
        /*034c*/ 	.word	0xffffffff


	//   ....[135]....
        /*0350*/ 	.word	0xffffffff


	//   ....[136]....
        /*0354*/ 	.word	0xffffffff


	//   ....[137]....
        /*0358*/ 	.word	0xffffffff


	//   ....[138]....
        /*035c*/ 	.word	0xffffffff


	//   ....[139]....
        /*0360*/ 	.word	0xffffffff


	//   ....[140]....
        /*0364*/ 	.word	0xffffffff


	//   ....[141]....
        /*0368*/ 	.word	0xffffffff


	//   ....[142]....
        /*036c*/ 	.word	0xffffffff


	//   ....[143]....
        /*0370*/ 	.word	0xffffffff


	//   ....[144]....
        /*0374*/ 	.word	0xffffffff


	//   ....[145]....
        /*0378*/ 	.word	0xffffffff


	//   ....[146]....
        /*037c*/ 	.word	0xffffffff


	//   ....[147]....
        /*0380*/ 	.word	0xffffffff


	//   ....[148]....
        /*0384*/ 	.word	0xffffffff


	//   ....[149]....
        /*0388*/ 	.word	0xffffffff


	//   ....[150]....
        /*038c*/ 	.word	0xffffffff


	//   ....[151]....
        /*0390*/ 	.word	0xffffffff


	//   ....[152]....
        /*0394*/ 	.word	0xffffffff


	//   ....[153]....
        /*0398*/ 	.word	0xffffffff


	//   ....[154]....
        /*039c*/ 	.word	0xffffffff


	//   ....[155]....
        /*03a0*/ 	.word	0xffffffff


	//   ....[156]....
        /*03a4*/ 	.word	0xffffffff


	//   ....[157]....
        /*03a8*/ 	.word	0xffffffff


	//   ....[158]....
        /*03ac*/ 	.word	0xffffffff


	//   ....[159]....
        /*03b0*/ 	.word	0xffffffff


	//   ....[160]....
        /*03b4*/ 	.word	0xffffffff


	//   ....[161]....
        /*03b8*/ 	.word	0xffffffff


	//   ....[162]....
        /*03bc*/ 	.word	0xffffffff


	//   ....[163]....
        /*03c0*/ 	.word	0xffffffff


	//   ....[164]....
        /*03c4*/ 	.word	0xffffffff


	//   ....[165]....
        /*03c8*/ 	.word	0xffffffff


	//   ....[166]....
        /*03cc*/ 	.word	0xffffffff


	//   ....[167]....
        /*03d0*/ 	.word	0x0500000f


	//   ....[168]....
        /*03d4*/ 	.word	0x0500000f


	//   ....[169]....
        /*03d8*/ 	.word	0x0500000f


	//   ....[170]....
        /*03dc*/ 	.word	0x0500000f


	//   ....[171]....
        /*03e0*/ 	.word	0x0500000f


	//   ....[172]....
        /*03e4*/ 	.word	0x0500000f


	//   ....[173]....
        /*03e8*/ 	.word	0x0500000f


	//   ....[174]....
        /*03ec*/ 	.word	0x0500000f


	//   ....[175]....
        /*03f0*/ 	.word	0x0500000f


	//   ....[176]....
        /*03f4*/ 	.word	0x0500000f


	//   ....[177]....
        /*03f8*/ 	.word	0x0500000f


	//   ....[178]....
        /*03fc*/ 	.word	0x0500000f


	//   ....[179]....
        /*0400*/ 	.word	0x0500000f


	//   ....[180]....
        /*0404*/ 	.word	0x0500000f


	//   ....[181]....
        /*0408*/ 	.word	0x0500000f


	//   ....[182]....
        /*040c*/ 	.word	0x0500000f


	//   ....[183]....
        /*0410*/ 	.word	0x0500000f


	//   ....[184]....
        /*0414*/ 	.word	0x0500000f


	//   ....[185]....
        /*0418*/ 	.word	0x0500000f


	//   ....[186]....
        /*041c*/ 	.word	0x0500000f


	//   ....[187]....
        /*0420*/ 	.word	0x0500000f


	//   ....[188]....
        /*0424*/ 	.word	0x0500000f


	//   ....[189]....
        /*0428*/ 	.word	0x0500000f


	//   ....[190]....
        /*042c*/ 	.word	0x0500000f


	//   ....[191]....
        /*0430*/ 	.word	0x0500000f


	//   ....[192]....
        /*0434*/ 	.word	0x0500000f


	//   ....[193]....
        /*0438*/ 	.word	0x0500000f


	//   ....[194]....
        /*043c*/ 	.word	0x0500000f


	//   ....[195]....
        /*0440*/ 	.word	0x0500000f


	//   ....[196]....
        /*0444*/ 	.word	0x0500000f


	//   ....[197]....
        /*0448*/ 	.word	0x0500000f


	//   ....[198]....
        /*044c*/ 	.word	0x0500000f


	//   ....[199]....
        /*0450*/ 	.word	0x0500000f


	//   ....[200]....
        /*0454*/ 	.word	0x0500000f


	//   ....[201]....
        /*0458*/ 	.word	0x0500000f


	//   ....[202]....
        /*045c*/ 	.word	0x0500000f


	//   ....[203]....
        /*0460*/ 	.word	0x0500000f


	//   ....[204]....
        /*0464*/ 	.word	0x0500000f


	//   ....[205]....
        /*0468*/ 	.word	0x0500000f


	//   ....[206]....
        /*046c*/ 	.word	0x0500000f


	//   ....[207]....
        /*0470*/ 	.word	0x0500000f


	//   ....[208]....
        /*0474*/ 	.word	0x0500000f


	//   ....[209]....
        /*0478*/ 	.word	0x0500000f


	//   ....[210]....
        /*047c*/ 	.word	0x0500000f


	//   ....[211]....
        /*0480*/ 	.word	0x0500000f


	//   ....[212]....
        /*0484*/ 	.word	0x0500000f


	//   ....[213]....
        /*0488*/ 	.word	0x0500000f


	//   ....[214]....
        /*048c*/ 	.word	0x0500000f


	//   ....[215]....
        /*0490*/ 	.word	0x0500000f


	//   ....[216]....
        /*0494*/ 	.word	0x0500000f


	//   ....[217]....
        /*0498*/ 	.word	0x0500000f


	//   ....[218]....
        /*049c*/ 	.word	0x0500000f


	//   ....[219]....
        /*04a0*/ 	.word	0x0500000f


	//   ....[220]....
        /*04a4*/ 	.word	0x0500000f


	//   ....[221]....
        /*04a8*/ 	.word	0x0500000f


	//   ....[222]....
        /*04ac*/ 	.word	0x0500000f


	//   ....[223]....
        /*04b0*/ 	.word	0x0500000f


	//   ....[224]....
        /*04b4*/ 	.word	0x0500000f


	//   ....[225]....
        /*04b8*/ 	.word	0x0500000f


	//   ....[226]....
        /*04bc*/ 	.word	0x0500000f


	//   ....[227]....
        /*04c0*/ 	.word	0x0500000f


	//   ....[228]....
        /*04c4*/ 	.word	0x0500000f


	//   ....[229]....
        /*04c8*/ 	.word	0x0500000f


	//   ....[230]....
        /*04cc*/ 	.word	0x0500000f


	//   ....[231]....
        /*04d0*/ 	.word	0x0500000f


	//   ....[232]....
        /*04d4*/ 	.word	0x0500000f


	//   ....[233]....
        /*04d8*/ 	.word	0x0500000f


	//   ....[234]....
        /*04dc*/ 	.word	0x0500000f


	//   ....[235]....
        /*04e0*/ 	.word	0x0500000f


	//   ....[236]....
        /*04e4*/ 	.word	0x0500000f


	//   ....[237]....
        /*04e8*/ 	.word	0x0500000f


	//   ....[238]....
        /*04ec*/ 	.word	0x0500000f


	//   ....[239]....
        /*04f0*/ 	.word	0x0500000f


	//   ....[240]....
        /*04f4*/ 	.word	0x0500000f


	//   ....[241]....
        /*04f8*/ 	.word	0x0500000f


	//   ....[242]....
        /*04fc*/ 	.word	0x0500000f


	//   ....[243]....
        /*0500*/ 	.word	0x0500000f


	//   ....[244]....
        /*0504*/ 	.word	0x0500000f


	//   ....[245]....
        /*0508*/ 	.word	0x0500000f


	//   ....[246]....
        /*050c*/ 	.word	0x0500000f


	//   ....[247]....
        /*0510*/ 	.word	0x0500000f


	//   ....[248]....
        /*0514*/ 	.word	0x0500000f


	//   ....[249]....
        /*0518*/ 	.word	0x0500000f


	//   ....[250]....
        /*051c*/ 	.word	0x0500000f


	//   ....[251]....
        /*0520*/ 	.word	0x0500000f


	//   ....[252]....
        /*0524*/ 	.word	0x0500000f


	//   ....[253]....
        /*0528*/ 	.word	0x0500000f


	//   ....[254]....
        /*052c*/ 	.word	0x0500000f


	//   ....[255]....
        /*0530*/ 	.word	0x0500000f


	//   ....[0]....
        /*0534*/ 	.word	0x0500000f


	//   ....[1]....
        /*0538*/ 	.word	0x0500000f


	//   ....[2]....
        /*053c*/ 	.word	0x0500000f


	//   ....[3]....
        /*0540*/ 	.word	0x0500000f


	//   ....[4]....
        /*0544*/ 	.word	0x0500000f


	//   ....[5]....
        /*0548*/ 	.word	0x0500000f


	//   ....[6]....
        /*054c*/ 	.word	0x0500000f


	//   ....[7]....
        /*0550*/ 	.word	0x0500000f


	//   ....[8]....
        /*0554*/ 	.word	0x0500000f


	//   ....[9]....
        /*0558*/ 	.word	0x0500000f


	//   ....[10]....
        /*055c*/ 	.word	0x0500000f


	//----- nvinfo : EIATTR_COOP_GROUP_INSTR_OFFSETS
	.align		4
.L_282:
        /*0560*/ 	.byte	0x04, 0x28
        /*0562*/ 	.short	(.L_284 - .L_283)


	//   ....[0]....
.L_283:
        /*0564*/ 	.word	0x00000080


	//   ....[1]....
        /*0568*/ 	.word	0x00000090


	//   ....[2]....
        /*056c*/ 	.word	0x000002d0


	//   ....[3]....
        /*0570*/ 	.word	0x00000430


	//   ....[4]....
        /*0574*/ 	.word	0x00000550


	//   ....[5]....
        /*0578*/ 	.word	0x000006b0


	//   ....[6]....
        /*057c*/ 	.word	0x00001a90


	//   ....[7]....
        /*0580*/ 	.word	0x00002390


	//   ....[8]....
        /*0584*/ 	.word	0x000023e0


	//   ....[9]....
        /*0588*/ 	.word	0x00002b90


	//   ....[10]....
        /*058c*/ 	.word	0x00002c20


	//   ....[11]....
        /*0590*/ 	.word	0x000035a0


	//   ....[12]....
        /*0594*/ 	.word	0x000035f0


	//   ....[13]....
        /*0598*/ 	.word	0x000049f0


	//   ....[14]....
        /*059c*/ 	.word	0x00004a10


	//   ....[15]....
        /*05a0*/ 	.word	0x000050c0


	//   ....[16]....
        /*05a4*/ 	.word	0x000051a0


	//   ....[17]....
        /*05a8*/ 	.word	0x000059b0


	//   ....[18]....
        /*05ac*/ 	.word	0x00005a20


	//   ....[19]....
        /*05b0*/ 	.word	0x00007790


	//   ....[20]....
        /*05b4*/ 	.word	0x000077a0


	//   ....[21]....
        /*05b8*/ 	.word	0x000077d0


	//   ....[22]....
        /*05bc*/ 	.word	0x000077e0


	//   ....[23]....
        /*05c0*/ 	.word	0x00008c70


	//   ....[24]....
        /*05c4*/ 	.word	0x00008ca0


	//   ....[25]....
        /*05c8*/ 	.word	0x00008d70


	//   ....[26]....
        /*05cc*/ 	.word	0x00008d80


	//   ....[27]....
        /*05d0*/ 	.word	0x0000a0f0


	//   ....[28]....
        /*05d4*/ 	.word	0x0000a130


	//   ....[29]....
        /*05d8*/ 	.word	0x0000a160


	//   ....[30]....
        /*05dc*/ 	.word	0x0000a190


	//   ....[31]....
        /*05e0*/ 	.word	0x0000a860


	//   ....[32]....
        /*05e4*/ 	.word	0x0000a880


	//   ....[33]....
        /*05e8*/ 	.word	0x0000a950


	//   ....[34]....
        /*05ec*/ 	.word	0x0000a970


	//   ....[35]....
        /*05f0*/ 	.word	0x0000aa30


	//   ....[36]....
        /*05f4*/ 	.word	0x0000aa50


	//   ....[37]....
        /*05f8*/ 	.word	0x0000ab20


	//   ....[38]....
        /*05fc*/ 	.word	0x0000ab40


	//   ....[39]....
        /*0600*/ 	.word	0x0000af00


	//   ....[40]....
        /*0604*/ 	.word	0x0000af10


	//   ....[41]....
        /*0608*/ 	.word	0x0000b340


	//   ....[42]....
        /*060c*/ 	.word	0x0000b350


	//   ....[43]....
        /*0610*/ 	.word	0x0000c040


	//   ....[44]....
        /*0614*/ 	.word	0x0000c070


	//   ....[45]....
        /*0618*/ 	.word	0x0000c140


	//   ....[46]....
        /*061c*/ 	.word	0x0000c160


	//   ....[47]....
        /*0620*/ 	.word	0x0000c220


	//   ....[48]....
        /*0624*/ 	.word	0x0000c240


	//   ....[49]....
        /*0628*/ 	.word	0x0000c310


	//   ....[50]....
        /*062c*/ 	.word	0x0000c330


	//   ....[51]....
        /*0630*/ 	.word	0x0000c470


	//   ....[52]....
        /*0634*/ 	.word	0x0000c680


	//   ....[53]....
        /*0638*/ 	.word	0x0000c6b0


	//   ....[54]....
        /*063c*/ 	.word	0x0000c6e0


	//   ....[55]....
        /*0640*/ 	.word	0x0000c710


	//   ....[56]....
        /*0644*/ 	.word	0x0000c740


	//   ....[57]....
        /*0648*/ 	.word	0x0000c770


	//   ....[58]....
        /*064c*/ 	.word	0x0000c8e0


	//   ....[59]....
        /*0650*/ 	.word	0x0000c910


	//   ....[60]....
        /*0654*/ 	.word	0x0000c940


	//   ....[61]....
        /*0658*/ 	.word	0x0000c970


	//   ....[62]....
        /*065c*/ 	.word	0x0000c9a0


	//   ....[63]....
        /*0660*/ 	.word	0x0000c9d0


	//   ....[64]....
        /*0664*/ 	.word	0x0000ca60


	//   ....[65]....
        /*0668*/ 	.word	0x0000ca90


	//   ....[66]....
        /*066c*/ 	.word	0x0000caa0


	//   ....[67]....
        /*0670*/ 	.word	0x0000cae0


	//   ....[68]....
        /*0674*/ 	.word	0x0000e900


	//   ....[69]....
        /*0678*/ 	.word	0x0000e920


	//   ....[70]....
        /*067c*/ 	.word	0x0000e9c0


	//   ....[71]....
        /*0680*/ 	.word	0x0000e9e0


	//   ....[72]....
        /*0684*/ 	.word	0x0000ea70


	//   ....[73]....
        /*0688*/ 	.word	0x0000ea90


	//   ....[74]....
        /*068c*/ 	.word	0x0000eb20


	//   ....[75]....
        /*0690*/ 	.word	0x0000eb40


	//   ....[76]....
        /*0694*/ 	.word	0x0000ebd0


	//   ....[77]....
        /*0698*/ 	.word	0x0000ebf0


	//   ....[78]....
        /*069c*/ 	.word	0x0000ec80


	//   ....[79]....
        /*06a0*/ 	.word	0x0000eca0


	//   ....[80]....
        /*06a4*/ 	.word	0x0000ed30


	//   ....[81]....
        /*06a8*/ 	.word	0x0000ed50


	//   ....[82]....
        /*06ac*/ 	.word	0x0000ed60


	//   ....[83]....
        /*06b0*/ 	.word	0x0000ede0


	//   ....[84]....
        /*06b4*/ 	.word	0x0000f520


	//   ....[85]....
        /*06b8*/ 	.word	0x0000f550


	//   ....[86]....
        /*06bc*/ 	.word	0x0000f5b0


	//   ....[87]....
        /*06c0*/ 	.word	0x0000f600


	//   ....[88]....
        /*06c4*/ 	.word	0x0000f650


	//   ....[89]....
        /*06c8*/ 	.word	0x0000f6a0


	//   ....[90]....
        /*06cc*/ 	.word	0x0000f6f0


	//   ....[91]....
        /*06d0*/ 	.word	0x0000f740


	//   ....[92]....
        /*06d4*/ 	.word	0x0000f790


	//   ....[93]....
        /*06d8*/ 	.word	0x0000f7e0


	//   ....[94]....
        /*06dc*/ 	.word	0x0000f830


	//   ....[95]....
        /*06e0*/ 	.word	0x0000f880


	//   ....[96]....
        /*06e4*/ 	.word	0x0000f8d0


	//   ....[97]....
        /*06e8*/ 	.word	0x0000f910


	//   ....[98]....
        /*06ec*/ 	.word	0x0000f930


	//   ....[99]....
        /*06f0*/ 	.word	0x0000f970


	//   ....[100]....
        /*06f4*/ 	.word	0x000100a0


	//   ....[101]....
        /*06f8*/ 	.word	0x000100d0


	//   ....[102]....
        /*06fc*/ 	.word	0x00010130


	//   ....[103]....
        /*0700*/ 	.word	0x00010140


	//   ....[104]....
        /*0704*/ 	.word	0x00010190


	//   ....[105]....
        /*0708*/ 	.word	0x000101a0


	//   ....[106]....
        /*070c*/ 	.word	0x000101f0


	//   ....[107]....
        /*0710*/ 	.word	0x00010200


	//   ....[108]....
        /*0714*/ 	.word	0x00010250


	//   ....[109]....
        /*0718*/ 	.word	0x00010260


	//   ....[110]....
        /*071c*/ 	.word	0x000102b0


	//   ....[111]....
        /*0720*/ 	.word	0x000102c0


	//   ....[112]....
        /*0724*/ 	.word	0x00010310


	//   ....[113]....
        /*0728*/ 	.word	0x00010320


	//   ....[114]....
        /*072c*/ 	.word	0x00010330


	//   ....[115]....
        /*0730*/ 	.word	0x00010380


	//   ....[116]....
        /*0734*/ 	.word	0x000105e0


	//   ....[117]....
        /*0738*/ 	.word	0x00010600


	//   ....[118]....
        /*073c*/ 	.word	0x00010610


	//   ....[119]....
        /*0740*/ 	.word	0x00010680


	//   ....[120]....
        /*0744*/ 	.word	0x00010690


	//   ....[121]....
        /*0748*/ 	.word	0x00010700


	//   ....[122]....
        /*074c*/ 	.word	0x00010710


	//   ....[123]....
        /*0750*/ 	.word	0x00010780


	//   ....[124]....
        /*0754*/ 	.word	0x00010790


	//   ....[125]....
        /*0758*/ 	.word	0x00010800


	//   ....[126]....
        /*075c*/ 	.word	0x00010810


	//   ....[127]....
        /*0760*/ 	.word	0x00010880


	//   ....[128]....
        /*0764*/ 	.word	0x00010890


	//   ....[129]....
        /*0768*/ 	.word	0x00010900


	//   ....[130]....
        /*076c*/ 	.word	0x00010910


	//   ....[131]....
        /*0770*/ 	.word	0x00010920


	//   ....[132]....
        /*0774*/ 	.word	0x00010eb0


	//   ....[133]....
        /*0778*/ 	.word	0x00010ef0


	//   ....[134]....
        /*077c*/ 	.word	0x00010f30


	//   ....[135]....
        /*0780*/ 	.word	0x00010f50


	//   ....[136]....
        /*0784*/ 	.word	0x00010f60


	//   ....[137]....
        /*0788*/ 	.word	0x00010f80


	//   ....[138]....
        /*078c*/ 	.word	0x00010ff0


	//   ....[139]....
        /*0790*/ 	.word	0x00011010


	//   ....[140]....
        /*0794*/ 	.word	0x00011070


	//   ....[141]....
        /*0798*/ 	.word	0x00011090


	//   ....[142]....
        /*079c*/ 	.word	0x000110f0


	//   ....[143]....
        /*07a0*/ 	.word	0x00011110


	//   ....[144]....
        /*07a4*/ 	.word	0x00011170


	//   ....[145]....
        /*07a8*/ 	.word	0x00011190


	//   ....[146]....
        /*07ac*/ 	.word	0x000111e0


	//   ....[147]....
        /*07b0*/ 	.word	0x00011200


	//   ....[148]....
        /*07b4*/ 	.word	0x00011660


	//   ....[149]....
        /*07b8*/ 	.word	0x00011670


	//   ....[150]....
        /*07bc*/ 	.word	0x000116b0


	//   ....[151]....
        /*07c0*/ 	.word	0x000116f0


	//   ....[152]....
        /*07c4*/ 	.word	0x00011720


	//   ....[153]....
        /*07c8*/ 	.word	0x00011750


	//   ....[154]....
        /*07cc*/ 	.word	0x00011780


	//   ....[155]....
        /*07d0*/ 	.word	0x000117b0


	//   ....[156]....
        /*07d4*/ 	.word	0x00011960


	//   ....[157]....
        /*07d8*/ 	.word	0x00011990


	//   ....[158]....
        /*07dc*/ 	.word	0x000119c0


	//   ....[159]....
        /*07e0*/ 	.word	0x000119f0


	//   ....[160]....
        /*07e4*/ 	.word	0x00011a20


	//   ....[161]....
        /*07e8*/ 	.word	0x00011a50


	//   ....[162]....
        /*07ec*/ 	.word	0x00011b10


	//   ....[163]....
        /*07f0*/ 	.word	0x00011b30


	//   ....[164]....
        /*07f4*/ 	.word	0x00011b50


	//   ....[165]....
        /*07f8*/ 	.word	0x00011bb0


	//   ....[166]....
        /*07fc*/ 	.word	0x000125d0


	//   ....[167]....
        /*0800*/ 	.word	0x00012b70


	//   ....[168]....
        /*0804*/ 	.word	0x00012c60


	//   ....[169]....
        /*0808*/ 	.word	0x00012d00


	//   ....[170]....
        /*080c*/ 	.word	0x00012d60


	//   ....[171]....
        /*0810*/ 	.word	0x00012e60


	//   ....[172]....
        /*0814*/ 	.word	0x00012ed0


	//   ....[173]....
        /*0818*/ 	.word	0x00012fd0


	//   ....[174]....
        /*081c*/ 	.word	0x00013040


	//   ....[175]....
        /*0820*/ 	.word	0x00013140


	//   ....[176]....
        /*0824*/ 	.word	0x000131b0


	//   ....[177]....
        /*0828*/ 	.word	0x000132b0


	//   ....[178]....
        /*082c*/ 	.word	0x00013320


	//   ....[179]....
        /*0830*/ 	.word	0x00013420


	//   ....[180]....
        /*0834*/ 	.word	0x00013490


	//   ....[181]....
        /*0838*/ 	.word	0x00013590


	//   ....[182]....
        /*083c*/ 	.word	0x00013600


	//   ....[183]....
        /*0840*/ 	.word	0x000136a0


	//   ....[184]....
        /*0844*/ 	.word	0x000137a0


	//   ....[185]....
        /*0848*/ 	.word	0x00013810


	//   ....[186]....
        /*084c*/ 	.word	0x00013890


	//   ....[187]....
        /*0850*/ 	.word	0x00013950


	//   ....[188]....
        /*0854*/ 	.word	0x000139d0


	//   ....[189]....
        /*0858*/ 	.word	0x00013aa0


	//   ....[190]....
        /*085c*/ 	.word	0x00013b20


	//   ....[191]....
        /*0860*/ 	.word	0x00013bf0


	//   ....[192]....
        /*0864*/ 	.word	0x00013c70


	//   ....[193]....
        /*0868*/ 	.word	0x00013d40


	//   ....[194]....
        /*086c*/ 	.word	0x00013dc0


	//   ....[195]....
        /*0870*/ 	.word	0x00013e90


	//   ....[196]....
        /*0874*/ 	.word	0x00013f10


	//   ....[197]....
        /*0878*/ 	.word	0x00013fd0


	//   ....[198]....
        /*087c*/ 	.word	0x00014050


	//   ....[199]....
        /*0880*/ 	.word	0x00014100


	//   ....[200]....
        /*0884*/ 	.word	0x00014230


	//   ....[201]....
        /*0888*/ 	.word	0x000142d0


	//   ....[202]....
        /*088c*/ 	.word	0x00014340


	//   ....[203]....
        /*0890*/ 	.word	0x00014400


	//   ....[204]....
        /*0894*/ 	.word	0x00014460


	//   ....[205]....
        /*0898*/ 	.word	0x00014520


	//   ....[206]....
        /*089c*/ 	.word	0x00014580


	//   ....[207]....
        /*08a0*/ 	.word	0x00014640


	//   ....[208]....
        /*08a4*/ 	.word	0x000146a0


	//   ....[209]....
        /*08a8*/ 	.word	0x00014760


	//   ....[210]....
        /*08ac*/ 	.word	0x000147c0


	//   ....[211]....
        /*08b0*/ 	.word	0x00014880


	//   ....[212]....
        /*08b4*/ 	.word	0x000148e0


	//   ....[213]....
        /*08b8*/ 	.word	0x000149a0


	//   ....[214]....
        /*08bc*/ 	.word	0x00014a00


	//   ....[215]....
        /*08c0*/ 	.word	0x00014ac0


	//   ....[216]....
        /*08c4*/ 	.word	0x00014bb0


	//   ....[217]....
        /*08c8*/ 	.word	0x00014c50


	//   ....[218]....
        /*08cc*/ 	.word	0x00014cb0


	//   ....[219]....
        /*08d0*/ 	.word	0x00014d90


	//   ....[220]....
        /*08d4*/ 	.word	0x00014df0


	//   ....[221]....
        /*08d8*/ 	.word	0x00014ed0


	//   ....[222]....
        /*08dc*/ 	.word	0x00014f30


	//   ....[223]....
        /*08e0*/ 	.word	0x00015010


	//   ....[224]....
        /*08e4*/ 	.word	0x00015070


	//   ....[225]....
        /*08e8*/ 	.word	0x00015150


	//   ....[226]....
        /*08ec*/ 	.word	0x000151b0


	//   ....[227]....
        /*08f0*/ 	.word	0x00015290


	//   ....[228]....
        /*08f4*/ 	.word	0x000152f0


	//   ....[229]....
        /*08f8*/ 	.word	0x000153d0


	//   ....[230]....
        /*08fc*/ 	.word	0x00015430


	//   ....[231]....
        /*0900*/ 	.word	0x00015500


	//   ....[232]....
        /*0904*/ 	.word	0x00015620


	//   ....[233]....
        /*0908*/ 	.word	0x000156c0


	//   ....[234]....
        /*090c*/ 	.word	0x00015780


	//   ....[235]....
        /*0910*/ 	.word	0x00015850


	//   ....[236]....
        /*0914*/ 	.word	0x000158b0


	//   ....[237]....
        /*0918*/ 	.word	0x00015990


	//   ....[238]....
        /*091c*/ 	.word	0x000159f0


	//   ....[239]....
        /*0920*/ 	.word	0x00015ac0


	//   ....[240]....
        /*0924*/ 	.word	0x00015b20


	//   ....[241]....
        /*0928*/ 	.word	0x00015bf0


	//   ....[242]....
        /*092c*/ 	.word	0x00015c50


	//   ....[243]....
        /*0930*/ 	.word	0x00015d30


	//   ....[244]....
        /*0934*/ 	.word	0x00015d90


	//   ....[245]....
        /*0938*/ 	.word	0x00015e60


	//   ....[246]....
        /*093c*/ 	.word	0x00015ec0


	//   ....[247]....
        /*0940*/ 	.word	0x00015f80


	//   ....[248]....
        /*0944*/ 	.word	0x00016010


	//   ....[249]....
        /*0948*/ 	.word	0x000160b0


	//   ....[250]....
        /*094c*/ 	.word	0x00016220


	//   ....[251]....
        /*0950*/ 	.word	0x00016290


	//   ....[252]....
        /*0954*/ 	.word	0x00016310


	//   ....[253]....
        /*0958*/ 	.word	0x00016380


	//   ....[254]....
        /*095c*/ 	.word	0x000163f0


	//   ....[255]....
        /*0960*/ 	.word	0x00016470


	//   ....[0]....
        /*0964*/ 	.word	0x000164f0


	//   ....[1]....
        /*0968*/ 	.word	0x00016580


	//   ....[2]....
        /*096c*/ 	.word	0x000165f0


	//   ....[3]....
        /*0970*/ 	.word	0x00016660


	//   ....[4]....
        /*0974*/ 	.word	0x000166d0


	//   ....[5]....
        /*0978*/ 	.word	0x00016750


	//   ....[6]....
        /*097c*/ 	.word	0x000167c0


	//   ....[7]....
        /*0980*/ 	.word	0x00016850


	//   ....[8]....
        /*0984*/ 	.word	0x000168b0


	//   ....[9]....
        /*0988*/ 	.word	0x00016940


	//   ....[10]....
        /*098c*/ 	.word	0x00016a70


	//----- nvinfo : EIATTR_REG_RECONFIG
	.align		4
.L_284:
        /*0990*/ 	.byte	0x01, 0x54
	.zero		2


	//----- nvinfo : EIATTR_SYSCALL_OFFSETS
	.align		4
        /*0994*/ 	.byte	0x04, 0x46
        /*0996*/ 	.short	(.L_286 - .L_285)


	//   ....[0]....
.L_285:
        /*0998*/ 	.word	0x00001c70


	//   ....[1]....
        /*099c*/ 	.word	0x0000dff0


	//   ....[2]....
        /*09a0*/ 	.word	0x0000e140


	//   ....[3]....
        /*09a4*/ 	.word	0x0000e230


	//   ....[4]....
        /*09a8*/ 	.word	0x0000f190


	//----- nvinfo : EIATTR_MBARRIER_INSTR_OFFSETS
	.align		4
.L_286:
        /*09ac*/ 	.byte	0x04, 0x39
        /*09ae*/ 	.short	(.L_288 - .L_287)


	//   ....[0]....
.L_287:
        /*09b0*/ 	.word	0x00000180
        /*09b4*/ 	.word	0x000000ff
        /*09b8*/ 	.word	0x00028800
        /*09bc*/ 	.short	0x0100
        /*09be*/ 	.byte	0x08
	.zero		1


	//   ....[1]....
        /*09c0*/ 	.word	0x00000190
        /*09c4*/ 	.word	0x000000ff
        /*09c8*/ 	.word	0x00028820
        /*09cc*/ 	.short	0x0100
        /*09ce*/ 	.byte	0x08
	.zero		1


	//   ....[2]....
        /*09d0*/ 	.word	0x00000280
        /*09d4*/ 	.word	0x000000ff
        /*09d8*/ 	.word	0x00028830
        /*09dc*/ 	.short	0x0100
        /*09de*/ 	.byte	0x08
	.zero		1


	//   ....[3]....
        /*09e0*/ 	.word	0x00000290
        /*09e4*/ 	.word	0x000000ff
        /*09e8*/ 	.word	0x00028840
        /*09ec*/ 	.short	0x0100
        /*09ee*/ 	.byte	0x08
	.zero		1


	//   ....[4]....
        /*09f0*/ 	.word	0x000002a0
        /*09f4*/ 	.word	0x000000ff
        /*09f8*/ 	.word	0x00028838
        /*09fc*/ 	.short	0x0100
        /*09fe*/ 	.byte	0x08
	.zero		1


	//   ....[5]....
        /*0a00*/ 	.word	0x000002b0
        /*0a04*/ 	.word	0x000000ff
        /*0a08*/ 	.word	0x00028848
        /*0a0c*/ 	.short	0x0100
        /*0a0e*/ 	.byte	0x08
	.zero		1


	//   ....[6]....
        /*0a10*/ 	.word	0x000003e0
        /*0a14*/ 	.word	0x000000ff
        /*0a18*/ 	.word	0x00028850
        /*0a1c*/ 	.short	0x0100
        /*0a1e*/ 	.byte	0x08
	.zero		1


	//   ....[7]....
        /*0a20*/ 	.word	0x000003f0
        /*0a24*/ 	.word	0x000000ff
        /*0a28*/ 	.word	0x00028860
        /*0a2c*/ 	.short	0x0100
        /*0a2e*/ 	.byte	0x08
	.zero		1


	//   ....[8]....
        /*0a30*/ 	.word	0x00000400
        /*0a34*/ 	.word	0x000000ff
        /*0a38*/ 	.word	0x00028858
        /*0a3c*/ 	.short	0x0100
        /*0a3e*/ 	.byte	0x08
	.zero		1


	//   ....[9]....
        /*0a40*/ 	.word	0x00000410
        /*0a44*/ 	.word	0x000000ff
        /*0a48*/ 	.word	0x00028868
        /*0a4c*/ 	.short	0x0100
        /*0a4e*/ 	.byte	0x08
	.zero		1


	//   ....[10]....
        /*0a50*/ 	.word	0x00000500
        /*0a54*/ 	.word	0x000000ff
        /*0a58*/ 	.word	0x00028870
        /*0a5c*/ 	.short	0x0100
        /*0a5e*/ 	.byte	0x06
	.zero		1


	//   ....[11]....
        /*0a60*/ 	.word	0x00000510
        /*0a64*/ 	.word	0x000000ff
        /*0a68*/ 	.word	0x00028880
        /*0a6c*/ 	.short	0x0100
        /*0a6e*/ 	.byte	0x06
	.zero		1


	//   ....[12]....
        /*0a70*/ 	.word	0x00000520
        /*0a74*/ 	.word	0x000000ff
        /*0a78*/ 	.word	0x00028878
        /*0a7c*/ 	.short	0x0100
        /*0a7e*/ 	.byte	0x06
	.zero		1


	//   ....[13]....
        /*0a80*/ 	.word	0x00000530
        /*0a84*/ 	.word	0x000000ff
        /*0a88*/ 	.word	0x00028888
        /*0a8c*/ 	.short	0x0100
        /*0a8e*/ 	.byte	0x06
	.zero		1


	//   ....[14]....
        /*0a90*/ 	.word	0x00000660
        /*0a94*/ 	.word	0x000000ff
        /*0a98*/ 	.word	0x00028890
        /*0a9c*/ 	.short	0x0100
        /*0a9e*/ 	.byte	0x08
	.zero		1


	//   ....[15]....
        /*0aa0*/ 	.word	0x00000670
        /*0aa4*/ 	.word	0x000000ff
        /*0aa8*/ 	.word	0x000288a0
        /*0aac*/ 	.short	0x0100
        /*0aae*/ 	.byte	0x08
	.zero		1


	//   ....[16]....
        /*0ab0*/ 	.word	0x00000680
        /*0ab4*/ 	.word	0x000000ff
        /*0ab8*/ 	.word	0x00028898
        /*0abc*/ 	.short	0x0100
        /*0abe*/ 	.byte	0x08
	.zero		1


	//   ....[17]....
        /*0ac0*/ 	.word	0x00000690
        /*0ac4*/ 	.word	0x000000ff
        /*0ac8*/ 	.word	0x000288a8
        /*0acc*/ 	.short	0x0100
        /*0ace*/ 	.byte	0x08
	.zero		1


	//   ....[18]....
        /*0ad0*/ 	.word	0x000007d0
        /*0ad4*/ 	.word	0x000000ff
        /*0ad8*/ 	.word	0x000288b0
        /*0adc*/ 	.short	0x0100
        /*0ade*/ 	.byte	0x08
	.zero		1


	//   ....[19]....
        /*0ae0*/ 	.word	0x000007e0
        /*0ae4*/ 	.word	0x000000ff
        /*0ae8*/ 	.word	0x000288c0
        /*0aec*/ 	.short	0x0100
        /*0aee*/ 	.byte	0x08
	.zero		1


	//   ....[20]....
        /*0af0*/ 	.word	0x000007f0
        /*0af4*/ 	.word	0x000000ff
        /*0af8*/ 	.word	0x000288b8
        /*0afc*/ 	.short	0x0100
        /*0afe*/ 	.byte	0x08
	.zero		1


	//   ....[21]....
        /*0b00*/ 	.word	0x00000800
        /*0b04*/ 	.word	0x000000ff
        /*0b08*/ 	.word	0x000288c8
        /*0b0c*/ 	.short	0x0100
        /*0b0e*/ 	.byte	0x08
	.zero		1


	//   ....[22]....
        /*0b10*/ 	.word	0x00001cf0
        /*0b14*/ 	.word	0x000000ff
        /*0b18*/ 	.word	0x00028800
        /*0b1c*/ 	.short	0x010a
        /*0b1e*/ 	.byte	0x29
	.zero		1


	//   ....[23]....
        /*0b20*/ 	.word	0x00001d70
        /*0b24*/ 	.word	0x00000000
        /*0b28*/ 	.word	0x00028830
        /*0b2c*/ 	.short	0x010a
        /*0b2e*/ 	.byte	0x3f
	.zero		1


	//   ....[24]....
        /*0b30*/ 	.word	0x00001db0
        /*0b34*/ 	.word	0x00000000
        /*0b38*/ 	.word	0x00028830
        /*0b3c*/ 	.short	0x010a
        /*0b3e*/ 	.byte	0x3f
	.zero		1


	//   ....[25]....
        /*0b40*/ 	.word	0x00002500
        /*0b44*/ 	.word	0x000000ff
        /*0b48*/ 	.word	0x00000000
        /*0b4c*/ 	.short	0x0101
        /*0b4e*/ 	.byte	0x06
	.zero		1


	//   ....[26]....
        /*0b50*/ 	.word	0x00004200
        /*0b54*/ 	.word	0x000000ff
        /*0b58*/ 	.word	0x00028830
        /*0b5c*/ 	.short	0x010a
        /*0b5e*/ 	.byte	0x06
	.zero		1


	//   ....[27]....
        /*0b60*/ 	.word	0x00004240
        /*0b64*/ 	.word	0x000000ff
        /*0b68*/ 	.word	0x00028830
        /*0b6c*/ 	.short	0x010a
        /*0b6e*/ 	.byte	0x06
	.zero		1


	//   ....[28]....
        /*0b70*/ 	.word	0x000045b0
        /*0b74*/ 	.word	0x000000ff
        /*0b78*/ 	.word	0x00028850
        /*0b7c*/ 	.short	0x010a
        /*0b7e*/ 	.byte	0x06
	.zero		1


	//   ....[29]....
        /*0b80*/ 	.word	0x000045f0
        /*0b84*/ 	.word	0x000000ff
        /*0b88*/ 	.word	0x00028850
        /*0b8c*/ 	.short	0x010a
        /*0b8e*/ 	.byte	0x06
	.zero		1


	//   ....[30]....
        /*0b90*/ 	.word	0x00004a60
        /*0b94*/ 	.word	0x000000ff
        /*0b98*/ 	.word	0x00000000
        /*0b9c*/ 	.short	0x0101
        /*0b9e*/ 	.byte	0x06
	.zero		1


	//   ....[31]....
        /*0ba0*/ 	.word	0x00006540
        /*0ba4*/ 	.word	0x000000ff
        /*0ba8*/ 	.word	0x00000000
        /*0bac*/ 	.short	0x0101
        /*0bae*/ 	.byte	0x06
	.zero		1


	//   ....[32]....
        /*0bb0*/ 	.word	0x00006c30
        /*0bb4*/ 	.word	0x000000ff
        /*0bb8*/ 	.word	0x00028830
        /*0bbc*/ 	.short	0x010a
        /*0bbe*/ 	.byte	0x06
	.zero		1


	//   ....[33]....
        /*0bc0*/ 	.word	0x00006c70
        /*0bc4*/ 	.word	0x000000ff
        /*0bc8*/ 	.word	0x00028830
        /*0bcc*/ 	.short	0x010a
        /*0bce*/ 	.byte	0x06
	.zero		1


	//   ....[34]....
        /*0bd0*/ 	.word	0x00006fb0
        /*0bd4*/ 	.word	0x000000ff
        /*0bd8*/ 	.word	0x00028850
        /*0bdc*/ 	.short	0x010a
        /*0bde*/ 	.byte	0x06
	.zero		1


	//   ....[35]....
        /*0be0*/ 	.word	0x00006ff0
        /*0be4*/ 	.word	0x000000ff
        /*0be8*/ 	.word	0x00028850
        /*0bec*/ 	.short	0x010a
        /*0bee*/ 	.byte	0x06
	.zero		1


	//   ....[36]....
        /*0bf0*/ 	.word	0x00007430
        /*0bf4*/ 	.word	0x000000ff
        /*0bf8*/ 	.word	0x00000000
        /*0bfc*/ 	.short	0x0101
        /*0bfe*/ 	.byte	0x06
	.zero		1


	//   ....[37]....
        /*0c00*/ 	.word	0x000085e0
        /*0c04*/ 	.word	0x000000ff
        /*0c08*/ 	.word	0x00000000
        /*0c0c*/ 	.short	0x0101
        /*0c0e*/ 	.byte	0x06
	.zero		1


	//   ....[38]....
        /*0c10*/ 	.word	0x00008be0
        /*0c14*/ 	.word	0x000000ff
        /*0c18*/ 	.word	0x00028850
        /*0c1c*/ 	.short	0x010a
        /*0c1e*/ 	.byte	0x05
	.zero		1


	//   ....[39]....
        /*0c20*/ 	.word	0x00008c20
        /*0c24*/ 	.word	0x000000ff
        /*0c28*/ 	.word	0x00028850
        /*0c2c*/ 	.short	0x010a
        /*0c2e*/ 	.byte	0x05
	.zero		1


	//   ....[40]....
        /*0c30*/ 	.word	0x000091a0
        /*0c34*/ 	.word	0x000000ff
        /*0c38*/ 	.word	0x00000000
        /*0c3c*/ 	.short	0x0101
        /*0c3e*/ 	.byte	0x04
	.zero		1


	//   ....[41]....
        /*0c40*/ 	.word	0x0000a850
        /*0c44*/ 	.word	0x00000014
        /*0c48*/ 	.word	0x00000000
        /*0c4c*/ 	.short	0x0101
        /*0c4e*/ 	.byte	0x3f
	.zero		1


	//   ....[42]....
        /*0c50*/ 	.word	0x0000acf0
        /*0c54*/ 	.word	0x00000014
        /*0c58*/ 	.word	0x00000000
        /*0c5c*/ 	.short	0x0101
        /*0c5e*/ 	.byte	0x3f
	.zero		1


	//   ....[43]....
        /*0c60*/ 	.word	0x0000e730
        /*0c64*/ 	.word	0x00000007
        /*0c68*/ 	.word	0x00028840
        /*0c6c*/ 	.short	0x010a
        /*0c6e*/ 	.byte	0x3f
	.zero		1


	//   ....[44]....
        /*0c70*/ 	.word	0x0000ee90
        /*0c74*/ 	.word	0x00000007
        /*0c78*/ 	.word	0x00028830
        /*0c7c*/ 	.short	0x0107
        /*0c7e*/ 	.byte	0x3f
	.zero		1


	//   ....[45]....
        /*0c80*/ 	.word	0x0000ef60
        /*0c84*/ 	.word	0x00000007
        /*0c88*/ 	.word	0x00028830
        /*0c8c*/ 	.short	0x0101
        /*0c8e*/ 	.byte	0x3f
	.zero		1


	//   ....[46]....
        /*0c90*/ 	.word	0x0000fa60
        /*0c94*/ 	.word	0x00000016
        /*0c98*/ 	.word	0x00028800
        /*0c9c*/ 	.short	0x0107
        /*0c9e*/ 	.byte	0x3f
	.zero		1


	//   ....[47]....
        /*0ca0*/ 	.word	0x0000fb70
        /*0ca4*/ 	.word	0x00000016
        /*0ca8*/ 	.word	0x00028800
        /*0cac*/ 	.short	0x0101
        /*0cae*/ 	.byte	0x3f
	.zero		1


	//   ....[48]....
        /*0cb0*/ 	.word	0x0000fb90
        /*0cb4*/ 	.word	0x00000016
        /*0cb8*/ 	.word	0x00028820
        /*0cbc*/ 	.short	0x010a
        /*0cbe*/ 	.byte	0x3f
	.zero		1


	//   ....[49]....
        /*0cc0*/ 	.word	0x0000ff10
        /*0cc4*/ 	.word	0x00000006
        /*0cc8*/ 	.word	0x00028840
        /*0ccc*/ 	.short	0x010a
        /*0cce*/ 	.byte	0x3f
	.zero		1


	//   ....[50]....
        /*0cd0*/ 	.word	0x00010410
        /*0cd4*/ 	.word	0x00000006
        /*0cd8*/ 	.word	0x00028830
        /*0cdc*/ 	.short	0x0107
        /*0cde*/ 	.byte	0x3f
	.zero		1


	//   ....[51]....
        /*0ce0*/ 	.word	0x000104d0
        /*0ce4*/ 	.word	0x00000006
        /*0ce8*/ 	.word	0x00028830
        /*0cec*/ 	.short	0x0101
        /*0cee*/ 	.byte	0x3f
	.zero		1


	//   ....[52]....
        /*0cf0*/ 	.word	0x00010540
        /*0cf4*/ 	.word	0x00000006
        /*0cf8*/ 	.word	0x00028860
        /*0cfc*/ 	.short	0x010a
        /*0cfe*/ 	.byte	0x3f
	.zero		1


	//   ....[53]....
        /*0d00*/ 	.word	0x00010ad0
        /*0d04*/ 	.word	0x00000006
        /*0d08*/ 	.word	0x00028850
        /*0d0c*/ 	.short	0x0107
        /*0d0e*/ 	.byte	0x3f
	.zero		1


	//   ....[54]....
        /*0d10*/ 	.word	0x00010c00
        /*0d14*/ 	.word	0x00000006
        /*0d18*/ 	.word	0x00028850
        /*0d1c*/ 	.short	0x0101
        /*0d1e*/ 	.byte	0x3f
	.zero		1


	//   ....[55]....
        /*0d20*/ 	.word	0x00010e10
        /*0d24*/ 	.word	0x00000000
        /*0d28*/ 	.word	0x00028860
        /*0d2c*/ 	.short	0x010a
        /*0d2e*/ 	.byte	0x3f
	.zero		1


	//   ....[56]....
        /*0d30*/ 	.word	0x00011340
        /*0d34*/ 	.word	0x00000000
        /*0d38*/ 	.word	0x00028850
        /*0d3c*/ 	.short	0x0107
        /*0d3e*/ 	.byte	0x3f
	.zero		1


	//   ....[57]....
        /*0d40*/ 	.word	0x00011400
        /*0d44*/ 	.word	0x00000000
        /*0d48*/ 	.word	0x00028850
        /*0d4c*/ 	.short	0x0101
        /*0d4e*/ 	.byte	0x3f
	.zero		1


	//   ....[58]....
        /*0d50*/ 	.word	0x00012550
        /*0d54*/ 	.word	0x00000004
        /*0d58*/ 	.word	0x00028820
        /*0d5c*/ 	.short	0x010a
        /*0d5e*/ 	.byte	0x3f
	.zero		1


	//   ....[59]....
        /*0d60*/ 	.word	0x000126d0
        /*0d64*/ 	.word	0x00000005
        /*0d68*/ 	.word	0x00028840
        /*0d6c*/ 	.short	0x010a
        /*0d6e*/ 	.byte	0x3f
	.zero		1


	//   ....[60]....
        /*0d70*/ 	.word	0x00012770
        /*0d74*/ 	.word	0x00000019
        /*0d78*/ 	.word	0x00028840
        /*0d7c*/ 	.short	0x010a
        /*0d7e*/ 	.byte	0x3f
	.zero		1


	//   ....[61]....
        /*0d80*/ 	.word	0x000127b0
        /*0d84*/ 	.word	0x00000005
        /*0d88*/ 	.word	0x00028860
        /*0d8c*/ 	.short	0x010a
        /*0d8e*/ 	.byte	0x3f
	.zero		1


	//   ....[62]....
        /*0d90*/ 	.word	0x000127f0
        /*0d94*/ 	.word	0x00000019
        /*0d98*/ 	.word	0x00028860
        /*0d9c*/ 	.short	0x010a
        /*0d9e*/ 	.byte	0x3f
	.zero		1


	//   ....[63]....
        /*0da0*/ 	.word	0x00012860
        /*0da4*/ 	.word	0x00000003
        /*0da8*/ 	.word	0x00028800
        /*0dac*/ 	.short	0x010a
        /*0dae*/ 	.byte	0x3f
	.zero		1


	//   ....[64]....
        /*0db0*/ 	.word	0x000128b0
        /*0db4*/ 	.word	0x00000000
        /*0db8*/ 	.word	0x00028830
        /*0dbc*/ 	.short	0x010a
        /*0dbe*/ 	.byte	0x3f
	.zero		1


	//   ....[65]....
        /*0dc0*/ 	.word	0x00012910
        /*0dc4*/ 	.word	0x00000005
        /*0dc8*/ 	.word	0x00028830
        /*0dcc*/ 	.short	0x010a
        /*0dce*/ 	.byte	0x3f
	.zero		1


	//   ....[66]....
        /*0dd0*/ 	.word	0x00012970
        /*0dd4*/ 	.word	0x00000005
        /*0dd8*/ 	.word	0x00028850
        /*0ddc*/ 	.short	0x010a
        /*0dde*/ 	.byte	0x3f
	.zero		1


	//   ....[67]....
        /*0de0*/ 	.word	0x000129d0
        /*0de4*/ 	.word	0x00000005
        /*0de8*/ 	.word	0x00028830
        /*0dec*/ 	.short	0x010a
        /*0dee*/ 	.byte	0x3f
	.zero		1


	//   ....[68]....
        /*0df0*/ 	.word	0x00012a30
        /*0df4*/ 	.word	0x00000005
        /*0df8*/ 	.word	0x00028850
        /*0dfc*/ 	.short	0x010a
        /*0dfe*/ 	.byte	0x3f
	.zero		1


	//   ....[69]....
        /*0e00*/ 	.word	0x00012a90
        /*0e04*/ 	.word	0x00000007
        /*0e08*/ 	.word	0x00028850
        /*0e0c*/ 	.short	0x010a
        /*0e0e*/ 	.byte	0x3f
	.zero		1


	//   ....[70]....
        /*0e10*/ 	.word	0x00012bb0
        /*0e14*/ 	.word	0x00000007
        /*0e18*/ 	.word	0x00028840
        /*0e1c*/ 	.short	0x010a
        /*0e1e*/ 	.byte	0x3f
	.zero		1


	//   ....[71]....
        /*0e20*/ 	.word	0x00014130
        /*0e24*/ 	.word	0x00000016
        /*0e28*/ 	.word	0x00028820
        /*0e2c*/ 	.short	0x010a
        /*0e2e*/ 	.byte	0x3f
	.zero		1


	//   ....[72]....
        /*0e30*/ 	.word	0x00014180
        /*0e34*/ 	.word	0x00000006
        /*0e38*/ 	.word	0x00028840
        /*0e3c*/ 	.short	0x010a
        /*0e3e*/ 	.byte	0x3f
	.zero		1


	//   ....[73]....
        /*0e40*/ 	.word	0x00014b00
        /*0e44*/ 	.word	0x00000006
        /*0e48*/ 	.word	0x00028860
        /*0e4c*/ 	.short	0x010a
        /*0e4e*/ 	.byte	0x3f
	.zero		1


	//   ....[74]....
        /*0e50*/ 	.word	0x00015570
        /*0e54*/ 	.word	0x00000000
        /*0e58*/ 	.word	0x00028860
        /*0e5c*/ 	.short	0x010a
        /*0e5e*/ 	.byte	0x3f
	.zero		1


	//   ....[75]....
        /*0e60*/ 	.word	0x00016990
        /*0e64*/ 	.word	0x00000004
        /*0e68*/ 	.word	0x00028820
        /*0e6c*/ 	.short	0x010a
        /*0e6e*/ 	.byte	0x3f
	.zero		1


	//   ....[76]....
        /*0e70*/ 	.word	0x00016b30
        /*0e74*/ 	.word	0x00000005
        /*0e78*/ 	.word	0x00028840
        /*0e7c*/ 	.short	0x010a
        /*0e7e*/ 	.byte	0x3f
	.zero		1


	//   ....[77]....
        /*0e80*/ 	.word	0x00016b80
        /*0e84*/ 	.word	0x00000019
        /*0e88*/ 	.word	0x00028840
        /*0e8c*/ 	.short	0x010a
        /*0e8e*/ 	.byte	0x3f
	.zero		1


	//   ....[78]....
        /*0e90*/ 	.word	0x00016bd0
        /*0e94*/ 	.word	0x00000005
        /*0e98*/ 	.word	0x00028860
        /*0e9c*/ 	.short	0x010a
        /*0e9e*/ 	.byte	0x3f
	.zero		1


	//----- nvinfo : EIATTR_NUM_MBARRIERS
	.align		4
.L_288:
        /*0ea0*/ 	.byte	0x03, 0x38
        /*0ea2*/ 	.short	0x0016


	//----- nvinfo : EIATTR_EXIT_INSTR_OFFSETS
	.align		4
        /*0ea4*/ 	.byte	0x04, 0x1c
        /*0ea6*/ 	.short	(.L_290 - .L_289)


	//   ....[0]....
.L_289:
        /*0ea8*/ 	.word	0x000009b0


	//   ....[1]....
        /*0eac*/ 	.word	0x0000c420


	//   ....[2]....
        /*0eb0*/ 	.word	0x00012840


	//----- nvinfo : EIATTR_MAX_THREADS
	.align		4
.L_290:
        /*0eb4*/ 	.byte	0x04, 0x05
        /*0eb6*/ 	.short	(.L_292 - .L_291)
.L_291:
        /*0eb8*/ 	.word	0x00000180
        /*0ebc*/ 	.word	0x00000001
        /*0ec0*/ 	.word	0x00000001


	//----- nvinfo : EIATTR_CRS_STACK_SIZE
	.align		4
.L_292:
        /*0ec4*/ 	.byte	0x04, 0x1e
        /*0ec6*/ 	.short	(.L_294 - .L_293)
.L_293:
        /*0ec8*/ 	.word	0x00000000


	//----- nvinfo : EIATTR_CBANK_PARAM_SIZE
	.align		4
.L_294:
        /*0ecc*/ 	.byte	0x03, 0x19
        /*0ece*/ 	.short	0x0af0


	//----- nvinfo : EIATTR_PARAM_CBANK
	.align		4
        /*0ed0*/ 	.byte	0x04, 0x0a
        /*0ed2*/ 	.short	(.L_296 - .L_295)
	.align		4
.L_295:
        /*0ed4*/ 	.word	index@(.nv.constant0._ZN7cutlass13device_kernelIN5flash11enable_sm90INS1_16FlashAttnFwdSm90INS1_25CollectiveMainloopFwdSm90ILi2EN4cute5tupleIJNS5_1CILi1EEES8_S8_EEENS6_IJNS7_ILi128EEESA_SA_EEELi128ENS_10bfloat16_tEfNS_4arch4Sm90ELb1ELb0ELb0ELb1ELb1ELb0ELb0ELb1ELb1ELb1ELb1ELb0EEENS1_21CollectiveEpilogueFwdISB_S9_SC_SE_Li256ELb1ELb1ELb1ELb0EEENS1_36VarlenDynamicPersistentTileSchedulerILi128ELi128ELi256ELi128ELb1ELb1ELb1ELb1ELb1ELb1EEEEEEEEEvNT_6ParamsE)
        /*0ed8*/ 	.short	0x0210
        /*0eda*/ 	.short	0x0af0


	//----- nvinfo : EIATTR_SW_WAR
	.align		4
.L_296:
        /*0edc*/ 	.byte	0x04, 0x36
        /*0ede*/ 	.short	(.L_298 - .L_297)
.L_297:
        /*0ee0*/ 	.word	0x00000008
.L_298:


//--------------------- .nv.info._ZN7cutlass13device_kernelIN5flash11enable_sm90INS1_16FlashAttnFwdSm90INS1_25CollectiveMainloopFwdSm90ILi2EN4cute5tupleIJNS5_1CILi1EEES8_S8_EEENS6_IJNS7_ILi128EEESA_SA_EEELi128ENS_10bfloat16_tEfNS_4arch4Sm90ELb1ELb0ELb0ELb1ELb1ELb1ELb0ELb1ELb1ELb1ELb1ELb0EEENS1_21CollectiveEpilogueFwdISB_S9_SC_SE_Li256ELb1ELb1ELb1ELb0EEENS1_36VarlenDynamicPersistentTileSchedulerILi128ELi128ELi256ELi128ELb1ELb1ELb1ELb1ELb1ELb1EEEEEEEEEvNT_6ParamsE --------------------------
	.section	.nv.info._ZN7cutlass13device_kernelIN5flash11enable_sm90INS1_16FlashAttnFwdSm90INS1_25CollectiveMainloopFwdSm90ILi2EN4cute5tupleIJNS5_1CILi1EEES8_S8_EEENS6_IJNS7_ILi128EEESA_SA_EEELi128ENS_10bfloat16_tEfNS_4arch4Sm90ELb1ELb0ELb0ELb1ELb1ELb1ELb0ELb1ELb1ELb1ELb1ELb0EEENS1_21CollectiveEpilogueFwdISB_S9_SC_SE_Li256ELb1ELb1ELb1ELb0EEENS1_36VarlenDynamicPersistentTileSchedulerILi128ELi128ELi256ELi128ELb1ELb1ELb1ELb1ELb1ELb1EEEEEEEEEvNT_6ParamsE,"",@"SHT_CUDA_INFO"
	.sectionflags	@""
	.align	4


	//----- nvinfo : EIATTR_CUDA_API_VERSION
	.align		4
        /*0000*/ 	.byte	0x04, 0x37
        /*0002*/ 	.short	(.L_300 - .L_299)
.L_299:
        /*0004*/ 	.word	0x00000082


	//----- nvinfo : EIATTR_KPARAM_INFO
	.align		4
.L_300:
        /*0008*/ 	.byte	0x04, 0x17
        /*000a*/ 	.short	(.L_302 - .L_301)
.L_301:
        /*000c*/ 	.word	0x00000000
        /*0010*/ 	.short	0x0000
        /*0012*/ 	.short	0x0070
        /*0014*/ 	.byte	0x00, 0xf0, 0x01, 0x2a


	//----- nvinfo : EIATTR_SPARSE_MMA_MASK
	.align		4
.L_302:
        /*0018*/ 	.byte	0x03, 0x50
        /*001a*/ 	.short	0x0000


	//----- nvinfo : EIATTR_MAXREG_COUNT
	.align		4
        /*001c*/ 	.byte	0x03, 0x1b
        /*001e*/ 	.short	0x00a8


	//----- nvinfo : EIATTR_NUM_BARRIERS
	.align		4
        /*0020*/ 	.byte	0x02, 0x4c
        /*0022*/ 	.byte	0x10
	.zero		1


	//----- nvinfo : EIATTR_EXTERNS
	.align		4
        /*0024*/ 	.byte	0x04, 0x0f
        /*0026*/ 	.short	(.L_304 - .L_303)


	//   ....[0]....
	.align		4
.L_303:
        /*0028*/ 	.word	index@(__assertfail)


	//----- nvinfo : EIATTR_ANNOTATIONS
	.align		4
.L_304:
        /*002c*/ 	.byte	0x04, 0x55
        /*002e*/ 	.short	(.L_306 - .L_305)


	//   ....[0]....
.L_305:
        /* <DEDUP_REMOVED lines=18> */


	//----- nvinfo : EIATTR_MERCURY_ISA_VERSION
	.align		4
.L_306:
        /*0138*/ 	.byte	0x03, 0x5f
        /*013a*/ 	.short	0x0101


	//----- nvinfo : EIATTR_UNUSED_LOAD_BYTE_OFFSET
	.align		4
        /*013c*/ 	.byte	0x04, 0x44
        /*013e*/ 	.short	(.L_308 - .L_307)


	//   ....[0]....
.L_307:
        /*0140*/ 	.word	0x00000a60
        /*0144*/ 	.word	0x0000fff0


	//   ....[1]....
        /*0148*/ 	.word	0x000166d0
        /*014c*/ 	.word	0x0000fff0


	//----- nvinfo : EIATTR_INT_WARP_WIDE_INSTR_OFFSETS
	.align		4
.L_308:
        /*0150*/ 	.byte	0x04, 0x31
        /*0152*/ 	.short	(.L_310 - .L_309)


	//   ....[0]....
.L_309:
        /*0154*/ 	.word	0x00000130


	//   ....[1]....
        /*0158*/ 	.word	0x00000170


	//   ....[2]....
        /*015c*/ 	.word	0x000001e0


	//   ....[3]....
        /*0160*/ 	.word	0x0001c4e0


	//   ....[4]....
        /*0164*/ 	.word	0x0001c570


	//   ....[5]....
        /*0168*/ 	.word	0x0001f3c0


	//   ....[6]....
        /*016c*/ 	.word	0x0001f450


	//----- nvinfo : EIATTR_COOP_GROUP_MASK_REGIDS
	.align		4
.L_310:
        /*0170*/ 	.byte	0x04, 0x29
        /*0172*/ 	.short	(.L_312 - .L_311)


	//   ....[0]....
.L_311:
        /*0174*/ 	.word	0xffffffff


	//   ....[1]....
        /*0178*/ 	.word	0xffffffff


	//   ....[2]....
        /*017c*/ 	.word	0xffffffff


	//   ....[3]....
        /*0180*/ 	.word	0xffffffff


	//   ....[4]....
        /*0184*/ 	.word	0xffffffff


	//   ....[5]....
        /*0188*/ 	.word	0xffffffff


	//   ....[6]....
        /*018c*/ 	.word	0xffffffff


	//   ....[7]....
        /*0190*/ 	.word	0xffffffff


	//   ....[8]....
        /*0194*/ 	.word	0xffffffff


	//   ....[9]....
        /*0198*/ 	.word	0xffffffff


	//   ....[10]....
        /*019c*/ 	.word	0xffffffff


	//   ....[11]....
        /*01a0*/ 	.word	0xffffffff


	//   ....[12]....
        /*01a4*/ 	.word	0xffffffff


	//   ....[13]....
        /*01a8*/ 	.word	0xffffffff


	//   ....[14]....
        /*01ac*/ 	.word	0xffffffff


	//   ....[15]....
        /*01b0*/ 	.word	0xffffffff


	//   ....[16]....
        /*01b4*/ 	.word	0xffffffff


	//   ....[17]....
        /*01b8*/ 	.word	0xffffffff


	//   ....[18]....
        /*01bc*/ 	.word	0xffffffff


	//   ....[19]....
        /*01c0*/ 	.word	0xffffffff


	//   ....[20]....
        /*01c4*/ 	.word	0xffffffff


	//   ....[21]....
        /*01c8*/ 	.word	0xffffffff


	//   ....[22]....
        /*01cc*/ 	.word	0xffffffff


	//   ....[23]....
        /*01d0*/ 	.word	0xffffffff


	//   ....[24]....
        /*01d4*/ 	.word	0xffffffff


	//   ....[25]....
        /*01d8*/ 	.word	0xffffffff


	//   ....[26]....
        /*01dc*/ 	.word	0xffffffff


	//   ....[27]....
        /*01e0*/ 	.word	0xffffffff


	//   ....[28]....
        /*01e4*/ 	.word	0xffffffff


	//   ....[29]....
        /*01e8*/ 	.word	0xffffffff


	//   ....[30]....
        /*01ec*/ 	.word	0xffffffff


	//   ....[31]....
        /*01f0*/ 	.word	0xffffffff


	//   ....[32]....
        /*01f4*/ 	.word	0xffffffff


	//   ....[33]....
        /*01f8*/ 	.word	0xffffffff


	//   ....[34]....
        /*01fc*/ 	.word	0xffffffff


	//   ....[35]....
        /*0200*/ 	.word	0xffffffff


	//   ....[36]....
        /*0204*/ 	.word	0xffffffff


	//   ....[37]....
        /*0208*/ 	.word	0xffffffff


	//   ....[38]....
        /*020c*/ 	.word	0xffffffff


	//   ....[39]....
        /*0210*/ 	.word	0xffffffff


	//   ....[40]....
        /*0214*/ 	.word	0xffffffff


	//   ....[41]....
        /*0218*/ 	.word	0xffffffff


	//   ....[42]....
        /*021c*/ 	.word	0xffffffff


	//   ....[43]....
        /*0220*/ 	.word	0xffffffff


	//   ....[44]....
        /*0224*/ 	.word	0xffffffff


	//   ....[45]....
        /*0228*/ 	.word	0xffffffff


	//   ....[46]....
        /*022c*/ 	.word	0xffffffff


	//   ....[47]....
        /*0230*/ 	.word	0xffffffff


	//   ....[48]....
        /*0234*/ 	.word	0xffffffff


	//   ....[49]....
        /*0238*/ 	.word	0xffffffff


	//   ....[50]....
        /*023c*/ 	.word	0xffffffff


	//   ....[51]....
        /*0240*/ 	.word	0xffffffff


	//   ....[52]....
        /*0244*/ 	.word	0xffffffff


	//   ....[53]....
        /*0248*/ 	.word	0xffffffff


	//   ....[54]....
        /*024c*/ 	.word	0xffffffff


	//   ....[55]....
        /*0250*/ 	.word	0xffffffff


	//   ....[56]....
        /*0254*/ 	.word	0xffffffff


	//   ....[57]....
        /*0258*/ 	.word	0xffffffff


	//   ....[58]....
        /*025c*/ 	.word	0xffffffff


	//   ....[59]....
        /*0260*/ 	.word	0xffffffff


	//   ....[60]....
        /*0264*/ 	.word	0xffffffff


	//   ....[61]....
        /*0268*/ 	.word	0xffffffff


	//   ....[62]....
        /*026c*/ 	.word	0xffffffff


	//   ....[63]....
        /*0270*/ 	.word	0xffffffff


	//   ....[64]....
        /*0274*/ 	.word	0xffffffff


	//   ....[65]....
        /*0278*/ 	.word	0xffffffff


	//   ....[66]....
        /*027c*/ 	.word	0xffffffff


	//   ....[67]....
        /*0280*/ 	.word	0xffffffff


	//   ....[68]....
        /*0284*/ 	.word	0xffffffff


	//   ....[69]....
        /*0288*/ 	.word	0xffffffff


	//   ....[70]....
        /*028c*/ 	.word	0xffffffff


	//   ....[71]....
        /*0290*/ 	.word	0xffffffff


	//   ....[72]....
        /*0294*/ 	.word	0xffffffff


	//   ....[73]....
        /*0298*/ 	.word	0xffffffff


	//   ....[74]....
        /*029c*/ 	.word	0xffffffff


	//   ....[75]....
        /*02a0*/ 	.word	0xffffffff


	//   ....[76]....
        /*02a4*/ 	.word	0xffffffff


	//   ....[77]....
        /*02a8*/ 	.word	0xffffffff


	//   ....[78]....
        /*02ac*/ 	.word	0xffffffff


	//   ....[79]....
        /*02b0*/ 	.word	0xffffffff


	//   ....[80]....
        /*02b4*/ 	.word	0xffffffff


	//   ....[81]....
        /*02b8*/ 	.word	0xffffffff


	//   ....[82]....
        /*02bc*/ 	.word	0xffffffff


	//   ....[83]....
        /*02c0*/ 	.word	0xffffffff


	//   ....[84]....
        /*02c4*/ 	.word	0xffffffff


	//   ....[85]....
        /*02c8*/ 	.word	0xffffffff


	//   ....[86]....
        /*02cc*/ 	.word	0xffffffff


	//   ....[87]....
        /*02d0*/ 	.word	0xffffffff


	//   ....[88]....
        /*02d4*/ 	.word	0xffffffff


	//   ....[89]....
        /*02d8*/ 	.word	0xffffffff


	//   ....[90]....
        /*02dc*/ 	.word	0xffffffff


	//   ....[91]....
        /*02e0*/ 	.word	0xffffffff


	//   ....[92]....
        /*02e4*/ 	.word	0xffffffff


	//   ....[93]....
        /*02e8*/ 	.word	0xffffffff


	//   ....[94]....
        /*02ec*/ 	.word	0xffffffff


	//   ....[95]....
        /*02f0*/ 	.word	0xffffffff


	//   ....[96]....
        /*02f4*/ 	.word	0xffffffff


	//   ....[97]....
        /*02f8*/ 	.word	0xffffffff


	//   ....[98]....
        /*02fc*/ 	.word	0xffffffff


	//   ....[99]....
        /*0300*/ 	.word	0xffffffff


	//   ....[100]....
        /*0304*/ 	.word	0xffffffff


	//   ....[101]....
        /*0308*/ 	.word	0xffffffff


	//   ....[102]....
        /*030c*/ 	.word	0xffffffff


	//   ....[103]....
        /*0310*/ 	.word	0xffffffff


	//   ....[104]....
        /*0314*/ 	.word	0xffffffff


	//   ....[105]....
        /*0318*/ 	.word	0xffffffff


	//   ....[106]....
        /*031c*/ 	.word	0xffffffff


	//   ....[107]....
        /*0320*/ 	.word	0xffffffff


	//   ....[108]....
        /*0324*/ 	.word	0xffffffff


	//   ....[109]....
        /*0328*/ 	.word	0xffffffff


	//   ....[110]....
        /*032c*/ 	.word	0xffffffff


	//   ....[111]....
        /*0330*/ 	.word	0xffffffff


	//   ....[112]....
        /*0334*/ 	.word	0xffffffff


	//   ....[113]....
        /*0338*/ 	.word	0xffffffff


	//   ....[114]....
        /*033c*/ 	.word	0xffffffff


	//   ....[115]....
        /*0340*/ 	.word	0xffffffff


	//   ....[116]....
        /*0344*/ 	.word	0xffffffff


	//   ....[117]....
        /*0348*/ 	.word	0xffffffff


	//   ....[118]....
        /*034c*/ 	.word	0xffffffff


	//   ....[119]....
        /*0350*/ 	.word	0xffffffff


	//   ....[120]....
        /*0354*/ 	.word	0xffffffff


	//   ....[121]....
        /*0358*/ 	.word	0xffffffff


	//   ....[122]....
        /*035c*/ 	.word	0xffffffff


	//   ....[123]....
        /*0360*/ 	.word	0xffffffff


	//   ....[124]....
        /*0364*/ 	.word	0xffffffff


	//   ....[125]....
        /*0368*/ 	.word	0xffffffff


	//   ....[126]....
        /*036c*/ 	.word	0xffffffff


	//   ....[127]....
        /*0370*/ 	.word	0xffffffff


	//   ....[128]....
        /*0374*/ 	.word	0xffffffff


	//   ....[129]....
        /*0378*/ 	.word	0xffffffff


	//   ....[130]....
        /*037c*/ 	.word	0xffffffff


	//   ....[131]....
        /*0380*/ 	.word	0xffffffff


	//   ....[132]....
        /*0384*/ 	.word	0xffffffff


	//   ....[133]....
        /*0388*/ 	.word	0xffffffff


	//   ....[134]....
        /*038c*/ 	.word	0xffffffff


	//   ....[135]....
        /*0390*/ 	.word	0xffffffff


	//   ....[136]....
        /*0394*/ 	.word	0xffffffff


	//   ....[137]....
        /*0398*/ 	.word	0xffffffff


	//   ....[138]....
        /*039c*/ 	.word	0xffffffff


	//   ....[139]....
        /*03a0*/ 	.word	0xffffffff


	//   ....[140]....
        /*03a4*/ 	.word	0xffffffff


	//   ....[141]....
        /*03a8*/ 	.word	0xffffffff


	//   ....[142]....
        /*03ac*/ 	.word	0xffffffff


	//   ....[143]....
        /*03b0*/ 	.word	0xffffffff


	//   ....[144]....
        /*03b4*/ 	.word	0xffffffff


	//   ....[145]....
        /*03b8*/ 	.word	0xffffffff


	//   ....[146]....
        /*03bc*/ 	.word	0xffffffff


	//   ....[147]....
        /*03c0*/ 	.word	0xffffffff


	//   ....[148]....
        /*03c4*/ 	.word	0xffffffff


	//   ....[149]....
        /*03c8*/ 	.word	0xffffffff


	//   ....[150]....
        /*03cc*/ 	.word	0xffffffff


	//   ....[151]....
        /*03d0*/ 	.word	0xffffffff


	//   ....[152]....
        /*03d4*/ 	.word	0xffffffff


	//   ....[153]....
        /*03d8*/ 	.word	0xffffffff


	//   ....[154]....
        /*03dc*/ 	.word	0xffffffff


	//   ....[155]....
        /*03e0*/ 	.word	0xffffffff


	//   ....[156]....
        /*03e4*/ 	.word	0xffffffff


	//   ....[157]....
        /*03e8*/ 	.word	0xffffffff


	//   ....[158]....
        /*03ec*/ 	.word	0xffffffff


	//   ....[159]....
        /*03f0*/ 	.word	0xffffffff


	//   ....[160]....
        /*03f4*/ 	.word	0xffffffff


	//   ....[161]....
        /*03f8*/ 	.word	0xffffffff


	//   ....[162]....
        /*03fc*/ 	.word	0xffffffff


	//   ....[163]....
        /*0400*/ 	.word	0xffffffff


	//   ....[164]....
        /*0404*/ 	.word	0xffffffff


	//   ....[165]....
        /*0408*/ 	.word	0xffffffff


	//   ....[166]....
        /*040c*/ 	.word	0xffffffff


	//   ....[167]....
        /*0410*/ 	.word	0xffffffff


	//   ....[168]....
        /*0414*/ 	.word	0xffffffff


	//   ....[169]....
        /*0418*/ 	.word	0xffffffff


	//   ....[170]....
        /*041c*/ 	.word	0xffffffff


	//   ....[171]....
        /*0420*/ 	.word	0xffffffff


	//   ....[172]....
        /*0424*/ 	.word	0xffffffff


	//   ....[173]....
        /*0428*/ 	.word	0xffffffff


	//   ....[174]....
        /*042c*/ 	.word	0xffffffff


	//   ....[175]....
        /*0430*/ 	.word	0xffffffff


	//   ....[176]....
        /*0434*/ 	.word	0xffffffff


	//   ....[177]....
        /*0438*/ 	.word	0xffffffff


	//   ....[178]....
        /*043c*/ 	.word	0xffffffff


	//   ....[179]....
        /*0440*/ 	.word	0xffffffff


	//   ....[180]....
        /*0444*/ 	.word	0xffffffff


	//   ....[181]....
        /*0448*/ 	.word	0xffffffff


	//   ....[182]....
        /*044c*/ 	.word	0xffffffff


	//   ....[183]....
        /*0450*/ 	.word	0xffffffff


	//   ....[184]....
        /*0454*/ 	.word	0xffffffff


	//   ....[185]....
        /*0458*/ 	.word	0xffffffff


	//   ....[186]....
        /*045c*/ 	.word	0xffffffff


	//   ....[187]....
        /*0460*/ 	.word	0xffffffff


	//   ....[188]....
        /*0464*/ 	.word	0xffffffff


	//   ....[189]....
        /*0468*/ 	.word	0xffffffff


	//   ....[190]....
        /*046c*/ 	.word	0xffffffff


	//   ....[191]....
        /*0470*/ 	.word	0xffffffff


	//   ....[192]....
        /*0474*/ 	.word	0xffffffff


	//   ....[193]....
        /*0478*/ 	.word	0xffffffff


	//   ....[194]....
        /*047c*/ 	.word	0xffffffff


	//   ....[195]....
        /*0480*/ 	.word	0xffffffff


	//   ....[196]....
        /*0484*/ 	.word	0xffffffff


	//   ....[197]....
        /*0488*/ 	.word	0xffffffff


	//   ....[198]....
        /*048c*/ 	.word	0xffffffff


	//   ....[199]....
        /*0490*/ 	.word	0xffffffff


	//   ....[200]....
        /*0494*/ 	.word	0xffffffff


	//   ....[201]....
        /*0498*/ 	.word	0xffffffff


	//   ....[202]....
        /*049c*/ 	.word	0xffffffff


	//   ....[203]....
        /*04a0*/ 	.word	0xffffffff


	//   ....[204]....
        /*04a4*/ 	.word	0xffffffff


	//   ....[205]....
        /*04a8*/ 	.word	0xffffffff


	//   ....[206]....
        /*04ac*/ 	.word	0xffffffff


	//   ....[207]....
        /*04b0*/ 	.word	0xffffffff


	//   ....[208]....
        /*04b4*/ 	.word	0xffffffff


	//   ....[209]....
        /*04b8*/ 	.word	0xffffffff


	//   ....[210]....
        /*04bc*/ 	.word	0xffffffff


	//   ....[211]....
        /*04c0*/ 	.word	0xffffffff


	//   ....[212]....
        /*04c4*/ 	.word	0xffffffff


	//   ....[213]....
        /*04c8*/ 	.word	0xffffffff


	//   ....[214]....
        /*04cc*/ 	.word	0xffffffff


	//   ....[215]....
        /*04d0*/ 	.word	0xffffffff


	//   ....[216]....
        /*04d4*/ 	.word	0xffffffff


	//   ....[217]....
        /*04d8*/ 	.word	0xffffffff


	//   ....[218]....
        /*04dc*/ 	.word	0xffffffff


	//   ....[219]....
        /*04e0*/ 	.word	0xffffffff


	//   ....[220]....
        /*04e4*/ 	.word	0xffffffff


	//   ....[221]....
        /*04e8*/ 	.word	0xffffffff


	//   ....[222]....
        /*04ec*/ 	.word	0xffffffff


	//   ....[223]....
        /*04f0*/ 	.word	0xffffffff


	//   ....[224]....
        /*04f4*/ 	.word	0xffffffff


	//   ....[225]....
        /*04f8*/ 	.word	0xffffffff


	//   ....[226]....
        /*04fc*/ 	.word	0xffffffff


	//   ....[227]....
        /*0500*/ 	.word	0xffffffff


	//   ....[228]....
        /*0504*/ 	.word	0xffffffff


	//   ....[229]....
        /*0508*/ 	.word	0xffffffff


	//   ....[230]....
        /*050c*/ 	.word	0xffffffff


	//   ....[231]....
        /*0510*/ 	.word	0xffffffff


	//   ....[232]....
        /*0514*/ 	.word	0xffffffff


	//   ....[233]....
        /*0518*/ 	.word	0x0500000f


	//   ....[234]....
        /*051c*/ 	.word	0x0500000f


	//   ....[235]....
        /*0520*/ 	.word	0x0500000f


	//   ....[236]....
        /*0524*/ 	.word	0x0500000f


	//   ....[237]....
        /*0528*/ 	.word	0x0500000f


	//   ....[238]....
        /*052c*/ 	.word	0x0500000f


	//   ....[239]....
        /*0530*/ 	.word	0x0500000f


	//   ....[240]....
        /*0534*/ 	.word	0x0500000f


	//   ....[241]....
        /*0538*/ 	.word	0x0500000f


	//   ....[242]....
        /*053c*/ 	.word	0x0500000f


	//   ....[243]....
        /*0540*/ 	.word	0x0500000f


	//   ....[244]....
        /*0544*/ 	.word	0x0500000f


	//   ....[245]....
        /*0548*/ 	.word	0x0500000f


	//   ....[246]....
        /*054c*/ 	.word	0x0500000f


	//   ....[247]....
        /*0550*/ 	.word	0x0500000f


	//   ....[248]....
        /*0554*/ 	.word	0x0500000f


	//   ....[249]....
        /*0558*/ 	.word	0x0500000f


	//   ....[250]....
        /*055c*/ 	.word	0x0500000f


	//   ....[251]....
        /*0560*/ 	.word	0x0500000f


	//   ....[252]....
        /*0564*/ 	.word	0x0500000f


	//   ....[253]....
        /*0568*/ 	.word	0x0500000f


	//   ....[254]....
        /*056c*/ 	.word	0x0500000f


	//   ....[255]....
        /*0570*/ 	.word	0x0500000f


	//   ....[0]....
        /*0574*/ 	.word	0x0500000f


	//   ....[1]....
        /*0578*/ 	.word	0x0500000f


	//   ....[2]....
        /*057c*/ 	.word	0x0500000f


	//   ....[3]....
        /*0580*/ 	.word	0x0500000f


	//   ....[4]....
        /*0584*/ 	.word	0x0500000f


	//   ....[5]....
        /*0588*/ 	.word	0x0500000f


	//   ....[6]....
        /*058c*/ 	.word	0x0500000f


	//   ....[7]....
        /*0590*/ 	.word	0x0500000f


	//   ....[8]....
        /*0594*/ 	.word	0x0500000f


	//   ....[9]....
        /*0598*/ 	.word	0x0500000f


	//   ....[10]....
        /*059c*/ 	.word	0x0500000f


	//   ....[11]....
        /*05a0*/ 	.word	0x0500000f


	//   ....[12]....
        /*05a4*/ 	.word	0x0500000f


	//   ....[13]....
        /*05a8*/ 	.word	0x0500000f


	//   ....[14]....
        /*05ac*/ 	.word	0x0500000f


	//   ....[15]....
        /*05b0*/ 	.word	0x0500000f


	//   ....[16]....
        /*05b4*/ 	.word	0x0500000f


	//   ....[17]....
        /*05b8*/ 	.word	0x0500000f


	//   ....[18]....
        /*05bc*/ 	.word	0x0500000f


	//   ....[19]....
        /*05c0*/ 	.word	0x0500000f


	//   ....[20]....
        /*05c4*/ 	.word	0x0500000f


	//   ....[21]....
        /*05c8*/ 	.word	0x0500000f


	//   ....[22]....
        /*05cc*/ 	.word	0x0500000f


	//   ....[23]....
        /*05d0*/ 	.word	0x0500000f


	//   ....[24]....
        /*05d4*/ 	.word	0x0500000f


	//   ....[25]....
        /*05d8*/ 	.word	0x0500000f


	//   ....[26]....
        /*05dc*/ 	.word	0x0500000f


	//   ....[27]....
        /*05e0*/ 	.word	0x0500000f


	//   ....[28]....
        /*05e4*/ 	.word	0x0500000f


	//   ....[29]....
        /*05e8*/ 	.word	0x0500000f


	//   ....[30]....
        /*05ec*/ 	.word	0x0500000f


	//   ....[31]....
        /*05f0*/ 	.word	0x0500000f


	//   ....[32]....
        /*05f4*/ 	.word	0x0500000f


	//   ....[33]....
        /*05f8*/ 	.word	0x0500000f


	//   ....[34]....
        /*05fc*/ 	.word	0x0500000f


	//   ....[35]....
        /*0600*/ 	.word	0x0500000f


	//   ....[36]....
        /*0604*/ 	.word	0x0500000f


	//   ....[37]....
        /*0608*/ 	.word	0x0500000f


	//   ....[38]....
        /*060c*/ 	.word	0x0500000f


	//   ....[39]....
        /*0610*/ 	.word	0x0500000f


	//   ....[40]....
        /*0614*/ 	.word	0x0500000f


	//   ....[41]....
        /*0618*/ 	.word	0x0500000f


	//   ....[42]....
        /*061c*/ 	.word	0x0500000f


	//   ....[43]....
        /*0620*/ 	.word	0x0500000f


	//   ....[44]....
        /*0624*/ 	.word	0x0500000f


	//   ....[45]....
        /*0628*/ 	.word	0x0500000f


	//   ....[46]....
        /*062c*/ 	.word	0x0500000f


	//   ....[47]....
        /*0630*/ 	.word	0x0500000f


	//   ....[48]....
        /*0634*/ 	.word	0x0500000f


	//   ....[49]....
        /*0638*/ 	.word	0x0500000f


	//   ....[50]....
        /*063c*/ 	.word	0x0500000f


	//   ....[51]....
        /*0640*/ 	.word	0x0500000f


	//   ....[52]....
        /*0644*/ 	.word	0x0500000f


	//   ....[53]....
        /*0648*/ 	.word	0x0500000f


	//   ....[54]....
        /*064c*/ 	.word	0x0500000f


	//   ....[55]....
        /*0650*/ 	.word	0x0500000f


	//   ....[56]....
        /*0654*/ 	.word	0x0500000f


	//   ....[57]....
        /*0658*/ 	.word	0x0500000f


	//   ....[58]....
        /*065c*/ 	.word	0x0500000f


	//   ....[59]....
        /*0660*/ 	.word	0x0500000f


	//   ....[60]....
        /*0664*/ 	.word	0x0500000f


	//   ....[61]....
        /*0668*/ 	.word	0x0500000f


	//   ....[62]....
        /*066c*/ 	.word	0x0500000f


	//   ....[63]....
        /*0670*/ 	.word	0x0500000f


	//   ....[64]....
        /*0674*/ 	.word	0x0500000f


	//   ....[65]....
        /*0678*/ 	.word	0x0500000f


	//   ....[66]....
        /*067c*/ 	.word	0x0500000f


	//   ....[67]....
        /*0680*/ 	.word	0x0500000f


	//   ....[68]....
        /*0684*/ 	.word	0x0500000f


	//   ....[69]....
        /*0688*/ 	.word	0x0500000f


	//   ....[70]....
        /*068c*/ 	.word	0x0500000f


	//   ....[71]....
        /*0690*/ 	.word	0x0500000f


	//   ....[72]....
        /*0694*/ 	.word	0x0500000f


	//   ....[73]....
        /*0698*/ 	.word	0x0500000f


	//   ....[74]....
        /*069c*/ 	.word	0x0500000f


	//   ....[75]....
        /*06a0*/ 	.word	0x0500000f


	//   ....[76]....
        /*06a4*/ 	.word	0x0500000f


	//   ....[77]....
        /*06a8*/ 	.word	0x0500000f


	//   ....[78]....
        /*06ac*/ 	.word	0x0500000f


	//   ....[79]....
        /*06b0*/ 	.word	0x0500000f


	//   ....[80]....
        /*06b4*/ 	.word	0x0500000f


	//   ....[81]....
        /*06b8*/ 	.word	0x0500000f


	//   ....[82]....
        /*06bc*/ 	.word	0x0500000f


	//   ....[83]....
        /*06c0*/ 	.word	0x0500000f


	//   ....[84]....
        /*06c4*/ 	.word	0x0500000f


	//   ....[85]....
        /*06c8*/ 	.word	0x0500000f


	//   ....[86]....
        /*06cc*/ 	.word	0x0500000f


	//   ....[87]....
        /*06d0*/ 	.word	0x0500000f


	//   ....[88]....
        /*06d4*/ 	.word	0x0500000f


	//   ....[89]....
        /*06d8*/ 	.word	0x0500000f


	//   ....[90]....
        /*06dc*/ 	.word	0x0500000f


	//   ....[91]....
        /*06e0*/ 	.word	0x0500000f


	//   ....[92]....
        /*06e4*/ 	.word	0x0500000f


	//   ....[93]....
        /*06e8*/ 	.word	0x0500000f


	//   ....[94]....
        /*06ec*/ 	.word	0x0500000f


	//   ....[95]....
        /*06f0*/ 	.word	0x0500000f


	//   ....[96]....
        /*06f4*/ 	.word	0x0500000f


	//   ....[97]....
        /*06f8*/ 	.word	0x0500000f


	//   ....[98]....
        /*06fc*/ 	.word	0x0500000f


	//   ....[99]....
        /*0700*/ 	.word	0x0500000f


	//   ....[100]....
        /*0704*/ 	.word	0x0500000f


	//   ....[101]....
        /*0708*/ 	.word	0x0500000f


	//   ....[102]....
        /*070c*/ 	.word	0x0500000f


	//   ....[103]....
        /*0710*/ 	.word	0x0500000f


	//   ....[104]....
        /*0714*/ 	.word	0x0500000f


	//   ....[105]....
        /*0718*/ 	.word	0x0500000f


	//   ....[106]....
        /*071c*/ 	.word	0x0500000f


	//   ....[107]....
        /*0720*/ 	.word	0x0500000f


	//   ....[108]....
        /*0724*/ 	.word	0x0500000f


	//   ....[109]....
        /*0728*/ 	.word	0x0500000f


	//   ....[110]....
        /*072c*/ 	.word	0x0500000f


	//   ....[111]....
        /*0730*/ 	.word	0x0500000f


	//   ....[112]....
        /*0734*/ 	.word	0x0500000f


	//   ....[113]....
        /*0738*/ 	.word	0x0500000f


	//   ....[114]....
        /*073c*/ 	.word	0x0500000f


	//   ....[115]....
        /*0740*/ 	.word	0x0500000f


	//   ....[116]....
        /*0744*/ 	.word	0x0500000f


	//   ....[117]....
        /*0748*/ 	.word	0x0500000f


	//   ....[118]....
        /*074c*/ 	.word	0x0500000f


	//   ....[119]....
        /*0750*/ 	.word	0x0500000f


	//   ....[120]....
        /*0754*/ 	.word	0x0500000f


	//   ....[121]....
        /*0758*/ 	.word	0x0500000f


	//   ....[122]....
        /*075c*/ 	.word	0x0500000f


	//   ....[123]....
        /*0760*/ 	.word	0x0500000f


	//   ....[124]....
        /*0764*/ 	.word	0x0500000f


	//   ....[125]....
        /*0768*/ 	.word	0x0500000f


	//   ....[126]....
        /*076c*/ 	.word	0x0500000f


	//   ....[127]....
        /*0770*/ 	.word	0x0500000f


	//   ....[128]....
        /*0774*/ 	.word	0x0500000f


	//   ....[129]....
        /*0778*/ 	.word	0x0500000f


	//   ....[130]....
        /*077c*/ 	.word	0x0500000f


	//   ....[131]....
        /*0780*/ 	.word	0x0500000f


	//   ....[132]....
        /*0784*/ 	.word	0x0500000f


	//   ....[133]....
        /*0788*/ 	.word	0x0500000f


	//   ....[134]....
        /*078c*/ 	.word	0x0500000f


	//   ....[135]....
        /*0790*/ 	.word	0x0500000f


	//   ....[136]....
        /*0794*/ 	.word	0x0500000f


	//   ....[137]....
        /*0798*/ 	.word	0x0500000f


	//   ....[138]....
        /*079c*/ 	.word	0x0500000f


	//   ....[139]....
        /*07a0*/ 	.word	0x0500000f


	//   ....[140]....
        /*07a4*/ 	.word	0x0500000f


	//   ....[141]....
        /*07a8*/ 	.word	0x0500000f


	//   ....[142]....
        /*07ac*/ 	.word	0x0500000f


	//   ....[143]....
        /*07b0*/ 	.word	0x0500000f


	//   ....[144]....
        /*07b4*/ 	.word	0x0500000f


	//   ....[145]....
        /*07b8*/ 	.word	0x0500000f


	//   ....[146]....
        /*07bc*/ 	.word	0x0500000f


	//   ....[147]....
        /*07c0*/ 	.word	0x0500000f


	//   ....[148]....
        /*07c4*/ 	.word	0x0500000f


	//   ....[149]....
        /*07c8*/ 	.word	0x0500000f


	//   ....[150]....
        /*07cc*/ 	.word	0x0500000f


	//   ....[151]....
        /*07d0*/ 	.word	0x0500000f


	//   ....[152]....
        /*07d4*/ 	.word	0x0500000f


	//   ....[153]....
        /*07d8*/ 	.word	0x0500000f


	//   ....[154]....
        /*07dc*/ 	.word	0x0500000f


	//----- nvinfo : EIATTR_COOP_GROUP_INSTR_OFFSETS
	.align		4
.L_312:
        /*07e0*/ 	.byte	0x04, 0x28
        /*07e2*/ 	.short	(.L_314 - .L_313)


	//   ....[0]....
.L_313:
        /*07e4*/ 	.word	0x00000070


	//   ....[1]....
        /*07e8*/ 	.word	0x00000140


	//   ....[2]....
        /*07ec*/ 	.word	0x00000190


	//   ....[3]....
        /*07f0*/ 	.word	0x000003c0


	//   ....[4]....
        /*07f4*/ 	.word	0x00000520


	//   ....[5]....
        /*07f8*/ 	.word	0x00000640


	//   ....[6]....
        /*07fc*/ 	.word	0x000007a0


	//   ....[7]....
        /*0800*/ 	.word	0x000034c0


	//   ....[8]....
        /*0804*/ 	.word	0x000034d0


	//   ....[9]....
        /*0808*/ 	.word	0x00003c40


	//   ....[10]....
        /*080c*/ 	.word	0x00003c50


	//   ....[11]....
        /*0810*/ 	.word	0x000043c0


	//   ....[12]....
        /*0814*/ 	.word	0x000043d0


	//   ....[13]....
        /*0818*/ 	.word	0x00004b30


	//   ....[14]....
        /*081c*/ 	.word	0x00004b40


	//   ....[15]....
        /*0820*/ 	.word	0x00005cc0


	//   ....[16]....
        /*0824*/ 	.word	0x00005cd0


	//   ....[17]....
        /*0828*/ 	.word	0x000064c0


	//   ....[18]....
        /*082c*/ 	.word	0x000064d0


	//   ....[19]....
        /*0830*/ 	.word	0x00006cc0


	//   ....[20]....
        /*0834*/ 	.word	0x00006cd0


	//   ....[21]....
        /*0838*/ 	.word	0x000074e0


	//   ....[22]....
        /*083c*/ 	.word	0x000074f0


	//   ....[23]....
        /*0840*/ 	.word	0x00007ef0


	//   ....[24]....
        /*0844*/ 	.word	0x00007f00


	//   ....[25]....
        /*0848*/ 	.word	0x00008010


	//   ....[26]....
        /*084c*/ 	.word	0x00008020


	//   ....[27]....
        /*0850*/ 	.word	0x00008140


	//   ....[28]....
        /*0854*/ 	.word	0x00008150


	//   ....[29]....
        /*0858*/ 	.word	0x00008270


	//   ....[30]....
        /*085c*/ 	.word	0x00008280


	//   ....[31]....
        /*0860*/ 	.word	0x00008600


	//   ....[32]....
        /*0864*/ 	.word	0x00008620


	//   ....[33]....
        /*0868*/ 	.word	0x00008700


	//   ....[34]....
        /*086c*/ 	.word	0x00008720


	//   ....[35]....
        /*0870*/ 	.word	0x00008800


	//   ....[36]....
        /*0874*/ 	.word	0x00008820


	//   ....[37]....
        /*0878*/ 	.word	0x00008900


	//   ....[38]....
        /*087c*/ 	.word	0x00008920


	//   ....[39]....
        /*0880*/ 	.word	0x00009150


	//   ....[40]....
        /*0884*/ 	.word	0x00009850


	//   ....[41]....
        /*0888*/ 	.word	0x00009860


	//   ....[42]....
        /*088c*/ 	.word	0x00009870


	//   ....[43]....
        /*0890*/ 	.word	0x00009880


	//   ....[44]....
        /*0894*/ 	.word	0x00009bc0


	//   ....[45]....
        /*0898*/ 	.word	0x00009bd0


	//   ....[46]....
        /*089c*/ 	.word	0x00009be0


	//   ....[47]....
        /*08a0*/ 	.word	0x00009bf0


	//   ....[48]....
        /*08a4*/ 	.word	0x00009f10


	//   ....[49]....
        /*08a8*/ 	.word	0x00009f20


	//   ....[50]....
        /*08ac*/ 	.word	0x00009f30


	//   ....[51]....
        /*08b0*/ 	.word	0x00009f40


	//   ....[52]....
        /*08b4*/ 	.word	0x0000a280


	//   ....[53]....
        /*08b8*/ 	.word	0x0000a290


	//   ....[54]....
        /*08bc*/ 	.word	0x0000a2a0


	//   ....[55]....
        /*08c0*/ 	.word	0x0000a2b0


	//   ....[56]....
        /*08c4*/ 	.word	0x0000c1e0


	//   ....[57]....
        /*08c8*/ 	.word	0x0000c200


	//   ....[58]....
        /*08cc*/ 	.word	0x0000c210


	//   ....[59]....
        /*08d0*/ 	.word	0x0000c220


	//   ....[60]....
        /*08d4*/ 	.word	0x0000c330


	//   ....[61]....
        /*08d8*/ 	.word	0x0000c380


	//   ....[62]....
        /*08dc*/ 	.word	0x0000c3b0


	//   ....[63]....
        /*08e0*/ 	.word	0x0000c3f0


	//   ....[64]....
        /*08e4*/ 	.word	0x0000c770


	//   ....[65]....
        /*08e8*/ 	.word	0x0000c790


	//   ....[66]....
        /*08ec*/ 	.word	0x0000c7b0


	//   ....[67]....
        /*08f0*/ 	.word	0x0000c7c0


	//   ....[68]....
        /*08f4*/ 	.word	0x0000c890


	//   ....[69]....
        /*08f8*/ 	.word	0x0000c8b0


	//   ....[70]....
        /*08fc*/ 	.word	0x0000c8c0


	//   ....[71]....
        /*0900*/ 	.word	0x0000c940


	//   ....[72]....
        /*0904*/ 	.word	0x0000f0b0


	//   ....[73]....
        /*0908*/ 	.word	0x0000f0e0


	//   ....[74]....
        /*090c*/ 	.word	0x0000f730


	//   ....[75]....
        /*0910*/ 	.word	0x0000f800


	//   ....[76]....
        /*0914*/ 	.word	0x00010120


	//   ....[77]....
        /*0918*/ 	.word	0x00010180


	//   ....[78]....
        /*091c*/ 	.word	0x00011810


	//   ....[79]....
        /*0920*/ 	.word	0x00011e60


	//   ....[80]....
        /*0924*/ 	.word	0x00011e80


	//   ....[81]....
        /*0928*/ 	.word	0x00011e90


	//   ....[82]....
        /*092c*/ 	.word	0x000127d0


	//   ....[83]....
        /*0930*/ 	.word	0x00012860


	//   ....[84]....
        /*0934*/ 	.word	0x00014730


	//   ....[85]....
        /*0938*/ 	.word	0x00014740


	//   ....[86]....
        /*093c*/ 	.word	0x00014770


	//   ....[87]....
        /*0940*/ 	.word	0x00014780


	//   ....[88]....
        /*0944*/ 	.word	0x00015cc0


	//   ....[89]....
        /*0948*/ 	.word	0x00015d00


	//   ....[90]....
        /*094c*/ 	.word	0x00016020


	//   ....[91]....
        /*0950*/ 	.word	0x00016040


	//   ....[92]....
        /*0954*/ 	.word	0x00017150


	//   ....[93]....
        /*0958*/ 	.word	0x00017180


	//   ....[94]....
        /*095c*/ 	.word	0x000171a0


	//   ....[95]....
        /*0960*/ 	.word	0x000171b0


	//   ....[96]....
        /*0964*/ 	.word	0x00017870


	//   ....[97]....
        /*0968*/ 	.word	0x00017880


	//   ....[98]....
        /*096c*/ 	.word	0x00017980


	//   ....[99]....
        /*0970*/ 	.word	0x00017990


	//   ....[100]....
        /*0974*/ 	.word	0x00017aa0


	//   ....[101]....
        /*0978*/ 	.word	0x00017ab0


	//   ....[102]....
        /*097c*/ 	.word	0x00017bc0


	//   ....[103]....
        /*0980*/ 	.word	0x00017bd0


	//   ....[104]....
        /*0984*/ 	.word	0x000180a0


	//   ....[105]....
        /*0988*/ 	.word	0x000180b0


	//   ....[106]....
        /*098c*/ 	.word	0x00018530


	//   ....[107]....
        /*0990*/ 	.word	0x00018540


	//   ....[108]....
        /*0994*/ 	.word	0x00019160


	//   ....[109]....
        /*0998*/ 	.word	0x00019170


	//   ....[110]....
        /*099c*/ 	.word	0x00019280


	//   ....[111]....
        /*09a0*/ 	.word	0x00019290


	//   ....[112]....
        /*09a4*/ 	.word	0x000193a0


	//   ....[113]....
        /*09a8*/ 	.word	0x000193b0


	//   ....[114]....
        /*09ac*/ 	.word	0x000194c0


	//   ....[115]....
        /*09b0*/ 	.word	0x000194d0


	//   ....[116]....
        /*09b4*/ 	.word	0x00019640


	//   ....[117]....
        /*09b8*/ 	.word	0x00019830


	//   ....[118]....
        /*09bc*/ 	.word	0x00019860


	//   ....[119]....
        /*09c0*/ 	.word	0x00019890


	//   ....[120]....
        /*09c4*/ 	.word	0x000198c0


	//   ....[121]....
        /*09c8*/ 	.word	0x000198f0


	//   ....[122]....
        /*09cc*/ 	.word	0x00019920


	//   ....[123]....
        /*09d0*/ 	.word	0x00019ab0


	//   ....[124]....
        /*09d4*/ 	.word	0x00019ae0


	//   ....[125]....
        /*09d8*/ 	.word	0x00019b10


	//   ....[126]....
        /*09dc*/ 	.word	0x00019b40


	//   ....[127]....
        /*09e0*/ 	.word	0x00019b70


	//   ....[128]....
        /*09e4*/ 	.word	0x00019ba0


	//   ....[129]....
        /*09e8*/ 	.word	0x00019c30


	//   ....[130]....
        /*09ec*/ 	.word	0x00019c60


	//   ....[131]....
        /*09f0*/ 	.word	0x00019c70


	//   ....[132]....
        /*09f4*/ 	.word	0x00019cb0


	//   ....[133]....
        /*09f8*/ 	.word	0x0001b150


	//   ....[134]....
        /*09fc*/ 	.word	0x0001cfd0


	//   ....[135]....
        /*0a00*/ 	.word	0x0001cff0


	//   ....[136]....
        /*0a04*/ 	.word	0x0001d090


	//   ....[137]....
        /*0a08*/ 	.word	0x0001d0b0


	//   ....[138]....
        /*0a0c*/ 	.word	0x0001d140


	//   ....[139]....
        /*0a10*/ 	.word	0x0001d160


	//   ....[140]....
        /*0a14*/ 	.word	0x0001d1f0


	//   ....[141]....
        /*0a18*/ 	.word	0x0001d210


	//   ....[142]....
        /*0a1c*/ 	.word	0x0001d2a0


	//   ....[143]....
        /*0a20*/ 	.word	0x0001d2c0


	//   ....[144]....
        /*0a24*/ 	.word	0x0001d350


	//   ....[145]....
        /*0a28*/ 	.word	0x0001d370


	//   ....[146]....
        /*0a2c*/ 	.word	0x0001d400


	//   ....[147]....
        /*0a30*/ 	.word	0x0001d420


	//   ....[148]....
        /*0a34*/ 	.word	0x0001d430


	//   ....[149]....
        /*0a38*/ 	.word	0x0001d4b0


	//   ....[150]....
        /*0a3c*/ 	.word	0x0001dc00


	//   ....[151]....
        /*0a40*/ 	.word	0x0001dc30


	//   ....[152]....
        /*0a44*/ 	.word	0x0001dc90


	//   ....[153]....
        /*0a48*/ 	.word	0x0001dce0


	//   ....[154]....
        /*0a4c*/ 	.word	0x0001dd30


	//   ....[155]....
        /*0a50*/ 	.word	0x0001dd80


	//   ....[156]....
        /*0a54*/ 	.word	0x0001ddd0


	//   ....[157]....
        /*0a58*/ 	.word	0x0001de20


	//   ....[158]....
        /*0a5c*/ 	.word	0x0001de70


	//   ....[159]....
        /*0a60*/ 	.word	0x0001dec0


	//   ....[160]....
        /*0a64*/ 	.word	0x0001df10


	//   ....[161]....
        /*0a68*/ 	.word	0x0001df60


	//   ....[162]....
        /*0a6c*/ 	.word	0x0001dfb0


	//   ....[163]....
        /*0a70*/ 	.word	0x0001dff0


	//   ....[164]....
        /*0a74*/ 	.word	0x0001e010


	//   ....[165]....
        /*0a78*/ 	.word	0x0001e050


	//   ....[166]....
        /*0a7c*/ 	.word	0x0001e790


	//   ....[167]....
        /*0a80*/ 	.word	0x0001e7c0


	//   ....[168]....
        /*0a84*/ 	.word	0x0001e820


	//   ....[169]....
        /*0a88*/ 	.word	0x0001e830


	//   ....[170]....
        /*0a8c*/ 	.word	0x0001e880


	//   ....[171]....
        /*0a90*/ 	.word	0x0001e890


	//   ....[172]....
        /*0a94*/ 	.word	0x0001e8e0


	//   ....[173]....
        /*0a98*/ 	.word	0x0001e8f0


	//   ....[174]....
        /*0a9c*/ 	.word	0x0001e940


	//   ....[175]....
        /*0aa0*/ 	.word	0x0001e950


	//   ....[176]....
        /*0aa4*/ 	.word	0x0001e9a0


	//   ....[177]....
        /*0aa8*/ 	.word	0x0001e9b0


	//   ....[178]....
        /*0aac*/ 	.word	0x0001ea00


	//   ....[179]....
        /*0ab0*/ 	.word	0x0001ea10


	//   ....[180]....
        /*0ab4*/ 	.word	0x0001ea20


	//   ....[181]....
        /*0ab8*/ 	.word	0x0001ea70


	//   ....[182]....
        /*0abc*/ 	.word	0x0001ecd0


	//   ....[183]....
        /*0ac0*/ 	.word	0x0001ecf0


	//   ....[184]....
        /*0ac4*/ 	.word	0x0001ed00


	//   ....[185]....
        /*0ac8*/ 	.word	0x0001ed70


	//   ....[186]....
        /*0acc*/ 	.word	0x0001ed80


	//   ....[187]....
        /*0ad0*/ 	.word	0x0001edf0


	//   ....[188]....
        /*0ad4*/ 	.word	0x0001ee00


	//   ....[189]....
        /*0ad8*/ 	.word	0x0001ee70


	//   ....[190]....
        /*0adc*/ 	.word	0x0001ee80


	//   ....[191]....
        /*0ae0*/ 	.word	0x0001eef0


	//   ....[192]....
        /*0ae4*/ 	.word	0x0001ef00


	//   ....[193]....
        /*0ae8*/ 	.word	0x0001ef70


	//   ....[194]....
        /*0aec*/ 	.word	0x0001ef80


	//   ....[195]....
        /*0af0*/ 	.word	0x0001eff0


	//   ....[196]....
        /*0af4*/ 	.word	0x0001f000


	//   ....[197]....
        /*0af8*/ 	.word	0x0001f010


	//   ....[198]....
        /*0afc*/ 	.word	0x0001f5a0


	//   ....[199]....
        /*0b00*/ 	.word	0x0001f5e0


	//   ....[200]....
        /*0b04*/ 	.word	0x0001f620


	//   ....[201]....
        /*0b08*/ 	.word	0x0001f640


	//   ....[202]....
        /*0b0c*/ 	.word	0x0001f650


	//   ....[203]....
        /*0b10*/ 	.word	0x0001f670


	//   ....[204]....
        /*0b14*/ 	.word	0x0001f6e0


	//   ....[205]....
        /*0b18*/ 	.word	0x0001f700


	//   ....[206]....
        /*0b1c*/ 	.word	0x0001f760


	//   ....[207]....
        /*0b20*/ 	.word	0x0001f780


	//   ....[208]....
        /*0b24*/ 	.word	0x0001f7e0


	//   ....[209]....
        /*0b28*/ 	.word	0x0001f800


	//   ....[210]....
        /*0b2c*/ 	.word	0x0001f860


	//   ....[211]....
        /*0b30*/ 	.word	0x0001f880


	//   ....[212]....
        /*0b34*/ 	.word	0x0001f8d0


	//   ....[213]....
        /*0b38*/ 	.word	0x0001f8f0


	//   ....[214]....
        /*0b3c*/ 	.word	0x0001fd30


	//   ....[215]....
        /*0b40*/ 	.word	0x0001fd60


	//   ....[216]....
        /*0b44*/ 	.word	0x0001fdc0


	//   ....[217]....
        /*0b48*/ 	.word	0x0001fdf0


	//   ....[218]....
        /*0b4c*/ 	.word	0x0001fe20


	//   ....[219]....
        /*0b50*/ 	.word	0x0001fe50


	//   ....[220]....
        /*0b54*/ 	.word	0x0001fe80


	//   ....[221]....
        /*0b58*/ 	.word	0x0001feb0


	//   ....[222]....
        /*0b5c*/ 	.word	0x00020050


	//   ....[223]....
        /*0b60*/ 	.word	0x00020080


	//   ....[224]....
        /*0b64*/ 	.word	0x000200b0


	//   ....[225]....
        /*0b68*/ 	.word	0x000200e0


	//   ....[226]....
        /*0b6c*/ 	.word	0x00020110


	//   ....[227]....
        /*0b70*/ 	.word	0x00020140


	//   ....[228]....
        /*0b74*/ 	.word	0x00020200


	//   ....[229]....
        /*0b78*/ 	.word	0x00020220


	//   ....[230]....
        /*0b7c*/ 	.word	0x00020240


	//   ....[231]....
        /*0b80*/ 	.word	0x000202a0


	//   ....[232]....
        /*0b84*/ 	.word	0x00020cc0


	//   ....[233]....
        /*0b88*/ 	.word	0x00020fe0


	//   ....[234]....
        /*0b8c*/ 	.word	0x00021070


	//   ....[235]....
        /*0b90*/ 	.word	0x00021110


	//   ....[236]....
        /*0b94*/ 	.word	0x000211a0


	//   ....[237]....
        /*0b98*/ 	.word	0x00021240


	//   ....[238]....
        /*0b9c*/ 	.word	0x000212d0


	//   ....[239]....
        /*0ba0*/ 	.word	0x00021370


	//   ....[240]....
        /*0ba4*/ 	.word	0x00021400


	//   ....[241]....
        /*0ba8*/ 	.word	0x000214f0


	//   ....[242]....
        /*0bac*/ 	.word	0x00021580


	//   ....[243]....
        /*0bb0*/ 	.word	0x00021620


	//   ....[244]....
        /*0bb4*/ 	.word	0x000216b0


	//   ....[245]....
        /*0bb8*/ 	.word	0x00021750


	//   ....[246]....
        /*0bbc*/ 	.word	0x000217e0


	//   ....[247]....
        /*0bc0*/ 	.word	0x00021880


	//   ....[248]....
        /*0bc4*/ 	.word	0x00021910


	//   ....[249]....
        /*0bc8*/ 	.word	0x00021a00


	//   ....[250]....
        /*0bcc*/ 	.word	0x00021a90


	//   ....[251]....
        /*0bd0*/ 	.word	0x00021b20


	//   ....[252]....
        /*0bd4*/ 	.word	0x00021bb0


	//   ....[253]....
        /*0bd8*/ 	.word	0x00021c40


	//   ....[254]....
        /*0bdc*/ 	.word	0x00021cd0


	//   ....[255]....
        /*0be0*/ 	.word	0x00021d60


	//   ....[0]....
        /*0be4*/ 	.word	0x00021df0


	//   ....[1]....
        /*0be8*/ 	.word	0x00021f20


	//   ....[2]....
        /*0bec*/ 	.word	0x00021fd0


	//   ....[3]....
        /*0bf0*/ 	.word	0x00022060


	//   ....[4]....
        /*0bf4*/ 	.word	0x000220b0


	//   ....[5]....
        /*0bf8*/ 	.word	0x00022100


	//   ....[6]....
        /*0bfc*/ 	.word	0x00022190


	//   ....[7]....
        /*0c00*/ 	.word	0x00022220


	//   ....[8]....
        /*0c04*/ 	.word	0x00022270


	//   ....[9]....
        /*0c08*/ 	.word	0x000222c0


	//   ....[10]....
        /*0c0c*/ 	.word	0x00022350


	//   ....[11]....
        /*0c10*/ 	.word	0x000223e0


	//   ....[12]....
        /*0c14*/ 	.word	0x00022430


	//   ....[13]....
        /*0c18*/ 	.word	0x00022480


	//   ....[14]....
        /*0c1c*/ 	.word	0x00022510


	//   ....[15]....
        /*0c20*/ 	.word	0x000225a0


	//   ....[16]....
        /*0c24*/ 	.word	0x000225f0


	//   ....[17]....
        /*0c28*/ 	.word	0x00022640


	//   ....[18]....
        /*0c2c*/ 	.word	0x00022730


	//   ....[19]....
        /*0c30*/ 	.word	0x000227e0


	//   ....[20]....
        /*0c34*/ 	.word	0x00022860


	//   ....[21]....
        /*0c38*/ 	.word	0x000228f0


	//   ....[22]....
        /*0c3c*/ 	.word	0x00022a50


	//   ....[23]....
        /*0c40*/ 	.word	0x00022bb0


	//   ....[24]....
        /*0c44*/ 	.word	0x00022c10


	//   ....[25]....
        /*0c48*/ 	.word	0x00022c60


	//   ....[26]....
        /*0c4c*/ 	.word	0x00022cf0


	//   ....[27]....
        /*0c50*/ 	.word	0x00022d90


	//   ....[28]....
        /*0c54*/ 	.word	0x00022e10


	//   ....[29]....
        /*0c58*/ 	.word	0x00022e80


	//   ....[30]....
        /*0c5c*/ 	.word	0x00022ff0


	//   ....[31]....
        /*0c60*/ 	.word	0x00023120


	//   ....[32]....
        /*0c64*/ 	.word	0x00023190


	//   ....[33]....
        /*0c68*/ 	.word	0x000231e0


	//   ....[34]....
        /*0c6c*/ 	.word	0x000234c0


	//   ....[35]....
        /*0c70*/ 	.word	0x00023510


	//   ....[36]....
        /*0c74*/ 	.word	0x000235a0


	//   ....[37]....
        /*0c78*/ 	.word	0x00023630


	//   ....[38]....
        /*0c7c*/ 	.word	0x000236c0


	//   ....[39]....
        /*0c80*/ 	.word	0x00023750


	//   ....[40]....
        /*0c84*/ 	.word	0x000237e0


	//   ....[41]....
        /*0c88*/ 	.word	0x00023870


	//   ....[42]....
        /*0c8c*/ 	.word	0x000238f0


	//   ....[43]....
        /*0c90*/ 	.word	0x00023940


	//   ....[44]....
        /*0c94*/ 	.word	0x000239d0


	//   ....[45]....
        /*0c98*/ 	.word	0x00023a60


	//   ....[46]....
        /*0c9c*/ 	.word	0x00023ae0


	//   ....[47]....
        /*0ca0*/ 	.word	0x00023b30


	//   ....[48]....
        /*0ca4*/ 	.word	0x00023bc0


	//   ....[49]....
        /*0ca8*/ 	.word	0x00023c50


	//   ....[50]....
        /*0cac*/ 	.word	0x00023ce0


	//   ....[51]....
        /*0cb0*/ 	.word	0x00023d70


	//   ....[52]....
        /*0cb4*/ 	.word	0x00023e00


	//   ....[53]....
        /*0cb8*/ 	.word	0x00023e90


	//   ....[54]....
        /*0cbc*/ 	.word	0x00023f50


	//   ....[55]....
        /*0cc0*/ 	.word	0x00024230


	//   ....[56]....
        /*0cc4*/ 	.word	0x00024320


	//   ....[57]....
        /*0cc8*/ 	.word	0x000243c0


	//   ....[58]....
        /*0ccc*/ 	.word	0x00024420


	//   ....[59]....
        /*0cd0*/ 	.word	0x00024520


	//   ....[60]....
        /*0cd4*/ 	.word	0x00024590


	//   ....[61]....
        /*0cd8*/ 	.word	0x00024690


	//   ....[62]....
        /*0cdc*/ 	.word	0x00024700


	//   ....[63]....
        /*0ce0*/ 	.word	0x00024800


	//   ....[64]....
        /*0ce4*/ 	.word	0x00024870


	//   ....[65]....
        /*0ce8*/ 	.word	0x00024970


	//   ....[66]....
        /*0cec*/ 	.word	0x000249e0


	//   ....[67]....
        /*0cf0*/ 	.word	0x00024ae0


	//   ....[68]....
        /*0cf4*/ 	.word	0x00024b50


	//   ....[69]....
        /*0cf8*/ 	.word	0x00024c50


	//   ....[70]....
        /*0cfc*/ 	.word	0x00024cc0


	//   ....[71]....
        /*0d00*/ 	.word	0x00024d60


	//   ....[72]....
        /*0d04*/ 	.word	0x00024e60


	//   ....[73]....
        /*0d08*/ 	.word	0x00024ed0


	//   ....[74]....
        /*0d0c*/ 	.word	0x00024f50


	//   ....[75]....
        /*0d10*/ 	.word	0x00025010


	//   ....[76]....
        /*0d14*/ 	.word	0x00025090


	//   ....[77]....
        /*0d18*/ 	.word	0x00025160


	//   ....[78]....
        /*0d1c*/ 	.word	0x000251e0


	//   ....[79]....
        /*0d20*/ 	.word	0x000252b0


	//   ....[80]....
        /*0d24*/ 	.word	0x00025330


	//   ....[81]....
        /*0d28*/ 	.word	0x00025400


	//   ....[82]....
        /*0d2c*/ 	.word	0x00025480


	//   ....[83]....
        /*0d30*/ 	.word	0x00025550


	//   ....[84]....
        /*0d34*/ 	.word	0x000255d0


	//   ....[85]....
        /*0d38*/ 	.word	0x00025690


	//   ....[86]....
        /*0d3c*/ 	.word	0x00025710


	//   ....[87]....
        /*0d40*/ 	.word	0x000257c0


	//   ....[88]....
        /*0d44*/ 	.word	0x000258f0


	//   ....[89]....
        /*0d48*/ 	.word	0x00025990


	//   ....[90]....
        /*0d4c*/ 	.word	0x00025a00


	//   ....[91]....
        /*0d50*/ 	.word	0x00025ac0


	//   ....[92]....
        /*0d54*/ 	.word	0x00025b20


	//   ....[93]....
        /*0d58*/ 	.word	0x00025be0


	//   ....[94]....
        /*0d5c*/ 	.word	0x00025c40


	//   ....[95]....
        /*0d60*/ 	.word	0x00025d00


	//   ....[96]....
        /*0d64*/ 	.word	0x00025d60


	//   ....[97]....
        /*0d68*/ 	.word	0x00025e20


	//   ....[98]....
        /*0d6c*/ 	.word	0x00025e80


	//   ....[99]....
        /*0d70*/ 	.word	0x00025f40


	//   ....[100]....
        /*0d74*/ 	.word	0x00025fa0


	//   ....[101]....
        /*0d78*/ 	.word	0x00026060


	//   ....[102]....
        /*0d7c*/ 	.word	0x000260c0


	//   ....[103]....
        /*0d80*/ 	.word	0x00026180


	//   ....[104]....
        /*0d84*/ 	.word	0x00026270


	//   ....[105]....
        /*0d88*/ 	.word	0x00026310


	//   ....[106]....
        /*0d8c*/ 	.word	0x00026370


	//   ....[107]....
        /*0d90*/ 	.word	0x00026450


	//   ....[108]....
        /*0d94*/ 	.word	0x000264b0


	//   ....[109]....
        /*0d98*/ 	.word	0x00026590


	//   ....[110]....
        /*0d9c*/ 	.word	0x000265f0


	//   ....[111]....
        /*0da0*/ 	.word	0x000266d0


	//   ....[112]....
        /*0da4*/ 	.word	0x00026730


	//   ....[113]....
        /*0da8*/ 	.word	0x00026810


	//   ....[114]....
        /*0dac*/ 	.word	0x00026870


	//   ....[115]....
        /*0db0*/ 	.word	0x00026950


	//   ....[116]....
        /*0db4*/ 	.word	0x000269b0


	//   ....[117]....
        /*0db8*/ 	.word	0x00026a90


	//   ....[118]....
        /*0dbc*/ 	.word	0x00026af0


	//   ....[119]....
        /*0dc0*/ 	.word	0x00026bc0


	//   ....[120]....
        /*0dc4*/ 	.word	0x00026ce0


	//   ....[121]....
        /*0dc8*/ 	.word	0x00026d80


	//   ....[122]....
        /*0dcc*/ 	.word	0x00026e40


	//   ....[123]....
        /*0dd0*/ 	.word	0x00026f10


	//   ....[124]....
        /*0dd4*/ 	.word	0x00026f70


	//   ....[125]....
        /*0dd8*/ 	.word	0x00027050


	//   ....[126]....
        /*0ddc*/ 	.word	0x000270b0


	//   ....[127]....
        /*0de0*/ 	.word	0x00027180


	//   ....[128]....
        /*0de4*/ 	.word	0x000271e0


	//   ....[129]....
        /*0de8*/ 	.word	0x000272b0


	//   ....[130]....
        /*0dec*/ 	.word	0x00027310


	//   ....[131]....
        /*0df0*/ 	.word	0x000273f0


	//   ....[132]....
        /*0df4*/ 	.word	0x00027450


	//   ....[133]....
        /*0df8*/ 	.word	0x00027520


	//   ....[134]....
        /*0dfc*/ 	.word	0x00027580


	//   ....[135]....
        /*0e00*/ 	.word	0x00027640


	//   ....[136]....
        /*0e04*/ 	.word	0x000276d0


	//   ....[137]....
        /*0e08*/ 	.word	0x00027770


	//   ....[138]....
        /*0e0c*/ 	.word	0x000278f0


	//   ....[139]....
        /*0e10*/ 	.word	0x00027960


	//   ....[140]....
        /*0e14*/ 	.word	0x000279d0


	//   ....[141]....
        /*0e18*/ 	.word	0x00027a40


	//   ....[142]....
        /*0e1c*/ 	.word	0x00027ab0


	//   ....[143]....
        /*0e20*/ 	.word	0x00027b30


	//   ....[144]....
        /*0e24*/ 	.word	0x00027bb0


	//   ....[145]....
        /*0e28*/ 	.word	0x00027c40


	//   ....[146]....
        /*0e2c*/ 	.word	0x00027cb0


	//   ....[147]....
        /*0e30*/ 	.word	0x00027d20


	//   ....[148]....
        /*0e34*/ 	.word	0x00027d90


	//   ....[149]....
        /*0e38*/ 	.word	0x00027e10


	//   ....[150]....
        /*0e3c*/ 	.word	0x00027e80


	//   ....[151]....
        /*0e40*/ 	.word	0x00027f10


	//   ....[152]....
        /*0e44*/ 	.word	0x00027f70


	//   ....[153]....
        /*0e48*/ 	.word	0x00028000


	//   ....[154]....
        /*0e4c*/ 	.word	0x00028130


	//----- nvinfo : EIATTR_REG_RECONFIG
	.align		4
.L_314:
        /*0e50*/ 	.byte	0x01, 0x54
	.zero		2


	//----- nvinfo : EIATTR_SYSCALL_OFFSETS
	.align		4
        /*0e54*/ 	.byte	0x04, 0x46
        /*0e56*/ 	.short	(.L_316 - .L_315)


	//   ....[0]....
.L_315:
        /*0e58*/ 	.word	0x00001cd0


	//   ....[1]....
        /*0e5c*/ 	.word	0x00001e20


	//   ....[2]....
        /*0e60*/ 	.word	0x000092f0


	//   ....[3]....
        /*0e64*/ 	.word	0x000095f0


	//   ....[4]....
        /*0e68*/ 	.word	0x0001c6d0


	//   ....[5]....
        /*0e6c*/ 	.word	0x0001c820


	//   ....[6]....
        /*0e70*/ 	.word	0x0001c910


	//   ....[7]....
        /*0e74*/ 	.word	0x0001d880


	//----- nvinfo : EIATTR_MBARRIER_INSTR_OFFSETS
	.align		4
.L_316:
        /*0e78*/ 	.byte	0x04, 0x39
        /*0e7a*/ 	.short	(.L_318 - .L_317)


	//   ....[0]....
.L_317:
        /*0e7c*/ 	.word	0x00000270
        /*0e80*/ 	.word	0x000000ff
        /*0e84*/ 	.word	0x00028800
        /*0e88*/ 	.short	0x0100
        /*0e8a*/ 	.byte	0x08
	.zero		1


	//   ....[1]....
        /*0e8c*/ 	.word	0x00000280
        /*0e90*/ 	.word	0x000000ff
        /*0e94*/ 	.word	0x00028820
        /*0e98*/ 	.short	0x0100
        /*0e9a*/ 	.byte	0x08
	.zero		1


	//   ....[2]....
        /*0e9c*/ 	.word	0x00000370
        /*0ea0*/ 	.word	0x000000ff
        /*0ea4*/ 	.word	0x00028830
        /*0ea8*/ 	.short	0x0100
        /*0eaa*/ 	.byte	0x08
	.zero		1


	//   ....[3]....
        /*0eac*/ 	.word	0x00000380
        /*0eb0*/ 	.word	0x000000ff
        /*0eb4*/ 	.word	0x00028840
        /*0eb8*/ 	.short	0x0100
        /*0eba*/ 	.byte	0x08
	.zero		1


	//   ....[4]....
        /*0ebc*/ 	.word	0x00000390
        /*0ec0*/ 	.word	0x000000ff
        /*0ec4*/ 	.word	0x00028838
        /*0ec8*/ 	.short	0x0100
        /*0eca*/ 	.byte	0x08
	.zero		1


	//   ....[5]....
        /*0ecc*/ 	.word	0x000003a0
        /*0ed0*/ 	.word	0x000000ff
        /*0ed4*/ 	.word	0x00028848
        /*0ed8*/ 	.short	0x0100
        /*0eda*/ 	.byte	0x08
	.zero		1


	//   ....[6]....
        /*0edc*/ 	.word	0x000004d0
        /*0ee0*/ 	.word	0x000000ff
        /*0ee4*/ 	.word	0x00028850
        /*0ee8*/ 	.short	0x0100
        /*0eea*/ 	.byte	0x08
	.zero		1


	//   ....[7]....
        /*0eec*/ 	.word	0x000004e0
        /*0ef0*/ 	.word	0x000000ff
        /*0ef4*/ 	.word	0x00028860
        /*0ef8*/ 	.short	0x0100
        /*0efa*/ 	.byte	0x08
	.zero		1


	//   ....[8]....
        /*0efc*/ 	.word	0x000004f0
        /*0f00*/ 	.word	0x000000ff
        /*0f04*/ 	.word	0x00028858
        /*0f08*/ 	.short	0x0100
        /*0f0a*/ 	.byte	0x08
	.zero		1


	//   ....[9]....
        /*0f0c*/ 	.word	0x00000500
        /*0f10*/ 	.word	0x000000ff
        /*0f14*/ 	.word	0x00028868
        /*0f18*/ 	.short	0x0100
        /*0f1a*/ 	.byte	0x08
	.zero		1


	//   ....[10]....
        /*0f1c*/ 	.word	0x000005f0
        /*0f20*/ 	.word	0x000000ff
        /*0f24*/ 	.word	0x00028870
        /*0f28*/ 	.short	0x0100
        /*0f2a*/ 	.byte	0x06
	.zero		1


	//   ....[11]....
        /*0f2c*/ 	.word	0x00000600
        /*0f30*/ 	.word	0x000000ff
        /*0f34*/ 	.word	0x00028880
        /*0f38*/ 	.short	0x0100
        /*0f3a*/ 	.byte	0x06
	.zero		1


	//   ....[12]....
        /*0f3c*/ 	.word	0x00000610
        /*0f40*/ 	.word	0x000000ff
        /*0f44*/ 	.word	0x00028878
        /*0f48*/ 	.short	0x0100
        /*0f4a*/ 	.byte	0x06
	.zero		1


	//   ....[13]....
        /*0f4c*/ 	.word	0x00000620
        /*0f50*/ 	.word	0x000000ff
        /*0f54*/ 	.word	0x00028888
        /*0f58*/ 	.short	0x0100
        /*0f5a*/ 	.byte	0x06
	.zero		1


	//   ....[14]....
        /*0f5c*/ 	.word	0x00000750
        /*0f60*/ 	.word	0x000000ff
        /*0f64*/ 	.word	0x00028890
        /*0f68*/ 	.short	0x0100
        /*0f6a*/ 	.byte	0x08
	.zero		1


	//   ....[15]....
        /*0f6c*/ 	.word	0x00000760
        /*0f70*/ 	.word	0x000000ff
        /*0f74*/ 	.word	0x000288a0
        /*0f78*/ 	.short	0x0100
        /*0f7a*/ 	.byte	0x08
	.zero		1


	//   ....[16]....
        /*0f7c*/ 	.word	0x00000770
        /*0f80*/ 	.word	0x000000ff
        /*0f84*/ 	.word	0x00028898
        /*0f88*/ 	.short	0x0100
        /*0f8a*/ 	.byte	0x08
	.zero		1


	//   ....[17]....
        /*0f8c*/ 	.word	0x00000780
        /*0f90*/ 	.word	0x000000ff
        /*0f94*/ 	.word	0x000288a8
        /*0f98*/ 	.short	0x0100
        /*0f9a*/ 	.byte	0x08
	.zero		1


	//   ....[18]....
        /*0f9c*/ 	.word	0x000008b0
        /*0fa0*/ 	.word	0x000000ff
        /*0fa4*/ 	.word	0x000288b0
        /*0fa8*/ 	.short	0x0100
        /*0faa*/ 	.byte	0x08
	.zero		1


	//   ....[19]....
        /*0fac*/ 	.word	0x000008c0
        /*0fb0*/ 	.word	0x000000ff
        /*0fb4*/ 	.word	0x000288c0
        /*0fb8*/ 	.short	0x0100
        /*0fba*/ 	.byte	0x08
	.zero		1


	//   ....[20]....
        /*0fbc*/ 	.word	0x000008d0
        /*0fc0*/ 	.word	0x000000ff
        /*0fc4*/ 	.word	0x000288b8
        /*0fc8*/ 	.short	0x0100
        /*0fca*/ 	.byte	0x08
	.zero		1


	//   ....[21]....
        /*0fcc*/ 	.word	0x000008e0
        /*0fd0*/ 	.word	0x000000ff
        /*0fd4*/ 	.word	0x000288c8
        /*0fd8*/ 	.short	0x0100
        /*0fda*/ 	.byte	0x08
	.zero		1


	//   ....[22]....
        /*0fdc*/ 	.word	0x00003470
        /*0fe0*/ 	.word	0x00000059
        /*0fe4*/ 	.word	0x00028890
        /*0fe8*/ 	.short	0x010a
        /*0fea*/ 	.byte	0x3f
	.zero		1


	//   ....[23]....
        /*0fec*/ 	.word	0x00005c60
        /*0ff0*/ 	.word	0x00000059
        /*0ff4*/ 	.word	0x00028890
        /*0ff8*/ 	.short	0x010a
        /*0ffa*/ 	.byte	0x3f
	.zero		1


	//   ....[24]....
        /*0ffc*/ 	.word	0x00007d50
        /*1000*/ 	.word	0x00000059
        /*1004*/ 	.word	0x00028890
        /*1008*/ 	.short	0x010a
        /*100a*/ 	.byte	0x3f
	.zero		1


	//   ....[25]....
        /*100c*/ 	.word	0x00008450
        /*1010*/ 	.word	0x0000000b
        /*1014*/ 	.word	0x00000000
        /*1018*/ 	.short	0x0101
        /*101a*/ 	.byte	0x3f
	.zero		1


	//   ....[26]....
        /*101c*/ 	.word	0x00008490
        /*1020*/ 	.word	0x00000059
        /*1024*/ 	.word	0x000288b0
        /*1028*/ 	.short	0x010a
        /*102a*/ 	.byte	0x3f
	.zero		1


	//   ....[27]....
        /*102c*/ 	.word	0x00008aa0
        /*1030*/ 	.word	0x00000059
        /*1034*/ 	.word	0x00000000
        /*1038*/ 	.short	0x0101
        /*103a*/ 	.byte	0x3f
	.zero		1


	//   ....[28]....
        /*103c*/ 	.word	0x00009380
        /*1040*/ 	.word	0x00000012
        /*1044*/ 	.word	0x00028800
        /*1048*/ 	.short	0x010a
        /*104a*/ 	.byte	0x3f
	.zero		1


	//   ....[29]....
        /*104c*/ 	.word	0x000093d0
        /*1050*/ 	.word	0x00000012
        /*1054*/ 	.word	0x00028800
        /*1058*/ 	.short	0x010a
        /*105a*/ 	.byte	0x3f
	.zero		1


	//   ....[30]....
        /*105c*/ 	.word	0x0000a600
        /*1060*/ 	.word	0x00000012
        /*1064*/ 	.word	0x00028800
        /*1068*/ 	.short	0x010a
        /*106a*/ 	.byte	0x3f
	.zero		1


	//   ....[31]....
        /*106c*/ 	.word	0x0000cd10
        /*1070*/ 	.word	0x00000012
        /*1074*/ 	.word	0x00028800
        /*1078*/ 	.short	0x010a
        /*107a*/ 	.byte	0x3f
	.zero		1


	//   ....[32]....
        /*107c*/ 	.word	0x0000e910
        /*1080*/ 	.word	0x00000000
        /*1084*/ 	.word	0x00028830
        /*1088*/ 	.short	0x010a
        /*108a*/ 	.byte	0x3f
	.zero		1


	//   ....[33]....
        /*108c*/ 	.word	0x0000e950
        /*1090*/ 	.word	0x00000000
        /*1094*/ 	.word	0x00028830
        /*1098*/ 	.short	0x010a
        /*109a*/ 	.byte	0x3f
	.zero		1


	//   ....[34]....
        /*109c*/ 	.word	0x00010320
        /*10a0*/ 	.word	0x00000000
        /*10a4*/ 	.word	0x00000000
        /*10a8*/ 	.short	0x0101
        /*10aa*/ 	.byte	0x3f
	.zero		1


	//   ....[35]....
        /*10ac*/ 	.word	0x00010e80
        /*10b0*/ 	.word	0x00000005
        /*10b4*/ 	.word	0x00028830
        /*10b8*/ 	.short	0x010a
        /*10ba*/ 	.byte	0x3f
	.zero		1


	//   ....[36]....
        /*10bc*/ 	.word	0x00010ed0
        /*10c0*/ 	.word	0x00000005
        /*10c4*/ 	.word	0x00028830
        /*10c8*/ 	.short	0x010a
        /*10ca*/ 	.byte	0x3f
	.zero		1


	//   ....[37]....
        /*10cc*/ 	.word	0x00011310
        /*10d0*/ 	.word	0x00000006
        /*10d4*/ 	.word	0x00028850
        /*10d8*/ 	.short	0x010a
        /*10da*/ 	.byte	0x3f
	.zero		1


	//   ....[38]....
        /*10dc*/ 	.word	0x00011350
        /*10e0*/ 	.word	0x00000006
        /*10e4*/ 	.word	0x00028850
        /*10e8*/ 	.short	0x010a
        /*10ea*/ 	.byte	0x3f
	.zero		1


	//   ....[39]....
        /*10ec*/ 	.word	0x000130a0
        /*10f0*/ 	.word	0x00000000
        /*10f4*/ 	.word	0x00000000
        /*10f8*/ 	.short	0x0101
        /*10fa*/ 	.byte	0x3f
	.zero		1


	//   ....[40]....
        /*10fc*/ 	.word	0x00013320
        /*1100*/ 	.word	0x0000000e
        /*1104*/ 	.word	0x00000000
        /*1108*/ 	.short	0x0101
        /*110a*/ 	.byte	0x3f
	.zero		1


	//   ....[41]....
        /*110c*/ 	.word	0x00013a30
        /*1110*/ 	.word	0x00000005
        /*1114*/ 	.word	0x00028830
        /*1118*/ 	.short	0x010a
        /*111a*/ 	.byte	0x3f
	.zero		1


	//   ....[42]....
        /*111c*/ 	.word	0x00013a80
        /*1120*/ 	.word	0x00000005
        /*1124*/ 	.word	0x00028830
        /*1128*/ 	.short	0x010a
        /*112a*/ 	.byte	0x3f
	.zero		1


	//   ....[43]....
        /*112c*/ 	.word	0x00013e90
        /*1130*/ 	.word	0x00000006
        /*1134*/ 	.word	0x00028850
        /*1138*/ 	.short	0x010a
        /*113a*/ 	.byte	0x3f
	.zero		1


	//   ....[44]....
        /*113c*/ 	.word	0x00013ed0
        /*1140*/ 	.word	0x00000006
        /*1144*/ 	.word	0x00028850
        /*1148*/ 	.short	0x010a
        /*114a*/ 	.byte	0x3f
	.zero		1


	//   ....[45]....
        /*114c*/ 	.word	0x000152d0
        /*1150*/ 	.word	0x0000002f
        /*1154*/ 	.word	0x00000000
        /*1158*/ 	.short	0x0101
        /*115a*/ 	.byte	0x3f
	.zero		1


	//   ....[46]....
        /*115c*/ 	.word	0x00015570
        /*1160*/ 	.word	0x0000000c
        /*1164*/ 	.word	0x00000000
        /*1168*/ 	.short	0x0101
        /*116a*/ 	.byte	0x3f
	.zero		1


	//   ....[47]....
        /*116c*/ 	.word	0x00015bc0
        /*1170*/ 	.word	0x0000000d
        /*1174*/ 	.word	0x00028850
        /*1178*/ 	.short	0x010a
        /*117a*/ 	.byte	0x3f
	.zero		1


	//   ....[48]....
        /*117c*/ 	.word	0x00015c40
        /*1180*/ 	.word	0x0000000d
        /*1184*/ 	.word	0x00028850
        /*1188*/ 	.short	0x010a
        /*118a*/ 	.byte	0x3f
	.zero		1


	//   ....[49]....
        /*118c*/ 	.word	0x00016260
        /*1190*/ 	.word	0x00000004
        /*1194*/ 	.word	0x00000000
        /*1198*/ 	.short	0x0101
        /*119a*/ 	.byte	0x3f
	.zero		1


	//   ....[50]....
        /*119c*/ 	.word	0x00017770
        /*11a0*/ 	.word	0x00000000
        /*11a4*/ 	.word	0x00000000
        /*11a8*/ 	.short	0x0101
        /*11aa*/ 	.byte	0x3f
	.zero		1


	//   ....[51]....
        /*11ac*/ 	.word	0x00017fb0
        /*11b0*/ 	.word	0x00000004
        /*11b4*/ 	.word	0x00000000
        /*11b8*/ 	.short	0x0101
        /*11ba*/ 	.byte	0x3f
	.zero		1


	//   ....[52]....
        /*11bc*/ 	.word	0x0001b230
        /*11c0*/ 	.word	0x00000016
        /*11c4*/ 	.word	0x00028820
        /*11c8*/ 	.short	0x010a
        /*11ca*/ 	.byte	0x3f
	.zero		1


	//   ....[53]....
        /*11cc*/ 	.word	0x0001b2c0
        /*11d0*/ 	.word	0x00000008
        /*11d4*/ 	.word	0x000288a0
        /*11d8*/ 	.short	0x010a
        /*11da*/ 	.byte	0x3f
	.zero		1


	//   ....[54]....
        /*11dc*/ 	.word	0x0001b620
        /*11e0*/ 	.word	0x00000008
        /*11e4*/ 	.word	0x000288c0
        /*11e8*/ 	.short	0x010a
        /*11ea*/ 	.byte	0x3f
	.zero		1


	//   ....[55]....
        /*11ec*/ 	.word	0x0001ba50
        /*11f0*/ 	.word	0x0000000b
        /*11f4*/ 	.word	0x000288a0
        /*11f8*/ 	.short	0x010a
        /*11fa*/ 	.byte	0x3f
	.zero		1


	//   ....[56]....
        /*11fc*/ 	.word	0x0001bd90
        /*1200*/ 	.word	0x0000000b
        /*1204*/ 	.word	0x000288c0
        /*1208*/ 	.short	0x010a
        /*120a*/ 	.byte	0x3f
	.zero		1


	//   ....[57]....
        /*120c*/ 	.word	0x0001ce00
        /*1210*/ 	.word	0x00000007
        /*1214*/ 	.word	0x00028840
        /*1218*/ 	.short	0x010a
        /*121a*/ 	.byte	0x3f
	.zero		1


	//   ....[58]....
        /*121c*/ 	.word	0x0001d560
        /*1220*/ 	.word	0x00000007
        /*1224*/ 	.word	0x00028830
        /*1228*/ 	.short	0x0107
        /*122a*/ 	.byte	0x3f
	.zero		1


	//   ....[59]....
        /*122c*/ 	.word	0x0001d630
        /*1230*/ 	.word	0x00000007
        /*1234*/ 	.word	0x00028830
        /*1238*/ 	.short	0x0101
        /*123a*/ 	.byte	0x3f
	.zero		1


	//   ....[60]....
        /*123c*/ 	.word	0x0001e140
        /*1240*/ 	.word	0x00000016
        /*1244*/ 	.word	0x00028800
        /*1248*/ 	.short	0x0107
        /*124a*/ 	.byte	0x3f
	.zero		1


	//   ....[61]....
        /*124c*/ 	.word	0x0001e250
        /*1250*/ 	.word	0x00000016
        /*1254*/ 	.word	0x00028800
        /*1258*/ 	.short	0x0101
        /*125a*/ 	.byte	0x3f
	.zero		1


	//   ....[62]....
        /*125c*/ 	.word	0x0001e270
        /*1260*/ 	.word	0x00000016
        /*1264*/ 	.word	0x00028820
        /*1268*/ 	.short	0x010a
        /*126a*/ 	.byte	0x3f
	.zero		1


	//   ....[63]....
        /*126c*/ 	.word	0x0001e600
        /*1270*/ 	.word	0x00000006
        /*1274*/ 	.word	0x00028840
        /*1278*/ 	.short	0x010a
        /*127a*/ 	.byte	0x3f
	.zero		1


	//   ....[64]....
        /*127c*/ 	.word	0x0001eb00
        /*1280*/ 	.word	0x00000006
        /*1284*/ 	.word	0x00028830
        /*1288*/ 	.short	0x0107
        /*128a*/ 	.byte	0x3f
	.zero		1


	//   ....[65]....
        /*128c*/ 	.word	0x0001ebc0
        /*1290*/ 	.word	0x00000006
        /*1294*/ 	.word	0x00028830
        /*1298*/ 	.short	0x0101
        /*129a*/ 	.byte	0x3f
	.zero		1


	//   ....[66]....
        /*129c*/ 	.word	0x0001ec20
        /*12a0*/ 	.word	0x00000006
        /*12a4*/ 	.word	0x00028860
        /*12a8*/ 	.short	0x010a
        /*12aa*/ 	.byte	0x3f
	.zero		1


	//   ....[67]....
        /*12ac*/ 	.word	0x0001f150
        /*12b0*/ 	.word	0x00000006
        /*12b4*/ 	.word	0x00028850
        /*12b8*/ 	.short	0x0107
        /*12ba*/ 	.byte	0x3f
	.zero		1


	//   ....[68]....
        /*12bc*/ 	.word	0x0001f2f0
        /*12c0*/ 	.word	0x00000006
        /*12c4*/ 	.word	0x00028850
        /*12c8*/ 	.short	0x0101
        /*12ca*/ 	.byte	0x3f
	.zero		1


	//   ....[69]....
        /*12cc*/ 	.word	0x0001f500
        /*12d0*/ 	.word	0x00000000
        /*12d4*/ 	.word	0x00028860
        /*12d8*/ 	.short	0x010a
        /*12da*/ 	.byte	0x3f
	.zero		1


	//   ....[70]....
        /*12dc*/ 	.word	0x0001fa30
        /*12e0*/ 	.word	0x00000000
        /*12e4*/ 	.word	0x00028850
        /*12e8*/ 	.short	0x0107
        /*12ea*/ 	.byte	0x3f
	.zero		1


	//   ....[71]....
        /*12ec*/ 	.word	0x0001faf0
        /*12f0*/ 	.word	0x00000000
        /*12f4*/ 	.word	0x00028850
        /*12f8*/ 	.short	0x0101
        /*12fa*/ 	.byte	0x3f
	.zero		1


	//   ....[72]....
        /*12fc*/ 	.word	0x00020c40
        /*1300*/ 	.word	0x00000004
        /*1304*/ 	.word	0x00028820
        /*1308*/ 	.short	0x010a
        /*130a*/ 	.byte	0x3f
	.zero		1


	//   ....[73]....
        /*130c*/ 	.word	0x00020db0
        /*1310*/ 	.word	0x00000005
        /*1314*/ 	.word	0x00028840
        /*1318*/ 	.short	0x010a
        /*131a*/ 	.byte	0x3f
	.zero		1


	//   ....[74]....
        /*131c*/ 	.word	0x00020e50
        /*1320*/ 	.word	0x00000019
        /*1324*/ 	.word	0x00028840
        /*1328*/ 	.short	0x010a
        /*132a*/ 	.byte	0x3f
	.zero		1


	//   ....[75]....
        /*132c*/ 	.word	0x00020e90
        /*1330*/ 	.word	0x00000005
        /*1334*/ 	.word	0x00028860
        /*1338*/ 	.short	0x010a
        /*133a*/ 	.byte	0x3f
	.zero		1


	//   ....[76]....
        /*133c*/ 	.word	0x00020ed0
        /*1340*/ 	.word	0x00000019
        /*1344*/ 	.word	0x00028860
        /*1348*/ 	.short	0x010a
        /*134a*/ 	.byte	0x3f
	.zero		1


	//   ....[77]....
        /*134c*/ 	.word	0x00020f30
        /*1350*/ 	.word	0x00000059
        /*1354*/ 	.word	0x00028890
        /*1358*/ 	.short	0x010a
        /*135a*/ 	.byte	0x3f
	.zero		1


	//   ....[78]....
        /*135c*/ 	.word	0x00021440
        /*1360*/ 	.word	0x00000059
        /*1364*/ 	.word	0x00028890
        /*1368*/ 	.short	0x010a
        /*136a*/ 	.byte	0x3f
	.zero		1


	//   ....[79]....
        /*136c*/ 	.word	0x00021950
        /*1370*/ 	.word	0x00000059
        /*1374*/ 	.word	0x00028890
        /*1378*/ 	.short	0x010a
        /*137a*/ 	.byte	0x3f
	.zero		1


	//   ....[80]....
        /*137c*/ 	.word	0x00021e20
        /*1380*/ 	.word	0x00000059
        /*1384*/ 	.word	0x000288b0
        /*1388*/ 	.short	0x010a
        /*138a*/ 	.byte	0x3f
	.zero		1


	//   ....[81]....
        /*138c*/ 	.word	0x00022670
        /*1390*/ 	.word	0x00000012
        /*1394*/ 	.word	0x00028800
        /*1398*/ 	.short	0x010a
        /*139a*/ 	.byte	0x3f
	.zero		1


	//   ....[82]....
        /*139c*/ 	.word	0x00023240
        /*13a0*/ 	.word	0x00000012
        /*13a4*/ 	.word	0x00028800
        /*13a8*/ 	.short	0x010a
        /*13aa*/ 	.byte	0x3f
	.zero		1


	//   ....[83]....
        /*13ac*/ 	.word	0x00023290
        /*13b0*/ 	.word	0x00000000
        /*13b4*/ 	.word	0x00028830
        /*13b8*/ 	.short	0x010a
        /*13ba*/ 	.byte	0x3f
	.zero		1


	//   ....[84]....
        /*13bc*/ 	.word	0x000232e0
        /*13c0*/ 	.word	0x00000005
        /*13c4*/ 	.word	0x00028830
        /*13c8*/ 	.short	0x010a
        /*13ca*/ 	.byte	0x3f
	.zero		1


	//   ....[85]....
        /*13cc*/ 	.word	0x00023330
        /*13d0*/ 	.word	0x00000006
        /*13d4*/ 	.word	0x00028850
        /*13d8*/ 	.short	0x010a
        /*13da*/ 	.byte	0x3f
	.zero		1


	//   ....[86]....
        /*13dc*/ 	.word	0x00023380
        /*13e0*/ 	.word	0x00000005
        /*13e4*/ 	.word	0x00028830
        /*13e8*/ 	.short	0x010a
        /*13ea*/ 	.byte	0x3f
	.zero		1


	//   ....[87]....
        /*13ec*/ 	.word	0x000233d0
        /*13f0*/ 	.word	0x00000006
        /*13f4*/ 	.word	0x00028850
        /*13f8*/ 	.short	0x010a
        /*13fa*/ 	.byte	0x3f
	.zero		1


	//   ....[88]....
        /*13fc*/ 	.word	0x00023420
        /*1400*/ 	.word	0x0000000d
        /*1404*/ 	.word	0x00028850
        /*1408*/ 	.short	0x010a
        /*140a*/ 	.byte	0x3f
	.zero		1


	//   ....[89]....
        /*140c*/ 	.word	0x00024010
        /*1410*/ 	.word	0x00000016
        /*1414*/ 	.word	0x00028820
        /*1418*/ 	.short	0x010a
        /*141a*/ 	.byte	0x3f
	.zero		1


	//   ....[90]....
        /*141c*/ 	.word	0x00024060
        /*1420*/ 	.word	0x00000008
        /*1424*/ 	.word	0x000288a0
        /*1428*/ 	.short	0x010a
        /*142a*/ 	.byte	0x3f
	.zero		1


	//   ....[91]....
        /*142c*/ 	.word	0x000240b0
        /*1430*/ 	.word	0x00000008
        /*1434*/ 	.word	0x000288c0
        /*1438*/ 	.short	0x010a
        /*143a*/ 	.byte	0x3f
	.zero		1


	//   ....[92]....
        /*143c*/ 	.word	0x00024100
        /*1440*/ 	.word	0x0000000b
        /*1444*/ 	.word	0x000288a0
        /*1448*/ 	.short	0x010a
        /*144a*/ 	.byte	0x3f
	.zero		1


	//   ....[93]....
        /*144c*/ 	.word	0x00024150
        /*1450*/ 	.word	0x0000000b
        /*1454*/ 	.word	0x000288c0
        /*1458*/ 	.short	0x010a
        /*145a*/ 	.byte	0x3f
	.zero		1


	//   ....[94]....
        /*145c*/ 	.word	0x00024270
        /*1460*/ 	.word	0x00000007
        /*1464*/ 	.word	0x00028840
        /*1468*/ 	.short	0x010a
        /*146a*/ 	.byte	0x3f
	.zero		1


	//   ....[95]....
        /*146c*/ 	.word	0x000257f0
        /*1470*/ 	.word	0x00000016
        /*1474*/ 	.word	0x00028820
        /*1478*/ 	.short	0x010a
        /*147a*/ 	.byte	0x3f
	.zero		1


	//   ....[96]....
        /*147c*/ 	.word	0x00025840
        /*1480*/ 	.word	0x00000006
        /*1484*/ 	.word	0x00028840
        /*1488*/ 	.short	0x010a
        /*148a*/ 	.byte	0x3f
	.zero		1


	//   ....[97]....
        /*148c*/ 	.word	0x000261c0
        /*1490*/ 	.word	0x00000006
        /*1494*/ 	.word	0x00028860
        /*1498*/ 	.short	0x010a
        /*149a*/ 	.byte	0x3f
	.zero		1


	//   ....[98]....
        /*149c*/ 	.word	0x00026c30
        /*14a0*/ 	.word	0x00000000
        /*14a4*/ 	.word	0x00028860
        /*14a8*/ 	.short	0x010a
        /*14aa*/ 	.byte	0x3f
	.zero		1


	//   ....[99]....
        /*14ac*/ 	.word	0x00028050
        /*14b0*/ 	.word	0x00000004
        /*14b4*/ 	.word	0x00028820
        /*14b8*/ 	.short	0x010a
        /*14ba*/ 	.byte	0x3f
	.zero		1


	//   ....[100]....
        /*14bc*/ 	.word	0x000281f0
        /*14c0*/ 	.word	0x00000005
        /*14c4*/ 	.word	0x00028840
        /*14c8*/ 	.short	0x010a
        /*14ca*/ 	.byte	0x3f
	.zero		1


	//   ....[101]....
        /*14cc*/ 	.word	0x00028240
        /*14d0*/ 	.word	0x00000019
        /*14d4*/ 	.word	0x00028840
        /*14d8*/ 	.short	0x010a
        /*14da*/ 	.byte	0x3f
	.zero		1


	//   ....[102]....
        /*14dc*/ 	.word	0x00028290
        /*14e0*/ 	.word	0x00000005
        /*14e4*/ 	.word	0x00028860
        /*14e8*/ 	.short	0x010a
        /*14ea*/ 	.byte	0x3f
	.zero		1


	//----- nvinfo : EIATTR_NUM_MBARRIERS
	.align		4
.L_318:
        /*14ec*/ 	.byte	0x03, 0x38
        /*14ee*/ 	.short	0x0016


	//----- nvinfo : EIATTR_EXIT_INSTR_OFFSETS
	.align		4
        /*14f0*/ 	.byte	0x04, 0x1c
        /*14f2*/ 	.short	(.L_320 - .L_319)


	//   ....[0]....
.L_319:
        /*14f4*/ 	.word	0x00020f20


	//----- nvinfo : EIATTR_MAX_THREADS
	.align		4
.L_320:
        /*14f8*/ 	.byte	0x04, 0x05
        /*14fa*/ 	.short	(.L_322 - .L_321)
.L_321:
        /*14fc*/ 	.word	0x00000180
        /*1500*/ 	.word	0x00000001
        /*1504*/ 	.word	0x00000001


	//----- nvinfo : EIATTR_CRS_STACK_SIZE
	.align		4
.L_322:
        /*1508*/ 	.byte	0x04, 0x1e
        /*150a*/ 	.short	(.L_324 - .L_323)
.L_323:
        /*150c*/ 	.word	0x00000000


	//----- nvinfo : EIATTR_CBANK_PARAM_SIZE
	.align		4
.L_324:
        /*1510*/ 	.byte	0x03, 0x19
        /*1512*/ 	.short	0x0af0


	//----- nvinfo : EIATTR_PARAM_CBANK
	.align		4
        /*1514*/ 	.byte	0x04, 0x0a
        /*1516*/ 	.short	(.L_326 - .L_325)
	.align		4
.L_325:
        /*1518*/ 	.word	index@(.nv.constant0._ZN7cutlass13device_kernelIN5flash11enable_sm90INS1_16FlashAttnFwdSm90INS1_25CollectiveMainloopFwdSm90ILi2EN4cute5tupleIJNS5_1CILi1EEES8_S8_EEENS6_IJNS7_ILi128EEESA_SA_EEELi128ENS_10bfloat16_tEfNS_4arch4Sm90ELb1ELb0ELb0ELb1ELb1ELb1ELb0ELb1ELb1ELb1ELb1ELb0EEENS1_21CollectiveEpilogueFwdISB_S9_SC_SE_Li256ELb1ELb1ELb1ELb0EEENS1_36VarlenDynamicPersistentTileSchedulerILi128ELi128ELi256ELi128ELb1ELb1ELb1ELb1ELb1ELb1EEEEEEEEEvNT_6ParamsE)
        /*151c*/ 	.short	0x0210
        /*151e*/ 	.short	0x0af0


	//----- nvinfo : EIATTR_SW_WAR
	.align		4
.L_326:
        /*1520*/ 	.byte	0x04, 0x36
        /*1522*/ 	.short	(.L_328 - .L_327)
.L_327:
        /*1524*/ 	.word	0x00000008
.L_328:


//--------------------- .nv.callgraph             --------------------------
	.section	.nv.callgraph,"",@"SHT_CUDA_CALLGRAPH"
	.align	4
	.sectionentsize	8
	.align		4
        /*0000*/ 	.word	0x00000000
	.align		4
        /*0004*/ 	.word	0xffffffff
	.align		4
        /*0008*/ 	.word	index@(_ZN7cutlass13device_kernelIN5flash11enable_sm90INS1_16FlashAttnFwdSm90INS1_25CollectiveMainloopFwdSm90ILi2EN4cute5tupleIJNS5_1CILi1EEES8_S8_EEENS6_IJNS7_ILi128EEESA_SA_EEELi128ENS_10bfloat16_tEfNS_4arch4Sm90ELb0ELb0ELb0ELb0ELb1ELb0ELb0ELb1ELb1ELb1ELb1ELb0EEENS1_21CollectiveEpilogueFwdISB_S9_SC_SE_Li256ELb0ELb1ELb1ELb0EEENS1_19SingleTileSchedulerILb0ELb1ELb1ELi128EEEEEEEEEvNT_6ParamsE)
	.align		4
        /*000c*/ 	.word	index@(__assertfail)
	.align		4
        /*0010*/ 	.word	index@(_ZN7cutlass13device_kernelIN5flash11enable_sm90INS1_16FlashAttnFwdSm90INS1_25CollectiveMainloopFwdSm90ILi2EN4cute5tupleIJNS5_1CILi1EEES8_S8_EEENS6_IJNS7_ILi128EEESA_SA_EEELi128ENS_10bfloat16_tEfNS_4arch4Sm90ELb0ELb0ELb0ELb1ELb1ELb0ELb0ELb1ELb1ELb1ELb1ELb0EEENS1_21CollectiveEpilogueFwdISB_S9_SC_SE_Li256ELb1ELb1ELb1ELb0EEENS1_36VarlenDynamicPersistentTileSchedulerILi128ELi128ELi256ELi128ELb1ELb1ELb1ELb0ELb1ELb1EEEEEEEEEvNT_6ParamsE)
	.align		4
        /*0014*/ 	.word	index@(__assertfail)
	.align		4
        /*0018*/ 	.word	index@(_ZN7cutlass13device_kernelIN5flash11enable_sm90INS1_16FlashAttnFwdSm90INS1_25CollectiveMainloopFwdSm90ILi2EN4cute5tupleIJNS5_1CILi1EEES8_S8_EEENS6_IJNS7_ILi128EEESA_SA_EEELi128ENS_10bfloat16_tEfNS_4arch4Sm90ELb0ELb0ELb0ELb1ELb1ELb1ELb0ELb1ELb1ELb1ELb1ELb0EEENS1_21CollectiveEpilogueFwdISB_S9_SC_SE_Li256ELb1ELb1ELb1ELb0EEENS1_36VarlenDynamicPersistentTileSchedulerILi128ELi128ELi256ELi128ELb1ELb1ELb1ELb0ELb1ELb1EEEEEEEEEvNT_6ParamsE)
	.align		4
        /*001c*/ 	.word	index@(__assertfail)
	.align		4
        /*0020*/ 	.word	index@(_ZN7cutlass13device_kernelIN5flash11enable_sm90INS1_16FlashAttnFwdSm90INS1_25CollectiveMainloopFwdSm90ILi2EN4cute5tupleIJNS5_1CILi1EEES8_S8_EEENS6_IJNS7_ILi128EEESA_SA_EEELi128ENS_10bfloat16_tEfNS_4arch4Sm90ELb0ELb1ELb0ELb0ELb1ELb0ELb0ELb1ELb1ELb1ELb1ELb0EEENS1_21CollectiveEpilogueFwdISB_S9_SC_SE_Li256ELb0ELb1ELb1ELb0EEENS1_19SingleTileSchedulerILb0ELb1ELb1ELi128EEEEEEEEEvNT_6ParamsE)
	.align		4
        /*0024*/ 	.word	index@(__assertfail)
	.align		4
        /*0028*/ 	.word	index@(_ZN7cutlass13device_kernelIN5flash11enable_sm90INS1_16FlashAttnFwdSm90INS1_25CollectiveMainloopFwdSm90ILi2EN4cute5tupleIJNS5_1CILi1EEES8_S8_EEENS6_IJNS7_ILi128EEESA_SA_EEELi128ENS_10bfloat16_tEfNS_4arch4Sm90ELb0ELb1ELb0ELb1ELb1ELb0ELb0ELb1ELb1ELb1ELb1ELb0EEENS1_21CollectiveEpilogueFwdISB_S9_SC_SE_Li256ELb1ELb1ELb1ELb0EEENS1_36VarlenDynamicPersistentTileSchedulerILi128ELi128ELi256ELi128ELb1ELb1ELb1ELb1ELb0ELb1EEEEEEEEEvNT_6ParamsE)
	.align		4
        /*002c*/ 	.word	index@(__assertfail)
	.align		4
        /*0030*/ 	.word	index@(_ZN7cutlass13device_kernelIN5flash11enable_sm90INS1_16FlashAttnFwdSm90INS1_25CollectiveMainloopFwdSm90ILi2EN4cute5tupleIJNS5_1CILi1EEES8_S8_EEENS6_IJNS7_ILi128EEESA_SA_EEELi128ENS_10bfloat16_tEfNS_4arch4Sm90ELb0ELb1ELb0ELb1ELb1ELb1ELb0ELb1ELb1ELb1ELb1ELb0EEENS1_21CollectiveEpilogueFwdISB_S9_SC_SE_Li256ELb1ELb1ELb1ELb0EEENS1_36VarlenDynamicPersistentTileSchedulerILi128ELi128ELi256ELi128ELb1ELb1ELb1ELb1ELb0ELb1EEEEEEEEEvNT_6ParamsE)
	.align		4
        /*0034*/ 	.word	index@(__assertfail)
	.align		4
        /*0038*/ 	.word	index@(_ZN7cutlass13device_kernelIN5flash11enable_sm90INS1_16FlashAttnFwdSm90INS1_25CollectiveMainloopFwdSm90ILi2EN4cute5tupleIJNS5_1CILi1EEES8_S8_EEENS6_IJNS7_ILi128EEESA_SA_EEELi128ENS_10bfloat16_tEfNS_4arch4Sm90ELb1ELb0ELb0ELb0ELb1ELb0ELb0ELb1ELb1ELb1ELb1ELb0EEENS1_21CollectiveEpilogueFwdISB_S9_SC_SE_Li256ELb0ELb1ELb1ELb0EEENS1_19SingleTileSchedulerILb0ELb1ELb1ELi128EEEEEEEEEvNT_6ParamsE)
	.align		4
        /*003c*/ 	.word	index@(__assertfail)
	.align		4
        /*0040*/ 	.word	index@(_ZN7cutlass13device_kernelIN5flash11enable_sm90INS1_16FlashAttnFwdSm90INS1_25CollectiveMainloopFwdSm90ILi2EN4cute5tupleIJNS5_1CILi1EEES8_S8_EEENS6_IJNS7_ILi128EEESA_SA_EEELi128ENS_10bfloat16_tEfNS_4arch4Sm90ELb1ELb0ELb0ELb1ELb1ELb0ELb0ELb1ELb1ELb1ELb1ELb0EEENS1_21CollectiveEpilogueFwdISB_S9_SC_SE_Li256ELb1ELb1ELb1ELb0EEENS1_36VarlenDynamicPersistentTileSchedulerILi128ELi128ELi256ELi128ELb1ELb1ELb1ELb1ELb1ELb1EEEEEEEEEvNT_6ParamsE)
	.align		4
        /*0044*/ 	.word	index@(__assertfail)
	.align		4
        /*0048*/ 	.word	index@(_ZN7cutlass13device_kernelIN5flash11enable_sm90INS1_16FlashAttnFwdSm90INS1_25CollectiveMainloopFwdSm90ILi2EN4cute5tupleIJNS5_1CILi1EEES8_S8_EEENS6_IJNS7_ILi128EEESA_SA_EEELi128ENS_10bfloat16_tEfNS_4arch4Sm90ELb1ELb0ELb0ELb1ELb1ELb1ELb0ELb1ELb1ELb1ELb1ELb0EEENS1_21CollectiveEpilogueFwdISB_S9_SC_SE_Li256ELb1ELb1ELb1ELb0EEENS1_36VarlenDynamicPersistentTileSchedulerILi128ELi128ELi256ELi128ELb1ELb1ELb1ELb1ELb1ELb1EEEEEEEEEvNT_6ParamsE)
	.align		4
        /*004c*/ 	.word	index@(__assertfail)
	.align		4
        /*0050*/ 	.word	0x00000000
	.align		4
        /*0054*/ 	.word	0xfffffffe
	.align		4
        /*0058*/ 	.word	0x00000000
	.align		4
        /*005c*/ 	.word	0xfffffffd
	.align		4
        /*0060*/ 	.word	0x00000000
	.align		4
        /*0064*/ 	.word	0xfffffffc


//--------------------- .nv.constant4             --------------------------
	.section	.nv.constant4,"a",@progbits
	.align	8
	.align		8
.nv.constant4:
        /*0000*/ 	.dword	__assertfail
	.align		8
        /*0008*/ 	.dword	__unnamed_1
	.align		8
        /*0010*/ 	.dword	__unnamed_2
	.align		8
        /*0018*/ 	.dword	__unnamed_3
	.align		8
        /*0020*/ 	.dword	__unnamed_4
	.align		8
        /*0028*/ 	.dword	_ZN78_INTERNAL_7c1c60c6_42_flash_fwd_hdim128_bf16_paged_split_sm90_cu_8e232a79_32604cuda3std3__45__cpo5beginE
	.align		8
        /*0030*/ 	.dword	_ZN78_INTERNAL_7c1c60c6_42_flash_fwd_hdim128_bf16_paged_split_sm90_cu_8e232a79_32604cuda3std3__45__cpo3endE
	.align		8
        /*0038*/ 	.dword	_ZN78_INTERNAL_7c1c60c6_42_flash_fwd_hdim128_bf16_paged_split_sm90_cu_8e232a79_32604cuda3std3__45__cpo6cbeginE
	.align		8
        /*0040*/ 	.dword	_ZN78_INTERNAL_7c1c60c6_42_flash_fwd_hdim128_bf16_paged_split_sm90_cu_8e232a79_32604cuda3std3__45__cpo4cendE
	.align		8
        /*0048*/ 	.dword	_ZN78_INTERNAL_7c1c60c6_42_flash_fwd_hdim128_bf16_paged_split_sm90_cu_8e232a79_32604cuda3std3__480_GLOBAL__N__7c1c60c6_42_flash_fwd_hdim128_bf16_paged_split_sm90_cu_8e232a79_32606ignoreE
	.align		8
        /*0050*/ 	.dword	_ZN78_INTERNAL_7c1c60c6_42_flash_fwd_hdim128_bf16_paged_split_sm90_cu_8e232a79_32604cuda3std3__419piecewise_constructE
	.align		8
        /*0058*/ 	.dword	_ZN78_INTERNAL_7c1c60c6_42_flash_fwd_hdim128_bf16_paged_split_sm90_cu_8e232a79_32604cuda3std3__48in_placeE
	.align		8
        /*0060*/ 	.dword	_ZN78_INTERNAL_7c1c60c6_42_flash_fwd_hdim128_bf16_paged_split_sm90_cu_8e232a79_32604cuda3std6ranges3__45__cpo4swapE
	.align		8
        /*0068*/ 	.dword	_ZN78_INTERNAL_7c1c60c6_42_flash_fwd_hdim128_bf16_paged_split_sm90_cu_8e232a79_32604cuda3std6ranges3__45__cpo9iter_moveE
	.align		8
        /*0070*/ 	.dword	_ZN78_INTERNAL_7c1c60c6_42_flash_fwd_hdim128_bf16_paged_split_sm90_cu_8e232a79_32604cute7productE
	.align		8
        /*0078*/ 	.dword	_ZN78_INTERNAL_7c1c60c6_42_flash_fwd_hdim128_bf16_paged_split_sm90_cu_8e232a79_32604cute1_E
	.align		8
        /*0080*/ 	.dword	$str$23
	.align		8
        /*0088*/ 	.dword	$str$24


//--------------------- .text._ZN7cutlass13device_kernelIN5flash11enable_sm90INS1_16FlashAttnFwdSm90INS1_25CollectiveMainloopFwdSm90ILi2EN4cute5tupleIJNS5_1CILi1EEES8_S8_EEENS6_IJNS7_ILi128EEESA_SA_EEELi128ENS_10bfloat16_tEfNS_4arch4Sm90ELb0ELb0ELb0ELb0ELb1ELb0ELb0ELb1ELb1ELb1ELb1ELb0EEENS1_21CollectiveEpilogueFwdISB_S9_SC_SE_Li256ELb0ELb1ELb1ELb0EEENS1_19SingleTileSchedulerILb0ELb1ELb1ELi128EEEEEEEEEvNT_6ParamsE --------------------------
	.section	.text._ZN7cutlass13device_kernelIN5flash11enable_sm90INS1_16FlashAttnFwdSm90INS1_25CollectiveMainloopFwdSm90ILi2EN4cute5tupleIJNS5_1CILi1EEES8_S8_EEENS6_IJNS7_ILi128EEESA_SA_EEELi128ENS_10bfloat16_tEfNS_4arch4Sm90ELb0ELb0ELb0ELb0ELb1ELb0ELb0ELb1ELb1ELb1ELb1ELb0EEENS1_21CollectiveEpilogueFwdISB_S9_SC_SE_Li256ELb0ELb1ELb1ELb0EEENS1_19SingleTileSchedulerILb0ELb1ELb1ELi128EEEEEEEEEvNT_6ParamsE,"ax",@progbits
	.align	128
.text._ZN7cutlass13device_kernelIN5flash11enable_sm90INS1_16FlashAttnFwdSm90INS1_25CollectiveMainloopFwdSm90ILi2EN4cute5tupleIJNS5_1CILi1EEES8_S8_EEENS6_IJNS7_ILi128EEESA_SA_EEELi128ENS_10bfloat16_tEfNS_4arch4Sm90ELb0ELb0ELb0ELb0ELb1ELb0ELb0ELb1ELb1ELb1ELb1ELb0EEENS1_21CollectiveEpilogueFwdISB_S9_SC_SE_Li256ELb0ELb1ELb1ELb0EEENS1_19SingleTileSchedulerILb0ELb1ELb1ELi128EEEEEEEEEvNT_6ParamsE:
        .type           _ZN7cutlass13device_kernelIN5flash11enable_sm90INS1_16FlashAttnFwdSm90INS1_25CollectiveMainloopFwdSm90ILi2EN4cute5tupleIJNS5_1CILi1EEES8_S8_EEENS6_IJNS7_ILi128EEESA_SA_EEELi128ENS_10bfloat16_tEfNS_4arch4Sm90ELb0ELb0ELb0ELb0ELb1ELb0ELb0ELb1ELb1ELb1ELb1ELb0EEENS1_21CollectiveEpilogueFwdISB_S9_SC_SE_Li256ELb0ELb1ELb1ELb0EEENS1_19SingleTileSchedulerILb0ELb1ELb1ELi128EEEEEEEEEvNT_6ParamsE,@function
        .size           _ZN7cutlass13device_kernelIN5flash11enable_sm90INS1_16FlashAttnFwdSm90INS1_25CollectiveMainloopFwdSm90ILi2EN4cute5tupleIJNS5_1CILi1EEES8_S8_EEENS6_IJNS7_ILi128EEESA_SA_EEELi128ENS_10bfloat16_tEfNS_4arch4Sm90ELb0ELb0ELb0ELb0ELb1ELb0ELb0ELb1ELb1ELb1ELb1ELb0EEENS1_21CollectiveEpilogueFwdISB_S9_SC_SE_Li256ELb0ELb1ELb1ELb0EEENS1_19SingleTileSchedulerILb0ELb1ELb1ELi128EEEEEEEEEvNT_6ParamsE,(.L_x_3542 - _ZN7cutlass13device_kernelIN5flash11enable_sm90INS1_16FlashAttnFwdSm90INS1_25CollectiveMainloopFwdSm90ILi2EN4cute5tupleIJNS5_1CILi1EEES8_S8_EEENS6_IJNS7_ILi128EEESA_SA_EEELi128ENS_10bfloat16_tEfNS_4arch4Sm90ELb0ELb0ELb0ELb0ELb1ELb0ELb0ELb1ELb1ELb1ELb1ELb0EEENS1_21CollectiveEpilogueFwdISB_S9_SC_SE_Li256ELb0ELb1ELb1ELb0EEENS1_19SingleTileSchedulerILb0ELb1ELb1ELi128EEEEEEEEEvNT_6ParamsE)
        .other          _ZN7cutlass13device_kernelIN5flash11enable_sm90INS1_16FlashAttnFwdSm90INS1_25CollectiveMainloopFwdSm90ILi2EN4cute5tupleIJNS5_1CILi1EEES8_S8_EEENS6_IJNS7_ILi128EEESA_SA_EEELi128ENS_10bfloat16_tEfNS_4arch4Sm90ELb0ELb0ELb0ELb0ELb1ELb0ELb0ELb1ELb1ELb1ELb1ELb0EEENS1_21CollectiveEpilogueFwdISB_S9_SC_SE_Li256ELb0ELb1ELb1ELb0EEENS1_19SingleTileSchedulerILb0ELb1ELb1ELi128EEEEEEEEEvNT_6ParamsE,@"STO_CUDA_ENTRY STV_DEFAULT"
_ZN7cutlass13device_kernelIN5flash11enable_sm90INS1_16FlashAttnFwdSm90INS1_25CollectiveMainloopFwdSm90ILi2EN4cute5tupleIJNS5_1CILi1EEES8_S8_EEENS6_IJNS7_ILi128EEESA_SA_EEELi128ENS_10bfloat16_tEfNS_4arch4Sm90ELb0ELb0ELb0ELb0ELb1ELb0ELb0ELb1ELb1ELb1ELb1ELb0EEENS1_21CollectiveEpilogueFwdISB_S9_SC_SE_Li256ELb0ELb1ELb1ELb0EEENS1_19SingleTileSchedulerILb0ELb1ELb1ELi128EEEEEEEEEvNT_6ParamsE:
[----:B------:R-:W0:Y:S01]  /*0000*/  LDC R1, c[0x0][0x28] ;  /* 0x00000a00ff017b82 */ /* 0x000e220000000800 */
[----:B------:R-:W1:Y:S01]  /*0010*/  S2R R19, SR_TID.X ;  /* 0x0000000000137919 */ /* 0x000e620000002100 */
[----:B------:R-:W-:Y:S01]  /*0020*/  ELECT P0, URZ, PT ;  /* 0x00000000003f782f */ /* 0x000fe20003800000 */
[----:B------:R-:W-:Y:S01]  /*0030*/  UMOV UR4, 0x80 ;  /* 0x0000008000047882 */ /* 0x000fe20000000000 */
[----:B------:R-:W-:Y:S01]  /*0040*/  UMOV UR7, 0x100 ;  /* 0x0000010000077882 */ /* 0x000fe20000000000 */
[--C-:B-1----:R-:W-:Y:S02]  /*0050*/  SHF.R.U32.HI R17, RZ, 0x5, R19.reuse ;  /* 0x00000005ff117819 */ /* 0x102fe40000011613 */
[----:B------:R-:W-:-:S03]  /*0060*/  SHF.R.U32.HI R2, RZ, 0x7, R19 ;  /* 0x00000007ff027819 */ /* 0x000fc60000011613 */
[----:B------:R-:W1:Y:S04]  /*0070*/  SHFL.IDX PT, R0, R17, RZ, 0x1f ;  /* 0x00001fff11007589 */ /* 0x000e6800000e0000 */
[----:B------:R2:W3:Y:S01]  /*0080*/  SHFL.IDX PT, R3, R2, RZ, 0x1f ;  /* 0x00001fff02037589 */ /* 0x0004e200000e0000 */
[C---:B-1----:R-:W-:Y:S02]  /*0090*/  ISETP.NE.OR P0, PT, R0.reuse, RZ, !P0 ;  /* 0x000000ff0000720c */ /* 0x042fe40004705670 */
[----:B------:R-:W-:-:S11]  /*00a0*/  ISETP.NE.AND P1, PT, R0, RZ, PT ;  /* 0x000000ff0000720c */ /* 0x000fd60003f25270 */
[----:B------:R-:W-:Y:S01]  /*00b0*/  VOTEU.ALL UP0, P0 ;  /* 0x00000000003f7886 */ /* 0x000fe20000000000 */
[----:B------:R-:W-:-:S04]  /*00c0*/  VOTEU.ALL UP1, P0 ;  /* 0x00000000003f7886 */ /* 0x000fc80000020000 */
[----:B------:R-:W1:Y:S01]  /*00d0*/  @!UP0 S2UR UR8, SR_CgaCtaId ;  /* 0x00000000000889c3 */ /* 0x000e620000008800 */
[----:B------:R-:W-:Y:S01]  /*00e0*/  @!UP0 UMOV UR6, 0x400 ;  /* 0x0000040000068882 */ /* 0x000fe20000000000 */
[----:B------:R-:W-:-:S04]  /*00f0*/  @!UP0 UIADD3 UR4, -UR4, 0x100000, URZ ;  /* 0x0010000004048890 */ /* 0x000fc8000fffe13f */
[----:B------:R-:W-:Y:S02]  /*0100*/  @!UP0 USHF.L.U32 UR5, UR4, 0xb, URZ ;  /* 0x0000000b04058899 */ /* 0x000fe4000800063f */
[----:B------:R-:W-:Y:S02]  /*0110*/  @!UP0 USHF.L.U32 UR4, UR4, 0x1, URZ ;  /* 0x0000000104048899 */ /* 0x000fe4000800063f */
[----:B-1----:R-:W-:Y:S02]  /*0120*/  @!UP0 ULEA UR8, UR8, UR6, 0x18 ;  /* 0x0000000608088291 */ /* 0x002fe4000f8ec03f */
[----:B------:R-:W-:-:S04]  /*0130*/  @!UP0 UIADD3 UR6, -UR7, 0x100000, URZ ;  /* 0x0010000007068890 */ /* 0x000fc8000fffe13f */
[----:B------:R-:W-:Y:S02]  /*0140*/  @!UP0 USHF.L.U32 UR7, UR6, 0xb, URZ ;  /* 0x0000000b06078899 */ /* 0x000fe4000800063f */
[----:B------:R-:W-:Y:S01]  /*0150*/  @!UP0 USHF.L.U32 UR6, UR6, 0x1, URZ ;  /* 0x0000000106068899 */ /* 0x000fe2000800063f */
[----:B------:R-:W-:-:S05]  /*0160*/  VOTEU.ALL UP0, P0 ;  /* 0x00000000003f7886 */ /* 0x000fca0000000000 */
[----:B------:R2:W1:Y:S06]  /*0170*/  @!UP0 SYNCS.EXCH.64 URZ, [UR8+0x28800], UR4 ;  /* 0x02880004083f85b2 */ /* 0x00046c0008000100 */
[----:B------:R2:W4:Y:S02]  /*0180*/  @!UP1 SYNCS.EXCH.64 URZ, [UR8+0x28820], UR6 ;  /* 0x02882006083f95b2 */ /* 0x0005240008000100 */
[----:B0-23--:R-:W-:Y:S05]  /*0190*/  @P1 BRA `(.L_x_0) ;  /* 0x0000000000481947 */ /* 0x00dfea0003800000 */
[----:B------:R-:W0:Y:S01]  /*01a0*/  S2UR UR5, SR_CgaCtaId ;  /* 0x00000000000579c3 */ /* 0x000e220000008800 */
[----:B------:R-:W-:Y:S01]  /*01b0*/  UMOV UR4, 0x400 ;  /* 0x0000040000047882 */ /* 0x000fe20000000000 */
[----:B------:R-:W-:Y:S01]  /*01c0*/  UMOV UR6, 0x80 ;  /* 0x0000008000067882 */ /* 0x000fe20000000000 */
[----:B------:R-:W-:Y:S01]  /*01d0*/  UMOV UR7, 0x100 ;  /* 0x0000010000077882 */ /* 0x000fe20000000000 */
[----:B------:R-:W-:Y:S01]  /*01e0*/  ELECT P0, URZ, PT ;  /* 0x00000000003f782f */ /* 0x000fe20003800000 */
[----:B0-----:R-:W-:Y:S02]  /*01f0*/  ULEA UR8, UR5, UR4, 0x18 ;  /* 0x0000000405087291 */ /* 0x001fe4000f8ec03f */
[----:B------:R-:W-:-:S04]  /*0200*/  UIADD3 UR4, -UR6, 0x100000, URZ ;  /* 0x0010000006047890 */ /* 0x000fc8000fffe13f */
[----:B------:R-:W-:Y:S02]  /*0210*/  USHF.L.U32 UR5, UR4, 0xb, URZ ;  /* 0x0000000b04057899 */ /* 0x000fe4000800063f */
[----:B------:R-:W-:Y:S02]  /*0220*/  USHF.L.U32 UR4, UR4, 0x1, URZ ;  /* 0x0000000104047899 */ /* 0x000fe4000800063f */
[----:B------:R-:W-:-:S04]  /*0230*/  UIADD3 UR6, -UR7, 0x100000, URZ ;  /* 0x0010000007067890 */ /* 0x000fc8000fffe13f */
[----:B------:R-:W-:Y:S02]  /*0240*/  USHF.L.U32 UR7, UR6, 0xb, URZ ;  /* 0x0000000b06077899 */ /* 0x000fe4000800063f */
[----:B------:R-:W-:Y:S01]  /*0250*/  USHF.L.U32 UR6, UR6, 0x1, URZ ;  /* 0x0000000106067899 */ /* 0x000fe2000800063f */
[----:B------:R-:W0:Y:S03]  /*0260*/  FENCE.VIEW.ASYNC.S ;  /* 0x00000000000073c6 */ /* 0x000e260000000000 */
[----:B0-----:R0:W2:Y:S08]  /*0270*/  SYNCS.EXCH.64 URZ, [UR8+0x28830], UR4 ;  /* 0x02883004083f75b2 */ /* 0x0010b00008000100 */
[----:B------:R0:W3:Y:S01]  /*0280*/  SYNCS.EXCH.64 URZ, [UR8+0x28840], UR6 ;  /* 0x02884006083f75b2 */ /* 0x0000e20008000100 */
[----:B------:R0:W0:Y:S01]  /*0290*/  SYNCS.EXCH.64 URZ, [UR8+0x28838], UR4 ;  /* 0x02883804083f75b2 */ /* 0x0000220008000100 */
[----:B------:R0:W0:Y:S01]  /*02a0*/  SYNCS.EXCH.64 URZ, [UR8+0x28848], UR6 ;  /* 0x02884806083f75b2 */ /* 0x0000220008000100 */
[----:B------:R-:W-:Y:S01]  /*02b0*/  NOP ;  /* 0x0000000000007918 */ /* 0x000fe20000000000 */
.L_x_0:
[----:B------:R-:W5:Y:S01]  /*02c0*/  SHFL.IDX PT, R0, R17, RZ, 0x1f ;  /* 0x00001fff11007589 */ /* 0x000f6200000e0000 */
[----:B------:R-:W-:Y:S01]  /*02d0*/  NOP ;  /* 0x0000000000007918 */ /* 0x000fe20000000000 */
[----:B-----5:R-:W-:-:S13]  /*02e0*/  ISETP.NE.AND P0, PT, R0, RZ, PT ;  /* 0x000000ff0000720c */ /* 0x020fda0003f05270 */
[----:B------:R-:W-:Y:S05]  /*02f0*/  @P0 BRA `(.L_x_1) ;  /* 0x0000000000480947 */ /* 0x000fea0003800000 */
[----:B0-----:R-:W0:Y:S01]  /*0300*/  S2UR UR5, SR_CgaCtaId ;  /* 0x00000000000579c3 */ /* 0x001e220000008800 */
        /* <DEDUP_REMOVED lines=12> */
[----:B0-----:R0:W0:Y:S08]  /*03d0*/  SYNCS.EXCH.64 URZ, [UR8+0x28850], UR4 ;  /* 0x02885004083f75b2 */ /* 0x0010300008000100 */
[----:B------:R0:W0:Y:S01]  /*03e0*/  SYNCS.EXCH.64 URZ, [UR8+0x28860], UR6 ;  /* 0x02886006083f75b2 */ /* 0x0000220008000100 */
[----:B------:R0:W0:Y:S01]  /*03f0*/  SYNCS.EXCH.64 URZ, [UR8+0x28858], UR4 ;  /* 0x02885804083f75b2 */ /* 0x0000220008000100 */
[----:B------:R0:W0:Y:S01]  /*0400*/  SYNCS.EXCH.64 URZ, [UR8+0x28868], UR6 ;  /* 0x02886806083f75b2 */ /* 0x0000220008000100 */
[----:B------:R-:W-:Y:S01]  /*0410*/  NOP ;  /* 0x0000000000007918 */ /* 0x000fe20000000000 */
.L_x_1:
[----:B------:R-:W5:Y:S01]  /*0420*/  SHFL.IDX PT, R0, R17, RZ, 0x1f ;  /* 0x00001fff11007589 */ /* 0x000f6200000e0000 */
[----:B------:R-:W-:Y:S01]  /*0430*/  NOP ;  /* 0x0000000000007918 */ /* 0x000fe20000000000 */
[----:B-----5:R-:W-:-:S13]  /*0440*/  ISETP.NE.AND P0, PT, R0, RZ, PT ;  /* 0x000000ff0000720c */ /* 0x020fda0003f05270 */
[----:B------:R-:W-:Y:S05]  /*0450*/  @P0 BRA `(.L_x_2) ;  /* 0x0000000000380947 */ /* 0x000fea0003800000 */
[----:B0-----:R-:W0:Y:S01]  /*0460*/  S2UR UR5, SR_CgaCtaId ;  /* 0x00000000000579c3 */ /* 0x001e220000008800 */
[----:B------:R-:W-:Y:S01]  /*0470*/  UMOV UR4, 0x400 ;  /* 0x0000040000047882 */ /* 0x000fe20000000000 */
[----:B------:R-:W-:Y:S01]  /*0480*/  UMOV UR7, 0x80 ;  /* 0x0000008000077882 */ /* 0x000fe20000000000 */
[----:B------:R-:W-:Y:S01]  /*0490*/  ELECT P0, URZ, PT ;  /* 0x00000000003f782f */ /* 0x000fe20003800000 */
[----:B0-----:R-:W-:Y:S02]  /*04a0*/  ULEA UR6, UR5, UR4, 0x18 ;  /* 0x0000000405067291 */ /* 0x001fe4000f8ec03f */
[----:B------:R-:W-:-:S04]  /*04b0*/  UIADD3 UR4, -UR7, 0x100000, URZ ;  /* 0x0010000007047890 */ /* 0x000fc8000fffe13f */
[----:B------:R-:W-:Y:S02]  /*04c0*/  USHF.L.U32 UR5, UR4, 0xb, URZ ;  /* 0x0000000b04057899 */ /* 0x000fe4000800063f */
[----:B------:R-:W-:Y:S01]  /*04d0*/  USHF.L.U32 UR4, UR4, 0x1, URZ ;  /* 0x0000000104047899 */ /* 0x000fe2000800063f */
[----:B------:R-:W0:Y:S11]  /*04e0*/  FENCE.VIEW.ASYNC.S ;  /* 0x00000000000073c6 */ /* 0x000e360000000000 */
[----:B0-----:R0:W0:Y:S01]  /*04f0*/  SYNCS.EXCH.64 URZ, [UR6+0x28870], UR4 ;  /* 0x02887004063f75b2 */ /* 0x0010220008000100 */
[----:B------:R0:W0:Y:S01]  /*0500*/  SYNCS.EXCH.64 URZ, [UR6+0x28880], UR4 ;  /* 0x02888004063f75b2 */ /* 0x0000220008000100 */
[----:B------:R0:W0:Y:S01]  /*0510*/  SYNCS.EXCH.64 URZ, [UR6+0x28878], UR4 ;  /* 0x02887804063f75b2 */ /* 0x0000220008000100 */
[----:B------:R0:W0:Y:S01]  /*0520*/  SYNCS.EXCH.64 URZ, [UR6+0x28888], UR4 ;  /* 0x02888804063f75b2 */ /* 0x0000220008000100 */
[----:B------:R-:W-:Y:S01]  /*0530*/  NOP ;  /* 0x0000000000007918 */ /* 0x000fe20000000000 */
.L_x_2:
        /* <DEDUP_REMOVED lines=22> */
.L_x_3:
[----:B------:R-:W5:Y:S01]  /*06a0*/  SHFL.IDX PT, R0, R17, RZ, 0x1f ;  /* 0x00001fff11007589 */ /* 0x000f6200000e0000 */
[----:B------:R-:W-:Y:S01]  /*06b0*/  R2UR UR9, R3 ;  /* 0x00000000030972ca */ /* 0x000fe200000e0000 */
        /* <DEDUP_REMOVED lines=21> */
.L_x_4:
[----:B------:R-:W-:Y:S01]  /*0810*/  UISETP.NE.AND UP0, UPT, UR9, URZ, UPT ;  /* 0x0000003f0900728c */ /* 0x000fe2000bf05270 */
[----:B------:R-:W-:Y:S01]  /*0820*/  NOP ;  /* 0x0000000000007918 */ /* 0x000fe20000000000 */
[----:B------:R-:W-:Y:S01]  /*0830*/  UMOV UR40, 0x1 ;  /* 0x0000000100287882 */ /* 0x000fe20000000000 */
[----:B------:R-:W-:Y:S01]  /*0840*/  ULDC.64 UR38, c[0x0][0x208] ;  /* 0x0000820000267ab9 */ /* 0x000fe20000000a00 */
[----:B------:R-:W-:Y:S01]  /*0850*/  USEL UR40, UR40, 0x2, !UP0 ;  /* 0x0000000228287887 */ /* 0x000fe2000c000000 */
[----:B------:R-:W-:Y:S01]  /*0860*/  BSSY B6, `(.L_x_5) ;  /* 0x0000adf000067945 */ /* 0x000fe20003800000 */
[----:B01234-:R-:W-:Y:S01]  /*0870*/  BAR.SYNC.DEFER_BLOCKING 0x0 ;  /* 0x0000000000007b1d */ /* 0x01ffe20000010000 */
[----:B------:R-:W-:-:S13]  /*0880*/  PLOP3.LUT P0, PT, PT, PT, UP0, 0x80, 0x0 ;  /* 0x000000000000781c */ /* 0x000fda0003f0f008 */
[----:B------:R-:W-:Y:S05]  /*0890*/  @!P0 BRA `(.L_x_6) ;  /* 0x00000070009c8947 */ /* 0x000fea0003800000 */
.L_x_7:
[----:B------:R-:W-:-:S08]  /*08a0*/  NOP ;  /* 0x0000000000007918 */ /* 0x000fd00000000000 */
[----:B------:R-:W0:Y:S02]  /*08b0*/  USETMAXREG.TRY_ALLOC.CTAPOOL UP0, 0xe8 ;  /* 0x000000e8000079c8 */ /* 0x000e240008000600 */
[----:B0-----:R-:W-:-:S13]  /*08c0*/  PLOP3.LUT P0, PT, PT, PT, UP0, 0x80, 0x0 ;  /* 0x000000000000781c */ /* 0x001fda0003f0f008 */
[----:B------:R-:W-:Y:S05]  /*08d0*/  @!P0 BRA `(.L_x_7) ;  /* 0xfffffffc00f08947 */ /* 0x000fea000383ffff */
[----:B------:R-:W0:Y:S01]  /*08e0*/  S2UR UR6, SR_CTAID.Y ;  /* 0x00000000000679c3 */ /* 0x000e220000002600 */
[----:B------:R-:W-:Y:S01]  /*08f0*/  LOP3.LUT R0, R19, 0xffffff80, RZ, 0xc0, !PT ;  /* 0xffffff8013007812 */ /* 0x000fe200078ec0ff */
[----:B------:R-:W-:Y:S02]  /*0900*/  ULDC UR7, c[0x0][0xc50] ;  /* 0x0003140000077ab9 */ /* 0x000fe40000000800 */
[----:B------:R-:W-:-:S04]  /*0910*/  UISETP.NE.AND UP0, UPT, UR7, 0x1, UPT ;  /* 0x000000010700788c */ /* 0x000fc8000bf05270 */
[----:B------:R-:W-:Y:S08]  /*0920*/  BAR.ARV 0x8, 0x180 ;  /* 0x0206000000007b1d */ /* 0x000ff00000002000 */
[----:B------:R-:W1:Y:S01]  /*0930*/  S2UR UR8, SR_CTAID.Z ;  /* 0x00000000000879c3 */ /* 0x000e620000002700 */
[----:B------:R-:W-:Y:S01]  /*0940*/  ISETP.NE.AND P0, PT, R0, 0x80, PT ;  /* 0x000000800000780c */ /* 0x000fe20003f05270 */
[----:B------:R-:W-:Y:S01]  /*0950*/  @UP0 ULDC UR4, c[0x0][0xc54] ;  /* 0x0003150000040ab9 */ /* 0x000fe20000000800 */
[----:B------:R-:W-:Y:S01]  /*0960*/  @UP0 ULDC UR9, c[0x0][0xc58] ;  /* 0x0003160000090ab9 */ /* 0x000fe20000000800 */
[----:B0-----:R-:W-:-:S10]  /*0970*/  UIMAD.WIDE.U32 UR4, UR6, UR4, URZ ;  /* 0x00000004060472a5 */ /* 0x001fd4000f8e003f */
[----:B------:R-:W-:Y:S06]  /*0980*/  @!P0 BAR.ARV 0x9, 0x100 ;  /* 0x0244000000008b1d */ /* 0x000fec0000002000 */
[----:B------:R-:W-:Y:S01]  /*0990*/  UMOV UR37, UR6 ;  /* 0x0000000600257c82 */ /* 0x000fe20008000000 */
[----:B------:R-:W-:Y:S01]  /*09a0*/  @UP0 USHF.R.U32.HI UR37, URZ, UR9, UR5 ;  /* 0x000000093f250299 */ /* 0x000fe20008011605 */
[----:B-1----:R-:W-:-:S03]  /*09b0*/  ISETP.LE.AND P0, PT, RZ, UR8, PT ;  /* 0x00000008ff007c0c */ /* 0x002fc6000bf03270 */
[----:B------:R-:W-:-:S04]  /*09c0*/  UIADD3 UR4, -UR37, URZ, URZ ;  /* 0x0000003f25047290 */ /* 0x000fc8000fffe13f */
[----:B------:R-:W-:-:S06]  /*09d0*/  UIMAD UR7, UR7, UR4, UR6 ;  /* 0x00000004070772a4 */ /* 0x000fcc000f8e0206 */
[----:B------:R-:W-:Y:S06]  /*09e0*/  @!P0 BRA `(.L_x_8) ;  /* 0x000000ac00188947 */ /* 0x000fec0003800000 */
[----:B------:R-:W-:Y:S01]  /*09f0*/  ULDC.64 UR4, c[0x0][0x418] ;  /* 0x0001060000047ab9 */ /* 0x000fe20000000a00 */
[----:B------:R-:W-:Y:S01]  /*0a00*/  ULDC UR43, c[0x0][0x424] ;  /* 0x00010900002b7ab9 */ /* 0x000fe20000000800 */
[----:B------:R-:W-:Y:S01]  /*0a10*/  UISETP.NE.U32.AND UP0, UPT, UR4, URZ, UPT ;  /* 0x0000003f0400728c */ /* 0x000fe2000bf05070 */
[----:B------:R-:W-:Y:S01]  /*0a20*/  IMAD.MOV.U32 R3, RZ, RZ, RZ ;  /* 0x000000ffff037224 */ /* 0x000fe200078e00ff */
[----:B------:R-:W-:Y:S02]  /*0a30*/  ULOP3.LUT UR8, UR7, 0xffff, URZ, 0xc0, !UPT ;  /* 0x0000ffff07087892 */ /* 0x000fe4000f8ec03f */
[----:B------:R-:W-:Y:S01]  /*0a40*/  UISETP.NE.AND.EX UP0, UPT, UR5, URZ, UPT, UP0 ;  /* 0x0000003f0500728c */ /* 0x000fe2000bf05300 */
[----:B------:R-:W-:-:S03]  /*0a50*/  ULDC UR4, c[0x0][0x2f0] ;  /* 0x0000bc0000047ab9 */ /* 0x000fc60000000800 */
[----:B------:R-:W-:-:S04]  /*0a60*/  USEL UR43, UR43, 0x1, UP0 ;  /* 0x000000012b2b7887 */ /* 0x000fc80008000000 */
[----:B------:R-:W-:-:S04]  /*0a70*/  UIMAD UR43, UR43, UR4, URZ ;  /* 0x000000042b2b72a4 */ /* 0x000fc8000f8e023f */
[----:B------:R-:W-:Y:S02]  /*0a80*/  UISETP.GE.AND UP0, UPT, UR43, 0x1, UPT ;  /* 0x000000012b00788c */ /* 0x000fe4000bf06270 */
[----:B------:R-:W-:-:S04]  /*0a90*/  UIADD3 UR4, UR43, 0x7f, URZ ;  /* 0x0000007f2b047890 */ /* 0x000fc8000fffe03f */
[----:B------:R-:W-:Y:S01]  /*0aa0*/  PLOP3.LUT P0, PT, PT, PT, UP0, 0x80, 0x0 ;  /* 0x000000000000781c */ /* 0x000fe20003f0f008 */
[----:B------:R-:W-:-:S04]  /*0ab0*/  USHF.R.S32.HI UR5, URZ, 0x1f, UR4 ;  /* 0x0000001f3f057899 */ /* 0x000fc80008011404 */
[----:B------:R-:W-:-:S04]  /*0ac0*/  ULEA.HI UR5, UR5, UR4, URZ, 0x7 ;  /* 0x0000000405057291 */ /* 0x000fc8000f8f383f */
[----:B------:R-:W-:-:S04]  /*0ad0*/  USHF.R.S32.HI UR5, URZ, 0x7, UR5 ;  /* 0x000000073f057899 */ /* 0x000fc80008011405 */
[----:B------:R-:W-:Y:S08]  /*0ae0*/  @!P0 BRA `(.L_x_9) ;  /* 0x0000000000808947 */ /* 0x000ff00003800000 */
[----:B------:R-:W-:-:S04]  /*0af0*/  USHF.R.U32.HI UR4, URZ, 0x10, UR7 ;  /* 0x000000103f047899 */ /* 0x000fc80008011607 */
[----:B------:R-:W-:-:S11]  /*0b00*/  UISETP.NE.AND UP0, UPT, UR4, URZ, UPT ;  /* 0x0000003f0400728c */ /* 0x000fd6000bf05270 */
[----:B------:R-:W-:Y:S02]  /*0b10*/  @!UP0 ULDC UR4, c[0x0][0x9f0] ;  /* 0x00027c0000048ab9 */ /* 0x000fe40000000800 */
[----:B------:R-:W-:Y:S01]  /*0b20*/  IMAD.U32 R6, RZ, RZ, UR4 ;  /* 0x00000004ff067e24 */ /* 0x000fe2000f8e00ff */
[----:B------:R-:W-:-:S04]  /*0b30*/  UIADD3 UR6, UR5, -0x1, UR4 ;  /* 0xffffffff05067890 */ /* 0x000fc8000fffe004 */
[-C--:B------:R-:W-:Y:S02]  /*0b40*/  IABS R3, R6.reuse ;  /* 0x0000000600037213 */ /* 0x080fe40000000000 */
[----:B------:R-:W-:Y:S01]  /*0b50*/  IABS R6, R6 ;  /* 0x0000000600067213 */ /* 0x000fe20000000000 */
[----:B------:R-:W-:Y:S01]  /*0b60*/  IMAD.U32 R8, RZ, RZ, UR6 ;  /* 0x00000006ff087e24 */ /* 0x000fe2000f8e00ff */
[----:B------:R-:W0:Y:S01]  /*0b70*/  I2F.RP R0, R3 ;  /* 0x0000000300007306 */ /* 0x000e220000209400 */
[----:B------:R-:W-:Y:S02]  /*0b80*/  ULOP3.LUT UR6, UR6, UR4, URZ, 0x3c, !UPT ;  /* 0x0000000406067292 */ /* 0x000fe4000f8e3c3f */
[----:B------:R-:W-:-:S04]  /*0b90*/  IMAD.MOV R6, RZ, RZ, -R6 ;  /* 0x000000ffff067224 */ /* 0x000fc800078e0a06 */
[----:B------:R-:W-:Y:S01]  /*0ba0*/  ISETP.LE.AND P2, PT, RZ, UR6, PT ;  /* 0x00000006ff007c0c */ /* 0x000fe2000bf43270 */
[----:B0-----:R-:W0:Y:S02]  /*0bb0*/  MUFU.RCP R0, R0 ;  /* 0x0000000000007308 */ /* 0x001e240000001000 */
[----:B0-----:R-:W-:Y:S01]  /*0bc0*/  VIADD R4, R0, 0xffffffe ;  /* 0x0ffffffe00047836 */ /* 0x001fe20000000000 */
[----:B------:R-:W-:-:S05]  /*0bd0*/  IABS R0, R8 ;  /* 0x0000000800007213 */ /* 0x000fca0000000000 */
[----:B------:R0:W1:Y:S02]  /*0be0*/  F2I.FTZ.U32.TRUNC.NTZ R5, R4 ;  /* 0x0000000400057305 */ /* 0x000064000021f000 */
[----:B0-----:R-:W-:Y:S01]  /*0bf0*/  IMAD.MOV.U32 R4, RZ, RZ, RZ ;  /* 0x000000ffff047224 */ /* 0x001fe200078e00ff */
[----:B-1----:R-:W-:-:S05]  /*0c00*/  IADD3 R10, RZ, -R5, RZ ;  /* 0x80000005ff0a7210 */ /* 0x002fca0007ffe0ff */
[----:B------:R-:W-:-:S04]  /*0c10*/  IMAD R7, R10, R3, RZ ;  /* 0x000000030a077224 */ /* 0x000fc800078e02ff */
[----:B------:R-:W-:Y:S01]  /*0c20*/  IMAD.HI.U32 R5, R5, R7, R4 ;  /* 0x0000000705057227 */ /* 0x000fe200078e0004 */
[----:B------:R-:W-:-:S05]  /*0c30*/  MOV R4, R6 ;  /* 0x0000000600047202 */ /* 0x000fca0000000f00 */
[----:B------:R-:W-:-:S04]  /*0c40*/  IMAD.HI.U32 R5, R5, R0, RZ ;  /* 0x0000000005057227 */ /* 0x000fc800078e00ff */
[----:B------:R-:W-:-:S05]  /*0c50*/  IMAD R0, R5, R4, R0 ;  /* 0x0000000405007224 */ /* 0x000fca00078e0200 */
[----:B------:R-:W-:-:S13]  /*0c60*/  ISETP.GT.U32.AND P1, PT, R3, R0, PT ;  /* 0x000000000300720c */ /* 0x000fda0003f24070 */
[----:B------:R-:W-:Y:S02]  /*0c70*/  @!P1 IMAD.IADD R0, R0, 0x1, -R3 ;  /* 0x0000000100009824 */ /* 0x000fe400078e0a03 */
[----:B------:R-:W-:Y:S01]  /*0c80*/  @!P1 VIADD R5, R5, 0x1 ;  /* 0x0000000105059836 */ /* 0x000fe20000000000 */
[----:B------:R-:W-:Y:S02]  /*0c90*/  ISETP.NE.AND P1, PT, RZ, UR4, PT ;  /* 0x00000004ff007c0c */ /* 0x000fe4000bf25270 */
[----:B------:R-:W-:-:S13]  /*0ca0*/  ISETP.GE.U32.AND P0, PT, R0, R3, PT ;  /* 0x000000030000720c */ /* 0x000fda0003f06070 */
[----:B------:R-:W-:-:S05]  /*0cb0*/  @P0 VIADD R5, R5, 0x1 ;  /* 0x0000000105050836 */ /* 0x000fca0000000000 */
[----:B------:R-:W-:-:S05]  /*0cc0*/  MOV R3, R5 ;  /* 0x0000000500037202 */ /* 0x000fca0000000f00 */
[----:B------:R-:W-:Y:S01]  /*0cd0*/  @!P2 IMAD.MOV R3, RZ, RZ, -R3 ;  /* 0x000000ffff03a224 */ /* 0x000fe200078e0a03 */
[----:B------:R-:W-:-:S07]  /*0ce0*/  @!P1 LOP3.LUT R3, RZ, UR4, RZ, 0x33, !PT ;  /* 0x00000004ff039c12 */ /* 0x000fce000f8e33ff */
.L_x_9:
[----:B------:R-:W-:Y:S01]  /*0cf0*/  IMAD R16, R3, UR8, RZ ;  /* 0x0000000803107c24 */ /* 0x000fe2000f8e02ff */
[----:B------:R-:W-:Y:S01]  /*0d00*/  PLOP3.LUT P0, PT, PT, PT, PT, 0x80, 0x0 ;  /* 0x000000000000781c */ /* 0x000fe20003f0f070 */
[----:B------:R-:W-:Y:S01]  /*0d10*/  VIADD R88, R19, 0xffffff80 ;  /* 0xffffff8013587836 */ /* 0x000fe20000000000 */
[----:B------:R-:W-:Y:S01]  /*0d20*/  MOV R17, RZ ;  /* 0x000000ff00117202 */ /* 0x000fe20000000f00 */
[----:B------:R-:W-:Y:S01]  /*0d30*/  IMAD.MOV.U32 R0, RZ, RZ, RZ ;  /* 0x000000ffff007224 */ /* 0x000fe200078e00ff */
[----:B------:R-:W-:Y:S02]  /*0d40*/  VIADDMNMX R3, R16, R3, UR5, PT ;  /* 0x0000000510037e46 */ /* 0x000fe4000b800103 */
[----:B------:R-:W-:Y:S02]  /*0d50*/  CS2R R150, SRZ ;  /* 0x0000000000967805 */ /* 0x000fe4000001ff00 */
[----:B------:R-:W-:Y:S02]  /*0d60*/  CS2R R66, SRZ ;  /* 0x0000000000427805 */ /* 0x000fe4000001ff00 */
[----:B------:R-:W-:-:S02]  /*0d70*/  CS2R R64, SRZ ;  /* 0x0000000000407805 */ /* 0x000fc4000001ff00 */
[----:B------:R-:W-:Y:S02]  /*0d80*/  R2UR UR42, R3 ;  /* 0x00000000032a72ca */ /* 0x000fe400000e0000 */
[----:B------:R-:W-:Y:S02]  /*0d90*/  CS2R R34, SRZ ;  /* 0x0000000000227805 */ /* 0x000fe4000001ff00 */
[----:B------:R-:W-:Y:S02]  /*0da0*/  CS2R R36, SRZ ;  /* 0x0000000000247805 */ /* 0x000fe4000001ff00 */
[----:B------:R-:W-:Y:S02]  /*0db0*/  CS2R R22, SRZ ;  /* 0x0000000000167805 */ /* 0x000fe4000001ff00 */
[----:B------:R-:W-:Y:S02]  /*0dc0*/  CS2R R24, SRZ ;  /* 0x0000000000187805 */ /* 0x000fe4000001ff00 */
[----:B------:R-:W-:-:S02]  /*0dd0*/  CS2R R14, SRZ ;  /* 0x00000000000e7805 */ /* 0x000fc4000001ff00 */
[----:B------:R-:W-:Y:S02]  /*0de0*/  CS2R R18, SRZ ;  /* 0x0000000000127805 */ /* 0x000fe4000001ff00 */
[----:B------:R-:W-:Y:S02]  /*0df0*/  CS2R R8, SRZ ;  /* 0x0000000000087805 */ /* 0x000fe4000001ff00 */
[----:B------:R-:W-:Y:S02]  /*0e00*/  CS2R R10, SRZ ;  /* 0x00000000000a7805 */ /* 0x000fe4000001ff00 */
[----:B------:R-:W-:Y:S02]  /*0e10*/  CS2R R6, SRZ ;  /* 0x0000000000067805 */ /* 0x000fe4000001ff00 */
[----:B------:R-:W-:Y:S02]  /*0e20*/  CS2R R62, SRZ ;  /* 0x00000000003e7805 */ /* 0x000fe4000001ff00 */
[----:B------:R-:W-:-:S02]  /*0e30*/  CS2R R4, SRZ ;  /* 0x0000000000047805 */ /* 0x000fc4000001ff00 */
[----:B------:R-:W-:Y:S02]  /*0e40*/  CS2R R38, SRZ ;  /* 0x0000000000267805 */ /* 0x000fe4000001ff00 */
[----:B------:R-:W-:Y:S02]  /*0e50*/  ISETP.LT.AND P1, PT, R16, UR42, PT ;  /* 0x0000002a10007c0c */ /* 0x000fe4000bf21270 */
        /* <DEDUP_REMOVED lines=16> */
[----:B------:R-:W-:Y:S01]  /*0f60*/  CS2R R48, SRZ ;  /* 0x0000000000307805 */ /* 0x000fe2000001ff00 */
[----:B------:R-:W-:Y:S06]  /*0f70*/  @!P1 BRA `(.L_x_10) ;  /* 0x0000005000a49947 */ /* 0x000fec0003800000 */
[----:B------:R-:W-:Y:S01]  /*0f80*/  SHF.R.S32.HI R3, RZ, 0x1f, R88 ;  /* 0x0000001fff037819 */ /* 0x000fe20000011458 */
[----:B------:R-:W0:Y:S01]  /*0f90*/  S2UR UR5, SR_CgaCtaId ;  /* 0x00000000000579c3 */ /* 0x000e220000008800 */
[----:B------:R-:W-:Y:S02]  /*0fa0*/  UMOV UR36, 0x400 ;  /* 0x0000040000247882 */ /* 0x000fe40000000000 */
[----:B------:R-:W-:-:S04]  /*0fb0*/  LEA.HI R17, R3, R88, RZ, 0x7 ;  /* 0x0000005803117211 */ /* 0x000fc800078f38ff */
[----:B------:R-:W-:-:S06]  /*0fc0*/  SHF.R.S32.HI R0, RZ, 0x7, R17 ;  /* 0x00000007ff007819 */ /* 0x000fcc0000011411 */
[----:B------:R-:W1:Y:S01]  /*0fd0*/  SHFL.IDX PT, R0, R0, RZ, 0x1f ;  /* 0x00001fff00007589 */ /* 0x000e6200000e0000 */
[----:B0-----:R-:W-:-:S04]  /*0fe0*/  ULEA UR36, UR5, UR36, 0x18 ;  /* 0x0000002405247291 */ /* 0x001fc8000f8ec03f */
[----:B------:R-:W-:-:S04]  /*0ff0*/  UIADD3 UR5, UR36, 0x10400, URZ ;  /* 0x0001040024057890 */ /* 0x000fc8000fffe03f */
[----:B------:R-:W-:Y:S01]  /*1000*/  ULOP3.LUT UP0, URZ, UR5, 0x3ff, URZ, 0xc0, !UPT ;  /* 0x000003ff053f7892 */ /* 0x000fe2000f80c03f */
[----:B-1----:R-:W-:-:S05]  /*1010*/  R2UR UR41, R0 ;  /* 0x00000000002972ca */ /* 0x002fca00000e0000 */
[----:B------:R-:W-:-:S08]  /*1020*/  PLOP3.LUT P0, PT, PT, PT, UP0, 0x80, 0x0 ;  /* 0x000000000000781c */ /* 0x000fd00003f0f008 */
[----:B------:R-:W-:-:S04]  /*1030*/  ULEA.HI UR4, UR41, UR41, URZ, 0x1 ;  /* 0x0000002929047291 */ /* 0x000fc8000f8f083f */
[----:B------:R-:W-:-:S04]  /*1040*/  ULOP3.LUT UR4, UR4, 0x1e, URZ, 0xc0, !UPT ;  /* 0x0000001e04047892 */ /* 0x000fc8000f8ec03f */
[----:B------:R-:W-:-:S04]  /*1050*/  UIADD3 UR4, UR41, -UR4, URZ ;  /* 0x8000000429047290 */ /* 0x000fc8000fffe03f */
[----:B------:R-:W-:-:S04]  /*1060*/  ULEA UR4, UR4, UR5, 0xd ;  /* 0x0000000504047291 */ /* 0x000fc8000f8e683f */
[----:B------:R-:W-:-:S04]  /*1070*/  USHF.R.U32.HI UR4, URZ, 0x4, UR4 ;  /* 0x000000043f047899 */ /* 0x000fc80008011604 */
[----:B------:R-:W-:Y:S01]  /*1080*/  ULOP3.LUT UR44, UR4, 0x3fff, URZ, 0xc0, !UPT ;  /* 0x00003fff042c7892 */ /* 0x000fe2000f8ec03f */
[----:B------:R-:W-:Y:S11]  /*1090*/  @!P0 BRA `(.L_x_11) ;  /* 0x0000000000408947 */ /* 0x000ff60003800000 */
[----:B------:R-:W-:Y:S01]  /*10a0*/  MOV R0, 0x0 ;  /* 0x0000000000007802 */ /* 0x000fe20000000f00 */
[----:B------:R-:W-:Y:S01]  /*10b0*/  ULDC.64 UR4, c[0x4][0x80] ;  /* 0x0100200000047ab9 */ /* 0x000fe20000000a00 */
[----:B------:R-:W-:Y:S01]  /*10c0*/  ULDC.64 UR6, c[0x4][0x20] ;  /* 0x0100080000067ab9 */ /* 0x000fe20000000a00 */
[----:B------:R-:W-:Y:S01]  /*10d0*/  IMAD.U32 R4, RZ, RZ, UR4 ;  /* 0x00000004ff047e24 */ /* 0x000fe2000f8e00ff */
[----:B------:R0:W1:Y:S01]  /*10e0*/  LDC.64 R14, c[0x4][R0] ;  /* 0x01000000000e7b82 */ /* 0x0000620000000a00 */
[----:B------:R-:W-:Y:S01]  /*10f0*/  IMAD.U32 R5, RZ, RZ, UR5 ;  /* 0x00000005ff057e24 */ /* 0x000fe2000f8e00ff */
[----:B------:R-:W-:Y:S01]  /*1100*/  ULDC.64 UR4, c[0x4][0x88] ;  /* 0x0100220000047ab9 */ /* 0x000fe20000000a00 */
[----:B------:R-:W-:Y:S01]  /*1110*/  IMAD.U32 R10, RZ, RZ, UR6 ;  /* 0x00000006ff0a7e24 */ /* 0x000fe2000f8e00ff */
[----:B------:R-:W-:Y:S01]  /*1120*/  MOV R7, UR5 ;  /* 0x0000000500077c02 */ /* 0x000fe20008000f00 */
[----:B------:R-:W-:Y:S01]  /*1130*/  IMAD.U32 R6, RZ, RZ, UR4 ;  /* 0x00000004ff067e24 */ /* 0x000fe2000f8e00ff */
[----:B------:R-:W-:Y:S01]  /*1140*/  MOV R12, 0x1 ;  /* 0x00000001000c7802 */ /* 0x000fe20000000f00 */
[----:B------:R-:W-:-:S02]  /*1150*/  IMAD.U32 R11, RZ, RZ, UR7 ;  /* 0x00000007ff0b7e24 */ /* 0x000fc4000f8e00ff */
[----:B------:R-:W-:Y:S02]  /*1160*/  IMAD.MOV.U32 R8, RZ, RZ, 0x70 ;  /* 0x00000070ff087424 */ /* 0x000fe400078e00ff */
[----:B0-----:R-:W-:-:S07]  /*1170*/  IMAD.MOV.U32 R13, RZ, RZ, RZ ;  /* 0x000000ffff0d7224 */ /* 0x001fce00078e00ff */
[----:B------:R-:W-:-:S07]  /*1180*/  LEPC R20, `(.L_x_11) ;  /* 0x000000001014794e */ /* 0x000fce0000000000 */
[----:B-1----:R-:W-:Y:S05]  /*1190*/  CALL.ABS.NOINC R14 ;  /* 0x000000000e007343 */ /* 0x002fea0003c00000 */
.L_x_11:
[----:B------:R-:W-:-:S04]  /*11a0*/  SHF.L.U32 R3, RZ, 0x1f, RZ ;  /* 0x0000001fff037819 */ /* 0x000fc800000006ff */
[----:B------:R-:W0:Y:S02]  /*11b0*/  SYNCS.PHASECHK.TRANS64.TRYWAIT P0, [UR36+0x28800], R3 ;  /* 0x02880003ff0075a7 */ /* 0x000e240008000164 */
[----:B0-----:R-:W-:Y:S05]  /*11c0*/  @!P0 BRA `(.L_x_12) ;  /* 0x000000a400288947 */ /* 0x001fea0003800000 */
.L_x_85:
[----:B------:R-:W-:-:S06]  /*11d0*/  ULOP3.LUT UR4, UR40, 0x1, URZ, 0xfc, !UPT ;  /* 0x0000000128047892 */ /* 0x000fcc000f8efc3f */
[----:B0-----:R-:W-:-:S05]  /*11e0*/  IMAD.U32 R0, RZ, RZ, UR4 ;  /* 0x00000004ff007e24 */ /* 0x001fca000f8e00ff */
[----:B------:R-:W-:-:S13]  /*11f0*/  ISETP.NE.AND P0, PT, R0, 0x3, PT ;  /* 0x000000030000780c */ /* 0x000fda0003f05270 */
[----:B------:R-:W-:Y:S05]  /*1200*/  @!P0 BRA `(.L_x_13) ;  /* 0x0000000000048947 */ /* 0x000fea0003800000 */
[----:B------:R-:W-:Y:S01]  /*1210*/  BPT.TRAP 0x1 ;  /* 0x000000040000795c */ /* 0x000fe20000300000 */
.L_x_13:
[----:B------:R0:W1:Y:S01]  /*1220*/  SYNCS.PHASECHK.TRANS64.TRYWAIT P1, [UR36+0x28830], R3 ;  /* 0x02883003ff0075a7 */ /* 0x0000620008020164 */
[----:B------:R-:W-:Y:S05]  /*1230*/  @!P0 BRA `(.L_x_14) ;  /* 0x0000000000048947 */ /* 0x000fea0003800000 */
[----:B------:R-:W-:Y:S01]  /*1240*/  BPT.TRAP 0x1 ;  /* 0x000000040000795c */ /* 0x000fe20000300000 */
.L_x_14:
[----:B------:R-:W-:Y:S01]  /*1250*/  IMAD.U32 R5, RZ, RZ, UR44 ;  /* 0x0000002cff057e24 */ /* 0x000fe2000f8e00ff */
[----:B------:R-:W-:Y:S01]  /*1260*/  MOV R0, RZ ;  /* 0x000000ff00007202 */ /* 0x000fe20000000f00 */
[----:B-1----:R-:W-:Y:S06]  /*1270*/  @P1 BRA `(.L_x_15) ;  /* 0x0000000000081947 */ /* 0x002fec0003800000 */
[----:B------:R-:W1:Y:S02]  /*1280*/  SYNCS.PHASECHK.TRANS64.TRYWAIT P1, [UR36+0x28830], R3 ;  /* 0x02883003ff0075a7 */ /* 0x000e640008020164 */
[----:B-1----:R-:W-:Y:S05]  /*1290*/  @!P1 BRA `(.L_x_16) ;  /* 0x000000a4000c9947 */ /* 0x002fea0003800000 */
.L_x_15:
[----:B------:R-:W-:Y:S05]  /*12a0*/  WARPSYNC.ALL ;  /* 0x0000000000007948 */ /* 0x000fea0003800000 */
[----:B-1----:R-:W-:Y:S01]  /*12b0*/  LOP3.LUT R4, R5, 0x10000, RZ, 0xfc, !PT ;  /* 0x0001000005047812 */ /* 0x002fe200078efcff */
[----:B------:R-:W-:Y:S02]  /*12c0*/  IMAD.MOV.U32 R151, RZ, RZ, RZ ;  /* 0x000000ffff977224 */ /* 0x000fe400078e00ff */
[----:B------:R-:W-:Y:S01]  /*12d0*/  IMAD.MOV.U32 R5, RZ, RZ, 0x40000040 ;  /* 0x40000040ff057424 */ /* 0x000fe200078e00ff */
[----:B------:R-:W-:Y:S01]  /*12e0*/  UIADD3 UR4, UR36, 0x18400, URZ ;  /* 0x0001840024047890 */ /* 0x000fe2000fffe03f */
[----:B------:R-:W-:Y:S01]  /*12f0*/  R2UR UR8, R4 ;  /* 0x00000000040872ca */ /* 0x000fe200000e0000 */
[----:B------:R-:W-:-:S02]  /*1300*/  WARPGROUP.ARRIVE ;  /* 0x00000000000079c5 */ /* 0x000fc40000000000 */
[----:B------:R-:W-:Y:S01]  /*1310*/  R2UR UR9, R5 ;  /* 0x00000000050972ca */ /* 0x000fe200000e0000 */
[----:B------:R-:W-:Y:S01]  /*1320*/  USHF.R.U32.HI UR4, URZ, 0x4, UR4 ;  /* 0x000000043f047899 */ /* 0x000fe20008011604 */
[----:B------:R-:W-:Y:S01]  /*1330*/  R2UR UR32, R4 ;  /* 0x00000000042072ca */ /* 0x000fe200000e0000 */
[----:B------:R-:W-:Y:S01]  /*1340*/  UMOV UR11, 0x40000040 ;  /* 0x40000040000b7882 */ /* 0x000fe20000000000 */
[----:B------:R-:W-:Y:S01]  /*1350*/  UMOV UR13, 0x40000040 ;  /* 0x40000040000d7882 */ /* 0x000fe20000000000 */
[----:B------:R-:W-:Y:S01]  /*1360*/  ULOP3.LUT UR4, UR4, 0x3fff, URZ, 0xc0, !UPT ;  /* 0x00003fff04047892 */ /* 0x000fe2000f8ec03f */
[----:B------:R-:W1:Y:S01]  /*1370*/  S2UR UR7, SR_CgaCtaId ;  /* 0x00000000000779c3 */ /* 0x000e620000008800 */
[----:B------:R-:W-:Y:S01]  /*1380*/  UMOV UR15, 0x40000040 ;  /* 0x40000040000f7882 */ /* 0x000fe20000000000 */
[----:B------:R-:W-:Y:S01]  /*1390*/  UMOV UR17, 0x40000040 ;  /* 0x4000004000117882 */ /* 0x000fe20000000000 */
[----:B------:R-:W-:Y:S01]  /*13a0*/  ULOP3.LUT UR48, UR4, 0x10000, URZ, 0xfc, !UPT ;  /* 0x0001000004307892 */ /* 0x000fe2000f8efc3f */
[----:B------:R-:W-:Y:S01]  /*13b0*/  UMOV UR19, 0x40000040 ;  /* 0x4000004000137882 */ /* 0x000fe20000000000 */
[----:B------:R-:W-:-:S02]  /*13c0*/  UMOV UR21, 0x40000040 ;  /* 0x4000004000157882 */ /* 0x000fc40000000000 */
[----:B------:R-:W-:Y:S02]  /*13d0*/  UIADD3 UR14, UR48, 0x4, URZ ;  /* 0x00000004300e7890 */ /* 0x000fe4000fffe03f */
[----:B------:R-:W-:Y:S01]  /*13e0*/  UIADD3 UR12, UR32, 0x4, URZ ;  /* 0x00000004200c7890 */ /* 0x000fe2000fffe03f */
[----:B------:R-:W-:Y:S01]  /*13f0*/  UMOV UR10, UR48 ;  /* 0x00000030000a7c82 */ /* 0x000fe20008000000 */
[----:B------:R-:W-:Y:S01]  /*1400*/  UIADD3 UR16, UR32, 0x6, URZ ;  /* 0x0000000620107890 */ /* 0x000fe2000fffe03f */
[----:B------:R-:W-:Y:S01]  /*1410*/  HGMMA.64x128x16.F32.BF16 R24, gdesc[UR8], RZ, !UPT, gsb0 ;  /* 0x01e00000081879f0 */ /* 0x000fe2000c0018ff */
[----:B------:R-:W-:Y:S02]  /*1420*/  UIADD3 UR8, UR32, 0x2, URZ ;  /* 0x0000000220087890 */ /* 0x000fe4000fffe03f */
[----:B------:R-:W-:Y:S01]  /*1430*/  UIADD3 UR10, UR48, 0x2, URZ ;  /* 0x00000002300a7890 */ /* 0x000fe2000fffe03f */
[----:B------:R-:W-:Y:S01]  /*1440*/  UMOV UR9, 0x40000040 ;  /* 0x4000004000097882 */ /* 0x000fe20000000000 */
[----:B------:R-:W-:Y:S01]  /*1450*/  UMOV UR11, 0x40000040 ;  /* 0x40000040000b7882 */ /* 0x000fe20000000000 */
[----:B------:R-:W-:-:S02]  /*1460*/  UIADD3 UR18, UR48, 0x6, URZ ;  /* 0x0000000630127890 */ /* 0x000fc4000fffe03f */
[----:B------:R-:W-:Y:S02]  /*1470*/  UIADD3 UR20, UR32, 0x400, URZ ;  /* 0x0000040020147890 */ /* 0x000fe4000fffe03f */
[----:B------:R-:W-:Y:S01]  /*1480*/  UIADD3 UR22, UR48, 0x400, URZ ;  /* 0x0000040030167890 */ /* 0x000fe2000fffe03f */
[----:B------:R-:W-:Y:S01]  /*1490*/  UMOV UR23, 0x40000040 ;  /* 0x4000004000177882 */ /* 0x000fe20000000000 */
[----:B------:R-:W-:Y:S02]  /*14a0*/  UIADD3 UR24, UR32, 0x402, URZ ;  /* 0x0000040220187890 */ /* 0x000fe4000fffe03f */
[----:B------:R-:W-:Y:S01]  /*14b0*/  UIADD3 UR26, UR48, 0x402, URZ ;  /* 0x00000402301a7890 */ /* 0x000fe2000fffe03f */
[----:B------:R-:W-:Y:S01]  /*14c0*/  UMOV UR25, 0x40000040 ;  /* 0x4000004000197882 */ /* 0x000fe20000000000 */
[----:B------:R-:W-:Y:S01]  /*14d0*/  UMOV UR27, 0x40000040 ;  /* 0x40000040001b7882 */ /* 0x000fe20000000000 */
[----:B------:R-:W-:Y:S02]  /*14e0*/  UIADD3 UR28, UR32, 0x404, URZ ;  /* 0x00000404201c7890 */ /* 0x000fe4000fffe03f */
[----:B------:R-:W-:Y:S01]  /*14f0*/  UIADD3 UR30, UR48, 0x404, URZ ;  /* 0x00000404301e7890 */ /* 0x000fe2000fffe03f */
[----:B------:R-:W-:Y:S01]  /*1500*/  UMOV UR29, 0x40000040 ;  /* 0x40000040001d7882 */ /* 0x000fe20000000000 */
[----:B------:R-:W-:Y:S01]  /*1510*/  UMOV UR31, 0x40000040 ;  /* 0x40000040001f7882 */ /* 0x000fe20000000000 */
[----:B------:R-:W-:-:S02]  /*1520*/  UIADD3 UR32, UR32, 0x406, URZ ;  /* 0x0000040620207890 */ /* 0x000fc4000fffe03f */
[----:B------:R-:W-:Y:S01]  /*1530*/  UIADD3 UR34, UR48, 0x406, URZ ;  /* 0x0000040630227890 */ /* 0x000fe2000fffe03f */
[----:B------:R-:W-:Y:S01]  /*1540*/  UMOV UR33, 0x40000040 ;  /* 0x4000004000217882 */ /* 0x000fe20000000000 */
[----:B------:R-:W-:Y:S01]  /*1550*/  UMOV UR35, 0x40000040 ;  /* 0x4000004000237882 */ /* 0x000fe20000000000 */
[----:B------:R-:W-:Y:S02]  /*1560*/  WARPGROUP.DEPBAR.LE gsb0, 0x0 ;  /* 0x00008000000079c5 */ /* 0x000fe40000010000 */
[----:B------:R-:W-:-:S06]  /*1570*/  WARPGROUP.ARRIVE ;  /* 0x00000000000079c5 */ /* 0x000fcc0000000000 */
[----:B------:R-:W-:Y:S03]  /*1580*/  HGMMA.64x128x16.F32.BF16 R24, gdesc[UR8], R24, gsb0 ;  /* 0x01e00000081879f0 */ /* 0x000fe60008001818 */
[----:B------:R-:W-:Y:S02]  /*1590*/  WARPGROUP.DEPBAR.LE gsb0, 0x0 ;  /* 0x00008000000079c5 */ /* 0x000fe40000010000 */
[----:B------:R-:W-:-:S07]  /*15a0*/  WARPGROUP.ARRIVE ;  /* 0x00000000000079c5 */ /* 0x000fce0000000000 */
        /* <DEDUP_REMOVED lines=17> */
[----:B-1----:R-:W-:Y:S05]  /*16c0*/  @!P0 BRA `(.L_x_17) ;  /* 0x0000000000048947 */ /* 0x002fea0003800000 */
[----:B------:R-:W-:Y:S01]  /*16d0*/  BPT.TRAP 0x1 ;  /* 0x000000040000795c */ /* 0x000fe20000300000 */
.L_x_17:
[----:B------:R-:W-:Y:S01]  /*16e0*/  LOP3.LUT R17, R17, 0xffffff80, RZ, 0xc0, !PT ;  /* 0xffffff8011117812 */ /* 0x000fe200078ec0ff */
[----:B------:R-:W-:Y:S01]  /*16f0*/  IMAD.U32 R7, RZ, RZ, UR42 ;  /* 0x0000002aff077e24 */ /* 0x000fe2000f8e00ff */
[----:B0-----:R-:W-:Y:S01]  /*1700*/  MOV R3, 0xfffffffe ;  /* 0xfffffffe00037802 */ /* 0x001fe20000000f00 */
[----:B------:R-:W-:Y:S01]  /*1710*/  ULDC UR4, c[0x0][0x988] ;  /* 0x0002620000047ab9 */ /* 0x000fe20000000800 */
[----:B------:R-:W-:Y:S01]  /*1720*/  P2R R23, PR, RZ, 0x1 ;  /* 0x00000001ff177803 */ /* 0x000fe20000000000 */
[----:B------:R-:W-:Y:S01]  /*1730*/  IMAD.IADD R17, R88, 0x1, -R17 ;  /* 0x0000000158117824 */ /* 0x000fe200078e0a11 */
[----:B------:R-:W-:Y:S01]  /*1740*/  UIADD3 UR42, UR42, -0x2, URZ ;  /* 0xfffffffe2a2a7890 */ /* 0x000fe2000fffe03f */
[--C-:B------:R-:W-:Y:S01]  /*1750*/  IMAD.MOV.U32 R150, RZ, RZ, R151.reuse ;  /* 0x000000ffff967224 */ /* 0x100fe200078e0097 */
[-C--:B------:R-:W-:Y:S01]  /*1760*/  MOV R147, R151.reuse ;  /* 0x0000009700937202 */ /* 0x080fe20000000f00 */
[----:B------:R-:W-:Y:S01]  /*1770*/  IMAD.MOV.U32 R149, RZ, RZ, R151 ;  /* 0x000000ffff957224 */ /* 0x000fe200078e0097 */
[----:B------:R-:W-:Y:S01]  /*1780*/  SHF.R.S32.HI R6, RZ, 0x1f, R17 ;  /* 0x0000001fff067819 */ /* 0x000fe20000011411 */
[--C-:B------:R-:W-:Y:S01]  /*1790*/  IMAD.MOV.U32 R148, RZ, RZ, R151.reuse ;  /* 0x000000ffff947224 */ /* 0x100fe200078e0097 */
[----:B------:R-:W-:Y:S01]  /*17a0*/  MOV R143, R151 ;  /* 0x00000097008f7202 */ /* 0x000fe20000000f00 */
[--C-:B------:R-:W-:Y:S01]  /*17b0*/  IMAD.MOV.U32 R145, RZ, RZ, R151.reuse ;  /* 0x000000ffff917224 */ /* 0x100fe200078e0097 */
[----:B------:R-:W-:Y:S01]  /*17c0*/  LEA.HI R6, R6, R17, RZ, 0x2 ;  /* 0x0000001106067211 */ /* 0x000fe200078f10ff */
[--C-:B------:R-:W-:Y:S01]  /*17d0*/  IMAD.MOV.U32 R141, RZ, RZ, R151.reuse ;  /* 0x000000ffff8d7224 */ /* 0x100fe200078e0097 */
[-C--:B------:R-:W-:Y:S01]  /*17e0*/  MOV R139, R151.reuse ;  /* 0x00000097008b7202 */ /* 0x080fe20000000f00 */
[--C-:B------:R-:W-:Y:S01]  /*17f0*/  IMAD.MOV.U32 R137, RZ, RZ, R151.reuse ;  /* 0x000000ffff897224 */ /* 0x100fe200078e0097 */
[----:B------:R-:W-:Y:S01]  /*1800*/  LOP3.LUT R6, R6, 0x7ffffffc, RZ, 0xc0, !PT ;  /* 0x7ffffffc06067812 */ /* 0x000fe200078ec0ff */
[--C-:B------:R-:W-:Y:S01]  /*1810*/  IMAD.MOV.U32 R133, RZ, RZ, R151.reuse ;  /* 0x000000ffff857224 */ /* 0x100fe200078e0097 */
[-C--:B------:R-:W-:Y:S01]  /*1820*/  MOV R135, R151.reuse ;  /* 0x0000009700877202 */ /* 0x080fe20000000f00 */
[--C-:B------:R-:W-:Y:S01]  /*1830*/  IMAD.MOV.U32 R129, RZ, RZ, R151.reuse ;  /* 0x000000ffff817224 */ /* 0x100fe200078e0097 */
[-C--:B------:R-:W-:Y:S01]  /*1840*/  MOV R131, R151.reuse ;  /* 0x0000009700837202 */ /* 0x080fe20000000f00 */
[----:B------:R-:W-:Y:S01]  /*1850*/  IMAD.IADD R6, R17, 0x1, -R6 ;  /* 0x0000000111067824 */ /* 0x000fe200078e0a06 */
[-C--:B------:R-:W-:Y:S01]  /*1860*/  MOV R127, R151.reuse ;  /* 0x00000097007f7202 */ /* 0x080fe20000000f00 */
[--C-:B------:R-:W-:Y:S01]  /*1870*/  IMAD.MOV.U32 R125, RZ, RZ, R151.reuse ;  /* 0x000000ffff7d7224 */ /* 0x100fe200078e0097 */
[----:B------:R-:W-:Y:S01]  /*1880*/  MOV R123, R151 ;  /* 0x00000097007b7202 */ /* 0x000fe20000000f00 */
[----:B------:R-:W-:Y:S01]  /*1890*/  IMAD R6, R6, R3, 0x80 ;  /* 0x0000008006067424 */ /* 0x000fe200078e0203 */
[-C--:B------:R-:W-:Y:S01]  /*18a0*/  MOV R119, R151.reuse ;  /* 0x0000009700777202 */ /* 0x080fe20000000f00 */
[--C-:B------:R-:W-:Y:S01]  /*18b0*/  IMAD.MOV.U32 R121, RZ, RZ, R151.reuse ;  /* 0x000000ffff797224 */ /* 0x100fe200078e0097 */
[-C--:B------:R-:W-:Y:S01]  /*18c0*/  MOV R115, R151.reuse ;  /* 0x0000009700737202 */ /* 0x080fe20000000f00 */
[----:B------:R-:W-:Y:S01]  /*18d0*/  VIADD R6, R6, UR43 ;  /* 0x0000002b06067c36 */ /* 0x000fe20008000000 */
[-C--:B------:R-:W-:Y:S01]  /*18e0*/  MOV R111, R151.reuse ;  /* 0x00000097006f7202 */ /* 0x080fe20000000f00 */
[--C-:B------:R-:W-:Y:S01]  /*18f0*/  IMAD.MOV.U32 R117, RZ, RZ, R151.reuse ;  /* 0x000000ffff757224 */ /* 0x100fe200078e0097 */
[-C--:B------:R-:W-:Y:S01]  /*1900*/  MOV R107, R151.reuse ;  /* 0x00000097006b7202 */ /* 0x080fe20000000f00 */
[----:B------:R-:W-:Y:S01]  /*1910*/  IMAD R7, R7, -0x80, R6 ;  /* 0xffffff8007077824 */ /* 0x000fe200078e0206 */
[-C--:B------:R-:W-:Y:S01]  /*1920*/  MOV R103, R151.reuse ;  /* 0x0000009700677202 */ /* 0x080fe20000000f00 */
[--C-:B------:R-:W-:Y:S01]  /*1930*/  IMAD.MOV.U32 R113, RZ, RZ, R151.reuse ;  /* 0x000000ffff717224 */ /* 0x100fe200078e0097 */
[----:B------:R-:W-:Y:S01]  /*1940*/  MOV R99, R151 ;  /* 0x0000009700637202 */ /* 0x000fe20000000f00 */
[--C-:B------:R-:W-:Y:S01]  /*1950*/  IMAD.MOV.U32 R109, RZ, RZ, R151.reuse ;  /* 0x000000ffff6d7224 */ /* 0x100fe200078e0097 */
[C---:B------:R-:W-:Y:S01]  /*1960*/  ISETP.GT.AND P4, PT, R7.reuse, RZ, PT ;  /* 0x000000ff0700720c */ /* 0x040fe20003f84270 */
[--C-:B------:R-:W-:Y:S01]  /*1970*/  IMAD.MOV.U32 R105, RZ, RZ, R151.reuse ;  /* 0x000000ffff697224 */ /* 0x100fe200078e0097 */
[C---:B------:R-:W-:Y:S01]  /*1980*/  ISETP.GT.AND P3, PT, R7.reuse, 0x1, PT ;  /* 0x000000010700780c */ /* 0x040fe20003f64270 */
[--C-:B------:R-:W-:Y:S01]  /*1990*/  IMAD.MOV.U32 R101, RZ, RZ, R151.reuse ;  /* 0x000000ffff657224 */ /* 0x100fe200078e0097 */
[----:B------:R-:W-:Y:S01]  /*19a0*/  ISETP.GT.AND P1, PT, R7, 0x8, PT ;  /* 0x000000080700780c */ /* 0x000fe20003f24270 */
[--C-:B------:R-:W-:Y:S01]  /*19b0*/  IMAD.MOV.U32 R97, RZ, RZ, R151.reuse ;  /* 0x000000ffff617224 */ /* 0x100fe200078e0097 */
[----:B------:R-:W-:Y:S01]  /*19c0*/  FSEL R8, R26, -INF , P4 ;  /* 0xff8000001a087808 */ /* 0x000fe20002000000 */
[--C-:B------:R-:W-:Y:S01]  /*19d0*/  IMAD.MOV.U32 R93, RZ, RZ, R151.reuse ;  /* 0x000000ffff5d7224 */ /* 0x100fe200078e0097 */
[----:B------:R-:W-:Y:S01]  /*19e0*/  FSEL R27, R27, -INF , P3 ;  /* 0xff8000001b1b7808 */ /* 0x000fe20001800000 */
[----:B------:R-:W-:Y:S01]  /*19f0*/  IMAD.MOV.U32 R89, RZ, RZ, R151 ;  /* 0x000000ffff597224 */ /* 0x000fe200078e0097 */
[----:B------:R-:W-:-:S02]  /*1a00*/  ISETP.GT.AND P2, PT, R7, 0x9, PT ;  /* 0x000000090700780c */ /* 0x000fc40003f44270 */
[----:B------:R-:W-:Y:S02]  /*1a10*/  FSEL R88, R30, -INF , P1 ;  /* 0xff8000001e587808 */ /* 0x000fe40000800000 */
[----:B------:R-:W-:Y:S02]  /*1a20*/  FMNMX.FTZ R3, R8, R27, !PT ;  /* 0x0000001b08037209 */ /* 0x000fe40007810000 */
[----:B------:R-:W-:Y:S02]  /*1a30*/  ISETP.GT.AND P6, PT, R7, 0x10, PT ;  /* 0x000000100700780c */ /* 0x000fe40003fc4270 */
[----:B------:R-:W-:Y:S02]  /*1a40*/  FSEL R90, R31, -INF , P2 ;  /* 0xff8000001f5a7808 */ /* 0x000fe40001000000 */
[----:B------:R-:W-:Y:S02]  /*1a50*/  FMNMX.FTZ R3, R88, R3, !PT ;  /* 0x0000000358037209 */ /* 0x000fe40007810000 */
[----:B------:R-:W-:-:S02]  /*1a60*/  ISETP.GT.AND P5, PT, R7, 0x11, PT ;  /* 0x000000110700780c */ /* 0x000fc40003fa4270 */
[----:B------:R-:W-:Y:S02]  /*1a70*/  FSEL R92, R34, -INF , P6 ;  /* 0xff800000225c7808 */ /* 0x000fe40003000000 */
[----:B------:R-:W-:Y:S02]  /*1a80*/  FMNMX.FTZ R3, R90, R3, !PT ;  /* 0x000000035a037209 */ /* 0x000fe40007810000 */
[----:B------:R-:W-:Y:S02]  /*1a90*/  FSEL R24, R24, -INF , P4 ;  /* 0xff80000018187808 */ /* 0x000fe40002000000 */
[----:B------:R-:W-:Y:S02]  /*1aa0*/  ISETP.GT.AND P4, PT, R7, 0x18, PT ;  /* 0x000000180700780c */ /* 0x000fe40003f84270 */
[----:B------:R-:W-:Y:S02]  /*1ab0*/  FSEL R94, R35, -INF , P5 ;  /* 0xff800000235e7808 */ /* 0x000fe40002800000 */
[----:B------:R-:W-:-:S02]  /*1ac0*/  FMNMX.FTZ R3, R92, R3, !PT ;  /* 0x000000035c037209 */ /* 0x000fc40007810000 */
[----:B------:R-:W-:Y:S02]  /*1ad0*/  FSEL R25, R25, -INF , P3 ;  /* 0xff80000019197808 */ /* 0x000fe40001800000 */
[C---:B------:R-:W-:Y:S02]  /*1ae0*/  ISETP.GT.AND P3, PT, R7.reuse, 0x19, PT ;  /* 0x000000190700780c */ /* 0x040fe40003f64270 */
[----:B------:R-:W-:Y:S02]  /*1af0*/  FSEL R96, R38, -INF , P4 ;  /* 0xff80000026607808 */ /* 0x000fe40002000000 */
[----:B------:R-:W-:Y:S02]  /*1b00*/  FMNMX.FTZ R3, R94, R3, !PT ;  /* 0x000000035e037209 */ /* 0x000fe40007810000 */
[----:B------:R-:W-:Y:S02]  /*1b10*/  FSEL R28, R28, -INF , P1 ;  /* 0xff8000001c1c7808 */ /* 0x000fe40000800000 */
        /* <DEDUP_REMOVED lines=8> */
[----:B------:R-:W-:Y:S02]  /*1ba0*/  ISETP.GT.AND P6, PT, R7, 0x28, PT ;  /* 0x000000280700780c */ /* 0x000fe40003fc4270 */
        /* <DEDUP_REMOVED lines=50> */
[----:B------:R-:W-:Y:S02]  /*1ed0*/  ISETP.GT.AND P0, PT, R7, 0x59, PT ;  /* 0x000000590700780c */ /* 0x000fe40003f04270 */
[----:B------:R-:W-:-:S02]  /*1ee0*/  FSEL R128, R70, -INF , P6 ;  /* 0xff80000046807808 */ /* 0x000fc40003000000 */
[----:B------:R-:W-:Y:S02]  /*1ef0*/  FMNMX.FTZ R3, R126, R3, !PT ;  /* 0x000000037e037209 */ /* 0x000fe40007810000 */
[----:B------:R-:W-:Y:S02]  /*1f00*/  FSEL R30, R57, -INF , P5 ;  /* 0xff800000391e7808 */ /* 0x000fe40002800000 */
[----:B------:R-:W-:Y:S02]  /*1f10*/  FSEL R130, R71, -INF , P0 ;  /* 0xff80000047827808 */ /* 0x000fe40000000000 */
[----:B------:R-:W-:Y:S02]  /*1f20*/  FSEL R64, R64, -INF , P1 ;  /* 0xff80000040407808 */ /* 0x000fe40000800000 */
[----:B------:R-:W-:Y:S02]  /*1f30*/  FSEL R38, R65, -INF , P2 ;  /* 0xff80000041267808 */ /* 0x000fe40001000000 */
[----:B------:R-:W-:-:S02]  /*1f40*/  ISETP.GT.AND P5, PT, R7, 0x60, PT ;  /* 0x000000600700780c */ /* 0x000fc40003fa4270 */
[C---:B------:R-:W-:Y:S02]  /*1f50*/  ISETP.GT.AND P0, PT, R7.reuse, 0x61, PT ;  /* 0x000000610700780c */ /* 0x040fe40003f04270 */
[C---:B------:R-:W-:Y:S02]  /*1f60*/  ISETP.GT.AND P1, PT, R7.reuse, 0x68, PT ;  /* 0x000000680700780c */ /* 0x040fe40003f24270 */
[----:B------:R-:W-:Y:S02]  /*1f70*/  ISETP.GT.AND P2, PT, R7, 0x69, PT ;  /* 0x000000690700780c */ /* 0x000fe40003f44270 */
[----:B------:R-:W-:Y:S02]  /*1f80*/  FMNMX.FTZ R3, R128, R3, !PT ;  /* 0x0000000380037209 */ /* 0x000fe40007810000 */
[----:B------:R-:W-:Y:S02]  /*1f90*/  FSEL R60, R60, -INF , P4 ;  /* 0xff8000003c3c7808 */ /* 0x000fe40002000000 */
[----:B------:R-:W-:-:S02]  /*1fa0*/  FSEL R34, R61, -INF , P3 ;  /* 0xff8000003d227808 */ /* 0x000fc40001800000 */
[----:B------:R-:W-:Y:S02]  /*1fb0*/  FSEL R132, R74, -INF , P5 ;  /* 0xff8000004a847808 */ /* 0x000fe40002800000 */
[----:B------:R-:W-:Y:S02]  /*1fc0*/  FSEL R134, R75, -INF , P0 ;  /* 0xff8000004b867808 */ /* 0x000fe40000000000 */
[----:B------:R-:W-:Y:S02]  /*1fd0*/  P2R R21, PR, RZ, 0x1 ;  /* 0x00000001ff157803 */ /* 0x000fe40000000000 */
[----:B------:R-:W-:Y:S02]  /*1fe0*/  FSEL R136, R78, -INF , P1 ;  /* 0xff8000004e887808 */ /* 0x000fe40000800000 */
[----:B------:R-:W-:Y:S02]  /*1ff0*/  P2R R19, PR, RZ, 0x2 ;  /* 0x00000002ff137803 */ /* 0x000fe40000000000 */
[----:B------:R-:W-:-:S02]  /*2000*/  FSEL R138, R79, -INF , P2 ;  /* 0xff8000004f8a7808 */ /* 0x000fc40001000000 */
[----:B------:R-:W-:Y:S02]  /*2010*/  P2R R17, PR, RZ, 0x4 ;  /* 0x00000004ff117803 */ /* 0x000fe40000000000 */
[----:B------:R-:W-:Y:S02]  /*2020*/  FMNMX.FTZ R3, R130, R3, !PT ;  /* 0x0000000382037209 */ /* 0x000fe40007810000 */
[C---:B------:R-:W-:Y:S02]  /*2030*/  ISETP.GT.AND P3, PT, R7.reuse, 0x70, PT ;  /* 0x000000700700780c */ /* 0x040fe40003f64270 */
[C---:B------:R-:W-:Y:S02]  /*2040*/  ISETP.GT.AND P4, PT, R7.reuse, 0x71, PT ;  /* 0x000000710700780c */ /* 0x040fe40003f84270 */
[C---:B------:R-:W-:Y:S02]  /*2050*/  ISETP.GT.AND P5, PT, R7.reuse, 0x78, PT ;  /* 0x000000780700780c */ /* 0x040fe40003fa4270 */
[----:B------:R-:W-:-:S02]  /*2060*/  ISETP.GT.AND P6, PT, R7, 0x79, PT ;  /* 0x000000790700780c */ /* 0x000fc40003fc4270 */
[C---:B------:R-:W-:Y:S02]  /*2070*/  ISETP.GT.AND P2, PT, R7.reuse, 0x58, PT ;  /* 0x000000580700780c */ /* 0x040fe40003f44270 */
[C---:B------:R-:W-:Y:S02]  /*2080*/  ISETP.GT.AND P1, PT, R7.reuse, 0x59, PT ;  /* 0x000000590700780c */ /* 0x040fe40003f24270 */
[----:B------:R-:W-:Y:S02]  /*2090*/  ISETP.GT.AND P0, PT, R7, 0x60, PT ;  /* 0x000000600700780c */ /* 0x000fe40003f04270 */
[----:B------:R-:W-:Y:S02]  /*20a0*/  FMNMX.FTZ R7, R24, R25, !PT ;  /* 0x0000001918077209 */ /* 0x000fe40007810000 */
[----:B------:R-:W-:Y:S02]  /*20b0*/  FMNMX.FTZ R3, R132, R3, !PT ;  /* 0x0000000384037209 */ /* 0x000fe40007810000 */
[----:B------:R-:W-:-:S02]  /*20c0*/  FMNMX.FTZ R7, R28, R7, !PT ;  /* 0x000000071c077209 */ /* 0x000fc40007810000 */
[----:B------:R-:W-:Y:S02]  /*20d0*/  FMNMX.FTZ R3, R134, R3, !PT ;  /* 0x0000000386037209 */ /* 0x000fe40007810000 */
[----:B------:R-:W-:Y:S02]  /*20e0*/  FMNMX.FTZ R7, R10, R7, !PT ;  /* 0x000000070a077209 */ /* 0x000fe40007810000 */
[----:B------:R-:W-:Y:S02]  /*20f0*/  FMNMX.FTZ R3, R136, R3, !PT ;  /* 0x0000000388037209 */ /* 0x000fe40007810000 */
[----:B------:R-:W-:Y:S02]  /*2100*/  FMNMX.FTZ R7, R32, R7, !PT ;  /* 0x0000000720077209 */ /* 0x000fe40007810000 */
[----:B------:R-:W-:Y:S02]  /*2110*/  FSEL R140, R82, -INF , P3 ;  /* 0xff800000528c7808 */ /* 0x000fe40001800000 */
[----:B------:R-:W-:-:S02]  /*2120*/  FMNMX.FTZ R3, R138, R3, !PT ;  /* 0x000000038a037209 */ /* 0x000fc40007810000 */
[----:B------:R-:W-:Y:S02]  /*2130*/  FMNMX.FTZ R7, R12, R7, !PT ;  /* 0x000000070c077209 */ /* 0x000fe40007810000 */
[----:B------:R-:W-:Y:S02]  /*2140*/  FSEL R142, R83, -INF , P4 ;  /* 0xff800000538e7808 */ /* 0x000fe40002000000 */
        /* <DEDUP_REMOVED lines=8> */
[----:B------:R-:W-:Y:S02]  /*21d0*/  FMNMX.FTZ R9, R146, R3, !PT ;  /* 0x0000000392097209 */ /* 0x000fe40007810000 */
[----:B------:R-:W-:-:S02]  /*21e0*/  FMNMX.FTZ R7, R18, R7, !PT ;  /* 0x0000000712077209 */ /* 0x000fc40007810000 */
[----:B------:R-:W-:Y:S01]  /*21f0*/  FSEL R68, R68, -INF , P2 ;  /* 0xff80000044447808 */ /* 0x000fe20001000000 */
[----:B------:R-:W0:Y:S01]  /*2200*/  SHFL.BFLY PT, R6, R9, 0x2, 0x1f ;  /* 0x0c401f0009067f89 */ /* 0x000e2200000e0000 */
[----:B------:R-:W-:Y:S02]  /*2210*/  FMNMX.FTZ R7, R44, R7, !PT ;  /* 0x000000072c077209 */ /* 0x000fe40007810000 */
[----:B------:R-:W-:Y:S02]  /*2220*/  FSEL R54, R69, -INF , P1 ;  /* 0xff80000045367808 */ /* 0x000fe40000800000 */
[----:B------:R-:W-:Y:S02]  /*2230*/  FMNMX.FTZ R7, R20, R7, !PT ;  /* 0x0000000714077209 */ /* 0x000fe40007810000 */
[----:B------:R-:W-:Y:S02]  /*2240*/  FSEL R72, R72, -INF , P0 ;  /* 0xff80000048487808 */ /* 0x000fe40000000000 */
[----:B------:R-:W-:-:S02]  /*2250*/  FMNMX.FTZ R7, R48, R7, !PT ;  /* 0x0000000730077209 */ /* 0x000fc40007810000 */
[----:B------:R-:W-:Y:S02]  /*2260*/  ISETP.NE.AND P0, PT, R21, RZ, PT ;  /* 0x000000ff1500720c */ /* 0x000fe40003f05270 */
[----:B------:R-:W-:Y:S02]  /*2270*/  FMNMX.FTZ R7, R22, R7, !PT ;  /* 0x0000000716077209 */ /* 0x000fe40007810000 */
[----:B------:R-:W-:Y:S01]  /*2280*/  MOV R3, UR4 ;  /* 0x0000000400037c02 */ /* 0x000fe20008000f00 */
[----:B------:R-:W-:Y:S01]  /*2290*/  UIADD3 UR4, UR36, 0x28840, URZ ;  /* 0x0002884024047890 */ /* 0x000fe2000fffe03f */
[----:B------:R-:W-:Y:S02]  /*22a0*/  FMNMX.FTZ R7, R52, R7, !PT ;  /* 0x0000000734077209 */ /* 0x000fe40007810000 */
[----:B------:R-:W-:Y:S01]  /*22b0*/  ISETP.NE.AND P1, PT, R19, RZ, PT ;  /* 0x000000ff1300720c */ /* 0x000fe20003f25270 */
[----:B------:R-:W-:Y:S01]  /*22c0*/  UPRMT UR4, UR7, 0x654, UR4 ;  /* 0x0000065407047896 */ /* 0x000fe20008000004 */
[----:B------:R-:W-:-:S02]  /*22d0*/  FMNMX.FTZ R7, R26, R7, !PT ;  /* 0x000000071a077209 */ /* 0x000fc40007810000 */
[----:B------:R-:W-:Y:S02]  /*22e0*/  FSEL R50, R73, -INF , P0 ;  /* 0xff80000049327808 */ /* 0x000fe40000000000 */
[----:B0-----:R-:W-:Y:S02]  /*22f0*/  FMNMX.FTZ R11, R9, R6, !PT ;  /* 0x00000006090b7209 */ /* 0x001fe40007810000 */
[----:B------:R-:W-:Y:S02]  /*2300*/  FMNMX.FTZ R7, R56, R7, !PT ;  /* 0x0000000738077209 */ /* 0x000fe40007810000 */
[----:B------:R-:W-:Y:S01]  /*2310*/  P2R R15, PR, RZ, 0x8 ;  /* 0x00000008ff0f7803 */ /* 0x000fe20000000000 */
[----:B------:R-:W0:Y:S01]  /*2320*/  SHFL.BFLY PT, R6, R11, 0x1, 0x1f ;  /* 0x0c201f000b067f89 */ /* 0x000e2200000e0000 */
[----:B------:R-:W-:Y:S01]  /*2330*/  FMNMX.FTZ R7, R30, R7, !PT ;  /* 0x000000071e077209 */ /* 0x000fe20007810000 */
[----:B------:R-:W-:Y:S01]  /*2340*/  SYNCS.ARRIVE.TRANS64.RED.A1T0 RZ, [UR4], RZ ;  /* 0x000000ffffff79a7 */ /* 0x000fe20008100404 */
[----:B------:R-:W-:Y:S01]  /*2350*/  ISETP.NE.AND P2, PT, R17, RZ, PT ;  /* 0x000000ff1100720c */ /* 0x000fe20003f45270 */
[----:B------:R-:W-:Y:S01]  /*2360*/  UMOV UR4, URZ ;  /* 0x0000003f00047c82 */ /* 0x000fe20008000000 */
[----:B------:R-:W-:-:S02]  /*2370*/  FMNMX.FTZ R7, R60, R7, !PT ;  /* 0x000000073c077209 */ /* 0x000fc40007810000 */
[----:B------:R-:W-:Y:S02]  /*2380*/  FSEL R78, R76, -INF , P1 ;  /* 0xff8000004c4e7808 */ /* 0x000fe40000800000 */
[----:B------:R-:W-:Y:S02]  /*2390*/  FMNMX.FTZ R7, R34, R7, !PT ;  /* 0x0000000722077209 */ /* 0x000fe40007810000 */
[----:B------:R-:W-:Y:S02]  /*23a0*/  FSEL R82, R77, -INF , P2 ;  /* 0xff8000004d527808 */ /* 0x000fe40001000000 */
[----:B------:R-:W-:Y:S02]  /*23b0*/  FMNMX.FTZ R7, R64, R7, !PT ;  /* 0x0000000740077209 */ /* 0x000fe40007810000 */
[----:B------:R-:W-:Y:S02]  /*23c0*/  FSEL R86, R81, -INF , P4 ;  /* 0xff80000051567808 */ /* 0x000fe40002000000 */
[----:B------:R-:W-:-:S02]  /*23d0*/  FMNMX.FTZ R7, R38, R7, !PT ;  /* 0x0000000726077209 */ /* 0x000fc40007810000 */
[----:B------:R-:W-:Y:S02]  /*23e0*/  FSEL R84, R84, -INF , P5 ;  /* 0xff80000054547808 */ /* 0x000fe40002800000 */
[----:B------:R-:W-:Y:S02]  /*23f0*/  FMNMX.FTZ R7, R68, R7, !PT ;  /* 0x0000000744077209 */ /* 0x000fe40007810000 */
[----:B------:R-:W-:Y:S02]  /*2400*/  ISETP.NE.AND P0, PT, R23, RZ, PT ;  /* 0x000000ff1700720c */ /* 0x000fe40003f05270 */
[----:B------:R-:W-:Y:S02]  /*2410*/  FMNMX.FTZ R7, R54, R7, !PT ;  /* 0x0000000736077209 */ /* 0x000fe40007810000 */
[----:B0-----:R-:W-:Y:S02]  /*2420*/  FMNMX.FTZ R6, R11, R6, !PT ;  /* 0x000000060b067209 */ /* 0x001fe40007810000 */
[----:B------:R-:W-:-:S02]  /*2430*/  FMNMX.FTZ R7, R72, R7, !PT ;  /* 0x0000000748077209 */ /* 0x000fc40007810000 */
[C---:B------:R-:W-:Y:S01]  /*2440*/  FSETP.NEU.FTZ.AND P3, PT, R6.reuse, -INF , PT ;  /* 0xff8000000600780b */ /* 0x040fe20003f7d000 */
[----:B------:R-:W-:Y:S01]  /*2450*/  FMUL.FTZ R13, R6, R3 ;  /* 0x00000003060d7220 */ /* 0x000fe20000410000 */
[----:B------:R-:W-:Y:S02]  /*2460*/  FMNMX.FTZ R7, R50, R7, !PT ;  /* 0x0000000732077209 */ /* 0x000fe40007810000 */
[----:B------:R-:W-:Y:S02]  /*2470*/  MOV R95, R151 ;  /* 0x00000097005f7202 */ /* 0x000fe40000000f00 */
[----:B------:R-:W-:Y:S02]  /*2480*/  FSEL R13, R13, RZ, P3 ;  /* 0x000000ff0d0d7208 */ /* 0x000fe40001800000 */
[----:B------:R-:W-:Y:S02]  /*2490*/  ISETP.NE.AND P3, PT, R15, RZ, PT ;  /* 0x000000ff0f00720c */ /* 0x000fe40003f65270 */
[----:B------:R-:W-:Y:S01]  /*24a0*/  FMNMX.FTZ R7, R78, R7, !PT ;  /* 0x000000074e077209 */ /* 0x000fe20007810000 */
[-CC-:B------:R-:W-:Y:S01]  /*24b0*/  FFMA.FTZ R155, R88, R3.reuse, -R13.reuse ;  /* 0x00000003589b7223 */ /* 0x180fe2000001080d */
[----:B------:R-:W-:Y:S01]  /*24c0*/  FSEL R80, R80, -INF , P3 ;  /* 0xff80000050507808 */ /* 0x000fe20001800000 */
[--C-:B------:R-:W-:Y:S01]  /*24d0*/  FFMA.FTZ R153, R8, R3, -R13.reuse ;  /* 0x0000000308997223 */ /* 0x100fe2000001080d */
[----:B------:R-:W-:Y:S01]  /*24e0*/  FMNMX.FTZ R7, R82, R7, !PT ;  /* 0x0000000752077209 */ /* 0x000fe20007810000 */
[-CC-:B------:R-:W-:Y:S01]  /*24f0*/  FFMA.FTZ R42, R27, R3.reuse, -R13.reuse ;  /* 0x000000031b2a7223 */ /* 0x180fe2000001080d */
[----:B------:R-:W-:Y:S01]  /*2500*/  FSEL R88, R85, -INF , P6 ;  /* 0xff80000055587808 */ /* 0x000fe20003000000 */
[--C-:B------:R-:W-:Y:S01]  /*2510*/  FFMA.FTZ R46, R90, R3, -R13.reuse ;  /* 0x000000035a2e7223 */ /* 0x100fe2000001080d */
[----:B------:R-:W-:Y:S01]  /*2520*/  FMNMX.FTZ R7, R80, R7, !PT ;  /* 0x0000000750077209 */ /* 0x000fe20007810000 */
[----:B------:R-:W-:Y:S01]  /*2530*/  MUFU.EX2 R153, R153 ;  /* 0x0000009900997308 */ /* 0x000fe20000000800 */
[-CC-:B------:R-:W-:Y:S01]  /*2540*/  FFMA.FTZ R157, R92, R3.reuse, -R13.reuse ;  /* 0x000000035c9d7223 */ /* 0x180fe2000001080d */
[--C-:B------:R-:W-:Y:S01]  /*2550*/  FFMA.FTZ R58, R94, R3, -R13.reuse ;  /* 0x000000035e3a7223 */ /* 0x100fe2000001080d */
[----:B------:R-:W-:Y:S01]  /*2560*/  FMNMX.FTZ R7, R86, R7, !PT ;  /* 0x0000000756077209 */ /* 0x000fe20007810000 */
[-CC-:B------:R-:W-:Y:S01]  /*2570*/  FFMA.FTZ R159, R96, R3.reuse, -R13.reuse ;  /* 0x00000003609f7223 */ /* 0x180fe2000001080d */
[-CC-:B------:R-:W-:Y:S01]  /*2580*/  FFMA.FTZ R62, R98, R3.reuse, -R13.reuse ;  /* 0x00000003623e7223 */ /* 0x180fe2000001080d */
[--C-:B------:R-:W-:Y:S01]  /*2590*/  FFMA.FTZ R161, R100, R3, -R13.reuse ;  /* 0x0000000364a17223 */ /* 0x100fe2000001080d */
[----:B------:R-:W-:Y:S01]  /*25a0*/  FMNMX.FTZ R7, R84, R7, !PT ;  /* 0x0000000754077209 */ /* 0x000fe20007810000 */
[----:B------:R-:W0:Y:S01]  /*25b0*/  MUFU.EX2 R42, R42 ;  /* 0x0000002a002a7308 */ /* 0x000e220000000800 */
[-CC-:B------:R-:W-:Y:S01]  /*25c0*/  FFMA.FTZ R66, R102, R3.reuse, -R13.reuse ;  /* 0x0000000366427223 */ /* 0x180fe2000001080d */
[--C-:B------:R-:W-:Y:S01]  /*25d0*/  FFMA.FTZ R163, R104, R3, -R13.reuse ;  /* 0x0000000368a37223 */ /* 0x100fe2000001080d */
[----:B------:R-:W-:Y:S01]  /*25e0*/  FMNMX.FTZ R7, R88, R7, !PT ;  /* 0x0000000758077209 */ /* 0x000fe20007810000 */
[-CC-:B------:R-:W-:Y:S01]  /*25f0*/  FFMA.FTZ R70, R106, R3.reuse, -R13.reuse ;  /* 0x000000036a467223 */ /* 0x180fe2000001080d */
[-CC-:B------:R-:W-:Y:S01]  /*2600*/  FFMA.FTZ R165, R108, R3.reuse, -R13.reuse ;  /* 0x000000036ca57223 */ /* 0x180fe2000001080d */
[-CC-:B------:R-:W-:Y:S01]  /*2610*/  FFMA.FTZ R74, R110, R3.reuse, -R13.reuse ;  /* 0x000000036e4a7223 */ /* 0x180fe2000001080d */
[-CC-:B------:R-:W-:Y:S01]  /*2620*/  FFMA.FTZ R167, R112, R3.reuse, -R13.reuse ;  /* 0x0000000370a77223 */ /* 0x180fe2000001080d */
[----:B------:R-:W1:Y:S01]  /*2630*/  SHFL.BFLY PT, R8, R7, 0x2, 0x1f ;  /* 0x0c401f0007087f89 */ /* 0x000e6200000e0000 */
[----:B------:R-:W2:Y:S01]  /*2640*/  MUFU.EX2 R155, R155 ;  /* 0x0000009b009b7308 */ /* 0x000ea20000000800 */
[-CC-:B------:R-:W-:Y:S01]  /*2650*/  FFMA.FTZ R76, R114, R3.reuse, -R13.reuse ;  /* 0x00000003724c7223 */ /* 0x180fe2000001080d */
[-CC-:B------:R-:W-:Y:S01]  /*2660*/  FFMA.FTZ R181, R116, R3.reuse, -R13.reuse ;  /* 0x0000000374b57223 */ /* 0x180fe2000001080d */
[-CC-:B------:R-:W-:Y:S01]  /*2670*/  FFMA.FTZ R118, R118, R3.reuse, -R13.reuse ;  /* 0x0000000376767223 */ /* 0x180fe2000001080d */
[-CC-:B------:R-:W-:Y:S01]  /*2680*/  FFMA.FTZ R120, R120, R3.reuse, -R13.reuse ;  /* 0x0000000378787223 */ /* 0x180fe2000001080d */
[-CC-:B------:R-:W-:Y:S01]  /*2690*/  FFMA.FTZ R122, R122, R3.reuse, -R13.reuse ;  /* 0x000000037a7a7223 */ /* 0x180fe2000001080d */
[-CC-:B------:R-:W-:Y:S01]  /*26a0*/  FFMA.FTZ R124, R124, R3.reuse, -R13.reuse ;  /* 0x000000037c7c7223 */ /* 0x180fe2000001080d */
[-CC-:B------:R-:W-:Y:S01]  /*26b0*/  FFMA.FTZ R126, R126, R3.reuse, -R13.reuse ;  /* 0x000000037e7e7223 */ /* 0x180fe2000001080d */
[----:B------:R-:W3:Y:S01]  /*26c0*/  MUFU.EX2 R46, R46 ;  /* 0x0000002e002e7308 */ /* 0x000ee20000000800 */
[-CC-:B------:R-:W-:Y:S01]  /*26d0*/  FFMA.FTZ R128, R128, R3.reuse, -R13.reuse ;  /* 0x0000000380807223 */ /* 0x180fe2000001080d */
[-CC-:B------:R-:W-:Y:S01]  /*26e0*/  FFMA.FTZ R130, R130, R3.reuse, -R13.reuse ;  /* 0x0000000382827223 */ /* 0x180fe2000001080d */
[-CC-:B------:R-:W-:Y:S01]  /*26f0*/  FFMA.FTZ R132, R132, R3.reuse, -R13.reuse ;  /* 0x0000000384847223 */ /* 0x180fe2000001080d */
[-CC-:B------:R-:W-:Y:S01]  /*2700*/  FFMA.FTZ R134, R134, R3.reuse, -R13.reuse ;  /* 0x0000000386867223 */ /* 0x180fe2000001080d */
[-CC-:B------:R-:W-:Y:S01]  /*2710*/  FFMA.FTZ R136, R136, R3.reuse, -R13.reuse ;  /* 0x0000000388887223 */ /* 0x180fe2000001080d */
[-CC-:B------:R-:W-:Y:S01]  /*2720*/  FFMA.FTZ R138, R138, R3.reuse, -R13.reuse ;  /* 0x000000038a8a7223 */ /* 0x180fe2000001080d */
[-CC-:B------:R-:W-:Y:S01]  /*2730*/  FFMA.FTZ R140, R140, R3.reuse, -R13.reuse ;  /* 0x000000038c8c7223 */ /* 0x180fe2000001080d */
[----:B------:R-:W4:Y:S01]  /*2740*/  MUFU.EX2 R157, R157 ;  /* 0x0000009d009d7308 */ /* 0x000f220000000800 */
[-CC-:B------:R-:W-:Y:S01]  /*2750*/  FFMA.FTZ R142, R142, R3.reuse, -R13.reuse ;  /* 0x000000038e8e7223 */ /* 0x180fe2000001080d */
[-CC-:B------:R-:W-:Y:S01]  /*2760*/  FFMA.FTZ R144, R144, R3.reuse, -R13.reuse ;  /* 0x0000000390907223 */ /* 0x180fe2000001080d */
[----:B------:R-:W-:Y:S01]  /*2770*/  FFMA.FTZ R13, R146, R3, -R13 ;  /* 0x00000003920d7223 */ /* 0x000fe2000001080d */
[--C-:B------:R-:W-:Y:S01]  /*2780*/  IMAD.MOV.U32 R146, RZ, RZ, R151.reuse ;  /* 0x000000ffff927224 */ /* 0x100fe200078e0097 */
[----:B------:R-:W-:Y:S01]  /*2790*/  MOV R91, R151 ;  /* 0x00000097005b7202 */ /* 0x000fe20000000f00 */
[--C-:B------:R-:W-:Y:S01]  /*27a0*/  IMAD.MOV.U32 R116, RZ, RZ, R151.reuse ;  /* 0x000000ffff747224 */ /* 0x100fe200078e0097 */
[----:B-1----:R-:W-:Y:S01]  /*27b0*/  FMNMX.FTZ R9, R7, R8, !PT ;  /* 0x0000000807097209 */ /* 0x002fe20007810000 */
[----:B------:R-:W1:Y:S01]  /*27c0*/  MUFU.EX2 R58, R58 ;  /* 0x0000003a003a7308 */ /* 0x000e620000000800 */
[----:B------:R-:W-:-:S02]  /*27d0*/  IMAD.MOV.U32 R114, RZ, RZ, R151 ;  /* 0x000000ffff727224 */ /* 0x000fc400078e0097 */
[--C-:B------:R-:W-:Y:S01]  /*27e0*/  IMAD.MOV.U32 R112, RZ, RZ, R151.reuse ;  /* 0x000000ffff707224 */ /* 0x100fe200078e0097 */
[----:B------:R-:W5:Y:S01]  /*27f0*/  SHFL.BFLY PT, R8, R9, 0x1, 0x1f ;  /* 0x0c201f0009087f89 */ /* 0x000f6200000e0000 */
[--C-:B------:R-:W-:Y:S02]  /*2800*/  IMAD.MOV.U32 R110, RZ, RZ, R151.reuse ;  /* 0x000000ffff6e7224 */ /* 0x100fe400078e0097 */
[--C-:B------:R-:W-:Y:S01]  /*2810*/  IMAD.MOV.U32 R108, RZ, RZ, R151.reuse ;  /* 0x000000ffff6c7224 */ /* 0x100fe200078e0097 */
[----:B------:R-:W1:Y:S01]  /*2820*/  MUFU.EX2 R159, R159 ;  /* 0x0000009f009f7308 */ /* 0x000e620000000800 */
[--C-:B------:R-:W-:Y:S02]  /*2830*/  IMAD.MOV.U32 R106, RZ, RZ, R151.reuse ;  /* 0x000000ffff6a7224 */ /* 0x100fe400078e0097 */
[--C-:B------:R-:W-:Y:S02]  /*2840*/  IMAD.MOV.U32 R104, RZ, RZ, R151.reuse ;  /* 0x000000ffff687224 */ /* 0x100fe400078e0097 */
[----:B------:R-:W-:-:S02]  /*2850*/  IMAD.MOV.U32 R102, RZ, RZ, R151 ;  /* 0x000000ffff667224 */ /* 0x000fc400078e0097 */
[--C-:B------:R-:W-:Y:S01]  /*2860*/  IMAD.MOV.U32 R100, RZ, RZ, R151.reuse ;  /* 0x000000ffff647224 */ /* 0x100fe200078e0097 */
[----:B------:R-:W-:Y:S01]  /*2870*/  MUFU.EX2 R62, R62 ;  /* 0x0000003e003e7308 */ /* 0x000fe20000000800 */
[--C-:B------:R-:W-:Y:S02]  /*2880*/  IMAD.MOV.U32 R98, RZ, RZ, R151.reuse ;  /* 0x000000ffff627224 */ /* 0x100fe400078e0097 */
[--C-:B------:R-:W-:Y:S02]  /*2890*/  IMAD.MOV.U32 R96, RZ, RZ, R151.reuse ;  /* 0x000000ffff607224 */ /* 0x100fe400078e0097 */
[--C-:B------:R-:W-:Y:S02]  /*28a0*/  IMAD.MOV.U32 R94, RZ, RZ, R151.reuse ;  /* 0x000000ffff5e7224 */ /* 0x100fe400078e0097 */
[--C-:B------:R-:W-:Y:S01]  /*28b0*/  IMAD.MOV.U32 R92, RZ, RZ, R151.reuse ;  /* 0x000000ffff5c7224 */ /* 0x100fe200078e0097 */
[----:B------:R-:W-:Y:S01]  /*28c0*/  MUFU.EX2 R161, R161 ;  /* 0x000000a100a17308 */ /* 0x000fe20000000800 */
[----:B------:R-:W-:Y:S01]  /*28d0*/  IMAD.MOV.U32 R90, RZ, RZ, R151 ;  /* 0x000000ffff5a7224 */ /* 0x000fe200078e0097 */
[----:B-----5:R-:W-:-:S04]  /*28e0*/  FMNMX.FTZ R8, R9, R8, !PT ;  /* 0x0000000809087209 */ /* 0x020fc80007810000 */
[C---:B------:R-:W-:Y:S01]  /*28f0*/  FSETP.NEU.FTZ.AND P1, PT, R8.reuse, -INF , PT ;  /* 0xff8000000800780b */ /* 0x040fe20003f3d000 */
[-C--:B------:R-:W-:Y:S01]  /*2900*/  FMUL.FTZ R7, R8, R3.reuse ;  /* 0x0000000308077220 */ /* 0x080fe20000410000 */
[----:B------:R-:W-:Y:S04]  /*2910*/  MUFU.EX2 R66, R66 ;  /* 0x0000004200427308 */ /* 0x000fe80000000800 */
[----:B------:R-:W-:Y:S02]  /*2920*/  FSEL R7, R7, RZ, P1 ;  /* 0x000000ff07077208 */ /* 0x000fe40000800000 */
[----:B------:R-:W-:Y:S02]  /*2930*/  ISETP.LE.AND P1, PT, R16, UR42, PT ;  /* 0x0000002a10007c0c */ /* 0x000fe4000bf23270 */
[----:B------:R-:W-:Y:S01]  /*2940*/  MUFU.EX2 R163, R163 ;  /* 0x000000a300a37308 */ /* 0x000fe20000000800 */
[-CC-:B------:R-:W-:Y:S01]  /*2950*/  FFMA.FTZ R10, R10, R3.reuse, -R7.reuse ;  /* 0x000000030a0a7223 */ /* 0x180fe20000010807 */
[-CC-:B------:R-:W-:Y:S01]  /*2960*/  FFMA.FTZ R24, R24, R3.reuse, -R7.reuse ;  /* 0x0000000318187223 */ /* 0x180fe20000010807 */
[-CC-:B------:R-:W-:Y:S01]  /*2970*/  FFMA.FTZ R25, R25, R3.reuse, -R7.reuse ;  /* 0x0000000319197223 */ /* 0x180fe20000010807 */
[-CC-:B------:R-:W-:Y:S01]  /*2980*/  FFMA.FTZ R28, R28, R3.reuse, -R7.reuse ;  /* 0x000000031c1c7223 */ /* 0x180fe20000010807 */
[-CC-:B------:R-:W-:Y:S01]  /*2990*/  FFMA.FTZ R32, R32, R3.reuse, -R7.reuse ;  /* 0x0000000320207223 */ /* 0x180fe20000010807 */
[-CC-:B------:R-:W-:Y:S01]  /*29a0*/  FFMA.FTZ R12, R12, R3.reuse, -R7.reuse ;  /* 0x000000030c0c7223 */ /* 0x180fe20000010807 */
[-CC-:B------:R-:W-:Y:S01]  /*29b0*/  FFMA.FTZ R36, R36, R3.reuse, -R7.reuse ;  /* 0x0000000324247223 */ /* 0x180fe20000010807 */
[----:B------:R0:W-:Y:S01]  /*29c0*/  MUFU.EX2 R9, R10 ;  /* 0x0000000a00097308 */ /* 0x0001e20000000800 */
[-CC-:B------:R-:W-:Y:S01]  /*29d0*/  FFMA.FTZ R14, R14, R3.reuse, -R7.reuse ;  /* 0x000000030e0e7223 */ /* 0x180fe20000010807 */
[-CC-:B------:R-:W-:Y:S01]  /*29e0*/  FFMA.FTZ R40, R40, R3.reuse, -R7.reuse ;  /* 0x0000000328287223 */ /* 0x180fe20000010807 */
[-CC-:B------:R-:W-:Y:S01]  /*29f0*/  FFMA.FTZ R18, R18, R3.reuse, -R7.reuse ;  /* 0x0000000312127223 */ /* 0x180fe20000010807 */
[-CC-:B------:R-:W-:Y:S01]  /*2a00*/  FFMA.FTZ R44, R44, R3.reuse, -R7.reuse ;  /* 0x000000032c2c7223 */ /* 0x180fe20000010807 */
[-CC-:B------:R-:W-:Y:S01]  /*2a10*/  FFMA.FTZ R20, R20, R3.reuse, -R7.reuse ;  /* 0x0000000314147223 */ /* 0x180fe20000010807 */
[-CC-:B------:R-:W-:Y:S01]  /*2a20*/  FFMA.FTZ R48, R48, R3.reuse, -R7.reuse ;  /* 0x0000000330307223 */ /* 0x180fe20000010807 */
[-CC-:B------:R-:W-:Y:S01]  /*2a30*/  FFMA.FTZ R22, R22, R3.reuse, -R7.reuse ;  /* 0x0000000316167223 */ /* 0x180fe20000010807 */
[----:B------:R-:W-:Y:S01]  /*2a40*/  MUFU.EX2 R24, R24 ;  /* 0x0000001800187308 */ /* 0x000fe20000000800 */
[----:B0-----:R-:W-:Y:S01]  /*2a50*/  FADD.FTZ R10, R153, R42 ;  /* 0x0000002a990a7221 */ /* 0x001fe20000010000 */
[-CC-:B------:R-:W-:Y:S01]  /*2a60*/  FFMA.FTZ R52, R52, R3.reuse, -R7.reuse ;  /* 0x0000000334347223 */ /* 0x180fe20000010807 */
[-CC-:B------:R-:W-:Y:S01]  /*2a70*/  FFMA.FTZ R26, R26, R3.reuse, -R7.reuse ;  /* 0x000000031a1a7223 */ /* 0x180fe20000010807 */
[-CC-:B------:R-:W-:Y:S01]  /*2a80*/  FFMA.FTZ R56, R56, R3.reuse, -R7.reuse ;  /* 0x0000000338387223 */ /* 0x180fe20000010807 */
[----:B--2---:R-:W-:Y:S01]  /*2a90*/  FADD.FTZ R23, R155, R10 ;  /* 0x0000000a9b177221 */ /* 0x004fe20000010000 */
[-CC-:B------:R-:W-:Y:S01]  /*2aa0*/  FFMA.FTZ R30, R30, R3.reuse, -R7.reuse ;  /* 0x000000031e1e7223 */ /* 0x180fe20000010807 */
[-C--:B------:R-:W-:Y:S01]  /*2ab0*/  FFMA.FTZ R60, R60, R3.reuse, -R7 ;  /* 0x000000033c3c7223 */ /* 0x080fe20000010807 */
[----:B------:R-:W0:Y:S01]  /*2ac0*/  MUFU.EX2 R25, R25 ;  /* 0x0000001900197308 */ /* 0x000e220000000800 */
[----:B---3--:R-:W-:Y:S01]  /*2ad0*/  FADD.FTZ R10, R46, R23 ;  /* 0x000000172e0a7221 */ /* 0x008fe20000010000 */
[-CC-:B------:R-:W-:Y:S01]  /*2ae0*/  FFMA.FTZ R34, R34, R3.reuse, -R7.reuse ;  /* 0x0000000322227223 */ /* 0x180fe20000010807 */
[-CC-:B------:R-:W-:Y:S01]  /*2af0*/  FFMA.FTZ R64, R64, R3.reuse, -R7.reuse ;  /* 0x0000000340407223 */ /* 0x180fe20000010807 */
[-CC-:B------:R-:W-:Y:S01]  /*2b00*/  FFMA.FTZ R38, R38, R3.reuse, -R7.reuse ;  /* 0x0000000326267223 */ /* 0x180fe20000010807 */
[----:B----4-:R-:W-:Y:S01]  /*2b10*/  FADD.FTZ R27, R157, R10 ;  /* 0x0000000a9d1b7221 */ /* 0x010fe20000010000 */
[-CC-:B------:R-:W-:Y:S01]  /*2b20*/  FFMA.FTZ R68, R68, R3.reuse, -R7.reuse ;  /* 0x0000000344447223 */ /* 0x180fe20000010807 */
[-C--:B------:R-:W-:Y:S01]  /*2b30*/  FFMA.FTZ R54, R54, R3.reuse, -R7 ;  /* 0x0000000336367223 */ /* 0x080fe20000010807 */
[----:B------:R-:W2:Y:S01]  /*2b40*/  MUFU.EX2 R28, R28 ;  /* 0x0000001c001c7308 */ /* 0x000ea20000000800 */
[----:B-1----:R-:W-:Y:S01]  /*2b50*/  FADD.FTZ R10, R58, R27 ;  /* 0x0000001b3a0a7221 */ /* 0x002fe20000010000 */
[-CC-:B------:R-:W-:Y:S01]  /*2b60*/  FFMA.FTZ R72, R72, R3.reuse, -R7.reuse ;  /* 0x0000000348487223 */ /* 0x180fe20000010807 */
[-CC-:B------:R-:W-:Y:S01]  /*2b70*/  FFMA.FTZ R50, R50, R3.reuse, -R7.reuse ;  /* 0x0000000332327223 */ /* 0x180fe20000010807 */
[-CC-:B------:R-:W-:Y:S01]  /*2b80*/  FFMA.FTZ R78, R78, R3.reuse, -R7.reuse ;  /* 0x000000034e4e7223 */ /* 0x180fe20000010807 */
[----:B------:R-:W-:Y:S01]  /*2b90*/  FADD.FTZ R29, R159, R10 ;  /* 0x0000000a9f1d7221 */ /* 0x000fe20000010000 */
[-CC-:B------:R-:W-:Y:S01]  /*2ba0*/  FFMA.FTZ R82, R82, R3.reuse, -R7.reuse ;  /* 0x0000000352527223 */ /* 0x180fe20000010807 */
[-C--:B------:R-:W-:Y:S01]  /*2bb0*/  FFMA.FTZ R80, R80, R3.reuse, -R7 ;  /* 0x0000000350507223 */ /* 0x080fe20000010807 */
[----:B------:R-:W1:Y:S01]  /*2bc0*/  MUFU.EX2 R32, R32 ;  /* 0x0000002000207308 */ /* 0x000e620000000800 */
[----:B0-----:R-:W-:Y:S01]  /*2bd0*/  FADD.FTZ R27, R24, R25 ;  /* 0x00000019181b7221 */ /* 0x001fe20000010000 */
[-CC-:B------:R-:W-:Y:S01]  /*2be0*/  FFMA.FTZ R86, R86, R3.reuse, -R7.reuse ;  /* 0x0000000356567223 */ /* 0x180fe20000010807 */
[-CC-:B------:R-:W-:Y:S01]  /*2bf0*/  FFMA.FTZ R84, R84, R3.reuse, -R7.reuse ;  /* 0x0000000354547223 */ /* 0x180fe20000010807 */
[----:B------:R-:W-:Y:S01]  /*2c00*/  FFMA.FTZ R88, R88, R3, -R7 ;  /* 0x0000000358587223 */ /* 0x000fe20000010807 */
[----:B------:R-:W-:-:S02]  /*2c10*/  F2FP.BF16.F32.PACK_AB R153, R42, R153 ;  /* 0x000000992a99723e */ /* 0x000fc400000010ff */
[----:B------:R-:W-:Y:S01]  /*2c20*/  F2FP.BF16.F32.PACK_AB R155, R46, R155 ;  /* 0x0000009b2e9b723e */ /* 0x000fe200000010ff */
[----:B------:R0:W3:Y:S01]  /*2c30*/  MUFU.EX2 R11, R12 ;  /* 0x0000000c000b7308 */ /* 0x0000e20000000800 */
[----:B--2---:R-:W-:Y:S01]  /*2c40*/  FADD.FTZ R10, R28, R27 ;  /* 0x0000001b1c0a7221 */ /* 0x004fe20000010000 */
[C---:B------:R-:W-:Y:S02]  /*2c50*/  F2FP.BF16.F32.PACK_AB R154, R9.reuse, R28 ;  /* 0x0000001c099a723e */ /* 0x040fe400000010ff */
[----:B------:R-:W-:Y:S02]  /*2c60*/  F2FP.BF16.F32.PACK_AB R157, R58, R157 ;  /* 0x0000009d3a9d723e */ /* 0x000fe400000010ff */
[C---:B------:R-:W-:Y:S02]  /*2c70*/  F2FP.BF16.F32.PACK_AB R159, R62.reuse, R159 ;  /* 0x0000009f3e9f723e */ /* 0x040fe400000010ff */
[----:B------:R-:W2:Y:S01]  /*2c80*/  MUFU.EX2 R70, R70 ;  /* 0x0000004600467308 */ /* 0x000ea20000000800 */
[----:B0-----:R-:W-:Y:S01]  /*2c90*/  FADD.FTZ R12, R62, R29 ;  /* 0x0000001d3e0c7221 */ /* 0x001fe20000010000 */
[----:B------:R-:W-:Y:S01]  /*2ca0*/  FADD.FTZ R29, R9, R10 ;  /* 0x0000000a091d7221 */ /* 0x000fe20000010000 */
[----:B------:R-:W-:-:S02]  /*2cb0*/  F2FP.BF16.F32.PACK_AB R152, R25, R24 ;  /* 0x000000181998723e */ /* 0x000fc400000010ff */
[----:B------:R-:W-:Y:S01]  /*2cc0*/  FADD.FTZ R31, R161, R12 ;  /* 0x0000000ca11f7221 */ /* 0x000fe20000010000 */
[----:B-1----:R-:W-:Y:S01]  /*2cd0*/  FADD.FTZ R10, R32, R29 ;  /* 0x0000001d200a7221 */ /* 0x002fe20000010000 */
[C---:B------:R-:W-:Y:S01]  /*2ce0*/  F2FP.BF16.F32.PACK_AB R161, R66.reuse, R161 ;  /* 0x000000a142a1723e */ /* 0x040fe200000010ff */
[----:B------:R-:W0:Y:S01]  /*2cf0*/  MUFU.EX2 R36, R36 ;  /* 0x0000002400247308 */ /* 0x000e220000000800 */
[----:B------:R-:W-:Y:S01]  /*2d00*/  FADD.FTZ R12, R66, R31 ;  /* 0x0000001f420c7221 */ /* 0x000fe20000010000 */
[C---:B---3--:R-:W-:Y:S01]  /*2d10*/  FADD.FTZ R29, R11.reuse, R10 ;  /* 0x0000000a0b1d7221 */ /* 0x048fe20000010000 */
[----:B------:R-:W-:Y:S02]  /*2d20*/  F2FP.BF16.F32.PACK_AB R156, R11, R32 ;  /* 0x000000200b9c723e */ /* 0x000fe400000010ff */
[----:B------:R-:W-:-:S03]  /*2d30*/  FADD.FTZ R31, R163, R12 ;  /* 0x0000000ca31f7221 */ /* 0x000fc60000010000 */
[----:B------:R-:W1:Y:S01]  /*2d40*/  MUFU.EX2 R165, R165 ;  /* 0x000000a500a57308 */ /* 0x000e620000000800 */
[C---:B--2---:R-:W-:Y:S01]  /*2d50*/  FADD.FTZ R12, R70.reuse, R31 ;  /* 0x0000001f460c7221 */ /* 0x044fe20000010000 */
[----:B------:R-:W-:-:S06]  /*2d60*/  F2FP.BF16.F32.PACK_AB R163, R70, R163 ;  /* 0x000000a346a3723e */ /* 0x000fcc00000010ff */
[----:B------:R-:W-:Y:S01]  /*2d70*/  MUFU.EX2 R171, R13 ;  /* 0x0000000d00ab7308 */ /* 0x000fe20000000800 */
[----:B0-----:R-:W-:-:S07]  /*2d80*/  FADD.FTZ R10, R36, R29 ;  /* 0x0000001d240a7221 */ /* 0x001fce0000010000 */
[----:B------:R-:W0:Y:S01]  /*2d90*/  MUFU.EX2 R13, R14 ;  /* 0x0000000e000d7308 */ /* 0x000e220000000800 */
[----:B-1----:R-:W-:-:S07]  /*2da0*/  FADD.FTZ R33, R165, R12 ;  /* 0x0000000ca5217221 */ /* 0x002fce0000010000 */
[----:B------:R-:W1:Y:S08]  /*2db0*/  MUFU.EX2 R74, R74 ;  /* 0x0000004a004a7308 */ /* 0x000e700000000800 */
[----:B------:R-:W2:Y:S01]  /*2dc0*/  MUFU.EX2 R40, R40 ;  /* 0x0000002800287308 */ /* 0x000ea20000000800 */
[C---:B0-----:R-:W-:Y:S01]  /*2dd0*/  FADD.FTZ R31, R13.reuse, R10 ;  /* 0x0000000a0d1f7221 */ /* 0x041fe20000010000 */
[----:B------:R-:W-:-:S06]  /*2de0*/  F2FP.BF16.F32.PACK_AB R158, R13, R36 ;  /* 0x000000240d9e723e */ /* 0x000fcc00000010ff */
[----:B------:R-:W0:Y:S01]  /*2df0*/  MUFU.EX2 R167, R167 ;  /* 0x000000a700a77308 */ /* 0x000e220000000800 */
[C---:B-1----:R-:W-:Y:S01]  /*2e00*/  FADD.FTZ R12, R74.reuse, R33 ;  /* 0x000000214a0c7221 */ /* 0x042fe20000010000 */
[----:B------:R-:W-:-:S06]  /*2e10*/  F2FP.BF16.F32.PACK_AB R165, R74, R165 ;  /* 0x000000a54aa5723e */ /* 0x000fcc00000010ff */
[----:B------:R-:W1:Y:S01]  /*2e20*/  MUFU.EX2 R15, R18 ;  /* 0x00000012000f7308 */ /* 0x000e620000000800 */
[----:B--2---:R-:W-:-:S07]  /*2e30*/  FADD.FTZ R10, R40, R31 ;  /* 0x0000001f280a7221 */ /* 0x004fce0000010000 */
[----:B------:R-:W2:Y:S01]  /*2e40*/  MUFU.EX2 R76, R76 ;  /* 0x0000004c004c7308 */ /* 0x000ea20000000800 */
[----:B0-----:R-:W-:-:S07]  /*2e50*/  FADD.FTZ R33, R167, R12 ;  /* 0x0000000ca7217221 */ /* 0x001fce0000010000 */
[----:B------:R-:W0:Y:S01]  /*2e60*/  MUFU.EX2 R44, R44 ;  /* 0x0000002c002c7308 */ /* 0x000e220000000800 */
[C---:B-1----:R-:W-:Y:S01]  /*2e70*/  FADD.FTZ R31, R15.reuse, R10 ;  /* 0x0000000a0f1f7221 */ /* 0x042fe20000010000 */
[----:B------:R-:W-:-:S06]  /*2e80*/  F2FP.BF16.F32.PACK_AB R160, R15, R40 ;  /* 0x000000280fa0723e */ /* 0x000fcc00000010ff */
[----:B------:R-:W1:Y:S01]  /*2e90*/  MUFU.EX2 R181, R181 ;  /* 0x000000b500b57308 */ /* 0x000e620000000800 */
[C---:B--2---:R-:W-:Y:S01]  /*2ea0*/  FADD.FTZ R12, R76.reuse, R33 ;  /* 0x000000214c0c7221 */ /* 0x044fe20000010000 */
[----:B------:R-:W-:-:S06]  /*2eb0*/  F2FP.BF16.F32.PACK_AB R167, R76, R167 ;  /* 0x000000a74ca7723e */ /* 0x000fcc00000010ff */
[----:B------:R-:W2:Y:S01]  /*2ec0*/  MUFU.EX2 R17, R20 ;  /* 0x0000001400117308 */ /* 0x000ea20000000800 */
[----:B0-----:R-:W-:-:S07]  /*2ed0*/  FADD.FTZ R10, R44, R31 ;  /* 0x0000001f2c0a7221 */ /* 0x001fce0000010000 */
[----:B------:R-:W0:Y:S01]  /*2ee0*/  MUFU.EX2 R118, R118 ;  /* 0x0000007600767308 */ /* 0x000e220000000800 */
[----:B-1----:R-:W-:-:S07]  /*2ef0*/  FADD.FTZ R35, R181, R12 ;  /* 0x0000000cb5237221 */ /* 0x002fce0000010000 */
[----:B------:R-:W1:Y:S01]  /*2f00*/  MUFU.EX2 R48, R48 ;  /* 0x0000003000307308 */ /* 0x000e620000000800 */
[C---:B--2---:R-:W-:Y:S01]  /*2f10*/  FADD.FTZ R33, R17.reuse, R10 ;  /* 0x0000000a11217221 */ /* 0x044fe20000010000 */
[----:B------:R-:W-:-:S06]  /*2f20*/  F2FP.BF16.F32.PACK_AB R162, R17, R44 ;  /* 0x0000002c11a2723e */ /* 0x000fcc00000010ff */
[----:B------:R-:W2:Y:S01]  /*2f30*/  MUFU.EX2 R120, R120 ;  /* 0x0000007800787308 */ /* 0x000ea20000000800 */
[C---:B0-----:R-:W-:Y:S01]  /*2f40*/  FADD.FTZ R35, R118.reuse, R35 ;  /* 0x0000002376237221 */ /* 0x041fe20000010000 */
[----:B------:R-:W-:Y:S01]  /*2f50*/  F2FP.BF16.F32.PACK_AB R181, R118, R181 ;  /* 0x000000b576b5723e */ /* 0x000fe200000010ff */
[----:B------:R-:W-:-:S05]  /*2f60*/  IMAD.MOV.U32 R118, RZ, RZ, R151 ;  /* 0x000000ffff767224 */ /* 0x000fca00078e0097 */
[----:B------:R-:W0:Y:S01]  /*2f70*/  MUFU.EX2 R19, R22 ;  /* 0x0000001600137308 */ /* 0x000e220000000800 */
[----:B-1----:R-:W-:-:S07]  /*2f80*/  FADD.FTZ R10, R48, R33 ;  /* 0x00000021300a7221 */ /* 0x002fce0000010000 */
[----:B------:R1:W3:Y:S01]  /*2f90*/  MUFU.EX2 R183, R122 ;  /* 0x0000007a00b77308 */ /* 0x0002e20000000800 */
[----:B--2---:R-:W-:-:S07]  /*2fa0*/  FADD.FTZ R12, R120, R35 ;  /* 0x00000023780c7221 */ /* 0x004fce0000010000 */
[----:B------:R-:W2:Y:S01]  /*2fb0*/  MUFU.EX2 R52, R52 ;  /* 0x0000003400347308 */ /* 0x000ea20000000800 */
[C---:B0-----:R-:W-:Y:S01]  /*2fc0*/  FADD.FTZ R33, R19.reuse, R10 ;  /* 0x0000000a13217221 */ /* 0x041fe20000010000 */
[----:B------:R-:W-:Y:S01]  /*2fd0*/  F2FP.BF16.F32.PACK_AB R164, R19, R48 ;  /* 0x0000003013a4723e */ /* 0x000fe200000010ff */
[----:B-1----:R-:W-:-:S05]  /*2fe0*/  IMAD.MOV.U32 R122, RZ, RZ, R151 ;  /* 0x000000ffff7a7224 */ /* 0x002fca00078e0097 */
[----:B------:R-:W0:Y:S01]  /*2ff0*/  MUFU.EX2 R124, R124 ;  /* 0x0000007c007c7308 */ /* 0x000e220000000800 */
[C---:B---3--:R-:W-:Y:S01]  /*3000*/  FADD.FTZ R35, R183.reuse, R12 ;  /* 0x0000000cb7237221 */ /* 0x048fe20000010000 */
[----:B------:R-:W-:Y:S01]  /*3010*/  F2FP.BF16.F32.PACK_AB R183, R183, R120 ;  /* 0x00000078b7b7723e */ /* 0x000fe200000010ff */
[----:B------:R-:W-:-:S05]  /*3020*/  IMAD.MOV.U32 R120, RZ, RZ, R151 ;  /* 0x000000ffff787224 */ /* 0x000fca00078e0097 */
[----:B------:R-:W1:Y:S01]  /*3030*/  MUFU.EX2 R21, R26 ;  /* 0x0000001a00157308 */ /* 0x000e620000000800 */
[----:B--2---:R-:W-:-:S07]  /*3040*/  FADD.FTZ R10, R52, R33 ;  /* 0x00000021340a7221 */ /* 0x004fce0000010000 */
[----:B------:R2:W3:Y:S01]  /*3050*/  MUFU.EX2 R177, R126 ;  /* 0x0000007e00b17308 */ /* 0x0004e20000000800 */
[----:B0-----:R-:W-:-:S07]  /*3060*/  FADD.FTZ R12, R124, R35 ;  /* 0x000000237c0c7221 */ /* 0x001fce0000010000 */
[----:B------:R-:W0:Y:S01]  /*3070*/  MUFU.EX2 R56, R56 ;  /* 0x0000003800387308 */ /* 0x000e220000000800 */
[C---:B-1----:R-:W-:Y:S01]  /*3080*/  FADD.FTZ R7, R21.reuse, R10 ;  /* 0x0000000a15077221 */ /* 0x042fe20000010000 */
[----:B------:R-:W-:Y:S01]  /*3090*/  F2FP.BF16.F32.PACK_AB R166, R21, R52 ;  /* 0x0000003415a6723e */ /* 0x000fe200000010ff */
[----:B--2---:R-:W-:-:S05]  /*30a0*/  IMAD.MOV.U32 R126, RZ, RZ, R151 ;  /* 0x000000ffff7e7224 */ /* 0x004fca00078e0097 */
[----:B------:R-:W1:Y:S01]  /*30b0*/  MUFU.EX2 R128, R128 ;  /* 0x0000008000807308 */ /* 0x000e620000000800 */
[C---:B---3--:R-:W-:Y:S01]  /*30c0*/  FADD.FTZ R35, R177.reuse, R12 ;  /* 0x0000000cb1237221 */ /* 0x048fe20000010000 */
[----:B------:R-:W-:Y:S01]  /*30d0*/  F2FP.BF16.F32.PACK_AB R177, R177, R124 ;  /* 0x0000007cb1b1723e */ /* 0x000fe200000010ff */
[----:B------:R-:W-:-:S05]  /*30e0*/  IMAD.MOV.U32 R124, RZ, RZ, R151 ;  /* 0x000000ffff7c7224 */ /* 0x000fca00078e0097 */
[----:B------:R-:W2:Y:S01]  /*30f0*/  MUFU.EX2 R23, R30 ;  /* 0x0000001e00177308 */ /* 0x000ea20000000800 */
[----:B0-----:R-:W-:-:S07]  /*3100*/  FADD.FTZ R10, R56, R7 ;  /* 0x00000007380a7221 */ /* 0x001fce0000010000 */
[----:B------:R0:W3:Y:S01]  /*3110*/  MUFU.EX2 R179, R130 ;  /* 0x0000008200b37308 */ /* 0x0000e20000000800 */
[----:B-1----:R-:W-:-:S07]  /*3120*/  FADD.FTZ R12, R128, R35 ;  /* 0x00000023800c7221 */ /* 0x002fce0000010000 */
[----:B------:R-:W1:Y:S01]  /*3130*/  MUFU.EX2 R60, R60 ;  /* 0x0000003c003c7308 */ /* 0x000e620000000800 */
[C---:B--2---:R-:W-:Y:S01]  /*3140*/  FADD.FTZ R7, R23.reuse, R10 ;  /* 0x0000000a17077221 */ /* 0x044fe20000010000 */
[----:B------:R-:W-:Y:S01]  /*3150*/  F2FP.BF16.F32.PACK_AB R180, R23, R56 ;  /* 0x0000003817b4723e */ /* 0x000fe200000010ff */
[----:B0-----:R-:W-:-:S05]  /*3160*/  IMAD.MOV.U32 R130, RZ, RZ, R151 ;  /* 0x000000ffff827224 */ /* 0x001fca00078e0097 */
[----:B------:R-:W0:Y:S01]  /*3170*/  MUFU.EX2 R132, R132 ;  /* 0x0000008400847308 */ /* 0x000e220000000800 */
[C---:B---3--:R-:W-:Y:S01]  /*3180*/  FADD.FTZ R35, R179.reuse, R12 ;  /* 0x0000000cb3237221 */ /* 0x048fe20000010000 */
[----:B------:R-:W-:Y:S01]  /*3190*/  F2FP.BF16.F32.PACK_AB R179, R179, R128 ;  /* 0x00000080b3b3723e */ /* 0x000fe200000010ff */
[----:B------:R-:W-:-:S05]  /*31a0*/  IMAD.MOV.U32 R128, RZ, RZ, R151 ;  /* 0x000000ffff807224 */ /* 0x000fca00078e0097 */
[----:B------:R-:W2:Y:S01]  /*31b0*/  MUFU.EX2 R27, R34 ;  /* 0x00000022001b7308 */ /* 0x000ea20000000800 */
[----:B-1----:R-:W-:-:S07]  /*31c0*/  FADD.FTZ R10, R60, R7 ;  /* 0x000000073c0a7221 */ /* 0x002fce0000010000 */
[----:B------:R1:W3:Y:S01]  /*31d0*/  MUFU.EX2 R173, R134 ;  /* 0x0000008600ad7308 */ /* 0x0002e20000000800 */
[----:B0-----:R-:W-:-:S07]  /*31e0*/  FADD.FTZ R12, R132, R35 ;  /* 0x00000023840c7221 */ /* 0x001fce0000010000 */
[----:B------:R-:W0:Y:S01]  /*31f0*/  MUFU.EX2 R64, R64 ;  /* 0x0000004000407308 */ /* 0x000e220000000800 */
[C---:B--2---:R-:W-:Y:S01]  /*3200*/  FADD.FTZ R7, R27.reuse, R10 ;  /* 0x0000000a1b077221 */ /* 0x044fe20000010000 */
[----:B------:R-:W-:Y:S01]  /*3210*/  F2FP.BF16.F32.PACK_AB R182, R27, R60 ;  /* 0x0000003c1bb6723e */ /* 0x000fe200000010ff */
[----:B-1----:R-:W-:-:S05]  /*3220*/  IMAD.MOV.U32 R134, RZ, RZ, R151 ;  /* 0x000000ffff867224 */ /* 0x002fca00078e0097 */
        /* <DEDUP_REMOVED lines=30> */
[----:B------:R-:W0:Y:S01]  /*3410*/  MUFU.EX2 R78, R78 ;  /* 0x0000004e004e7308 */ /* 0x000e220000000800 */
[----:B-1----:R-:W-:-:S04]  /*3420*/  FADD.FTZ R12, R144, R39 ;  /* 0x00000027900c7221 */ /* 0x002fc80000010000 */
[C---:B------:R-:W-:Y:S01]  /*3430*/  FADD.FTZ R7, R171.reuse, R12 ;  /* 0x0000000cab077221 */ /* 0x040fe20000010000 */
[----:B------:R-:W-:Y:S01]  /*3440*/  F2FP.BF16.F32.PACK_AB R171, R171, R144 ;  /* 0x00000090abab723e */ /* 0x000fe200000010ff */
[----:B------:R-:W-:Y:S01]  /*3450*/  IMAD.MOV.U32 R144, RZ, RZ, R151 ;  /* 0x000000ffff907224 */ /* 0x000fe200078e0097 */
[----:B------:R-:W1:Y:S01]  /*3460*/  MUFU.EX2 R35, R82 ;  /* 0x0000005200237308 */ /* 0x000e620000000800 */
[C---:B--2---:R-:W-:Y:S01]  /*3470*/  FADD.FTZ R39, R33.reuse, R10 ;  /* 0x0000000a21277221 */ /* 0x044fe20000010000 */
[----:B------:R-:W-:-:S06]  /*3480*/  F2FP.BF16.F32.PACK_AB R172, R33, R72 ;  /* 0x0000004821ac723e */ /* 0x000fcc00000010ff */
[----:B------:R-:W2:Y:S01]  /*3490*/  MUFU.EX2 R80, R80 ;  /* 0x0000005000507308 */ /* 0x000ea20000000800 */
[----:B0-----:R-:W-:-:S07]  /*34a0*/  FADD.FTZ R10, R78, R39 ;  /* 0x000000274e0a7221 */ /* 0x001fce0000010000 */
[----:B------:R-:W0:Y:S01]  /*34b0*/  MUFU.EX2 R37, R86 ;  /* 0x0000005600257308 */ /* 0x000e220000000800 */
[C---:B-1----:R-:W-:Y:S01]  /*34c0*/  FADD.FTZ R9, R35.reuse, R10 ;  /* 0x0000000a23097221 */ /* 0x042fe20000010000 */
[----:B------:R-:W-:-:S06]  /*34d0*/  F2FP.BF16.F32.PACK_AB R174, R35, R78 ;  /* 0x0000004e23ae723e */ /* 0x000fcc00000010ff */
[----:B------:R-:W1:Y:S01]  /*34e0*/  MUFU.EX2 R84, R84 ;  /* 0x0000005400547308 */ /* 0x000e620000000800 */
[----:B--2---:R-:W-:-:S07]  /*34f0*/  FADD.FTZ R10, R80, R9 ;  /* 0x00000009500a7221 */ /* 0x004fce0000010000 */
[----:B------:R2:W3:Y:S01]  /*3500*/  MUFU.EX2 R11, R88 ;  /* 0x00000058000b7308 */ /* 0x0004e20000000800 */
[C---:B0-----:R-:W-:Y:S01]  /*3510*/  FADD.FTZ R9, R37.reuse, R10 ;  /* 0x0000000a25097221 */ /* 0x041fe20000010000 */
[----:B------:R-:W-:-:S03]  /*3520*/  F2FP.BF16.F32.PACK_AB R168, R37, R80 ;  /* 0x0000005025a8723e */ /* 0x000fc600000010ff */
[----:B-1----:R-:W-:Y:S01]  /*3530*/  FADD.FTZ R10, R84, R9 ;  /* 0x00000009540a7221 */ /* 0x002fe20000010000 */
[----:B--2---:R-:W-:-:S03]  /*3540*/  IMAD.MOV.U32 R88, RZ, RZ, R151 ;  /* 0x000000ffff587224 */ /* 0x004fc600078e0097 */
[C---:B---3--:R-:W-:Y:S01]  /*3550*/  FADD.FTZ R9, R11.reuse, R10 ;  /* 0x0000000a0b097221 */ /* 0x048fe20000010000 */
[----:B------:R-:W-:Y:S01]  /*3560*/  F2FP.BF16.F32.PACK_AB R170, R11, R84 ;  /* 0x000000540baa723e */ /* 0x000fe200000010ff */
[----:B------:R-:W-:Y:S06]  /*3570*/  @!P1 BRA `(.L_x_18) ;  /* 0x0000002000a49947 */ /* 0x000fec0003800000 */
[----:B------:R-:W-:Y:S01]  /*3580*/  MOV R13, R6 ;  /* 0x00000006000d7202 */ /* 0x000fe20000000f00 */
[----:B------:R-:W-:Y:S01]  /*3590*/  IMAD.MOV.U32 R11, RZ, RZ, R8 ;  /* 0x000000ffff0b7224 */ /* 0x000fe200078e0008 */
        /* <DEDUP_REMOVED lines=31> */
[----:B------:R-:W-:Y:S01]  /*3790*/  CS2R R88, SRZ ;  /* 0x0000000000587805 */ /* 0x000fe2000001ff00 */
[----:B------:R-:W-:Y:S01]  /*37a0*/  UMOV UR6, URZ ;  /* 0x0000003f00067c82 */ /* 0x000fe20008000000 */
[----:B------:R-:W-:-:S05]  /*37b0*/  UMOV UR5, URZ ;  /* 0x0000003f00057c82 */ /* 0x000fca0008000000 */
.L_x_29:
[----:B------:R-:W-:Y:S01]  /*37c0*/  ISETP.NE.AND P2, PT, RZ, UR41, PT ;  /* 0x00000029ff007c0c */ /* 0x000fe2000bf45270 */
[----:B------:R-:W-:-:S04]  /*37d0*/  UISETP.NE.AND UP0, UPT, UR5, 0x1, UPT ;  /* 0x000000010500788c */ /* 0x000fc8000bf05270 */
[----:B------:R-:W-:-:S04]  /*37e0*/  USEL UR4, URZ, 0x1, UP0 ;  /* 0x000000013f047887 */ /* 0x000fc80008000000 */
[----:B------:R-:W-:-:S04]  /*37f0*/  ULOP3.LUT UR4, UR6, UR4, URZ, 0x3c, !UPT ;  /* 0x0000000406047292 */ /* 0x000fc8000f8e3c3f */
[----:B------:R-:W-:Y:S08]  /*3800*/  @P2 BRA `(.L_x_19) ;  /* 0x0000000000382947 */ /* 0x000ff00003800000 */
[----:B------:R-:W-:Y:S05]  /*3810*/  @!P0 BRA `(.L_x_20) ;  /* 0x0000000000048947 */ /* 0x000fea0003800000 */
[----:B------:R-:W-:Y:S01]  /*3820*/  BPT.TRAP 0x1 ;  /* 0x000000040000795c */ /* 0x000fe20000300000 */
.L_x_20:
[----:B------:R-:W-:Y:S01]  /*3830*/  UIADD3 UR10, UR5, 0x1, URZ ;  /* 0x00000001050a7890 */ /* 0x000fe2000fffe03f */
[----:B------:R-:W-:-:S03]  /*3840*/  IMAD.U32 R0, RZ, RZ, UR4 ;  /* 0x00000004ff007e24 */ /* 0x000fc6000f8e00ff */
[----:B------:R-:W-:Y:S02]  /*3850*/  UISETP.NE.AND UP0, UPT, UR10, 0x2, UPT ;  /* 0x000000020a00788c */ /* 0x000fe4000bf05270 */
[----:B------:R-:W-:Y:S02]  /*3860*/  SHF.L.U32 R0, R0, 0x1f, RZ ;  /* 0x0000001f00007819 */ /* 0x000fe400000006ff */
[----:B------:R-:W-:-:S04]  /*3870*/  USEL UR10, UR10, URZ, UP0 ;  /* 0x0000003f0a0a7287 */ /* 0x000fc80008000000 */
[----:B------:R-:W-:-:S09]  /*3880*/  ULEA UR10, UR10, UR36, 0x3 ;  /* 0x000000240a0a7291 */ /* 0x000fd2000f8e183f */
[----:B------:R0:W1:Y:S01]  /*3890*/  SYNCS.PHASECHK.TRANS64.TRYWAIT P1, [UR10+0x28830], R0 ;  /* 0x02883000ff0075a7 */ /* 0x000062000802014a */
[----:B------:R-:W-:Y:S05]  /*38a0*/  @!P0 BRA `(.L_x_21) ;  /* 0x0000000000048947 */ /* 0x000fea0003800000 */
[----:B------:R-:W-:Y:S01]  /*38b0*/  BPT.TRAP 0x1 ;  /* 0x000000040000795c */ /* 0x000fe20000300000 */
.L_x_21:
[----:B-1----:R-:W-:Y:S05]  /*38c0*/  @P1 BRA `(.L_x_19) ;  /* 0x0000000000081947 */ /* 0x002fea0003800000 */
[----:B------:R-:W1:Y:S02]  /*38d0*/  SYNCS.PHASECHK.TRANS64.TRYWAIT P1, [UR10+0x28830], R0 ;  /* 0x02883000ff0075a7 */ /* 0x000e64000802014a */
[----:B-1----:R-:W-:Y:S05]  /*38e0*/  @!P1 BRA `(.L_x_22) ;  /* 0x0000007c00909947 */ /* 0x002fea0003800000 */
.L_x_19:
[----:B01----:R-:W-:Y:S01]  /*38f0*/  VIADD R0, R2, 0x8 ;  /* 0x0000000802007836 */ /* 0x003fe20000000000 */
[----:B------:R-:W-:Y:S01]  /*3900*/  UIADD3 UR10, UR5, 0x1, URZ ;  /* 0x00000001050a7890 */ /* 0x000fe2000fffe03f */
[----:B------:R-:W-:Y:S01]  /*3910*/  R2UR UR44, R4 ;  /* 0x00000000042c72ca */ /* 0x000fe200000e0000 */
[----:B------:R-:W-:Y:S01]  /*3920*/  UMOV UR47, 0x40000040 ;  /* 0x40000040002f7882 */ /* 0x000fe20000000000 */
[----:B------:R-:W-:Y:S01]  /*3930*/  R2UR UR45, R5 ;  /* 0x00000000052d72ca */ /* 0x000fe200000e0000 */
[----:B------:R0:W-:Y:S01]  /*3940*/  BAR.SYNC.DEFER_BLOCKING R0, 0x100 ;  /* 0x000400000000751d */ /* 0x0001e20000010000 */
[----:B------:R-:W-:-:S04]  /*3950*/  UISETP.NE.AND UP0, UPT, UR10, 0x2, UPT ;  /* 0x000000020a00788c */ /* 0x000fc8000bf05270 */
[----:B------:R-:W-:Y:S01]  /*3960*/  USEL UR43, UR10, URZ, UP0 ;  /* 0x0000003f0a2b7287 */ /* 0x000fe20008000000 */
[----:B------:R-:W-:Y:S01]  /*3970*/  UMOV UR11, 0x40000040 ;  /* 0x40000040000b7882 */ /* 0x000fe20000000000 */
[----:B------:R-:W-:Y:S02]  /*3980*/  UMOV UR15, 0x40000040 ;  /* 0x40000040000f7882 */ /* 0x000fe40000000000 */
[----:B------:R-:W-:Y:S01]  /*3990*/  ULEA UR46, UR43, UR48, 0xb ;  /* 0x000000302b2e7291 */ /* 0x000fe2000f8e583f */
[----:B------:R-:W-:Y:S01]  /*39a0*/  UMOV UR19, 0x40000040 ;  /* 0x4000004000137882 */ /* 0x000fe20000000000 */
[----:B------:R-:W-:Y:S02]  /*39b0*/  UMOV UR23, 0x40000040 ;  /* 0x4000004000177882 */ /* 0x000fe40000000000 */
[----:B------:R-:W-:Y:S01]  /*39c0*/  UIADD3 UR10, UR46, 0x2, URZ ;  /* 0x000000022e0a7890 */ /* 0x000fe2000fffe03f */
[----:B0-----:R-:W-:Y:S01]  /*39d0*/  MOV R0, UR43 ;  /* 0x0000002b00007c02 */ /* 0x001fe20008000f00 */
[----:B------:R-:W-:-:S02]  /*39e0*/  UIADD3 UR14, UR46, 0x4, URZ ;  /* 0x000000042e0e7890 */ /* 0x000fc4000fffe03f */
[----:B------:R-:W-:Y:S02]  /*39f0*/  UIADD3 UR18, UR46, 0x6, URZ ;  /* 0x000000062e127890 */ /* 0x000fe4000fffe03f */
[----:B------:R-:W-:Y:S02]  /*3a00*/  UIADD3 UR22, UR46, 0x400, URZ ;  /* 0x000004002e167890 */ /* 0x000fe4000fffe03f */
[----:B------:R-:W-:Y:S01]  /*3a10*/  UIADD3 UR26, UR46, 0x402, URZ ;  /* 0x000004022e1a7890 */ /* 0x000fe2000fffe03f */
[----:B------:R-:W-:Y:S01]  /*3a20*/  UMOV UR27, 0x40000040 ;  /* 0x40000040001b7882 */ /* 0x000fe20000000000 */
[----:B------:R-:W-:Y:S01]  /*3a30*/  WARPGROUP.ARRIVE ;  /* 0x00000000000079c5 */ /* 0x000fe20000000000 */
[----:B------:R-:W-:Y:S01]  /*3a40*/  UIADD3 UR30, UR46, 0x404, URZ ;  /* 0x000004042e1e7890 */ /* 0x000fe2000fffe03f */
[----:B------:R-:W-:Y:S01]  /*3a50*/  UMOV UR31, 0x40000040 ;  /* 0x40000040001f7882 */ /* 0x000fe20000000000 */
[----:B------:R-:W-:-:S03]  /*3a60*/  UIADD3 UR34, UR46, 0x406, URZ ;  /* 0x000004062e227890 */ /* 0x000fc6000fffe03f */
[----:B------:R-:W-:Y:S01]  /*3a70*/  HGMMA.64x128x16.F32.BF16 R24, gdesc[UR44], RZ, !UPT, gsb0 ;  /* 0x01e000002c1879f0 */ /* 0x000fe2000c0018ff */
[----:B------:R-:W-:Y:S02]  /*3a80*/  UMOV UR35, 0x40000040 ;  /* 0x4000004000237882 */ /* 0x000fe40000000000 */
        /* <DEDUP_REMOVED lines=22> */
[----:B------:R-:W-:Y:S05]  /*3bf0*/  @P2 BRA `(.L_x_23) ;  /* 0x00000000002c2947 */ /* 0x000fea0003800000 */
[----:B------:R-:W-:Y:S05]  /*3c00*/  @!P0 BRA `(.L_x_24) ;  /* 0x0000000000048947 */ /* 0x000fea0003800000 */
[----:B------:R-:W-:Y:S01]  /*3c10*/  BPT.TRAP 0x1 ;  /* 0x000000040000795c */ /* 0x000fe20000300000 */
.L_x_24:
[----:B------:R-:W-:Y:S01]  /*3c20*/  ULEA UR10, UR5, UR36, 0x3 ;  /* 0x00000024050a7291 */ /* 0x000fe2000f8e183f */
[----:B------:R-:W-:-:S05]  /*3c30*/  IMAD.U32 R3, RZ, RZ, UR6 ;  /* 0x00000006ff037e24 */ /* 0x000fca000f8e00ff */
[----:B------:R-:W-:-:S04]  /*3c40*/  SHF.L.U32 R3, R3, 0x1f, RZ ;  /* 0x0000001f03037819 */ /* 0x000fc800000006ff */
[----:B------:R0:W1:Y:S01]  /*3c50*/  SYNCS.PHASECHK.TRANS64.TRYWAIT P1, [UR10+0x28850], R3 ;  /* 0x02885003ff0075a7 */ /* 0x000062000802014a */
[----:B------:R-:W-:Y:S05]  /*3c60*/  @!P0 BRA `(.L_x_25) ;  /* 0x0000000000048947 */ /* 0x000fea0003800000 */
[----:B------:R-:W-:Y:S01]  /*3c70*/  BPT.TRAP 0x1 ;  /* 0x000000040000795c */ /* 0x000fe20000300000 */
.L_x_25:
[----:B-1----:R-:W-:Y:S05]  /*3c80*/  @P1 BRA `(.L_x_23) ;  /* 0x0000000000081947 */ /* 0x002fea0003800000 */
[----:B------:R-:W1:Y:S02]  /*3c90*/  SYNCS.PHASECHK.TRANS64.TRYWAIT P1, [UR10+0x28850], R3 ;  /* 0x02885003ff0075a7 */ /* 0x000e64000802014a */
[----:B-1----:R-:W-:Y:S05]  /*3ca0*/  @!P1 BRA `(.L_x_26) ;  /* 0x0000007800b89947 */ /* 0x002fea0003800000 */
.L_x_23:
[----:B------:R-:W-:Y:S01]  /*3cb0*/  UIADD3 UR6, UR36, 0x400, URZ ;  /* 0x0000040024067890 */ /* 0x000fe2000fffe03f */
[----:B------:R-:W-:Y:S01]  /*3cc0*/  WARPGROUP.ARRIVE ;  /* 0x00000000000079c5 */ /* 0x000fe20000000000 */
[----:B------:R-:W-:Y:S01]  /*3cd0*/  UMOV UR11, 0x40000040 ;  /* 0x40000040000b7882 */ /* 0x000fe20000000000 */
[----:B01----:R-:W-:Y:S01]  /*3ce0*/  IADD3 R3, -R2, 0xb, RZ ;  /* 0x0000000b02037810 */ /* 0x003fe20007ffe1ff */
[----:B------:R-:W-:-:S04]  /*3cf0*/  USHF.R.U32.HI UR6, URZ, 0x4, UR6 ;  /* 0x000000043f067899 */ /* 0x000fc80008011606 */
[----:B------:R-:W-:-:S04]  /*3d00*/  ULOP3.LUT UR6, UR6, 0x3fff, URZ, 0xc0, !UPT ;  /* 0x00003fff06067892 */ /* 0x000fc8000f8ec03f */
[----:B------:R-:W-:-:S04]  /*3d10*/  ULOP3.LUT UR6, UR6, 0x4000000, URZ, 0xfc, !UPT ;  /* 0x0400000006067892 */ /* 0x000fc8000f8efc3f */
[----:B------:R-:W-:-:S07]  /*3d20*/  ULEA UR6, UR5, UR6, 0xb ;  /* 0x0000000605067291 */ /* 0x000fce000f8e583f */
[----:B------:R-:W-:Y:S02]  /*3d30*/  UMOV UR10, UR6 ;  /* 0x00000006000a7c82 */ /* 0x000fe40008000000 */
[----:B------:R-:W-:Y:S01]  /*3d40*/  HGMMA.64x128x16.F32.BF16 R88, R152, gdesc[UR8].tnspB, R88, gsb0 ;  /* 0x41e0000898587df0 */ /* 0x000fe20008001858 */
[----:B------:R-:W-:Y:S01]  /*3d50*/  UIADD3 UR10, UR6, 0x80, URZ ;  /* 0x00000080060a7890 */ /* 0x000fe2000fffe03f */
[----:B------:R-:W-:Y:S01]  /*3d60*/  UMOV UR11, 0x40000040 ;  /* 0x40000040000b7882 */ /* 0x000fe20000000000 */
[----:B------:R-:W-:Y:S02]  /*3d70*/  WARPGROUP.DEPBAR.LE gsb0, 0x0 ;  /* 0x00008000000079c5 */ /* 0x000fe40000010000 */
[----:B------:R-:W-:-:S07]  /*3d80*/  WARPGROUP.ARRIVE ;  /* 0x00000000000079c5 */ /* 0x000fce0000000000 */
        /* <DEDUP_REMOVED lines=23> */
[----:B------:R-:W-:Y:S01]  /*3f00*/  UIADD3 UR6, UR6, 0x380, URZ ;  /* 0x0000038006067890 */ /* 0x000fe2000fffe03f */
[----:B------:R-:W-:Y:S02]  /*3f10*/  WARPGROUP.DEPBAR.LE gsb0, 0x0 ;  /* 0x00008000000079c5 */ /* 0x000fe40000010000 */
[----:B------:R-:W-:-:S06]  /*3f20*/  WARPGROUP.ARRIVE ;  /* 0x00000000000079c5 */ /* 0x000fcc0000000000 */
[----:B------:R-:W-:Y:S01]  /*3f30*/  HGMMA.64x128x16.F32.BF16 R88, R172, gdesc[UR8].tnspB, R88, gsb0 ;  /* 0x41e00008ac587df0 */ /* 0x000fe20008001858 */
[----:B------:R-:W-:Y:S01]  /*3f40*/  UMOV UR10, UR6 ;  /* 0x00000006000a7c82 */ /* 0x000fe20008000000 */
[----:B------:R-:W-:Y:S01]  /*3f50*/  UMOV UR11, 0x40000040 ;  /* 0x40000040000b7882 */ /* 0x000fe20000000000 */
[----:B------:R-:W-:Y:S02]  /*3f60*/  WARPGROUP.DEPBAR.LE gsb0, 0x0 ;  /* 0x00008000000079c5 */ /* 0x000fe40000010000 */
[----:B------:R-:W-:-:S07]  /*3f70*/  WARPGROUP.ARRIVE ;  /* 0x00000000000079c5 */ /* 0x000fce0000000000 */
[----:B------:R-:W-:Y:S03]  /*3f80*/  HGMMA.64x128x16.F32.BF16 R88, R168, gdesc[UR8].tnspB, R88, gsb0 ;  /* 0x41e00008a8587df0 */ /* 0x000fe60008001858 */
[----:B------:R-:W-:Y:S02]  /*3f90*/  WARPGROUP.DEPBAR.LE gsb0, 0x0 ;  /* 0x00008000000079c5 */ /* 0x000fe40000010000 */
[----:B------:R0:W-:Y:S06]  /*3fa0*/  BAR.ARV R3, 0x100 ;  /* 0x000400030000751d */ /* 0x0001ec0000002000 */
[----:B------:R-:W-:Y:S05]  /*3fb0*/  @!P0 BRA `(.L_x_27) ;  /* 0x0000000000048947 */ /* 0x000fea0003800000 */
[----:B------:R-:W-:Y:S01]  /*3fc0*/  BPT.TRAP 0x1 ;  /* 0x000000040000795c */ /* 0x000fe20000300000 */
.L_x_27:
[----:B------:R-:W-:Y:S02]  /*3fd0*/  FMNMX.FTZ R8, R26, R13, !PT ;  /* 0x0000000d1a087209 */ /* 0x000fe40007810000 */
[----:B------:R-:W-:Y:S02]  /*3fe0*/  FMNMX.FTZ R6, R24, R11, !PT ;  /* 0x0000000b18067209 */ /* 0x000fe40007810000 */
[----:B------:R-:W-:Y:S02]  /*3ff0*/  FMNMX.FTZ R15, R27, R8, !PT ;  /* 0x000000081b0f7209 */ /* 0x000fe40007810000 */
[----:B0-----:R-:W-:Y:S02]  /*4000*/  FMNMX.FTZ R3, R25, R6, !PT ;  /* 0x0000000619037209 */ /* 0x001fe40007810000 */
[----:B------:R-:W-:Y:S02]  /*4010*/  FMNMX.FTZ R8, R30, R15, !PT ;  /* 0x0000000f1e087209 */ /* 0x000fe40007810000 */
[----:B------:R-:W-:-:S02]  /*4020*/  FMNMX.FTZ R6, R28, R3, !PT ;  /* 0x000000031c067209 */ /* 0x000fc40007810000 */
[----:B------:R-:W-:Y:S02]  /*4030*/  FMNMX.FTZ R15, R31, R8, !PT ;  /* 0x000000081f0f7209 */ /* 0x000fe40007810000 */
[----:B------:R-:W-:Y:S02]  /*4040*/  FMNMX.FTZ R3, R29, R6, !PT ;  /* 0x000000061d037209 */ /* 0x000fe40007810000 */
[----:B------:R-:W-:Y:S02]  /*4050*/  FMNMX.FTZ R8, R34, R15, !PT ;  /* 0x0000000f22087209 */ /* 0x000fe40007810000 */
[----:B------:R-:W-:Y:S02]  /*4060*/  FMNMX.FTZ R6, R32, R3, !PT ;  /* 0x0000000320067209 */ /* 0x000fe40007810000 */
        /* <DEDUP_REMOVED lines=54> */
[----:B------:R-:W-:Y:S01]  /*43d0*/  R2UR UR6, R0 ;  /* 0x00000000000672ca */ /* 0x000fe200000e0000 */
[----:B------:R-:W0:Y:S04]  /*43e0*/  SHFL.BFLY PT, R15, R12, 0x2, 0x1f ;  /* 0x0c401f000c0f7f89 */ /* 0x000e2800000e0000 */
[----:B------:R-:W1:Y:S08]  /*43f0*/  SHFL.BFLY PT, R3, R10, 0x2, 0x1f ;  /* 0x0c401f000a037f89 */ /* 0x000e7000000e0000 */
[----:B------:R-:W-:-:S04]  /*4400*/  ULEA UR6, UR6, UR36, 0x3 ;  /* 0x0000002406067291 */ /* 0x000fc8000f8e183f */
[----:B------:R-:W-:-:S04]  /*4410*/  UIADD3 UR6, UR6, 0x28840, URZ ;  /* 0x0002884006067890 */ /* 0x000fc8000fffe03f */
[----:B------:R-:W-:Y:S01]  /*4420*/  UPRMT UR6, UR7, 0x654, UR6 ;  /* 0x0000065407067896 */ /* 0x000fe20008000006 */
[----:B0-----:R-:W-:Y:S02]  /*4430*/  FMNMX.FTZ R17, R12, R15, !PT ;  /* 0x0000000f0c117209 */ /* 0x001fe40007810000 */
[----:B-1----:R-:W-:-:S03]  /*4440*/  FMNMX.FTZ R14, R10, R3, !PT ;  /* 0x000000030a0e7209 */ /* 0x002fc60007810000 */
[----:B------:R-:W0:Y:S01]  /*4450*/  SHFL.BFLY PT, R6, R17, 0x1, 0x1f ;  /* 0x0c201f0011067f89 */ /* 0x000e2200000e0000 */
[----:B------:R-:W1:Y:S03]  /*4460*/  LDC R3, c[0x0][0x988] ;  /* 0x00026200ff037b82 */ /* 0x000e660000000800 */
[----:B------:R-:W2:Y:S01]  /*4470*/  SHFL.BFLY PT, R15, R14, 0x1, 0x1f ;  /* 0x0c201f000e0f7f89 */ /* 0x000ea200000e0000 */
[----:B------:R-:W-:Y:S01]  /*4480*/  SYNCS.ARRIVE.TRANS64.RED.A1T0 RZ, [UR6], RZ ;  /* 0x000000ffffff79a7 */ /* 0x000fe20008100406 */
[----:B0-----:R-:W-:Y:S02]  /*4490*/  FMNMX.FTZ R6, R17, R6, !PT ;  /* 0x0000000611067209 */ /* 0x001fe40007810000 */
[----:B--2---:R-:W-:-:S03]  /*44a0*/  FMNMX.FTZ R8, R14, R15, !PT ;  /* 0x0000000f0e087209 */ /* 0x004fc60007810000 */
[C---:B------:R-:W-:Y:S01]  /*44b0*/  FADD.FTZ R20, -R6.reuse, R13 ;  /* 0x0000000d06147221 */ /* 0x040fe20000010100 */
[----:B-1----:R-:W-:-:S03]  /*44c0*/  FMUL.FTZ R14, R6, R3 ;  /* 0x00000003060e7220 */ /* 0x002fc60000410000 */
[-C--:B------:R-:W-:Y:S01]  /*44d0*/  FMUL.FTZ R12, R20, R3.reuse ;  /* 0x00000003140c7220 */ /* 0x080fe20000410000 */
[C---:B------:R-:W-:Y:S01]  /*44e0*/  FADD.FTZ R18, -R8.reuse, R11 ;  /* 0x0000000b08127221 */ /* 0x040fe20000010100 */
[-C--:B------:R-:W-:Y:S01]  /*44f0*/  FMUL.FTZ R20, R8, R3.reuse ;  /* 0x0000000308147220 */ /* 0x080fe20000410000 */
[-CC-:B------:R-:W-:Y:S01]  /*4500*/  FFMA.FTZ R153, R26, R3.reuse, -R14.reuse ;  /* 0x000000031a997223 */ /* 0x180fe2000001080e */
[-C--:B------:R-:W-:Y:S01]  /*4510*/  FFMA.FTZ R155, R30, R3.reuse, -R14 ;  /* 0x000000031e9b7223 */ /* 0x080fe2000001080e */
[-C--:B------:R-:W-:Y:S01]  /*4520*/  FMUL.FTZ R18, R18, R3.reuse ;  /* 0x0000000312127220 */ /* 0x080fe20000410000 */
[-CC-:B------:R-:W-:Y:S01]  /*4530*/  FFMA.FTZ R11, R24, R3.reuse, -R20.reuse ;  /* 0x00000003180b7223 */ /* 0x180fe20000010814 */
[-CC-:B------:R-:W-:Y:S01]  /*4540*/  FFMA.FTZ R152, R25, R3.reuse, -R20.reuse ;  /* 0x0000000319987223 */ /* 0x180fe20000010814 */
        /* <DEDUP_REMOVED lines=15> */
[-C--:B------:R-:W-:Y:S01]  /*4640*/  FFMA.FTZ R164, R48, R3.reuse, -R20 ;  /* 0x0000000330a47223 */ /* 0x080fe20000010814 */
[----:B------:R-:W1:Y:S01]  /*4650*/  MUFU.EX2 R11, R11 ;  /* 0x0000000b000b7308 */ /* 0x000e620000000800 */
[-C--:B0-----:R-:W-:Y:S01]  /*4660*/  FFMA.FTZ R18, R27, R3.reuse, -R14 ;  /* 0x000000031b127223 */ /* 0x081fe2000001080e */
[-CC-:B------:R-:W-:Y:S01]  /*4670*/  FFMA.FTZ R166, R52, R3.reuse, -R20.reuse ;  /* 0x0000000334a67223 */ /* 0x180fe20000010814 */
[-CC-:B------:R-:W-:Y:S01]  /*4680*/  FFMA.FTZ R180, R56, R3.reuse, -R20.reuse ;  /* 0x0000000338b47223 */ /* 0x180fe20000010814 */
[-CC-:B------:R-:W-:Y:S01]  /*4690*/  FFMA.FTZ R182, R60, R3.reuse, -R20.reuse ;  /* 0x000000033cb67223 */ /* 0x180fe20000010814 */
[-CC-:B------:R-:W-:Y:S01]  /*46a0*/  FFMA.FTZ R33, R61, R3.reuse, -R20.reuse ;  /* 0x000000033d217223 */ /* 0x180fe20000010814 */
[-CC-:B------:R-:W-:Y:S01]  /*46b0*/  FFMA.FTZ R176, R64, R3.reuse, -R20.reuse ;  /* 0x0000000340b07223 */ /* 0x180fe20000010814 */
[-CC-:B------:R-:W-:Y:S01]  /*46c0*/  FFMA.FTZ R37, R65, R3.reuse, -R20.reuse ;  /* 0x0000000341257223 */ /* 0x180fe20000010814 */
[----:B------:R-:W0:Y:S01]  /*46d0*/  MUFU.EX2 R153, R153 ;  /* 0x0000009900997308 */ /* 0x000e220000000800 */
[-CC-:B------:R-:W-:Y:S01]  /*46e0*/  FFMA.FTZ R178, R68, R3.reuse, -R20.reuse ;  /* 0x0000000344b27223 */ /* 0x180fe20000010814 */
[-CC-:B------:R-:W-:Y:S01]  /*46f0*/  FFMA.FTZ R41, R69, R3.reuse, -R20.reuse ;  /* 0x0000000345297223 */ /* 0x180fe20000010814 */
[-CC-:B------:R-:W-:Y:S01]  /*4700*/  FFMA.FTZ R172, R72, R3.reuse, -R20.reuse ;  /* 0x0000000348ac7223 */ /* 0x180fe20000010814 */
[-CC-:B------:R-:W-:Y:S01]  /*4710*/  FFMA.FTZ R45, R73, R3.reuse, -R20.reuse ;  /* 0x00000003492d7223 */ /* 0x180fe20000010814 */
[-CC-:B------:R-:W-:Y:S01]  /*4720*/  FFMA.FTZ R174, R76, R3.reuse, -R20.reuse ;  /* 0x000000034cae7223 */ /* 0x180fe20000010814 */
[-CC-:B------:R-:W-:Y:S01]  /*4730*/  FFMA.FTZ R49, R77, R3.reuse, -R20.reuse ;  /* 0x000000034d317223 */ /* 0x180fe20000010814 */
[-CC-:B------:R-:W-:Y:S01]  /*4740*/  FFMA.FTZ R168, R80, R3.reuse, -R20.reuse ;  /* 0x0000000350a87223 */ /* 0x180fe20000010814 */
[----:B------:R-:W2:Y:S01]  /*4750*/  MUFU.EX2 R152, R152 ;  /* 0x0000009800987308 */ /* 0x000ea20000000800 */
[-CC-:B------:R-:W-:Y:S01]  /*4760*/  FFMA.FTZ R53, R81, R3.reuse, -R20.reuse ;  /* 0x0000000351357223 */ /* 0x180fe20000010814 */
[-CC-:B------:R-:W-:Y:S01]  /*4770*/  FFMA.FTZ R170, R84, R3.reuse, -R20.reuse ;  /* 0x0000000354aa7223 */ /* 0x180fe20000010814 */
[-C--:B------:R-:W-:Y:S01]  /*4780*/  FFMA.FTZ R57, R85, R3.reuse, -R20 ;  /* 0x0000000355397223 */ /* 0x080fe20000010814 */
[-CC-:B------:R-:W-:Y:S01]  /*4790*/  FFMA.FTZ R20, R31, R3.reuse, -R14.reuse ;  /* 0x000000031f147223 */ /* 0x180fe2000001080e */
[-CC-:B------:R-:W-:Y:S01]  /*47a0*/  FFMA.FTZ R157, R34, R3.reuse, -R14.reuse ;  /* 0x00000003229d7223 */ /* 0x180fe2000001080e */
[--C-:B------:R-:W-:Y:S01]  /*47b0*/  FFMA.FTZ R22, R35, R3, -R14.reuse ;  /* 0x0000000323167223 */ /* 0x100fe2000001080e */
[----:B-1----:R-:W-:Y:S01]  /*47c0*/  FFMA.FTZ R9, R10, R9, R11 ;  /* 0x000000090a097223 */ /* 0x002fe2000001000b */
[----:B------:R-:W1:Y:S01]  /*47d0*/  MUFU.EX2 R18, R18 ;  /* 0x0000001200127308 */ /* 0x000e620000000800 */
[----:B0-----:R-:W-:Y:S01]  /*47e0*/  FFMA.FTZ R7, R12, R7, R153 ;  /* 0x000000070c077223 */ /* 0x001fe20000010099 */
[-CC-:B------:R-:W-:Y:S01]  /*47f0*/  FFMA.FTZ R159, R38, R3.reuse, -R14.reuse ;  /* 0x00000003269f7223 */ /* 0x180fe2000001080e */
[-CC-:B------:R-:W-:Y:S01]  /*4800*/  FFMA.FTZ R24, R39, R3.reuse, -R14.reuse ;  /* 0x0000000327187223 */ /* 0x180fe2000001080e */
[-CC-:B------:R-:W-:Y:S01]  /*4810*/  FFMA.FTZ R161, R42, R3.reuse, -R14.reuse ;  /* 0x000000032aa17223 */ /* 0x180fe2000001080e */
[-CC-:B------:R-:W-:Y:S01]  /*4820*/  FFMA.FTZ R26, R43, R3.reuse, -R14.reuse ;  /* 0x000000032b1a7223 */ /* 0x180fe2000001080e */
[-CC-:B------:R-:W-:Y:S01]  /*4830*/  FFMA.FTZ R163, R46, R3.reuse, -R14.reuse ;  /* 0x000000032ea37223 */ /* 0x180fe2000001080e */
[-CC-:B------:R-:W-:Y:S01]  /*4840*/  FFMA.FTZ R28, R47, R3.reuse, -R14.reuse ;  /* 0x000000032f1c7223 */ /* 0x180fe2000001080e */
[----:B------:R-:W0:Y:S01]  /*4850*/  MUFU.EX2 R154, R154 ;  /* 0x0000009a009a7308 */ /* 0x000e220000000800 */
[----:B--2---:R-:W-:Y:S01]  /*4860*/  FADD.FTZ R9, R152, R9 ;  /* 0x0000000998097221 */ /* 0x004fe20000010000 */
[-CC-:B------:R-:W-:Y:S01]  /*4870*/  FFMA.FTZ R165, R50, R3.reuse, -R14.reuse ;  /* 0x0000000332a57223 */ /* 0x180fe2000001080e */
[-CC-:B------:R-:W-:Y:S01]  /*4880*/  FFMA.FTZ R30, R51, R3.reuse, -R14.reuse ;  /* 0x00000003331e7223 */ /* 0x180fe2000001080e */
[-CC-:B------:R-:W-:Y:S01]  /*4890*/  FFMA.FTZ R167, R54, R3.reuse, -R14.reuse ;  /* 0x0000000336a77223 */ /* 0x180fe2000001080e */
[-CC-:B------:R-:W-:Y:S01]  /*48a0*/  FFMA.FTZ R32, R55, R3.reuse, -R14.reuse ;  /* 0x0000000337207223 */ /* 0x180fe2000001080e */
[-CC-:B------:R-:W-:Y:S01]  /*48b0*/  FFMA.FTZ R181, R58, R3.reuse, -R14.reuse ;  /* 0x000000033ab57223 */ /* 0x180fe2000001080e */
[-CC-:B------:R-:W-:Y:S01]  /*48c0*/  FFMA.FTZ R34, R59, R3.reuse, -R14.reuse ;  /* 0x000000033b227223 */ /* 0x180fe2000001080e */
[----:B------:R-:W2:Y:S01]  /*48d0*/  MUFU.EX2 R155, R155 ;  /* 0x0000009b009b7308 */ /* 0x000ea20000000800 */
[----:B-1----:R-:W-:Y:S01]  /*48e0*/  FADD.FTZ R38, R18, R7 ;  /* 0x0000000712267221 */ /* 0x002fe20000010000 */
[-CC-:B------:R-:W-:Y:S01]  /*48f0*/  FFMA.FTZ R183, R62, R3.reuse, -R14.reuse ;  /* 0x000000033eb77223 */ /* 0x180fe2000001080e */
[-CC-:B------:R-:W-:Y:S01]  /*4900*/  FFMA.FTZ R36, R63, R3.reuse, -R14.reuse ;  /* 0x000000033f247223 */ /* 0x180fe2000001080e */
[-CC-:B------:R-:W-:Y:S01]  /*4910*/  FFMA.FTZ R177, R66, R3.reuse, -R14.reuse ;  /* 0x0000000342b17223 */ /* 0x180fe2000001080e */
[-CC-:B------:R-:W-:Y:S01]  /*4920*/  FFMA.FTZ R70, R70, R3.reuse, -R14.reuse ;  /* 0x0000000346467223 */ /* 0x180fe2000001080e */
[-CC-:B------:R-:W-:Y:S01]  /*4930*/  FFMA.FTZ R71, R71, R3.reuse, -R14.reuse ;  /* 0x0000000347477223 */ /* 0x180fe2000001080e */
[-CC-:B------:R-:W-:Y:S01]  /*4940*/  FFMA.FTZ R74, R74, R3.reuse, -R14.reuse ;  /* 0x000000034a4a7223 */ /* 0x180fe2000001080e */
[----:B------:R-:W1:Y:S01]  /*4950*/  MUFU.EX2 R13, R13 ;  /* 0x0000000d000d7308 */ /* 0x000e620000000800 */
[----:B0-----:R-:W-:Y:S01]  /*4960*/  FADD.FTZ R40, R154, R9 ;  /* 0x000000099a287221 */ /* 0x001fe20000010000 */
[-CC-:B------:R-:W-:Y:S01]  /*4970*/  FFMA.FTZ R75, R75, R3.reuse, -R14.reuse ;  /* 0x000000034b4b7223 */ /* 0x180fe2000001080e */
[-CC-:B------:R-:W-:Y:S01]  /*4980*/  FFMA.FTZ R78, R78, R3.reuse, -R14.reuse ;  /* 0x000000034e4e7223 */ /* 0x180fe2000001080e */
[-CC-:B------:R-:W-:Y:S01]  /*4990*/  FFMA.FTZ R79, R79, R3.reuse, -R14.reuse ;  /* 0x000000034f4f7223 */ /* 0x180fe2000001080e */
[-CC-:B------:R-:W-:Y:S01]  /*49a0*/  FFMA.FTZ R82, R82, R3.reuse, -R14.reuse ;  /* 0x0000000352527223 */ /* 0x180fe2000001080e */
[-CC-:B------:R-:W-:Y:S01]  /*49b0*/  FFMA.FTZ R83, R83, R3.reuse, -R14.reuse ;  /* 0x0000000353537223 */ /* 0x180fe2000001080e */
[----:B------:R-:W-:Y:S01]  /*49c0*/  FFMA.FTZ R86, R86, R3, -R14 ;  /* 0x0000000356567223 */ /* 0x000fe2000001080e */
[----:B------:R-:W0:Y:S01]  /*49d0*/  MUFU.EX2 R20, R20 ;  /* 0x0000001400147308 */ /* 0x000e220000000800 */
[----:B--2---:R-:W-:-:S07]  /*49e0*/  FADD.FTZ R7, R155, R38 ;  /* 0x000000269b077221 */ /* 0x004fce0000010000 */
[----:B------:R-:W2:Y:S01]  /*49f0*/  MUFU.EX2 R156, R156 ;  /* 0x0000009c009c7308 */ /* 0x000ea20000000800 */
[----:B-1----:R-:W-:-:S07]  /*4a00*/  FADD.FTZ R9, R13, R40 ;  /* 0x000000280d097221 */ /* 0x002fce0000010000 */
[----:B------:R-:W1:Y:S01]  /*4a10*/  MUFU.EX2 R157, R157 ;  /* 0x0000009d009d7308 */ /* 0x000e620000000800 */
[----:B0-----:R-:W-:-:S07]  /*4a20*/  FADD.FTZ R38, R20, R7 ;  /* 0x0000000714267221 */ /* 0x001fce0000010000 */
[----:B------:R-:W0:Y:S01]  /*4a30*/  MUFU.EX2 R15, R15 ;  /* 0x0000000f000f7308 */ /* 0x000e220000000800 */
[----:B--2---:R-:W-:-:S07]  /*4a40*/  FADD.FTZ R40, R156, R9 ;  /* 0x000000099c287221 */ /* 0x004fce0000010000 */
[----:B------:R-:W2:Y:S01]  /*4a50*/  MUFU.EX2 R22, R22 ;  /* 0x0000001600167308 */ /* 0x000ea20000000800 */
[----:B-1----:R-:W-:Y:S01]  /*4a60*/  FADD.FTZ R7, R157, R38 ;  /* 0x000000269d077221 */ /* 0x002fe20000010000 */
[-CC-:B------:R-:W-:Y:S01]  /*4a70*/  FFMA.FTZ R38, R67, R3.reuse, -R14.reuse ;  /* 0x0000000343267223 */ /* 0x180fe2000001080e */
[----:B------:R-:W-:-:S05]  /*4a80*/  FFMA.FTZ R14, R87, R3, -R14 ;  /* 0x00000003570e7223 */ /* 0x000fca000001080e */
[----:B------:R-:W1:Y:S01]  /*4a90*/  MUFU.EX2 R158, R158 ;  /* 0x0000009e009e7308 */ /* 0x000e620000000800 */
[----:B0-----:R-:W-:-:S07]  /*4aa0*/  FADD.FTZ R9, R15, R40 ;  /* 0x000000280f097221 */ /* 0x001fce0000010000 */
        /* <DEDUP_REMOVED lines=101> */
[----:B0-----:R-:W-:Y:S01]  /*5100*/  FADD.FTZ R7, R86, R7 ;  /* 0x0000000756077221 */ /* 0x001fe20000010000 */
[----:B--2---:R-:W-:-:S03]  /*5110*/  FADD.FTZ R9, R57, R40 ;  /* 0x0000002839097221 */ /* 0x004fc60000010000 */
[----:B-1----:R-:W-:Y:S01]  /*5120*/  FADD.FTZ R7, R14, R7 ;  /* 0x000000070e077221 */ /* 0x002fe20000010000 */
[----:B------:R-:W-:Y:S06]  /*5130*/  @!P0 BRA `(.L_x_28) ;  /* 0x0000000000048947 */ /* 0x000fec0003800000 */
[----:B------:R-:W-:Y:S01]  /*5140*/  BPT.TRAP 0x1 ;  /* 0x000000040000795c */ /* 0x000fe20000300000 */
.L_x_28:
[----:B------:R-:W-:Y:S01]  /*5150*/  ULEA UR5, UR5, UR36, 0x3 ;  /* 0x0000002405057291 */ /* 0x000fe2000f8e183f */
[----:B------:R-:W-:Y:S01]  /*5160*/  ISETP.LT.AND P1, PT, R16, UR42, PT ;  /* 0x0000002a10007c0c */ /* 0x000fe2000bf21270 */
[----:B------:R-:W-:Y:S01]  /*5170*/  UIADD3 UR10, UR42, -0x1, URZ ;  /* 0xffffffff2a0a7890 */ /* 0x000fe2000fffe03f */
[----:B------:R-:W-:Y:S01]  /*5180*/  F2FP.BF16.F32.PACK_AB R152, R152, R11 ;  /* 0x0000000b9898723e */ /* 0x000fe200000010ff */
[----:B------:R-:W-:Y:S01]  /*5190*/  UIADD3 UR5, UR5, 0x28860, URZ ;  /* 0x0002886005057890 */ /* 0x000fe2000fffe03f */
[----:B------:R-:W-:Y:S01]  /*51a0*/  F2FP.BF16.F32.PACK_AB R154, R13, R154 ;  /* 0x0000009a0d9a723e */ /* 0x000fe200000010ff */
[----:B------:R-:W-:Y:S01]  /*51b0*/  UMOV UR6, UR4 ;  /* 0x0000000400067c82 */ /* 0x000fe20008000000 */
[----:B------:R-:W-:Y:S01]  /*51c0*/  F2FP.BF16.F32.PACK_AB R153, R18, R153 ;  /* 0x000000991299723e */ /* 0x000fe200000010ff */
[----:B------:R-:W-:Y:S01]  /*51d0*/  UPRMT UR5, UR7, 0x654, UR5 ;  /* 0x0000065407057896 */ /* 0x000fe20008000005 */
[----:B------:R-:W-:Y:S01]  /*51e0*/  F2FP.BF16.F32.PACK_AB R155, R20, R155 ;  /* 0x0000009b149b723e */ /* 0x000fe200000010ff */
[----:B------:R-:W-:Y:S01]  /*51f0*/  UMOV UR42, UR10 ;  /* 0x0000000a002a7c82 */ /* 0x000fe20008000000 */
[----:B------:R-:W-:Y:S01]  /*5200*/  F2FP.BF16.F32.PACK_AB R156, R15, R156 ;  /* 0x0000009c0f9c723e */ /* 0x000fe200000010ff */
[-C--:B------:R-:W-:Y:S01]  /*5210*/  FMUL.FTZ R88, R88, R10.reuse ;  /* 0x0000000a58587220 */ /* 0x080fe20000410000 */
[----:B------:R-:W-:Y:S01]  /*5220*/  F2FP.BF16.F32.PACK_AB R157, R22, R157 ;  /* 0x0000009d169d723e */ /* 0x000fe200000010ff */
[----:B------:R-:W-:Y:S01]  /*5230*/  FMUL.FTZ R89, R89, R10 ;  /* 0x0000000a59597220 */ /* 0x000fe20000410000 */
[----:B------:R-:W-:Y:S01]  /*5240*/  F2FP.BF16.F32.PACK_AB R158, R17, R158 ;  /* 0x0000009e119e723e */ /* 0x000fe200000010ff */
[-C--:B------:R-:W-:Y:S01]  /*5250*/  FMUL.FTZ R92, R92, R10.reuse ;  /* 0x0000000a5c5c7220 */ /* 0x080fe20000410000 */
[----:B------:R-:W-:Y:S01]  /*5260*/  SYNCS.ARRIVE.TRANS64.RED.A1T0 RZ, [UR5], RZ ;  /* 0x000000ffffff79a7 */ /* 0x000fe20008100405 */
[----:B------:R-:W-:Y:S01]  /*5270*/  R2UR UR5, R0 ;  /* 0x00000000000572ca */ /* 0x000fe200000e0000 */
[-C--:B------:R-:W-:Y:S01]  /*5280*/  FMUL.FTZ R93, R93, R10.reuse ;  /* 0x0000000a5d5d7220 */ /* 0x080fe20000410000 */
[----:B------:R-:W-:Y:S01]  /*5290*/  F2FP.BF16.F32.PACK_AB R159, R24, R159 ;  /* 0x0000009f189f723e */ /* 0x000fe200000010ff */
[----:B------:R-:W-:Y:S01]  /*52a0*/  FMUL.FTZ R96, R96, R10 ;  /* 0x0000000a60607220 */ /* 0x000fe20000410000 */
[----:B------:R-:W-:Y:S01]  /*52b0*/  F2FP.BF16.F32.PACK_AB R160, R19, R160 ;  /* 0x000000a013a0723e */ /* 0x000fe200000010ff */
        /* <DEDUP_REMOVED lines=46> */
[-C--:B------:R-:W-:Y:S01]  /*55a0*/  FMUL.FTZ R144, R144, R10.reuse ;  /* 0x0000000a90907220 */ /* 0x080fe20000410000 */
[-C--:B------:R-:W-:Y:S01]  /*55b0*/  FMUL.FTZ R145, R145, R10.reuse ;  /* 0x0000000a91917220 */ /* 0x080fe20000410000 */
[-C--:B------:R-:W-:Y:S01]  /*55c0*/  FMUL.FTZ R148, R148, R10.reuse ;  /* 0x0000000a94947220 */ /* 0x080fe20000410000 */
[----:B------:R-:W-:Y:S01]  /*55d0*/  FMUL.FTZ R149, R149, R10 ;  /* 0x0000000a95957220 */ /* 0x000fe20000410000 */
[-C--:B------:R-:W-:Y:S01]  /*55e0*/  FMUL.FTZ R90, R90, R12.reuse ;  /* 0x0000000c5a5a7220 */ /* 0x080fe20000410000 */
        /* <DEDUP_REMOVED lines=30> */
[----:B------:R-:W-:Y:S01]  /*57d0*/  FMUL.FTZ R151, R151, R12 ;  /* 0x0000000c97977220 */ /* 0x000fe20000410000 */
[----:B------:R-:W-:-:S02]  /*57e0*/  IMAD.MOV.U32 R13, RZ, RZ, R6 ;  /* 0x000000ffff0d7224 */ /* 0x000fc400078e0006 */
[----:B------:R-:W-:Y:S01]  /*57f0*/  IMAD.MOV.U32 R11, RZ, RZ, R8 ;  /* 0x000000ffff0b7224 */ /* 0x000fe200078e0008 */
[----:B------:R-:W-:Y:S06]  /*5800*/  @P1 BRA `(.L_x_29) ;  /* 0xffffffdc00ec1947 */ /* 0x000fec000383ffff */
.L_x_18:
[----:B------:R-:W-:Y:S06]  /*5810*/  BAR.ARV 0x8, 0x180 ;  /* 0x0206000000007b1d */ /* 0x000fec0000002000 */
[----:B------:R-:W-:Y:S05]  /*5820*/  @!P0 BRA `(.L_x_30) ;  /* 0x0000000000048947 */ /* 0x000fea0003800000 */
[----:B------:R-:W-:Y:S01]  /*5830*/  BPT.TRAP 0x1 ;  /* 0x000000040000795c */ /* 0x000fe20000300000 */
.L_x_30:
[----:B------:R-:W-:Y:S02]  /*5840*/  R2UR UR5, R0 ;  /* 0x00000000000572ca */ /* 0x000fe400000e0000 */
[----:B------:R-:W-:-:S04]  /*5850*/  MOV R2, UR4 ;  /* 0x0000000400027c02 */ /* 0x000fc80008000f00 */
[----:B------:R-:W-:-:S07]  /*5860*/  SHF.L.U32 R2, R2, 0x1f, RZ ;  /* 0x0000001f02027819 */ /* 0x000fce00000006ff */
[----:B------:R-:W-:-:S09]  /*5870*/  ULEA UR5, UR5, UR36, 0x3 ;  /* 0x0000002405057291 */ /* 0x000fd2000f8e183f */
[----:B------:R0:W1:Y:S01]  /*5880*/  SYNCS.PHASECHK.TRANS64.TRYWAIT P1, [UR5+0x28850], R2 ;  /* 0x02885002ff0075a7 */ /* 0x0000620008020145 */
[----:B------:R-:W-:Y:S05]  /*5890*/  @!P0 BRA `(.L_x_31) ;  /* 0x0000000000048947 */ /* 0x000fea0003800000 */
[----:B------:R-:W-:Y:S01]  /*58a0*/  BPT.TRAP 0x1 ;  /* 0x000000040000795c */ /* 0x000fe20000300000 */
.L_x_31:
[----:B-1----:R-:W-:Y:S05]  /*58b0*/  @P1 BRA `(.L_x_32) ;  /* 0x0000000000081947 */ /* 0x002fea0003800000 */
[----:B------:R-:W1:Y:S02]  /*58c0*/  SYNCS.PHASECHK.TRANS64.TRYWAIT P1, [UR5+0x28850], R2 ;  /* 0x02885002ff0075a7 */ /* 0x000e640008020145 */
[----:B-1----:R-:W-:Y:S05]  /*58d0*/  @!P1 BRA `(.L_x_33) ;  /* 0x0000005c00c49947 */ /* 0x002fea0003800000 */
.L_x_32:
[----:B------:R-:W-:Y:S01]  /*58e0*/  UIADD3 UR36, UR36, 0x400, URZ ;  /* 0x0000040024247890 */ /* 0x000fe2000fffe03f */
[----:B------:R-:W-:Y:S01]  /*58f0*/  R2UR UR6, R0 ;  /* 0x00000000000672ca */ /* 0x000fe200000e0000 */
[----:B------:R-:W-:Y:S01]  /*5900*/  WARPGROUP.ARRIVE ;  /* 0x00000000000079c5 */ /* 0x000fe20000000000 */
[----:B------:R-:W-:Y:S01]  /*5910*/  UMOV UR11, 0x40000040 ;  /* 0x40000040000b7882 */ /* 0x000fe20000000000 */
[----:B------:R-:W-:Y:S01]  /*5920*/  USHF.R.U32.HI UR36, URZ, 0x4, UR36 ;  /* 0x000000043f247899 */ /* 0x000fe20008011624 */
[----:B------:R-:W2:Y:S01]  /*5930*/  SHFL.BFLY PT, R0, R9, 0x2, 0x1f ;  /* 0x0c401f0009007f89 */ /* 0x000ea200000e0000 */
[----:B------:R-:W-:Y:S02]  /*5940*/  IMAD.MOV.U32 R67, RZ, RZ, RZ ;  /* 0x000000ffff437224 */ /* 0x000fe400078e00ff */
[----:B------:R-:W-:Y:S01]  /*5950*/  ULOP3.LUT UR36, UR36, 0x3fff, URZ, 0xc0, !UPT ;  /* 0x00003fff24247892 */ /* 0x000fe2000f8ec03f */
[----:B01----:R-:W0:Y:S01]  /*5960*/  SHFL.BFLY PT, R2, R7, 0x2, 0x1f ;  /* 0x0c401f0007027f89 */ /* 0x003e2200000e0000 */
[----:B------:R-:W-:-:S02]  /*5970*/  IMAD.MOV.U32 R16, RZ, RZ, RZ ;  /* 0x000000ffff107224 */ /* 0x000fc400078e00ff */
[----:B------:R-:W-:Y:S01]  /*5980*/  ULOP3.LUT UR4, UR36, 0x4000000, URZ, 0xfc, !UPT ;  /* 0x0400000024047892 */ /* 0x000fe2000f8efc3f */
[----:B------:R-:W-:-:S03]  /*5990*/  IMAD.MOV.U32 R17, RZ, RZ, -0x800000 ;  /* 0xff800000ff117424 */ /* 0x000fc600078e00ff */
[----:B------:R-:W-:-:S04]  /*59a0*/  ULEA UR4, UR6, UR4, 0xb ;  /* 0x0000000406047291 */ /* 0x000fc8000f8e583f */
[----:B------:R-:W-:-:S03]  /*59b0*/  UIADD3 UR6, UR4, 0x80, URZ ;  /* 0x0000008004067890 */ /* 0x000fc6000fffe03f */
[----:B------:R-:W-:Y:S02]  /*59c0*/  UMOV UR10, UR4 ;  /* 0x00000004000a7c82 */ /* 0x000fe40008000000 */
[----:B------:R-:W-:Y:S01]  /*59d0*/  HGMMA.64x128x16.F32.BF16 R88, R152, gdesc[UR8].tnspB, R88, gsb0 ;  /* 0x41e0000898587df0 */ /* 0x000fe20008001858 */
[----:B------:R-:W-:Y:S01]  /*59e0*/  UMOV UR11, 0x40000040 ;  /* 0x40000040000b7882 */ /* 0x000fe20000000000 */
[----:B------:R-:W-:Y:S01]  /*59f0*/  UMOV UR10, UR6 ;  /* 0x00000006000a7c82 */ /* 0x000fe20008000000 */
[----:B------:R-:W-:Y:S01]  /*5a00*/  UIADD3 UR6, UR4, 0x100, URZ ;  /* 0x0000010004067890 */ /* 0x000fe2000fffe03f */
[----:B--2---:R-:W-:Y:S01]  /*5a10*/  FADD.FTZ R0, R0, R9 ;  /* 0x0000000900007221 */ /* 0x004fe20000010000 */
[----:B0-----:R-:W-:-:S04]  /*5a20*/  FADD.FTZ R2, R2, R7 ;  /* 0x0000000702027221 */ /* 0x001fc80000010000 */
[----:B------:R-:W0:Y:S04]  /*5a30*/  SHFL.BFLY PT, R5, R0, 0x1, 0x1f ;  /* 0x0c201f0000057f89 */ /* 0x000e2800000e0000 */
[----:B------:R-:W1:Y:S01]  /*5a40*/  SHFL.BFLY PT, R11, R2, 0x1, 0x1f ;  /* 0x0c201f00020b7f89 */ /* 0x000e6200000e0000 */
[----:B0-----:R-:W-:Y:S01]  /*5a50*/  FADD.FTZ R10, R0, R5 ;  /* 0x00000005000a7221 */ /* 0x001fe20000010000 */
[----:B------:R-:W-:Y:S01]  /*5a60*/  MOV R0, 0xff800000 ;  /* 0xff80000000007802 */ /* 0x000fe20000000f00 */
[----:B-1----:R-:W-:-:S03]  /*5a70*/  FADD.FTZ R11, R2, R11 ;  /* 0x0000000b020b7221 */ /* 0x002fc60000010000 */
[----:B------:R-:W-:Y:S02]  /*5a80*/  FSETP.NE.FTZ.AND P1, PT, R10, RZ, PT ;  /* 0x000000ff0a00720b */ /* 0x000fe40003f35000 */
[----:B------:R-:W-:-:S11]  /*5a90*/  FSETP.NE.FTZ.AND P2, PT, R11, RZ, PT ;  /* 0x000000ff0b00720b */ /* 0x000fd60003f55000 */
[----:B------:R-:W0:Y:S01]  /*5aa0*/  @P1 MUFU.LG2 R4, R10 ;  /* 0x0000000a00041308 */ /* 0x000e220000000c00 */
[C---:B------:R-:W-:Y:S01]  /*5ab0*/  @P1 FMUL.FTZ R5, R3.reuse, 0.69314718246459960938 ;  /* 0x3f31721803051820 */ /* 0x040fe20000410000 */
[----:B------:R-:W-:-:S06]  /*5ac0*/  @P2 FMUL.FTZ R2, R3, 0.69314718246459960938 ;  /* 0x3f31721803022820 */ /* 0x000fcc0000410000 */
[----:B------:R-:W1:Y:S08]  /*5ad0*/  @P2 MUFU.LG2 R7, R11 ;  /* 0x0000000b00072308 */ /* 0x000e700000000c00 */
[----:B------:R2:W3:Y:S01]  /*5ae0*/  @P1 MUFU.RCP R67, R10 ;  /* 0x0000000a00431308 */ /* 0x0004e20000001000 */
[----:B0-----:R-:W-:-:S04]  /*5af0*/  @P1 FMUL.FTZ R4, R4, 0.69314718246459960938 ;  /* 0x3f31721804041820 */ /* 0x001fc80000410000 */
[----:B------:R-:W-:-:S03]  /*5b00*/  @P1 FFMA.FTZ R17, R5, R8, R4 ;  /* 0x0000000805111223 */ /* 0x000fc60000010004 */
[----:B------:R2:W0:Y:S01]  /*5b10*/  @P2 MUFU.RCP R16, R11 ;  /* 0x0000000b00102308 */ /* 0x0004220000001000 */
[----:B-1----:R-:W-:-:S04]  /*5b20*/  @P2 FMUL.FTZ R7, R7, 0.69314718246459960938 ;  /* 0x3f31721807072820 */ /* 0x002fc80000410000 */
[----:B------:R-:W-:Y:S01]  /*5b30*/  @P2 FFMA.FTZ R0, R2, R6, R7 ;  /* 0x0000000602002223 */ /* 0x000fe20000010007 */
[----:B------:R-:W-:Y:S02]  /*5b40*/  WARPGROUP.DEPBAR.LE gsb0, 0x0 ;  /* 0x00008000000079c5 */ /* 0x000fe40000010000 */
[----:B------:R-:W-:-:S06]  /*5b50*/  WARPGROUP.ARRIVE ;  /* 0x00000000000079c5 */ /* 0x000fcc0000000000 */
[----:B------:R-:W-:Y:S01]  /*5b60*/  HGMMA.64x128x16.F32.BF16 R88, R156, gdesc[UR8].tnspB, R88, gsb0 ;  /* 0x41e000089c587df0 */ /* 0x000fe20008001858 */
[----:B------:R-:W-:Y:S01]  /*5b70*/  UMOV UR10, UR6 ;  /* 0x00000006000a7c82 */ /* 0x000fe20008000000 */
[----:B------:R-:W-:Y:S01]  /*5b80*/  UMOV UR11, 0x40000040 ;  /* 0x40000040000b7882 */ /* 0x000fe20000000000 */
[----:B------:R-:W-:Y:S01]  /*5b90*/  UIADD3 UR6, UR4, 0x180, URZ ;  /* 0x0000018004067890 */ /* 0x000fe2000fffe03f */
        /* <DEDUP_REMOVED lines=17> */
[----:B------:R-:W-:Y:S02]  /*5cb0*/  UIADD3 UR6, UR4, 0x300, URZ ;  /* 0x0000030004067890 */ /* 0x000fe4000fffe03f */
        /* <DEDUP_REMOVED lines=8> */
[----:B------:R-:W-:Y:S01]  /*5d40*/  HGMMA.64x128x16.F32.BF16 R88, R172, gdesc[UR8].tnspB, R88, gsb0 ;  /* 0x41e00008ac587df0 */ /* 0x000fe20008001858 */
[----:B------:R-:W-:Y:S01]  /*5d50*/  UMOV UR10, UR4 ;  /* 0x00000004000a7c82 */ /* 0x000fe20008000000 */
[----:B------:R-:W-:Y:S01]  /*5d60*/  UMOV UR11, 0x40000040 ;  /* 0x40000040000b7882 */ /* 0x000fe20000000000 */
[----:B------:R-:W-:Y:S02]  /*5d70*/  WARPGROUP.DEPBAR.LE gsb0, 0x0 ;  /* 0x00008000000079c5 */ /* 0x000fe40000010000 */
[----:B------:R-:W-:-:S07]  /*5d80*/  WARPGROUP.ARRIVE ;  /* 0x00000000000079c5 */ /* 0x000fce0000000000 */
[----:B------:R-:W-:Y:S03]  /*5d90*/  HGMMA.64x128x16.F32.BF16 R88, R168, gdesc[UR8].tnspB, R88, gsb0 ;  /* 0x41e00008a8587df0 */ /* 0x000fe60008001858 */
[----:B------:R-:W-:Y:S02]  /*5da0*/  WARPGROUP.DEPBAR.LE gsb0, 0x0 ;  /* 0x00008000000079c5 */ /* 0x000fe40000010000 */
[----:B0-23--:R-:W-:Y:S05]  /*5db0*/  @!P0 BRA `(.L_x_34) ;  /* 0x0000000000048947 */ /* 0x00dfea0003800000 */
[----:B------:R-:W-:Y:S01]  /*5dc0*/  BPT.TRAP 0x1 ;  /* 0x000000040000795c */ /* 0x000fe20000300000 */
.L_x_34:
[----:B------:R-:W-:Y:S01]  /*5dd0*/  UIADD3 UR4, UR5, 0x28860, URZ ;  /* 0x0002886005047890 */ /* 0x000fe2000fffe03f */
[-C--:B------:R-:W-:Y:S01]  /*5de0*/  FMUL.FTZ R48, R88, R67.reuse ;  /* 0x0000004358307220 */ /* 0x080fe20000410000 */
[-C--:B------:R-:W-:Y:S01]  /*5df0*/  FMUL.FTZ R49, R89, R67.reuse ;  /* 0x0000004359317220 */ /* 0x080fe20000410000 */
[-C--:B------:R-:W-:Y:S01]  /*5e00*/  FMUL.FTZ R52, R92, R67.reuse ;  /* 0x000000435c347220 */ /* 0x080fe20000410000 */
[----:B------:R-:W-:Y:S01]  /*5e10*/  UPRMT UR4, UR7, 0x654, UR4 ;  /* 0x0000065407047896 */ /* 0x000fe20008000004 */
        /* <DEDUP_REMOVED lines=8> */
[----:B------:R-:W-:Y:S01]  /*5ea0*/  SYNCS.ARRIVE.TRANS64.RED.A1T0 RZ, [UR4], RZ ;  /* 0x000000ffffff79a7 */ /* 0x000fe20008100404 */
        /* <DEDUP_REMOVED lines=21> */
[----:B------:R-:W-:Y:S01]  /*6000*/  PLOP3.LUT P0, PT, PT, PT, PT, 0x8, 0x0 ;  /* 0x000000000000781c */ /* 0x000fe20003f0e170 */
        /* <DEDUP_REMOVED lines=31> */
[----:B------:R-:W-:-:S07]  /*6200*/  FMUL.FTZ R151, R151, R16 ;  /* 0x0000001097977220 */ /* 0x000fce0000410000 */
.L_x_10:
[----:B------:R-:W-:Y:S05]  /*6210*/  @P0 BRA `(.L_x_35) ;  /* 0x00000014004c0947 */ /* 0x000fea0003800000 */
[----:B------:R-:W0:Y:S01]  /*6220*/  S2R R2, SR_TID.X ;  /* 0x0000000000027919 */ /* 0x000e220000002100 */
[----:B------:R-:W1:Y:S01]  /*6230*/  LDC R78, c[0x0][0xbe8] ;  /* 0x0002fa00ff4e7b82 */ /* 0x000e620000000800 */
[----:B------:R-:W-:Y:S02]  /*6240*/  USHF.R.S32.HI UR7, URZ, 0x1f, UR37 ;  /* 0x0000001f3f077899 */ /* 0x000fe40008011425 */
[----:B------:R-:W-:Y:S01]  /*6250*/  IMAD R76, RZ, RZ, -UR37 ;  /* 0x80000025ff4c7e24 */ /* 0x000fe2000f8e02ff */
[----:B------:R-:W2:Y:S01]  /*6260*/  S2R R72, SR_CTAID.X ;  /* 0x0000000000487919 */ /* 0x000ea20000002500 */
[----:B------:R-:W-:Y:S01]  /*6270*/  ULDC.64 UR8, c[0x0][0xbd0] ;  /* 0x0002f40000087ab9 */ /* 0x000fe20000000a00 */
[----:B------:R-:W-:Y:S01]  /*6280*/  BSSY B0, `(.L_x_36) ;  /* 0x00000e8000007945 */ /* 0x000fe20003800000 */
[----:B------:R-:W-:Y:S01]  /*6290*/  UIMAD UR6, UR7, UR8, URZ ;  /* 0x00000008070672a4 */ /* 0x000fe2000f8e023f */
[----:B------:R-:W3:Y:S01]  /*62a0*/  S2UR UR12, SR_CTAID.Z ;  /* 0x00000000000c79c3 */ /* 0x000ee20000002700 */
[----:B------:R-:W-:-:S02]  /*62b0*/  UIMAD.WIDE.U32 UR4, UR37, UR8, URZ ;  /* 0x00000008250472a5 */ /* 0x000fc4000f8e003f */
[----:B------:R-:W-:-:S03]  /*62c0*/  UIMAD UR6, UR37, UR9, UR6 ;  /* 0x00000009250672a4 */ /* 0x000fc6000f8e0206 */
[----:B------:R-:W-:Y:S01]  /*62d0*/  ULDC.64 UR8, c[0x0][0xb38] ;  /* 0x0002ce0000087ab9 */ /* 0x000fe20000000a00 */
[----:B------:R-:W-:Y:S01]  /*62e0*/  UIADD3 UR6, UR5, UR6, URZ ;  /* 0x0000000605067290 */ /* 0x000fe2000fffe03f */
[----:B------:R-:W4:Y:S01]  /*62f0*/  LDC.64 R74, c[0x0][0xbd8] ;  /* 0x0002f600ff4a7b82 */ /* 0x000f220000000a00 */
[----:B------:R-:W-:-:S07]  /*6300*/  UIMAD UR7, UR7, UR8, URZ ;  /* 0x00000008070772a4 */ /* 0x000fce000f8e023f */
[----:B------:R-:W-:Y:S01]  /*6310*/  BAR.SYNC.DEFER_BLOCKING 0x1, 0x100 ;  /* 0x0044000000007b1d */ /* 0x000fe20000010000 */
[----:B-1----:R-:W-:-:S07]  /*6320*/  ISETP.NE.AND P0, PT, R78, 0x1, PT ;  /* 0x000000014e00780c */ /* 0x002fce0003f05270 */
[----:B------:R-:W1:Y:S01]  /*6330*/  S2UR UR11, SR_CTAID.Y ;  /* 0x00000000000b79c3 */ /* 0x000e620000002600 */
[----:B0-----:R-:W-:Y:S01]  /*6340*/  VIADD R70, R2, 0xffffff80 ;  /* 0xffffff8002467836 */ /* 0x001fe20000000000 */
[----:B---3--:R-:W-:-:S06]  /*6350*/  USHF.R.S32.HI UR10, URZ, 0x1f, UR12 ;  /* 0x0000001f3f0a7899 */ /* 0x008fcc000801140c */
[----:B------:R-:W1:Y:S01]  /*6360*/  LDC R79, c[0x0][0xc50] ;  /* 0x00031400ff4f7b82 */ /* 0x000e620000000800 */
[----:B------:R-:W-:-:S04]  /*6370*/  SHF.R.S32.HI R69, RZ, 0x1f, R70 ;  /* 0x0000001fff457819 */ /* 0x000fc80000011446 */
[----:B------:R-:W-:-:S03]  /*6380*/  LEA.HI R2, R69, R70, RZ, 0x7 ;  /* 0x0000004645027211 */ /* 0x000fc600078f38ff */
[----:B------:R-:W0:Y:S01]  /*6390*/  LDC.64 R80, c[0x0][0xb40] ;  /* 0x0002d000ff507b82 */ /* 0x000e220000000a00 */
[----:B------:R-:W-:Y:S02]  /*63a0*/  LEA.HI R68, R69, R70, RZ, 0x2 ;  /* 0x0000004645447211 */ /* 0x000fe400078f10ff */
[----:B------:R-:W-:Y:S02]  /*63b0*/  LOP3.LUT R3, R2, 0xffffff80, RZ, 0xc0, !PT ;  /* 0xffffff8002037812 */ /* 0x000fe400078ec0ff */
[----:B------:R-:W-:Y:S02]  /*63c0*/  SHF.R.S32.HI R71, RZ, 0x7, R2 ;  /* 0x00000007ff477819 */ /* 0x000fe40000011402 */
[----:B------:R-:W-:Y:S01]  /*63d0*/  LOP3.LUT R69, R68, 0xfffffffc, RZ, 0xc0, !PT ;  /* 0xfffffffc44457812 */ /* 0x000fe200078ec0ff */
[----:B------:R-:W-:Y:S01]  /*63e0*/  IMAD.IADD R82, R70, 0x1, -R3 ;  /* 0x0000000146527824 */ /* 0x000fe200078e0a03 */
[----:B------:R-:W-:Y:S01]  /*63f0*/  LEA.HI R2, R2, R71, RZ, 0x1 ;  /* 0x0000004702027211 */ /* 0x000fe200078f08ff */
[----:B------:R-:W3:Y:S02]  /*6400*/  @P0 LDC R86, c[0x0][0xbec] ;  /* 0x0002fb00ff560b82 */ /* 0x000ee40000000800 */
[----:B------:R-:W-:Y:S01]  /*6410*/  IMAD.IADD R69, R70, 0x1, -R69 ;  /* 0x0000000146457824 */ /* 0x000fe200078e0a45 */
[----:B------:R-:W-:-:S02]  /*6420*/  SHF.R.S32.HI R73, RZ, 0x1f, R82 ;  /* 0x0000001fff497819 */ /* 0x000fc40000011452 */
[----:B------:R-:W-:Y:S01]  /*6430*/  LOP3.LUT R2, R2, 0x3fffffe, RZ, 0xc0, !PT ;  /* 0x03fffffe02027812 */ /* 0x000fe200078ec0ff */
[----:B-1----:R-:W-:Y:S01]  /*6440*/  IMAD R83, R79, R76, UR11 ;  /* 0x0000000b4f537e24 */ /* 0x002fe2000f8e024c */
[----:B------:R-:W-:Y:S01]  /*6450*/  LEA.HI R84, R73, R82, RZ, 0x2 ;  /* 0x0000005249547211 */ /* 0x000fe200078f10ff */
[----:B------:R-:W1:Y:S03]  /*6460*/  @P0 LDC R70, c[0x0][0xbec] ;  /* 0x0002fb00ff460b82 */ /* 0x000e660000000800 */
[--C-:B------:R-:W-:Y:S02]  /*6470*/  SHF.R.S32.HI R3, RZ, 0x2, R84.reuse ;  /* 0x00000002ff037819 */ /* 0x100fe40000011454 */
[----:B------:R-:W-:Y:S02]  /*6480*/  SHF.R.S32.HI R16, RZ, 0x1f, R84 ;  /* 0x0000001fff107819 */ /* 0x000fe40000011454 */
[----:B------:R-:W-:Y:S01]  /*6490*/  SHF.R.S32.HI R76, RZ, 0x1f, R83 ;  /* 0x0000001fff4c7819 */ /* 0x000fe20000011453 */
[----:B------:R-:W5:Y:S01]  /*64a0*/  @P0 LDC R77, c[0x0][0xbf0] ;  /* 0x0002fc00ff4d0b82 */ /* 0x000f620000000800 */
[----:B------:R-:W-:-:S04]  /*64b0*/  LEA.HI R16, R16, R3, RZ, 0x3 ;  /* 0x0000000310107211 */ /* 0x000fc800078f18ff */
[----:B------:R-:W-:Y:S02]  /*64c0*/  LOP3.LUT R68, R16, 0xfffffff8, RZ, 0xc0, !PT ;  /* 0xfffffff810447812 */ /* 0x000fe400078ec0ff */
[----:B------:R-:W-:Y:S01]  /*64d0*/  IADD3 R16, R71, -R2, RZ ;  /* 0x8000000247107210 */ /* 0x000fe20007ffe0ff */
[----:B------:R-:W5:Y:S01]  /*64e0*/  @P0 LDC R85, c[0x0][0xbf0] ;  /* 0x0002fc00ff550b82 */ /* 0x000f620000000800 */
[----:B------:R-:W-:Y:S01]  /*64f0*/  LEA.HI R2, R73, R82, RZ, 0x5 ;  /* 0x0000005249027211 */ /* 0x000fe200078f28ff */
[----:B------:R-:W-:Y:S01]  /*6500*/  IMAD.IADD R3, R3, 0x1, -R68 ;  /* 0x0000000103037824 */ /* 0x000fe200078e0a44 */
[----:B------:R-:W-:Y:S02]  /*6510*/  LEA.HI R68, R69, R69, RZ, 0x1 ;  /* 0x0000004545447211 */ /* 0x000fe400078f08ff */
[----:B------:R-:W-:Y:S02]  /*6520*/  SHF.R.S32.HI R2, RZ, 0x5, R2 ;  /* 0x00000005ff027819 */ /* 0x000fe40000011402 */
[----:B------:R-:W-:-:S05]  /*6530*/  LOP3.LUT R68, R68, 0x1ffffffe, RZ, 0xc0, !PT ;  /* 0x1ffffffe44447812 */ /* 0x000fca00078ec0ff */
[----:B------:R-:W-:Y:S02]  /*6540*/  IMAD.IADD R71, R69, 0x1, -R68 ;  /* 0x0000000145477824 */ /* 0x000fe400078e0a44 */
[----:B------:R-:W-:Y:S01]  /*6550*/  IMAD R69, R2, 0x10, R3 ;  /* 0x0000001002457824 */ /* 0x000fe200078e0203 */
[----:B------:R-:W-:Y:S01]  /*6560*/  MOV R2, UR4 ;  /* 0x0000000400027c02 */ /* 0x000fe20008000f00 */
[----:B------:R-:W-:Y:S01]  /*6570*/  IMAD.U32 R3, RZ, RZ, UR5 ;  /* 0x00000005ff037e24 */ /* 0x000fe2000f8e00ff */
[----:B------:R-:W-:Y:S01]  /*6580*/  UIMAD.WIDE.U32 UR4, UR37, UR8, URZ ;  /* 0x00000008250472a5 */ /* 0x000fe2000f8e003f */
[----:B------:R-:W-:Y:S02]  /*6590*/  IMAD R16, R16, 0x40, R69 ;  /* 0x0000004010107824 */ /* 0x000fe400078e0245 */
[----:B------:R-:W-:Y:S01]  /*65a0*/  IMAD.U32 R3, RZ, RZ, UR6 ;  /* 0x00000006ff037e24 */ /* 0x000fe2000f8e00ff */
[----:B------:R-:W-:Y:S01]  /*65b0*/  UIMAD UR6, UR37, UR9, UR7 ;  /* 0x00000009250672a4 */ /* 0x000fe2000f8e0207 */
[C---:B----4-:R-:W-:Y:S01]  /*65c0*/  IMAD R68, R74.reuse, UR10, RZ ;  /* 0x0000000a4a447c24 */ /* 0x050fe2000f8e02ff */
[-C--:B------:R-:W-:Y:S01]  /*65d0*/  LEA R71, R71, R16.reuse, 0x3 ;  /* 0x0000001047477211 */ /* 0x080fe200078e18ff */
[----:B------:R-:W-:Y:S01]  /*65e0*/  IMAD.WIDE.U32 R2, R74, UR12, R2 ;  /* 0x0000000c4a027c25 */ /* 0x000fe2000f8e0002 */
[----:B------:R-:W-:Y:S01]  /*65f0*/  UIADD3 UR6, UR5, UR6, URZ ;  /* 0x0000000605067290 */ /* 0x000fe2000fffe03f */
[C---:B--2---:R-:W-:Y:S01]  /*6600*/  LEA R16, R72.reuse, R16, 0x7 ;  /* 0x0000001048107211 */ /* 0x044fe200078e38ff */
[----:B------:R-:W-:Y:S01]  /*6610*/  ULDC.64 UR8, c[0x0][0xb28] ;  /* 0x0002ca0000087ab9 */ /* 0x000fe20000000a00 */
[----:B------:R-:W-:-:S02]  /*6620*/  IMAD R71, R72, 0x80, R71 ;  /* 0x0000008048477824 */ /* 0x000fc400078e0247 */
[----:B------:R-:W-:Y:S02]  /*6630*/  IMAD R75, R75, UR12, R68 ;  /* 0x0000000c4b4b7c24 */ /* 0x000fe4000f8e0244 */
[----:B------:R-:W-:Y:S01]  /*6640*/  IMAD.U32 R69, RZ, RZ, UR5 ;  /* 0x00000005ff457e24 */ /* 0x000fe2000f8e00ff */
[----:B------:R-:W-:Y:S01]  /*6650*/  MOV R69, UR6 ;  /* 0x0000000600457c02 */ /* 0x000fe20008000f00 */
[----:B-1----:R-:W-:Y:S01]  /*6660*/  @P0 IMAD.HI.U32 R70, R71, R70, RZ ;  /* 0x0000004647460227 */ /* 0x002fe200078e00ff */
[----:B------:R-:W-:-:S03]  /*6670*/  ULDC.64 UR6, c[0x0][0xb48] ;  /* 0x0002d20000067ab9 */ /* 0x000fc60000000a00 */
[----:B------:R-:W-:Y:S01]  /*6680*/  IMAD.U32 R68, RZ, RZ, UR4 ;  /* 0x00000004ff447e24 */ /* 0x000fe2000f8e00ff */
[----:B------:R-:W-:Y:S01]  /*6690*/  ULDC.64 UR4, c[0x0][0xbe0] ;  /* 0x0002f80000047ab9 */ /* 0x000fe20000000a00 */
[----:B------:R-:W-:Y:S01]  /*66a0*/  IMAD.IADD R3, R3, 0x1, R75 ;  /* 0x0000000103037824 */ /* 0x000fe200078e024b */
[----:B------:R-:W-:Y:S01]  /*66b0*/  MOV R75, R71 ;  /* 0x00000047004b7202 */ /* 0x000fe20000000f00 */
[----:B0-----:R-:W-:Y:S02]  /*66c0*/  IMAD R74, R80, UR10, RZ ;  /* 0x0000000a504a7c24 */ /* 0x001fe4000f8e02ff */
[----:B---3--:R-:W-:-:S04]  /*66d0*/  @P0 IMAD.HI.U32 R86, R71, R86, RZ ;  /* 0x0000005647560227 */ /* 0x008fc800078e00ff */
[----:B------:R-:W-:Y:S01]  /*66e0*/  IMAD.MOV.U32 R73, RZ, RZ, R71 ;  /* 0x000000ffff497224 */ /* 0x000fe200078e0047 */
[----:B-----5:R-:W-:Y:S01]  /*66f0*/  @P0 SHF.R.U32.HI R73, RZ, R77, R70 ;  /* 0x0000004dff490219 */ /* 0x020fe20000011646 */
[----:B------:R-:W-:Y:S01]  /*6700*/  IMAD R77, R81, UR12, R74 ;  /* 0x0000000c514d7c24 */ /* 0x000fe2000f8e024a */
[----:B------:R-:W-:Y:S01]  /*6710*/  @P0 SHF.R.U32.HI R75, RZ, R85, R86 ;  /* 0x00000055ff4b0219 */ /* 0x000fe20000011656 */
[----:B------:R-:W-:-:S04]  /*6720*/  IMAD.WIDE.U32 R68, R80, UR12, R68 ;  /* 0x0000000c50447c25 */ /* 0x000fc8000f8e0044 */
[----:B------:R-:W-:Y:S02]  /*6730*/  IMAD R70, R76, UR4, RZ ;  /* 0x000000044c467c24 */ /* 0x000fe4000f8e02ff */
[----:B------:R-:W-:-:S04]  /*6740*/  IMAD.WIDE.U32 R2, R83, UR4, R2 ;  /* 0x0000000453027c25 */ /* 0x000fc8000f8e0002 */
[----:B------:R-:W-:Y:S01]  /*6750*/  IMAD.IADD R69, R69, 0x1, R77 ;  /* 0x0000000145457824 */ /* 0x000fe200078e024d */
[----:B------:R-:W-:Y:S01]  /*6760*/  SHF.R.S32.HI R77, RZ, 0x1f, R73 ;  /* 0x0000001fff4d7819 */ /* 0x000fe20000011449 */
[----:B------:R-:W-:Y:S01]  /*6770*/  IMAD R76, R76, UR6, RZ ;  /* 0x000000064c4c7c24 */ /* 0x000fe2000f8e02ff */
[----:B------:R-:W-:Y:S01]  /*6780*/  IADD3 R2, P0, R73, R2, RZ ;  /* 0x0000000249027210 */ /* 0x000fe20007f1e0ff */
[C---:B------:R-:W-:Y:S01]  /*6790*/  IMAD R74, R83.reuse, UR5, R70 ;  /* 0x00000005534a7c24 */ /* 0x040fe2000f8e0246 */
[----:B------:R-:W-:Y:S01]  /*67a0*/  SHF.R.S32.HI R70, RZ, 0x1f, R75 ;  /* 0x0000001fff467819 */ /* 0x000fe2000001144b */
[----:B------:R-:W-:Y:S01]  /*67b0*/  IMAD.MOV R73, RZ, RZ, -R73 ;  /* 0x000000ffff497224 */ /* 0x000fe200078e0a49 */
[----:B------:R-:W-:Y:S01]  /*67c0*/  ULDC.64 UR4, c[0x0][0xb30] ;  /* 0x0002cc0000047ab9 */ /* 0x000fe20000000a00 */
[----:B------:R-:W-:Y:S01]  /*67d0*/  IMAD R79, R83, UR7, R76 ;  /* 0x00000007534f7c24 */ /* 0x000fe2000f8e024c */
[----:B------:R-:W-:Y:S01]  /*67e0*/  IADD3.X R3, R77, R3, R74, P0, !PT ;  /* 0x000000034d037210 */ /* 0x000fe200007fe44a */
[----:B------:R-:W-:Y:S01]  /*67f0*/  IMAD.WIDE.U32 R68, R83, UR6, R68 ;  /* 0x0000000653447c25 */ /* 0x000fe2000f8e0044 */
[----:B------:R-:W-:-:S03]  /*6800*/  ULDC.64 UR6, c[0x0][0xbc8] ;  /* 0x0002f20000067ab9 */ /* 0x000fc60000000a00 */
[----:B------:R-:W-:Y:S01]  /*6810*/  IMAD.MOV R76, RZ, RZ, -R75 ;  /* 0x000000ffff4c7224 */ /* 0x000fe200078e0a4b */
[----:B------:R-:W-:Y:S01]  /*6820*/  IADD3 R69, R69, R79, RZ ;  /* 0x0000004f45457210 */ /* 0x000fe20007ffe0ff */
[----:B------:R-:W-:Y:S02]  /*6830*/  IMAD R70, R70, UR4, RZ ;  /* 0x0000000446467c24 */ /* 0x000fe4000f8e02ff */
[C-C-:B------:R-:W-:Y:S02]  /*6840*/  IMAD R73, R78.reuse, R73, R71.reuse ;  /* 0x000000494e497224 */ /* 0x140fe400078e0247 */
[----:B------:R-:W-:Y:S02]  /*6850*/  IMAD R71, R78, R76, R71 ;  /* 0x0000004c4e477224 */ /* 0x000fe400078e0247 */
[C---:B------:R-:W-:Y:S01]  /*6860*/  IMAD R77, R75.reuse, UR5, R70 ;  /* 0x000000054b4d7c24 */ /* 0x040fe2000f8e0246 */
[----:B------:R-:W-:Y:S01]  /*6870*/  SHF.R.S32.HI R70, RZ, 0x1f, R73 ;  /* 0x0000001fff467819 */ /* 0x000fe20000011449 */
[----:B------:R-:W-:Y:S01]  /*6880*/  IMAD.WIDE.U32 R68, R75, UR4, R68 ;  /* 0x000000044b447c25 */ /* 0x000fe2000f8e0044 */
[----:B------:R-:W-:Y:S01]  /*6890*/  SHF.R.S32.HI R74, RZ, 0x1f, R71 ;  /* 0x0000001fff4a7819 */ /* 0x000fe20000011447 */
[----:B------:R-:W0:Y:S01]  /*68a0*/  S2UR UR5, SR_CgaCtaId ;  /* 0x00000000000579c3 */ /* 0x000e220000008800 */
[----:B------:R-:W-:Y:S01]  /*68b0*/  UMOV UR4, 0x400 ;  /* 0x0000040000047882 */ /* 0x000fe20000000000 */
[----:B------:R-:W-:-:S02]  /*68c0*/  IMAD R70, R70, UR6, RZ ;  /* 0x0000000646467c24 */ /* 0x000fc4000f8e02ff */
[----:B------:R-:W-:Y:S02]  /*68d0*/  IMAD.IADD R69, R69, 0x1, R77 ;  /* 0x0000000145457824 */ /* 0x000fe400078e024d */
[----:B------:R-:W-:Y:S02]  /*68e0*/  IMAD R74, R74, UR8, RZ ;  /* 0x000000084a4a7c24 */ /* 0x000fe4000f8e02ff */
[C---:B------:R-:W-:Y:S02]  /*68f0*/  IMAD R75, R73.reuse, UR7, R70 ;  /* 0x00000007494b7c24 */ /* 0x040fe4000f8e0246 */
[----:B------:R-:W-:Y:S01]  /*6900*/  IMAD.WIDE.U32 R2, R73, UR6, R2 ;  /* 0x0000000649027c25 */ /* 0x000fe2000f8e0002 */
[----:B------:R-:W-:-:S03]  /*6910*/  ULDC.64 UR6, c[0x0][0xba8] ;  /* 0x0002ea0000067ab9 */ /* 0x000fc60000000a00 */
[C---:B------:R-:W-:Y:S01]  /*6920*/  IMAD R73, R71.reuse, UR9, R74 ;  /* 0x0000000947497c24 */ /* 0x040fe2000f8e024a */
[----:B------:R-:W-:Y:S01]  /*6930*/  LEA R74, P0, R2, UR6, 0x2 ;  /* 0x00000006024a7c11 */ /* 0x000fe2000f8010ff */
[----:B------:R-:W-:Y:S01]  /*6940*/  IMAD.WIDE.U32 R68, R71, UR8, R68 ;  /* 0x0000000847447c25 */ /* 0x000fe2000f8e0044 */
[----:B------:R-:W-:Y:S01]  /*6950*/  ULDC.64 UR8, c[0x0][0xb00] ;  /* 0x0002c00000087ab9 */ /* 0x000fe20000000a00 */
[----:B------:R-:W-:Y:S02]  /*6960*/  ULDC UR6, c[0x0][0xa88] ;  /* 0x0002a20000067ab9 */ /* 0x000fe40000000800 */
[----:B------:R-:W-:Y:S01]  /*6970*/  IMAD.IADD R71, R3, 0x1, R75 ;  /* 0x0000000103477824 */ /* 0x000fe200078e024b */
[----:B------:R-:W-:Y:S01]  /*6980*/  LEA R79, P1, R68, UR8, 0x2 ;  /* 0x00000008444f7c11 */ /* 0x000fe2000f8210ff */
[----:B------:R-:W-:Y:S01]  /*6990*/  IMAD.IADD R3, R69, 0x1, R73 ;  /* 0x0000000145037824 */ /* 0x000fe200078e0249 */
[----:B0-----:R-:W-:Y:S02]  /*69a0*/  ULEA UR4, UR5, UR4, 0x18 ;  /* 0x0000000405047291 */ /* 0x001fe4000f8ec03f */
[----:B------:R-:W-:Y:S01]  /*69b0*/  LEA.HI.X R75, R2, UR7, R71, 0x2, P0 ;  /* 0x00000007024b7c11 */ /* 0x000fe200080f1447 */
[----:B------:R-:W-:Y:S01]  /*69c0*/  IMAD R73, R78, UR6, RZ ;  /* 0x000000064e497c24 */ /* 0x000fe2000f8e02ff */
[----:B------:R-:W-:Y:S01]  /*69d0*/  LEA.HI.X R80, R68, UR9, R3, 0x2, P1 ;  /* 0x0000000944507c11 */ /* 0x000fe200088f1403 */
[----:B------:R-:W-:Y:S01]  /*69e0*/  SHFL.IDX PT, R2, R74, RZ, 0x1c1f ;  /* 0x001c1fff4a027589 */ /* 0x000fe200000e0000 */
[----:B------:R-:W-:Y:S01]  /*69f0*/  LOP3.LUT P0, RZ, R82, 0x3, RZ, 0xc0, !PT ;  /* 0x0000000352ff7812 */ /* 0x000fe2000780c0ff */
[C---:B------:R-:W-:Y:S01]  /*6a00*/  VIADD R72, R16.reuse, 0x8 ;  /* 0x0000000810487836 */ /* 0x040fe20000000000 */
[----:B------:R-:W-:Y:S01]  /*6a10*/  UIADD3 UR4, UR4, 0x28820, URZ ;  /* 0x0002882004047890 */ /* 0x000fe2000fffe03f */
[----:B------:R-:W0:Y:S01]  /*6a20*/  SHFL.IDX PT, R3, R75, RZ, 0x1c1f ;  /* 0x001c1fff4b037589 */ /* 0x000e2200000e0000 */
[----:B------:R-:W-:-:S02]  /*6a30*/  ISETP.GE.OR P1, PT, R16, R73, P0 ;  /* 0x000000491000720c */ /* 0x000fc40000726670 */
[-C--:B------:R-:W-:Y:S01]  /*6a40*/  ISETP.GE.OR P0, PT, R72, R73.reuse, P0 ;  /* 0x000000494800720c */ /* 0x080fe20000706670 */
[----:B------:R-:W-:Y:S01]  /*6a50*/  SHFL.IDX PT, R68, R74, 0x1, 0x1c1f ;  /* 0x003c1f004a447f89 */ /* 0x000fe200000e0000 */
[----:B------:R-:W-:Y:S01]  /*6a60*/  UPRMT UR4, URZ, 0x654, UR4 ;  /* 0x000006543f047896 */ /* 0x000fe20008000004 */
[----:B------:R-:W-:Y:S02]  /*6a70*/  ISETP.GE.AND P2, PT, R16, R73, PT ;  /* 0x000000491000720c */ /* 0x000fe40003f46270 */
[----:B------:R1:W2:Y:S04]  /*6a80*/  SHFL.IDX PT, R69, R75, 0x1, 0x1c1f ;  /* 0x003c1f004b457f89 */ /* 0x0002a800000e0000 */
[----:B------:R3:W4:Y:S02]  /*6a90*/  SHFL.IDX PT, R70, R79, RZ, 0x1c1f ;  /* 0x001c1fff4f467589 */ /* 0x00072400000e0000 */
[----:B------:R-:W-:Y:S01]  /*6aa0*/  SYNCS.ARRIVE.TRANS64.RED.A1T0 RZ, [UR4], RZ ;  /* 0x000000ffffff79a7 */ /* 0x000fe20008100404 */
[----:B-1----:R-:W-:Y:S01]  /*6ab0*/  LOP3.LUT R75, R84, 0x7ffffffc, RZ, 0xc0, !PT ;  /* 0x7ffffffc544b7812 */ /* 0x002fe200078ec0ff */
[----:B------:R3:W1:Y:S04]  /*6ac0*/  SHFL.IDX PT, R71, R80, RZ, 0x1c1f ;  /* 0x001c1fff50477589 */ /* 0x00066800000e0000 */
[----:B------:R-:W-:Y:S01]  /*6ad0*/  IMAD.IADD R75, R82, 0x1, -R75 ;  /* 0x00000001524b7824 */ /* 0x000fe200078e0a4b */
[----:B0-----:R3:W-:Y:S03]  /*6ae0*/  @!P1 ST.E desc[UR38][R2.64], R17 ;  /* 0x0000001102009985 */ /* 0x0017e6000c101926 */
[----:B------:R-:W-:Y:S01]  /*6af0*/  IMAD.SHL.U32 R75, R75, 0x2, RZ ;  /* 0x000000024b4b7824 */ /* 0x000fe200078e00ff */
[----:B--2---:R3:W-:Y:S01]  /*6b00*/  @!P0 ST.E desc[UR38][R68.64], R0 ;  /* 0x0000000044008985 */ /* 0x0047e2000c101926 */
[----:B------:R-:W-:Y:S05]  /*6b10*/  @P2 BRA `(.L_x_37) ;  /* 0x0000000400782947 */ /* 0x000fea0003800000 */
[C---:B---3--:R-:W-:Y:S01]  /*6b20*/  IADD3 R0, R75.reuse, 0x8, RZ ;  /* 0x000000084b007810 */ /* 0x048fe20007ffe0ff */
[----:B------:R-:W-:Y:S01]  /*6b30*/  ULDC UR4, c[0x0][0xac8] ;  /* 0x0002b20000047ab9 */ /* 0x000fe20000000800 */
[C---:B------:R-:W-:Y:S01]  /*6b40*/  VIADD R68, R75.reuse, 0x10 ;  /* 0x000000104b447836 */ /* 0x040fe20000000000 */
[C---:B------:R-:W-:Y:S01]  /*6b50*/  ISETP.GE.AND P2, PT, R75.reuse, UR4, PT ;  /* 0x000000044b007c0c */ /* 0x040fe2000bf46270 */
[C---:B------:R-:W-:Y:S01]  /*6b60*/  VIADD R69, R75.reuse, 0x18 ;  /* 0x000000184b457836 */ /* 0x040fe20000000000 */
[----:B------:R-:W-:Y:S01]  /*6b70*/  ISETP.GE.AND P3, PT, R0, UR4, PT ;  /* 0x0000000400007c0c */ /* 0x000fe2000bf66270 */
[C---:B------:R-:W-:Y:S01]  /*6b80*/  VIADD R76, R75.reuse, 0x30 ;  /* 0x000000304b4c7836 */ /* 0x040fe20000000000 */
[----:B------:R-:W-:Y:S01]  /*6b90*/  ISETP.GE.AND P0, PT, R68, UR4, PT ;  /* 0x0000000444007c0c */ /* 0x000fe2000bf06270 */
[C---:B------:R-:W-:Y:S01]  /*6ba0*/  VIADD R77, R75.reuse, 0x38 ;  /* 0x000000384b4d7836 */ /* 0x040fe20000000000 */
[C---:B------:R-:W-:Y:S01]  /*6bb0*/  IADD3 R74, R75.reuse, 0x28, RZ ;  /* 0x000000284b4a7810 */ /* 0x040fe20007ffe0ff */
[----:B------:R-:W-:Y:S01]  /*6bc0*/  VIADD R78, R75, 0x40 ;  /* 0x000000404b4e7836 */ /* 0x000fe20000000000 */
[----:B------:R-:W-:-:S02]  /*6bd0*/  ISETP.GE.AND P1, PT, R69, UR4, PT ;  /* 0x0000000445007c0c */ /* 0x000fc4000bf26270 */
[----:B------:R-:W-:Y:S02]  /*6be0*/  ISETP.GE.AND P4, PT, R76, UR4, PT ;  /* 0x000000044c007c0c */ /* 0x000fe4000bf86270 */
[----:B------:R-:W-:Y:S01]  /*6bf0*/  ISETP.GE.AND P5, PT, R77, UR4, PT ;  /* 0x000000044d007c0c */ /* 0x000fe2000bfa6270 */
[C---:B-1--4-:R-:W-:Y:S01]  /*6c00*/  @!P2 IMAD.WIDE R2, R75.reuse, 0x4, R70 ;  /* 0x000000044b02a825 */ /* 0x052fe200078e0246 */
[----:B------:R-:W-:Y:S02]  /*6c10*/  ISETP.GE.AND P6, PT, R78, UR4, PT ;  /* 0x000000044e007c0c */ /* 0x000fe4000bfc6270 */
[----:B------:R-:W-:Y:S02]  /*6c20*/  @!P3 LEA.HI R0, R0, R0, RZ, 0x1 ;  /* 0x000000000000b211 */ /* 0x000fe400078f08ff */
[----:B------:R0:W-:Y:S01]  /*6c30*/  @!P2 ST.E.64 desc[UR38][R2.64], R48 ;  /* 0x000000300200a985 */ /* 0x0001e2000c101b26 */
[----:B------:R-:W-:Y:S02]  /*6c40*/  @!P0 LEA.HI R68, R68, R68, RZ, 0x1 ;  /* 0x0000004444448211 */ /* 0x000fe400078f08ff */
[----:B------:R-:W-:Y:S01]  /*6c50*/  @!P3 LOP3.LUT R17, R0, 0xfffffffe, RZ, 0xc0, !PT ;  /* 0xfffffffe0011b812 */ /* 0x000fe200078ec0ff */
[----:B------:R-:W-:Y:S01]  /*6c60*/  VIADD R0, R75, 0x20 ;  /* 0x000000204b007836 */ /* 0x000fe20000000000 */
[----:B------:R-:W-:-:S02]  /*6c70*/  @!P1 LEA.HI R69, R69, R69, RZ, 0x1 ;  /* 0x0000004545459211 */ /* 0x000fc400078f08ff */
[----:B------:R-:W-:Y:S01]  /*6c80*/  @!P4 LEA.HI R76, R76, R76, RZ, 0x1 ;  /* 0x0000004c4c4cc211 */ /* 0x000fe200078f08ff */
[----:B------:R-:W-:Y:S01]  /*6c90*/  @!P3 IMAD.WIDE R16, R17, 0x4, R70 ;  /* 0x000000041110b825 */ /* 0x000fe200078e0246 */
[----:B------:R-:W-:Y:S02]  /*6ca0*/  ISETP.GE.AND P2, PT, R0, UR4, PT ;  /* 0x0000000400007c0c */ /* 0x000fe4000bf46270 */
[----:B------:R-:W-:Y:S02]  /*6cb0*/  @!P5 LEA.HI R77, R77, R77, RZ, 0x1 ;  /* 0x0000004d4d4dd211 */ /* 0x000fe400078f08ff */
[----:B------:R1:W-:Y:S01]  /*6cc0*/  @!P3 ST.E.64 desc[UR38][R16.64], R52 ;  /* 0x000000341000b985 */ /* 0x0003e2000c101b26 */
[----:B------:R-:W-:Y:S02]  /*6cd0*/  ISETP.GE.AND P3, PT, R74, UR4, PT ;  /* 0x000000044a007c0c */ /* 0x000fe4000bf66270 */
[----:B0-----:R-:W-:Y:S01]  /*6ce0*/  @!P0 LOP3.LUT R3, R68, 0xfffffffe, RZ, 0xc0, !PT ;  /* 0xfffffffe44038812 */ /* 0x001fe200078ec0ff */
[----:B------:R-:W-:Y:S01]  /*6cf0*/  VIADD R68, R75, 0x60 ;  /* 0x000000604b447836 */ /* 0x000fe20000000000 */
[----:B------:R-:W-:-:S03]  /*6d00*/  @!P6 LEA.HI R78, R78, R78, RZ, 0x1 ;  /* 0x0000004e4e4ee211 */ /* 0x000fc600078f08ff */
[----:B------:R-:W-:Y:S01]  /*6d10*/  @!P0 IMAD.WIDE R2, R3, 0x4, R70 ;  /* 0x0000000403028825 */ /* 0x000fe200078e0246 */
[----:B------:R-:W-:-:S04]  /*6d20*/  @!P2 LEA.HI R0, R0, R0, RZ, 0x1 ;  /* 0x000000000000a211 */ /* 0x000fc800078f08ff */
[----:B------:R-:W-:Y:S01]  /*6d30*/  @!P2 LOP3.LUT R49, R0, 0xfffffffe, RZ, 0xc0, !PT ;  /* 0xfffffffe0031a812 */ /* 0x000fe200078ec0ff */
[----:B------:R0:W-:Y:S01]  /*6d40*/  @!P0 ST.E.64 desc[UR38][R2.64], R44 ;  /* 0x0000002c02008985 */ /* 0x0001e2000c101b26 */
[----:B------:R-:W-:Y:S02]  /*6d50*/  @!P3 LEA.HI R74, R74, R74, RZ, 0x1 ;  /* 0x0000004a4a4ab211 */ /* 0x000fe400078f08ff */
[----:B-1----:R-:W-:Y:S01]  /*6d60*/  @!P1 LOP3.LUT R17, R69, 0xfffffffe, RZ, 0xc0, !PT ;  /* 0xfffffffe45119812 */ /* 0x002fe200078ec0ff */
[--C-:B------:R-:W-:Y:S01]  /*6d70*/  @!P2 IMAD.WIDE R48, R49, 0x4, R70.reuse ;  /* 0x000000043130a825 */ /* 0x100fe200078e0246 */
[----:B------:R-:W-:Y:S02]  /*6d80*/  @!P3 LOP3.LUT R53, R74, 0xfffffffe, RZ, 0xc0, !PT ;  /* 0xfffffffe4a35b812 */ /* 0x000fe400078ec0ff */
[----:B------:R-:W-:Y:S01]  /*6d90*/  @!P4 LOP3.LUT R69, R76, 0xfffffffe, RZ, 0xc0, !PT ;  /* 0xfffffffe4c45c812 */ /* 0x000fe200078ec0ff */
[----:B------:R-:W-:Y:S01]  /*6da0*/  @!P1 IMAD.WIDE R16, R17, 0x4, R70 ;  /* 0x0000000411109825 */ /* 0x000fe200078e0246 */
[----:B------:R-:W-:-:S04]  /*6db0*/  IADD3 R0, R75, 0x48, RZ ;  /* 0x000000484b007810 */ /* 0x000fc80007ffe0ff */
[----:B------:R1:W-:Y:S01]  /*6dc0*/  @!P1 ST.E.64 desc[UR38][R16.64], R56 ;  /* 0x0000003810009985 */ /* 0x0003e2000c101b26 */
[----:B0-----:R-:W-:Y:S01]  /*6dd0*/  @!P5 LOP3.LUT R45, R77, 0xfffffffe, RZ, 0xc0, !PT ;  /* 0xfffffffe4d2dd812 */ /* 0x001fe200078ec0ff */
[--C-:B------:R-:W-:Y:S01]  /*6de0*/  @!P3 IMAD.WIDE R2, R53, 0x4, R70.reuse ;  /* 0x000000043502b825 */ /* 0x100fe200078e0246 */
[----:B------:R-:W-:Y:S01]  /*6df0*/  @!P6 LOP3.LUT R53, R78, 0xfffffffe, RZ, 0xc0, !PT ;  /* 0xfffffffe4e35e812 */ /* 0x000fe200078ec0ff */
[----:B------:R0:W-:Y:S01]  /*6e00*/  @!P2 ST.E.64 desc[UR38][R48.64], R32 ;  /* 0x000000203000a985 */ /* 0x0001e2000c101b26 */
[----:B------:R-:W-:Y:S01]  /*6e10*/  ISETP.GE.AND P0, PT, R0, UR4, PT ;  /* 0x0000000400007c0c */ /* 0x000fe2000bf06270 */
[--C-:B------:R-:W-:Y:S02]  /*6e20*/  @!P5 IMAD.WIDE R44, R45, 0x4, R70.reuse ;  /* 0x000000042d2cd825 */ /* 0x100fe400078e0246 */
[----:B------:R2:W-:Y:S01]  /*6e30*/  @!P3 ST.E.64 desc[UR38][R2.64], R30 ;  /* 0x0000001e0200b985 */ /* 0x0005e2000c101b26 */
[----:B------:R-:W-:Y:S01]  /*6e40*/  ISETP.GE.AND P3, PT, R68, UR4, PT ;  /* 0x0000000444007c0c */ /* 0x000fe2000bf66270 */
[----:B------:R-:W-:-:S04]  /*6e50*/  @!P6 IMAD.WIDE R52, R53, 0x4, R70 ;  /* 0x000000043534e825 */ /* 0x000fc800078e0246 */
[----:B-1----:R-:W-:-:S04]  /*6e60*/  @!P4 IMAD.WIDE R16, R69, 0x4, R70 ;  /* 0x000000044510c825 */ /* 0x002fc800078e0246 */
[C---:B------:R-:W-:Y:S01]  /*6e70*/  VIADD R56, R75.reuse, 0x50 ;  /* 0x000000504b387836 */ /* 0x040fe20000000000 */
[----:B------:R1:W-:Y:S01]  /*6e80*/  @!P4 ST.E.64 desc[UR38][R16.64], R26 ;  /* 0x0000001a1000c985 */ /* 0x0003e2000c101b26 */
[C---:B------:R-:W-:Y:S01]  /*6e90*/  VIADD R57, R75.reuse, 0x58 ;  /* 0x000000584b397836 */ /* 0x040fe20000000000 */
[C---:B0-----:R-:W-:Y:S01]  /*6ea0*/  IADD3 R32, R75.reuse, 0x68, RZ ;  /* 0x000000684b207810 */ /* 0x041fe20007ffe0ff */
[C---:B--2---:R-:W-:Y:S01]  /*6eb0*/  VIADD R3, R75.reuse, 0x78 ;  /* 0x000000784b037836 */ /* 0x044fe20000000000 */
[----:B------:R0:W-:Y:S01]  /*6ec0*/  @!P5 ST.E.64 desc[UR38][R44.64], R40 ;  /* 0x000000282c00d985 */ /* 0x0001e2000c101b26 */
[----:B------:R-:W-:Y:S01]  /*6ed0*/  VIADD R33, R75, 0x70 ;  /* 0x000000704b217836 */ /* 0x000fe20000000000 */
[----:B------:R-:W-:Y:S02]  /*6ee0*/  ISETP.GE.AND P1, PT, R56, UR4, PT ;  /* 0x0000000438007c0c */ /* 0x000fe4000bf26270 */
[----:B------:R2:W-:Y:S01]  /*6ef0*/  @!P6 ST.E.64 desc[UR38][R52.64], R60 ;  /* 0x0000003c3400e985 */ /* 0x0005e2000c101b26 */
[----:B------:R-:W-:-:S02]  /*6f00*/  ISETP.GE.AND P2, PT, R57, UR4, PT ;  /* 0x0000000439007c0c */ /* 0x000fc4000bf46270 */
[----:B------:R-:W-:Y:S02]  /*6f10*/  ISETP.GE.AND P6, PT, R3, UR4, PT ;  /* 0x0000000403007c0c */ /* 0x000fe4000bfc6270 */
[----:B------:R-:W-:Y:S02]  /*6f20*/  ISETP.GE.AND P4, PT, R32, UR4, PT ;  /* 0x0000000420007c0c */ /* 0x000fe4000bf86270 */
[----:B------:R-:W-:Y:S02]  /*6f30*/  ISETP.GE.AND P5, PT, R33, UR4, PT ;  /* 0x0000000421007c0c */ /* 0x000fe4000bfa6270 */
[----:B------:R-:W-:Y:S02]  /*6f40*/  @!P0 LEA.HI R0, R0, R0, RZ, 0x1 ;  /* 0x0000000000008211 */ /* 0x000fe400078f08ff */
[----:B------:R-:W-:Y:S02]  /*6f50*/  @!P1 LEA.HI R56, R56, R56, RZ, 0x1 ;  /* 0x0000003838389211 */ /* 0x000fe400078f08ff */
[----:B------:R-:W-:-:S02]  /*6f60*/  @!P3 LEA.HI R68, R68, R68, RZ, 0x1 ;  /* 0x000000444444b211 */ /* 0x000fc400078f08ff */
[----:B------:R-:W-:Y:S02]  /*6f70*/  @!P2 LEA.HI R57, R57, R57, RZ, 0x1 ;  /* 0x000000393939a211 */ /* 0x000fe400078f08ff */
[----:B-1----:R-:W-:Y:S02]  /*6f80*/  @!P6 LEA.HI R16, R3, R3, RZ, 0x1 ;  /* 0x000000030310e211 */ /* 0x002fe400078f08ff */
[----:B------:R-:W-:Y:S02]  /*6f90*/  @!P4 LEA.HI R32, R32, R32, RZ, 0x1 ;  /* 0x000000202020c211 */ /* 0x000fe400078f08ff */
[----:B------:R-:W-:Y:S02]  /*6fa0*/  @!P5 LEA.HI R2, R33, R33, RZ, 0x1 ;  /* 0x000000212102d211 */ /* 0x000fe400078f08ff */
[----:B------:R-:W-:Y:S02]  /*6fb0*/  @!P0 LOP3.LUT R3, R0, 0xfffffffe, RZ, 0xc0, !PT ;  /* 0xfffffffe00038812 */ /* 0x000fe400078ec0ff */
[----:B------:R-:W-:-:S02]  /*6fc0*/  @!P1 LOP3.LUT R17, R56, 0xfffffffe, RZ, 0xc0, !PT ;  /* 0xfffffffe38119812 */ /* 0x000fc400078ec0ff */
[----:B------:R-:W-:Y:S02]  /*6fd0*/  @!P2 LOP3.LUT R27, R57, 0xfffffffe, RZ, 0xc0, !PT ;  /* 0xfffffffe391ba812 */ /* 0x000fe400078ec0ff */
[----:B------:R-:W-:Y:S02]  /*6fe0*/  @!P3 LOP3.LUT R31, R68, 0xfffffffe, RZ, 0xc0, !PT ;  /* 0xfffffffe441fb812 */ /* 0x000fe400078ec0ff */
[----:B------:R-:W-:Y:S01]  /*6ff0*/  @!P4 LOP3.LUT R33, R32, 0xfffffffe, RZ, 0xc0, !PT ;  /* 0xfffffffe2021c812 */ /* 0x000fe200078ec0ff */
[--C-:B------:R-:W-:Y:S01]  /*7000*/  @!P2 IMAD.WIDE R26, R27, 0x4, R70.reuse ;  /* 0x000000041b1aa825 */ /* 0x100fe200078e0246 */
[----:B0-----:R-:W-:Y:S02]  /*7010*/  @!P5 LOP3.LUT R41, R2, 0xfffffffe, RZ, 0xc0, !PT ;  /* 0xfffffffe0229d812 */ /* 0x001fe400078ec0ff */
[----:B------:R-:W-:Y:S01]  /*7020*/  @!P6 LOP3.LUT R45, R16, 0xfffffffe, RZ, 0xc0, !PT ;  /* 0xfffffffe102de812 */ /* 0x000fe200078ec0ff */
[----:B------:R-:W-:-:S04]  /*7030*/  @!P0 IMAD.WIDE R2, R3, 0x4, R70 ;  /* 0x0000000403028825 */ /* 0x000fc800078e0246 */
[--C-:B------:R-:W-:Y:S01]  /*7040*/  @!P1 IMAD.WIDE R16, R17, 0x4, R70.reuse ;  /* 0x0000000411109825 */ /* 0x100fe200078e0246 */
[----:B------:R2:W-:Y:S03]  /*7050*/  @!P0 ST.E.64 desc[UR38][R2.64], R4 ;  /* 0x0000000402008985 */ /* 0x0005e6000c101b26 */
[--C-:B------:R-:W-:Y:S01]  /*7060*/  @!P3 IMAD.WIDE R30, R31, 0x4, R70.reuse ;  /* 0x000000041f1eb825 */ /* 0x100fe200078e0246 */
[----:B------:R2:W-:Y:S03]  /*7070*/  @!P1 ST.E.64 desc[UR38][R16.64], R6 ;  /* 0x0000000610009985 */ /* 0x0005e6000c101b26 */
[--C-:B------:R-:W-:Y:S01]  /*7080*/  @!P4 IMAD.WIDE R32, R33, 0x4, R70.reuse ;  /* 0x000000042120c825 */ /* 0x100fe200078e0246 */
[----:B------:R2:W-:Y:S03]  /*7090*/  @!P2 ST.E.64 desc[UR38][R26.64], R8 ;  /* 0x000000081a00a985 */ /* 0x0005e6000c101b26 */
[--C-:B------:R-:W-:Y:S01]  /*70a0*/  @!P5 IMAD.WIDE R40, R41, 0x4, R70.reuse ;  /* 0x000000042928d825 */ /* 0x100fe200078e0246 */
[----:B------:R2:W-:Y:S03]  /*70b0*/  @!P3 ST.E.64 desc[UR38][R30.64], R14 ;  /* 0x0000000e1e00b985 */ /* 0x0005e6000c101b26 */
[----:B------:R-:W-:Y:S01]  /*70c0*/  @!P6 IMAD.WIDE R44, R45, 0x4, R70 ;  /* 0x000000042d2ce825 */ /* 0x000fe200078e0246 */
[----:B------:R2:W-:Y:S04]  /*70d0*/  @!P4 ST.E.64 desc[UR38][R32.64], R22 ;  /* 0x000000162000c985 */ /* 0x0005e8000c101b26 */
[----:B------:R2:W-:Y:S04]  /*70e0*/  @!P5 ST.E.64 desc[UR38][R40.64], R34 ;  /* 0x000000222800d985 */ /* 0x0005e8000c101b26 */
[----:B------:R2:W-:Y:S02]  /*70f0*/  @!P6 ST.E.64 desc[UR38][R44.64], R66 ;  /* 0x000000422c00e985 */ /* 0x0005e4000c101b26 */
.L_x_37:
[----:B------:R-:W-:Y:S05]  /*7100*/  BSYNC B0 ;  /* 0x0000000000007941 */ /* 0x000fea0003800000 */
.L_x_36:
[----:B------:R-:W-:Y:S01]  /*7110*/  ISETP.GE.AND P0, PT, R72, R73, PT ;  /* 0x000000494800720c */ /* 0x000fe20003f06270 */
[----:B--23--:R2:W3:Y:S04]  /*7120*/  SHFL.IDX PT, R17, R80, 0x1, 0x1c1f ;  /* 0x003c1f0050117f89 */ /* 0x00c4e800000e0000 */
[----:B------:R2:W0:Y:S08]  /*7130*/  SHFL.IDX PT, R16, R79, 0x1, 0x1c1f ;  /* 0x003c1f004f107f89 */ /* 0x00043000000e0000 */
[----:B--2---:R-:W-:Y:S05]  /*7140*/  @P0 BRA `(.L_x_8) ;  /* 0x0000004400400947 */ /* 0x004fea0003800000 */
[----:B------:R-:W-:Y:S01]  /*7150*/  ULDC UR4, c[0x0][0xac8] ;  /* 0x0002b20000047ab9 */ /* 0x000fe20000000800 */
[C---:B------:R-:W-:Y:S01]  /*7160*/  VIADD R0, R75.reuse, 0x8 ;  /* 0x000000084b007836 */ /* 0x040fe20000000000 */
[C---:B------:R-:W-:Y:S01]  /*7170*/  ISETP.GE.AND P0, PT, R75.reuse, UR4, PT ;  /* 0x000000044b007c0c */ /* 0x040fe2000bf06270 */
[C---:B------:R-:W-:Y:S01]  /*7180*/  VIADD R6, R75.reuse, 0x18 ;  /* 0x000000184b067836 */ /* 0x040fe20000000000 */
[C---:B------:R-:W-:Y:S01]  /*7190*/  IADD3 R4, R75.reuse, 0x10, RZ ;  /* 0x000000104b047810 */ /* 0x040fe20007ffe0ff */
[C---:B------:R-:W-:Y:S01]  /*71a0*/  VIADD R8, R75.reuse, 0x20 ;  /* 0x000000204b087836 */ /* 0x040fe20000000000 */
[----:B------:R-:W-:Y:S01]  /*71b0*/  ISETP.GE.AND P5, PT, R0, UR4, PT ;  /* 0x0000000400007c0c */ /* 0x000fe2000bfa6270 */
[C---:B------:R-:W-:Y:S01]  /*71c0*/  VIADD R9, R75.reuse, 0x28 ;  /* 0x000000284b097836 */ /* 0x040fe20000000000 */
[----:B------:R-:W-:Y:S01]  /*71d0*/  ISETP.GE.AND P6, PT, R4, UR4, PT ;  /* 0x0000000404007c0c */ /* 0x000fe2000bfc6270 */
[C---:B------:R-:W-:Y:S01]  /*71e0*/  VIADD R15, R75.reuse, 0x38 ;  /* 0x000000384b0f7836 */ /* 0x040fe20000000000 */
[C---:B------:R-:W-:Y:S01]  /*71f0*/  IADD3 R14, R75.reuse, 0x30, RZ ;  /* 0x000000304b0e7810 */ /* 0x040fe20007ffe0ff */
[C---:B------:R-:W-:Y:S01]  /*7200*/  VIADD R26, R75.reuse, 0x40 ;  /* 0x000000404b1a7836 */ /* 0x040fe20000000000 */
[----:B------:R-:W-:Y:S01]  /*7210*/  ISETP.GE.AND P4, PT, R8, UR4, PT ;  /* 0x0000000408007c0c */ /* 0x000fe2000bf86270 */
[----:B------:R-:W-:Y:S01]  /*7220*/  VIADD R30, R75, 0x48 ;  /* 0x000000484b1e7836 */ /* 0x000fe20000000000 */
[----:B------:R-:W-:Y:S01]  /*7230*/  ISETP.GE.AND P3, PT, R9, UR4, PT ;  /* 0x0000000409007c0c */ /* 0x000fe2000bf66270 */
[----:B0--3--:R-:W-:Y:S01]  /*7240*/  @!P0 IMAD.WIDE R2, R75, 0x4, R16 ;  /* 0x000000044b028825 */ /* 0x009fe200078e0210 */
[----:B------:R-:W-:-:S02]  /*7250*/  ISETP.GE.AND P2, PT, R14, UR4, PT ;  /* 0x000000040e007c0c */ /* 0x000fc4000bf46270 */
[----:B------:R-:W-:Y:S02]  /*7260*/  ISETP.GE.AND P1, PT, R15, UR4, PT ;  /* 0x000000040f007c0c */ /* 0x000fe4000bf26270 */
[----:B------:R0:W-:Y:S01]  /*7270*/  @!P0 ST.E.64 desc[UR38][R2.64], R50 ;  /* 0x0000003202008985 */ /* 0x0001e2000c101b26 */
[----:B------:R-:W-:Y:S02]  /*7280*/  ISETP.GE.AND P0, PT, R6, UR4, PT ;  /* 0x0000000406007c0c */ /* 0x000fe4000bf06270 */
[----:B------:R-:W-:Y:S02]  /*7290*/  @!P5 LEA.HI R0, R0, R0, RZ, 0x1 ;  /* 0x000000000000d211 */ /* 0x000fe400078f08ff */
[----:B------:R-:W-:Y:S02]  /*72a0*/  @!P6 LEA.HI R4, R4, R4, RZ, 0x1 ;  /* 0x000000040404e211 */ /* 0x000fe400078f08ff */
[----:B------:R-:W-:Y:S02]  /*72b0*/  @!P5 LOP3.LUT R5, R0, 0xfffffffe, RZ, 0xc0, !PT ;  /* 0xfffffffe0005d812 */ /* 0x000fe400078ec0ff */
[----:B------:R-:W-:-:S02]  /*72c0*/  @!P6 LOP3.LUT R7, R4, 0xfffffffe, RZ, 0xc0, !PT ;  /* 0xfffffffe0407e812 */ /* 0x000fc400078ec0ff */
[----:B------:R-:W-:Y:S02]  /*72d0*/  @!P4 LEA.HI R8, R8, R8, RZ, 0x1 ;  /* 0x000000080808c211 */ /* 0x000fe400078f08ff */
[----:B------:R-:W-:Y:S01]  /*72e0*/  @!P3 LEA.HI R0, R9, R9, RZ, 0x1 ;  /* 0x000000090900b211 */ /* 0x000fe200078f08ff */
[--C-:B0-----:R-:W-:Y:S01]  /*72f0*/  @!P5 IMAD.WIDE R2, R5, 0x4, R16.reuse ;  /* 0x000000040502d825 */ /* 0x101fe200078e0210 */
[----:B------:R-:W-:Y:S02]  /*7300*/  @!P0 LEA.HI R6, R6, R6, RZ, 0x1 ;  /* 0x0000000606068211 */ /* 0x000fe400078f08ff */
[----:B------:R-:W-:Y:S01]  /*7310*/  @!P2 LEA.HI R14, R14, R14, RZ, 0x1 ;  /* 0x0000000e0e0ea211 */ /* 0x000fe200078f08ff */
[----:B------:R-:W-:Y:S01]  /*7320*/  @!P6 IMAD.WIDE R4, R7, 0x4, R16 ;  /* 0x000000040704e825 */ /* 0x000fe200078e0210 */
[----:B------:R-:W-:Y:S01]  /*7330*/  @!P1 LEA.HI R22, R15, R15, RZ, 0x1 ;  /* 0x0000000f0f169211 */ /* 0x000fe200078f08ff */
[----:B------:R0:W-:Y:S01]  /*7340*/  @!P5 ST.E.64 desc[UR38][R2.64], R46 ;  /* 0x0000002e0200d985 */ /* 0x0001e2000c101b26 */
[----:B------:R-:W-:-:S02]  /*7350*/  @!P0 LOP3.LUT R7, R6, 0xfffffffe, RZ, 0xc0, !PT ;  /* 0xfffffffe06078812 */ /* 0x000fc400078ec0ff */
[----:B------:R-:W-:Y:S01]  /*7360*/  @!P4 LOP3.LUT R9, R8, 0xfffffffe, RZ, 0xc0, !PT ;  /* 0xfffffffe0809c812 */ /* 0x000fe200078ec0ff */
[----:B------:R2:W-:Y:S01]  /*7370*/  @!P6 ST.E.64 desc[UR38][R4.64], R54 ;  /* 0x000000360400e985 */ /* 0x0005e2000c101b26 */
[----:B------:R-:W-:Y:S02]  /*7380*/  @!P3 LOP3.LUT R15, R0, 0xfffffffe, RZ, 0xc0, !PT ;  /* 0xfffffffe000fb812 */ /* 0x000fe400078ec0ff */
[----:B------:R-:W-:Y:S02]  /*7390*/  @!P2 LOP3.LUT R23, R14, 0xfffffffe, RZ, 0xc0, !PT ;  /* 0xfffffffe0e17a812 */ /* 0x000fe400078ec0ff */
[----:B------:R-:W-:Y:S01]  /*73a0*/  @!P1 LOP3.LUT R27, R22, 0xfffffffe, RZ, 0xc0, !PT ;  /* 0xfffffffe161b9812 */ /* 0x000fe200078ec0ff */
[----:B------:R-:W-:Y:S01]  /*73b0*/  VIADD R22, R75, 0x58 ;  /* 0x000000584b167836 */ /* 0x000fe20000000000 */
[----:B------:R-:W-:Y:S02]  /*73c0*/  ISETP.GE.AND P5, PT, R26, UR4, PT ;  /* 0x000000041a007c0c */ /* 0x000fe4000bfa6270 */
[----:B------:R-:W-:Y:S01]  /*73d0*/  ISETP.GE.AND P6, PT, R30, UR4, PT ;  /* 0x000000041e007c0c */ /* 0x000fe2000bfc6270 */
[----:B0-----:R-:W-:Y:S01]  /*73e0*/  @!P0 IMAD.WIDE R2, R7, 0x4, R16 ;  /* 0x0000000407028825 */ /* 0x001fe200078e0210 */
[----:B------:R-:W-:-:S02]  /*73f0*/  IADD3 R0, R75, 0x50, RZ ;  /* 0x000000504b007810 */ /* 0x000fc40007ffe0ff */
[----:B------:R-:W-:Y:S01]  /*7400*/  IADD3 R31, R75, 0x70, RZ ;  /* 0x000000704b1f7810 */ /* 0x000fe20007ffe0ff */
[--C-:B--2---:R-:W-:Y:S01]  /*7410*/  @!P4 IMAD.WIDE R4, R9, 0x4, R16.reuse ;  /* 0x000000040904c825 */ /* 0x104fe200078e0210 */
[----:B------:R0:W-:Y:S01]  /*7420*/  @!P0 ST.E.64 desc[UR38][R2.64], R12 ;  /* 0x0000000c02008985 */ /* 0x0001e2000c101b26 */
[----:B------:R-:W-:Y:S02]  /*7430*/  ISETP.GE.AND P0, PT, R0, UR4, PT ;  /* 0x0000000400007c0c */ /* 0x000fe4000bf06270 */
[--C-:B------:R-:W-:Y:S01]  /*7440*/  @!P3 IMAD.WIDE R6, R15, 0x4, R16.reuse ;  /* 0x000000040f06b825 */ /* 0x100fe200078e0210 */
[----:B------:R2:W-:Y:S01]  /*7450*/  @!P4 ST.E.64 desc[UR38][R4.64], R20 ;  /* 0x000000140400c985 */ /* 0x0005e2000c101b26 */
[----:B------:R-:W-:Y:S02]  /*7460*/  ISETP.GE.AND P4, PT, R31, UR4, PT ;  /* 0x000000041f007c0c */ /* 0x000fe4000bf86270 */
[----:B------:R-:W-:Y:S01]  /*7470*/  @!P2 IMAD.WIDE R8, R23, 0x4, R16 ;  /* 0x000000041708a825 */ /* 0x000fe200078e0210 */
[----:B------:R3:W-:Y:S01]  /*7480*/  @!P3 ST.E.64 desc[UR38][R6.64], R28 ;  /* 0x0000001c0600b985 */ /* 0x0007e2000c101b26 */
[----:B------:R-:W-:-:S02]  /*7490*/  @!P5 LEA.HI R26, R26, R26, RZ, 0x1 ;  /* 0x0000001a1a1ad211 */ /* 0x000fc400078f08ff */
[----:B------:R-:W-:Y:S01]  /*74a0*/  @!P1 IMAD.WIDE R14, R27, 0x4, R16 ;  /* 0x000000041b0e9825 */ /* 0x000fe200078e0210 */
[----:B------:R5:W-:Y:S01]  /*74b0*/  @!P2 ST.E.64 desc[UR38][R8.64], R42 ;  /* 0x0000002a0800a985 */ /* 0x000be2000c101b26 */
[----:B------:R-:W-:Y:S02]  /*74c0*/  @!P6 LEA.HI R30, R30, R30, RZ, 0x1 ;  /* 0x0000001e1e1ee211 */ /* 0x000fe400078f08ff */
[C---:B------:R-:W-:Y:S01]  /*74d0*/  VIADD R23, R75.reuse, 0x60 ;  /* 0x000000604b177836 */ /* 0x040fe20000000000 */
[----:B------:R-:W-:Y:S01]  /*74e0*/  @!P1 ST.E.64 desc[UR38][R14.64], R58 ;  /* 0x0000003a0e009985 */ /* 0x000fe2000c101b26 */
[C---:B------:R-:W-:Y:S01]  /*74f0*/  VIADD R27, R75.reuse, 0x68 ;  /* 0x000000684b1b7836 */ /* 0x040fe20000000000 */
[----:B------:R-:W-:Y:S01]  /*7500*/  ISETP.GE.AND P1, PT, R22, UR4, PT ;  /* 0x0000000416007c0c */ /* 0x000fe2000bf26270 */
[----:B------:R-:W-:Y:S01]  /*7510*/  VIADD R75, R75, 0x78 ;  /* 0x000000784b4b7836 */ /* 0x000fe20000000000 */
[----:B------:R-:W-:Y:S02]  /*7520*/  ISETP.GE.AND P2, PT, R23, UR4, PT ;  /* 0x0000000417007c0c */ /* 0x000fe4000bf46270 */
[----:B------:R-:W-:-:S02]  /*7530*/  ISETP.GE.AND P3, PT, R27, UR4, PT ;  /* 0x000000041b007c0c */ /* 0x000fc4000bf66270 */
[----:B0-----:R-:W-:Y:S02]  /*7540*/  @!P5 LOP3.LUT R3, R26, 0xfffffffe, RZ, 0xc0, !PT ;  /* 0xfffffffe1a03d812 */ /* 0x001fe400078ec0ff */
[----:B--2---:R-:W-:Y:S02]  /*7550*/  @!P6 LOP3.LUT R5, R30, 0xfffffffe, RZ, 0xc0, !PT ;  /* 0xfffffffe1e05e812 */ /* 0x004fe400078ec0ff */
[----:B------:R-:W-:Y:S01]  /*7560*/  @!P0 LEA.HI R0, R0, R0, RZ, 0x1 ;  /* 0x0000000000008211 */ /* 0x000fe200078f08ff */
[--C-:B------:R-:W-:Y:S01]  /*7570*/  @!P5 IMAD.WIDE R2, R3, 0x4, R16.reuse ;  /* 0x000000040302d825 */ /* 0x100fe200078e0210 */
[----:B------:R-:W-:Y:S02]  /*7580*/  @!P4 LEA.HI R31, R31, R31, RZ, 0x1 ;  /* 0x0000001f1f1fc211 */ /* 0x000fe400078f08ff */
[----:B------:R-:W-:Y:S01]  /*7590*/  @!P1 LEA.HI R22, R22, R22, RZ, 0x1 ;  /* 0x0000001616169211 */ /* 0x000fe200078f08ff */
[----:B------:R-:W-:Y:S01]  /*75a0*/  @!P6 IMAD.WIDE R4, R5, 0x4, R16 ;  /* 0x000000040504e825 */ /* 0x000fe200078e0210 */
[----:B------:R-:W-:Y:S01]  /*75b0*/  @!P2 LEA.HI R23, R23, R23, RZ, 0x1 ;  /* 0x000000171717a211 */ /* 0x000fe200078f08ff */
[----:B------:R0:W-:Y:S01]  /*75c0*/  @!P5 ST.E.64 desc[UR38][R2.64], R38 ;  /* 0x000000260200d985 */ /* 0x0001e2000c101b26 */
[----:B------:R-:W-:-:S02]  /*75d0*/  @!P3 LEA.HI R27, R27, R27, RZ, 0x1 ;  /* 0x0000001b1b1bb211 */ /* 0x000fc400078f08ff */
[----:B---3--:R-:W-:Y:S01]  /*75e0*/  @!P0 LOP3.LUT R7, R0, 0xfffffffe, RZ, 0xc0, !PT ;  /* 0xfffffffe00078812 */ /* 0x008fe200078ec0ff */
[----:B------:R2:W-:Y:S01]  /*75f0*/  @!P6 ST.E.64 desc[UR38][R4.64], R62 ;  /* 0x0000003e0400e985 */ /* 0x0005e2000c101b26 */
[----:B-----5:R-:W-:Y:S02]  /*7600*/  @!P1 LOP3.LUT R9, R22, 0xfffffffe, RZ, 0xc0, !PT ;  /* 0xfffffffe16099812 */ /* 0x020fe400078ec0ff */
[----:B------:R-:W-:Y:S02]  /*7610*/  @!P2 LOP3.LUT R23, R23, 0xfffffffe, RZ, 0xc0, !PT ;  /* 0xfffffffe1717a812 */ /* 0x000fe400078ec0ff */
[----:B------:R-:W-:Y:S02]  /*7620*/  @!P3 LOP3.LUT R27, R27, 0xfffffffe, RZ, 0xc0, !PT ;  /* 0xfffffffe1b1bb812 */ /* 0x000fe400078ec0ff */
[----:B------:R-:W-:Y:S01]  /*7630*/  @!P4 LOP3.LUT R13, R31, 0xfffffffe, RZ, 0xc0, !PT ;  /* 0xfffffffe1f0dc812 */ /* 0x000fe200078ec0ff */
[----:B0-----:R-:W-:-:S04]  /*7640*/  @!P0 IMAD.WIDE R2, R7, 0x4, R16 ;  /* 0x0000000407028825 */ /* 0x001fc800078e0210 */
[--C-:B--2---:R-:W-:Y:S01]  /*7650*/  @!P1 IMAD.WIDE R4, R9, 0x4, R16.reuse ;  /* 0x0000000409049825 */ /* 0x104fe200078e0210 */
[----:B------:R2:W-:Y:S01]  /*7660*/  @!P0 ST.E.64 desc[UR38][R2.64], R10 ;  /* 0x0000000a02008985 */ /* 0x0005e2000c101b26 */
[----:B------:R-:W-:Y:S02]  /*7670*/  ISETP.GE.AND P0, PT, R75, UR4, PT ;  /* 0x000000044b007c0c */ /* 0x000fe4000bf06270 */
[--C-:B------:R-:W-:Y:S01]  /*7680*/  @!P2 IMAD.WIDE R6, R23, 0x4, R16.reuse ;  /* 0x000000041706a825 */ /* 0x100fe200078e0210 */
[----:B------:R2:W-:Y:S03]  /*7690*/  @!P1 ST.E.64 desc[UR38][R4.64], R18 ;  /* 0x0000001204009985 */ /* 0x0005e6000c101b26 */
[--C-:B------:R-:W-:Y:S01]  /*76a0*/  @!P3 IMAD.WIDE R8, R27, 0x4, R16.reuse ;  /* 0x000000041b08b825 */ /* 0x100fe200078e0210 */
[----:B------:R2:W-:Y:S03]  /*76b0*/  @!P2 ST.E.64 desc[UR38][R6.64], R24 ;  /* 0x000000180600a985 */ /* 0x0005e6000c101b26 */
[----:B------:R-:W-:Y:S01]  /*76c0*/  @!P4 IMAD.WIDE R12, R13, 0x4, R16 ;  /* 0x000000040d0cc825 */ /* 0x000fe200078e0210 */
[----:B------:R2:W-:Y:S04]  /*76d0*/  @!P3 ST.E.64 desc[UR38][R8.64], R36 ;  /* 0x000000240800b985 */ /* 0x0005e8000c101b26 */
[----:B------:R2:W-:Y:S01]  /*76e0*/  @!P4 ST.E.64 desc[UR38][R12.64], R64 ;  /* 0x000000400c00c985 */ /* 0x0005e2000c101b26 */
[----:B------:R-:W-:Y:S05]  /*76f0*/  @P0 BRA `(.L_x_8) ;  /* 0x0000003c00d40947 */ /* 0x000fea0003800000 */
[----:B------:R-:W-:-:S04]  /*7700*/  LEA.HI R75, R75, R75, RZ, 0x1 ;  /* 0x0000004b4b4b7211 */ /* 0x000fc800078f08ff */
[----:B--2---:R-:W-:-:S05]  /*7710*/  LOP3.LUT R3, R75, 0xfffffffe, RZ, 0xc0, !PT ;  /* 0xfffffffe4b037812 */ /* 0x004fca00078ec0ff */
[----:B------:R-:W-:-:S05]  /*7720*/  IMAD.WIDE R2, R3, 0x4, R16 ;  /* 0x0000000403027825 */ /* 0x000fca00078e0210 */
[----:B------:R0:W-:Y:S01]  /*7730*/  ST.E.64 desc[UR38][R2.64], R150 ;  /* 0x0000009602007985 */ /* 0x0001e2000c101b26 */
[----:B------:R-:W-:Y:S05]  /*7740*/  BRA `(.L_x_8) ;  /* 0x0000003c00c07947 */ /* 0x000fea0003800000 */
.L_x_35:
[----:B------:R-:W0:Y:S02]  /*7750*/  S2R R0, SR_TID.X ;  /* 0x0000000000007919 */ /* 0x000e240000002100 */
[----:B0-----:R-:W-:-:S05]  /*7760*/  VIADD R2, R0, 0xffffff80 ;  /* 0xffffff8000027836 */ /* 0x001fca0000000000 */
[----:B------:R-:W-:-:S13]  /*7770*/  ISETP.GT.AND P0, PT, R2, 0x7f, PT ;  /* 0x0000007f0200780c */ /* 0x000fda0003f04270 */
[----:B------:R-:W-:Y:S05]  /*7780*/  @P0 BRA `(.L_x_8) ;  /* 0x0000003c00b00947 */ /* 0x000fea0003800000 */
[----:B------:R-:W0:Y:S01]  /*7790*/  S2R R3, SR_CTAID.X ;  /* 0x0000000000037919 */ /* 0x000e220000002500 */
[----:B------:R-:W1:Y:S01]  /*77a0*/  LDC R6, c[0x0][0xbe8] ;  /* 0x0002fa00ff067b82 */ /* 0x000e620000000800 */
[----:B------:R-:W-:Y:S01]  /*77b0*/  ULDC UR4, c[0x0][0xa88] ;  /* 0x0002a20000047ab9 */ /* 0x000fe20000000800 */
[----:B0-----:R-:W-:Y:S02]  /*77c0*/  IMAD R0, R3, 0x80, R0 ;  /* 0x0000008003007824 */ /* 0x001fe400078e0200 */
[----:B-1----:R-:W-:-:S03]  /*77d0*/  IMAD R3, R6, UR4, RZ ;  /* 0x0000000406037c24 */ /* 0x002fc6000f8e02ff */
[----:B------:R-:W-:-:S04]  /*77e0*/  IADD3 R0, R0, -0x80, RZ ;  /* 0xffffff8000007810 */ /* 0x000fc80007ffe0ff */
[----:B------:R-:W-:-:S13]  /*77f0*/  ISETP.GE.AND P0, PT, R0, R3, PT ;  /* 0x000000030000720c */ /* 0x000fda0003f06270 */
[----:B------:R-:W-:Y:S05]  /*7800*/  @P0 BRA `(.L_x_8) ;  /* 0x0000003c00900947 */ /* 0x000fea0003800000 */
[----:B------:R-:W-:Y:S01]  /*7810*/  ISETP.NE.AND P0, PT, R6, 0x1, PT ;  /* 0x000000010600780c */ /* 0x000fe20003f05270 */
[----:B------:R-:W0:Y:S01]  /*7820*/  S2UR UR7, SR_CTAID.Z ;  /* 0x00000000000779c3 */ /* 0x000e220000002700 */
[----:B------:R-:W-:Y:S01]  /*7830*/  USHF.R.S32.HI UR6, URZ, 0x1f, UR37 ;  /* 0x0000001f3f067899 */ /* 0x000fe20008011425 */
[----:B------:R-:W-:Y:S01]  /*7840*/  IMAD.MOV.U32 R5, RZ, RZ, R0 ;  /* 0x000000ffff057224 */ /* 0x000fe200078e0000 */
[----:B------:R-:W-:Y:S02]  /*7850*/  ULDC.64 UR8, c[0x0][0xbd0] ;  /* 0x0002f40000087ab9 */ /* 0x000fe40000000a00 */
[----:B------:R-:W-:Y:S02]  /*7860*/  UIMAD UR6, UR6, UR8, URZ ;  /* 0x00000008060672a4 */ /* 0x000fe4000f8e023f */
[----:B------:R-:W-:Y:S01]  /*7870*/  UIMAD.WIDE.U32 UR4, UR37, UR8, URZ ;  /* 0x00000008250472a5 */ /* 0x000fe2000f8e003f */
[----:B------:R-:W1:Y:S01]  /*7880*/  LDC.64 R10, c[0x0][0xbd8] ;  /* 0x0002f600ff0a7b82 */ /* 0x000e620000000a00 */
[----:B------:R-:W-:-:S04]  /*7890*/  UIMAD UR6, UR37, UR9, UR6 ;  /* 0x00000009250672a4 */ /* 0x000fc8000f8e0206 */
[----:B------:R-:W-:Y:S02]  /*78a0*/  UIADD3 UR6, UR5, UR6, URZ ;  /* 0x0000000605067290 */ /* 0x000fe4000fffe03f */
[----:B------:R-:W-:Y:S01]  /*78b0*/  IMAD.U32 R3, RZ, RZ, UR5 ;  /* 0x00000005ff037e24 */ /* 0x000fe2000f8e00ff */
[----:B------:R-:W2:Y:S01]  /*78c0*/  @P0 LDC R7, c[0x0][0xbec] ;  /* 0x0002fb00ff070b82 */ /* 0x000ea20000000800 */
[----:B------:R-:W-:Y:S01]  /*78d0*/  IMAD.U32 R2, RZ, RZ, UR4 ;  /* 0x00000004ff027e24 */ /* 0x000fe2000f8e00ff */
[----:B------:R-:W-:Y:S01]  /*78e0*/  ULDC.64 UR4, c[0x0][0xbe0] ;  /* 0x0002f80000047ab9 */ /* 0x000fe20000000a00 */
[----:B------:R-:W-:-:S05]  /*78f0*/  MOV R3, UR6 ;  /* 0x0000000600037c02 */ /* 0x000fca0008000f00 */
[----:B------:R-:W3:Y:S01]  /*7900*/  @P0 LDC R9, c[0x0][0xbf0] ;  /* 0x0002fc00ff090b82 */ /* 0x000ee20000000800 */
[----:B0-----:R-:W-:-:S07]  /*7910*/  USHF.R.S32.HI UR8, URZ, 0x1f, UR7 ;  /* 0x0000001f3f087899 */ /* 0x001fce0008011407 */
[----:B------:R-:W0:Y:S01]  /*7920*/  S2UR UR10, SR_CTAID.Y ;  /* 0x00000000000a79c3 */ /* 0x000e220000002600 */
[C---:B-1----:R-:W-:Y:S02]  /*7930*/  IMAD R12, R10.reuse, UR8, RZ ;  /* 0x000000080a0c7c24 */ /* 0x042fe4000f8e02ff */
[----:B------:R-:W-:-:S04]  /*7940*/  IMAD.WIDE.U32 R2, R10, UR7, R2 ;  /* 0x000000070a027c25 */ /* 0x000fc8000f8e0002 */
[----:B------:R-:W-:Y:S01]  /*7950*/  IMAD R11, R11, UR7, R12 ;  /* 0x000000070b0b7c24 */ /* 0x000fe2000f8e020c */
[----:B------:R-:W0:Y:S01]  /*7960*/  LDC R8, c[0x0][0xc50] ;  /* 0x00031400ff087b82 */ /* 0x000e220000000800 */
[----:B--2---:R-:W-:-:S04]  /*7970*/  @P0 IMAD.HI.U32 R4, R0, R7, RZ ;  /* 0x0000000700040227 */ /* 0x004fc800078e00ff */
[----:B------:R-:W-:Y:S02]  /*7980*/  IMAD R7, RZ, RZ, -UR37 ;  /* 0x80000025ff077e24 */ /* 0x000fe4000f8e02ff */
[----:B------:R-:W-:Y:S01]  /*7990*/  IMAD.IADD R3, R11, 0x1, R3 ;  /* 0x000000010b037824 */ /* 0x000fe200078e0203 */
[----:B---3--:R-:W-:Y:S01]  /*79a0*/  @P0 SHF.R.U32.HI R5, RZ, R9, R4 ;  /* 0x00000009ff050219 */ /* 0x008fe20000011604 */
[----:B0-----:R-:W-:-:S04]  /*79b0*/  IMAD R9, R8, R7, UR10 ;  /* 0x0000000a08097e24 */ /* 0x001fc8000f8e0207 */
[----:B------:R-:W-:Y:S02]  /*79c0*/  IMAD.MOV R7, RZ, RZ, -R5 ;  /* 0x000000ffff077224 */ /* 0x000fe400078e0a05 */
[----:B------:R-:W-:Y:S01]  /*79d0*/  IMAD.WIDE.U32 R2, R9, UR4, R2 ;  /* 0x0000000409027c25 */ /* 0x000fe2000f8e0002 */
[----:B------:R-:W-:-:S03]  /*79e0*/  SHF.R.S32.HI R4, RZ, 0x1f, R9 ;  /* 0x0000001fff047819 */ /* 0x000fc60000011409 */
[----:B------:R-:W-:Y:S01]  /*79f0*/  IMAD R7, R6, R7, R0 ;  /* 0x0000000706077224 */ /* 0x000fe200078e0200 */
[----:B------:R-:W-:Y:S01]  /*7a00*/  IADD3 R2, P0, R5, R2, RZ ;  /* 0x0000000205027210 */ /* 0x000fe20007f1e0ff */
[----:B------:R-:W-:-:S03]  /*7a10*/  IMAD R4, R4, UR4, RZ ;  /* 0x0000000404047c24 */ /* 0x000fc6000f8e02ff */
[----:B------:R-:W-:Y:S01]  /*7a20*/  SHF.R.S32.HI R0, RZ, 0x1f, R7 ;  /* 0x0000001fff007819 */ /* 0x000fe20000011407 */
[----:B------:R-:W-:Y:S01]  /*7a30*/  IMAD R4, R9, UR5, R4 ;  /* 0x0000000509047c24 */ /* 0x000fe2000f8e0204 */
[----:B------:R-:W-:Y:S01]  /*7a40*/  SHF.R.S32.HI R9, RZ, 0x1f, R5 ;  /* 0x0000001fff097819 */ /* 0x000fe20000011405 */
[----:B------:R-:W-:Y:S02]  /*7a50*/  ULDC.64 UR4, c[0x0][0xbc8] ;  /* 0x0002f20000047ab9 */ /* 0x000fe40000000a00 */
[----:B------:R-:W-:Y:S01]  /*7a60*/  IMAD R0, R0, UR4, RZ ;  /* 0x0000000400007c24 */ /* 0x000fe2000f8e02ff */
[----:B------:R-:W-:-:S03]  /*7a70*/  IADD3.X R3, R9, R3, R4, P0, !PT ;  /* 0x0000000309037210 */ /* 0x000fc600007fe404 */
[C---:B------:R-:W-:Y:S02]  /*7a80*/  IMAD R5, R7.reuse, UR5, R0 ;  /* 0x0000000507057c24 */ /* 0x040fe4000f8e0200 */
[----:B------:R-:W-:Y:S01]  /*7a90*/  IMAD.WIDE.U32 R2, R7, UR4, R2 ;  /* 0x0000000407027c25 */ /* 0x000fe2000f8e0002 */
[----:B------:R-:W-:-:S04]  /*7aa0*/  ULDC.64 UR4, c[0x0][0xba8] ;  /* 0x0002ea0000047ab9 */ /* 0x000fc80000000a00 */
[----:B------:R-:W-:Y:S02]  /*7ab0*/  IADD3 R3, R3, R5, RZ ;  /* 0x0000000503037210 */ /* 0x000fe40007ffe0ff */
[----:B------:R-:W-:-:S04]  /*7ac0*/  LEA R4, P0, R2, UR4, 0x2 ;  /* 0x0000000402047c11 */ /* 0x000fc8000f8010ff */
[----:B------:R-:W-:Y:S01]  /*7ad0*/  LEA.HI.X R5, R2, UR5, R3, 0x2, P0 ;  /* 0x0000000502057c11 */ /* 0x000fe200080f1403 */
[----:B------:R-:W-:-:S05]  /*7ae0*/  IMAD.MOV.U32 R3, RZ, RZ, -0x800000 ;  /* 0xff800000ff037424 */ /* 0x000fca00078e00ff */
[----:B------:R0:W-:Y:S01]  /*7af0*/  STG.E desc[UR38][R4.64], R3 ;  /* 0x0000000304007986 */ /* 0x0001e2000c101926 */
[----:B------:R-:W-:Y:S05]  /*7b00*/  BRA `(.L_x_8) ;  /* 0x0000003800d07947 */ /* 0x000fea0003800000 */
.L_x_6:
[----:B------:R-:W-:-:S08]  /*7b10*/  NOP ;  /* 0x0000000000007918 */ /* 0x000fd00000000000 */
[----:B------:R-:W0:-:S00]  /*7b20*/  USETMAXREG.DEALLOC.CTAPOOL 0x28 ;  /* 0x00000028000079c8 */ /* 0x000e0000080e0500 */
[----:B0-----:R-:W-:Y:S01]  /*7b30*/  LOP3.LUT R17, R17, 0x3, RZ, 0xc0, !PT ;  /* 0x0000000311117812 */ /* 0x001fe200078ec0ff */
[----:B------:R-:W0:Y:S05]  /*7b40*/  S2R R34, SR_CTAID.Z ;  /* 0x0000000000227919 */ /* 0x000e2a0000002700 */
[----:B------:R-:W1:Y:S01]  /*7b50*/  S2UR UR6, SR_CTAID.Y ;  /* 0x00000000000679c3 */ /* 0x000e620000002600 */
[----:B------:R-:W2:Y:S02]  /*7b60*/  SHFL.IDX PT, R0, R17, RZ, 0x1f ;  /* 0x00001fff11007589 */ /* 0x000ea400000e0000 */
[----:B--2---:R-:W-:-:S13]  /*7b70*/  ISETP.NE.AND P0, PT, R0, RZ, PT ;  /* 0x000000ff0000720c */ /* 0x004fda0003f05270 */
[----:B01----:R-:W-:Y:S05]  /*7b80*/  @!P0 BRA `(.L_x_38) ;  /* 0x0000000000288947 */ /* 0x003fea0003800000 */
[----:B------:R-:W-:Y:S01]  /*7b90*/  ULDC UR7, c[0x0][0xc50] ;  /* 0x0003140000077ab9 */ /* 0x000fe20000000800 */
[----:B------:R-:W-:Y:S01]  /*7ba0*/  UMOV UR42, UR6 ;  /* 0x00000006002a7c82 */ /* 0x000fe20008000000 */
[----:B------:R-:W-:-:S06]  /*7bb0*/  UISETP.NE.AND UP0, UPT, UR7, 0x1, UPT ;  /* 0x000000010700788c */ /* 0x000fcc000bf05270 */
[----:B------:R-:W-:-:S13]  /*7bc0*/  PLOP3.LUT P0, PT, PT, PT, UP0, 0x80, 0x0 ;  /* 0x000000000000781c */ /* 0x000fda0003f0f008 */
[----:B------:R-:W-:Y:S05]  /*7bd0*/  @!P0 BRA `(.L_x_39) ;  /* 0x0000000000308947 */ /* 0x000fea0003800000 */
[----:B------:R-:W-:Y:S01]  /*7be0*/  ULDC UR4, c[0x0][0xc54] ;  /* 0x0003150000047ab9 */ /* 0x000fe20000000800 */
[----:B------:R-:W-:Y:S01]  /*7bf0*/  ULDC UR42, c[0x0][0xc58] ;  /* 0x00031600002a7ab9 */ /* 0x000fe20000000800 */
[----:B------:R-:W-:-:S04]  /*7c00*/  UIMAD.WIDE.U32 UR4, UR6, UR4, URZ ;  /* 0x00000004060472a5 */ /* 0x000fc8000f8e003f */
[----:B------:R-:W-:Y:S01]  /*7c10*/  USHF.R.U32.HI UR42, URZ, UR42, UR5 ;  /* 0x0000002a3f2a7299 */ /* 0x000fe20008011605 */
[----:B------:R-:W-:Y:S11]  /*7c20*/  BRA `(.L_x_39) ;  /* 0x00000000001c7947 */ /* 0x000ff60003800000 */
.L_x_38:
[----:B------:R-:W-:Y:S01]  /*7c30*/  ULDC UR7, c[0x0][0xc50] ;  /* 0x0003140000077ab9 */ /* 0x000fe20000000800 */
[----:B------:R-:W-:Y:S01]  /*7c40*/  UMOV UR42, UR6 ;  /* 0x00000006002a7c82 */ /* 0x000fe20008000000 */
[----:B------:R-:W-:-:S11]  /*7c50*/  UISETP.NE.AND UP0, UPT, UR7, 0x1, UPT ;  /* 0x000000010700788c */ /* 0x000fd6000bf05270 */
[----:B------:R-:W-:Y:S01]  /*7c60*/  @UP0 ULDC UR4, c[0x0][0xc54] ;  /* 0x0003150000040ab9 */ /* 0x000fe20000000800 */
[----:B------:R-:W-:Y:S01]  /*7c70*/  @UP0 ULDC UR8, c[0x0][0xc58] ;  /* 0x0003160000080ab9 */ /* 0x000fe20000000800 */
[----:B------:R-:W-:-:S04]  /*7c80*/  UIMAD.WIDE.U32 UR4, UR6, UR4, URZ ;  /* 0x00000004060472a5 */ /* 0x000fc8000f8e003f */
[----:B------:R-:W-:-:S12]  /*7c90*/  @UP0 USHF.R.U32.HI UR42, URZ, UR8, UR5 ;  /* 0x000000083f2a0299 */ /* 0x000fd80008011605 */
.L_x_39:
[----:B------:R-:W-:Y:S01]  /*7ca0*/  ISETP.GE.AND P0, PT, R34, RZ, PT ;  /* 0x000000ff2200720c */ /* 0x000fe20003f06270 */
[----:B------:R-:W-:Y:S01]  /*7cb0*/  UIADD3 UR4, -UR42, URZ, URZ ;  /* 0x0000003f2a047290 */ /* 0x000fe2000fffe13f */
[----:B------:R-:W-:Y:S01]  /*7cc0*/  IMAD.MOV.U32 R8, RZ, RZ, 0x1 ;  /* 0x00000001ff087424 */ /* 0x000fe200078e00ff */
[----:B------:R-:W-:Y:S01]  /*7cd0*/  MOV R9, 0x1 ;  /* 0x0000000100097802 */ /* 0x000fe20000000f00 */
[----:B------:R-:W-:Y:S01]  /*7ce0*/  IMAD.MOV.U32 R0, RZ, RZ, RZ ;  /* 0x000000ffff007224 */ /* 0x000fe200078e00ff */
[----:B------:R-:W-:-:S08]  /*7cf0*/  UIMAD UR4, UR7, UR4, UR6 ;  /* 0x00000004070472a4 */ /* 0x000fd0000f8e0206 */
[----:B------:R-:W-:Y:S05]  /*7d00*/  @!P0 BRA `(.L_x_40) ;  /* 0x00000034009c8947 */ /* 0x000fea0003800000 */
[----:B------:R-:W0:Y:S01]  /*7d10*/  LDC.64 R2, c[0x0][0xa28] ;  /* 0x00028a00ff027b82 */ /* 0x000e220000000a00 */
[----:B------:R-:W-:Y:S01]  /*7d20*/  ULDC.64 UR6, c[0x0][0x418] ;  /* 0x0001060000067ab9 */ /* 0x000fe20000000a00 */
[----:B------:R-:W-:Y:S01]  /*7d30*/  ULDC UR5, c[0x0][0x424] ;  /* 0x0001090000057ab9 */ /* 0x000fe20000000800 */
[----:B------:R-:W-:Y:S01]  /*7d40*/  ULDC UR43, c[0x0][0x2f0] ;  /* 0x0000bc00002b7ab9 */ /* 0x000fe20000000800 */
[----:B------:R-:W-:Y:S01]  /*7d50*/  IMAD.MOV.U32 R31, RZ, RZ, RZ ;  /* 0x000000ffff1f7224 */ /* 0x000fe200078e00ff */
[----:B0-----:R-:W-:-:S04]  /*7d60*/  ISETP.NE.U32.AND P0, PT, R2, RZ, PT ;  /* 0x000000ff0200720c */ /* 0x001fc80003f05070 */
[----:B------:R-:W-:Y:S01]  /*7d70*/  ISETP.NE.AND.EX P0, PT, R3, RZ, PT, P0 ;  /* 0x000000ff0300720c */ /* 0x000fe20003f05300 */
[----:B------:R-:W-:-:S12]  /*7d80*/  UISETP.NE.U32.AND UP0, UPT, UR6, URZ, UPT ;  /* 0x0000003f0600728c */ /* 0x000fd8000bf05070 */
[----:B------:R-:W0:Y:S01]  /*7d90*/  @P0 LDC.64 R2, c[0x0][0xa28] ;  /* 0x00028a00ff020b82 */ /* 0x000e220000000a00 */
[----:B------:R-:W-:-:S04]  /*7da0*/  UISETP.NE.AND.EX UP0, UPT, UR7, URZ, UPT, UP0 ;  /* 0x0000003f0700728c */ /* 0x000fc8000bf05300 */
[----:B------:R-:W-:-:S04]  /*7db0*/  USEL UR5, UR5, 0x1, UP0 ;  /* 0x0000000105057887 */ /* 0x000fc80008000000 */
[----:B------:R-:W-:Y:S01]  /*7dc0*/  UIMAD UR43, UR5, UR43, URZ ;  /* 0x0000002b052b72a4 */ /* 0x000fe2000f8e023f */
[----:B------:R-:W1:Y:S03]  /*7dd0*/  S2R R35, SR_CTAID.X ;  /* 0x0000000000237919 */ /* 0x000e660000002500 */
[----:B------:R-:W-:Y:S02]  /*7de0*/  UISETP.GE.AND UP0, UPT, UR43, 0x1, UPT ;  /* 0x000000012b00788c */ /* 0x000fe4000bf06270 */
[----:B------:R-:W-:Y:S01]  /*7df0*/  UIADD3 UR5, UR43, 0x7f, URZ ;  /* 0x0000007f2b057890 */ /* 0x000fe2000fffe03f */
[----:B0-----:R-:W-:-:S05]  /*7e00*/  @P0 IMAD.WIDE R2, R34, 0x4, R2 ;  /* 0x0000000422020825 */ /* 0x001fca00078e0202 */
[----:B------:R0:W5:Y:S01]  /*7e10*/  @P0 LDG.E R31, desc[UR38][R2.64] ;  /* 0x00000026021f0981 */ /* 0x000162000c1e1900 */
[----:B------:R-:W-:Y:S01]  /*7e20*/  PLOP3.LUT P0, PT, PT, PT, UP0, 0x80, 0x0 ;  /* 0x000000000000781c */ /* 0x000fe20003f0f008 */
[----:B------:R-:W-:Y:S02]  /*7e30*/  USHF.R.S32.HI UR6, URZ, 0x1f, UR5 ;  /* 0x0000001f3f067899 */ /* 0x000fe40008011405 */
[----:B------:R-:W-:Y:S02]  /*7e40*/  ULOP3.LUT UR47, UR4, 0xffff, URZ, 0xc0, !UPT ;  /* 0x0000ffff042f7892 */ /* 0x000fe4000f8ec03f */
[----:B------:R-:W-:Y:S01]  /*7e50*/  ULEA.HI UR6, UR6, UR5, URZ, 0x7 ;  /* 0x0000000506067291 */ /* 0x000fe2000f8f383f */
[----:B------:R-:W-:-:S03]  /*7e60*/  UMOV UR41, URZ ;  /* 0x0000003f00297c82 */ /* 0x000fc60008000000 */
[----:B------:R-:W-:-:S04]  /*7e70*/  USHF.R.S32.HI UR44, URZ, 0x7, UR6 ;  /* 0x000000073f2c7899 */ /* 0x000fc80008011406 */
[----:B01----:R-:W-:Y:S08]  /*7e80*/  @!P0 BRA `(.L_x_41) ;  /* 0x0000000000848947 */ /* 0x003ff00003800000 */
[----:B------:R-:W-:-:S03]  /*7e90*/  USHF.R.U32.HI UR6, URZ, 0x10, UR4 ;  /* 0x000000103f067899 */ /* 0x000fc60008011604 */
[----:B------:R-:W-:Y:S01]  /*7ea0*/  UMOV UR4, URZ ;  /* 0x0000003f00047c82 */ /* 0x000fe20008000000 */
[----:B------:R-:W-:-:S11]  /*7eb0*/  UISETP.NE.AND UP0, UPT, UR6, URZ, UPT ;  /* 0x0000003f0600728c */ /* 0x000fd6000bf05270 */
[----:B------:R-:W-:Y:S02]  /*7ec0*/  @!UP0 ULDC UR6, c[0x0][0x9f0] ;  /* 0x00027c0000068ab9 */ /* 0x000fe40000000800 */
[----:B------:R-:W-:Y:S01]  /*7ed0*/  IABS R0, UR6 ;  /* 0x0000000600007c13 */ /* 0x000fe20008000000 */
[----:B------:R-:W-:Y:S02]  /*7ee0*/  UIADD3 UR7, UR44, -0x1, UR6 ;  /* 0xffffffff2c077890 */ /* 0x000fe4000fffe006 */
[----:B------:R-:W-:Y:S02]  /*7ef0*/  IABS R4, UR6 ;  /* 0x0000000600047c13 */ /* 0x000fe40008000000 */
[----:B------:R-:W-:Y:S02]  /*7f00*/  R2UR UR10, R0 ;  /* 0x00000000000a72ca */ /* 0x000fe400000e0000 */
[----:B------:R-:W-:Y:S01]  /*7f10*/  IABS R3, UR7 ;  /* 0x0000000700037c13 */ /* 0x000fe20008000000 */
[----:B------:R-:W-:-:S03]  /*7f20*/  ULOP3.LUT UR7, UR7, UR6, URZ, 0x3c, !UPT ;  /* 0x0000000607077292 */ /* 0x000fc6000f8e3c3f */
[----:B------:R-:W-:-:S07]  /*7f30*/  R2UR UR9, R3 ;  /* 0x00000000030972ca */ /* 0x000fce00000e0000 */
[----:B------:R-:W0:Y:S08]  /*7f40*/  I2F.RP R0, UR10 ;  /* 0x0000000a00007d06 */ /* 0x000e300008209400 */
[----:B0-----:R-:W0:Y:S02]  /*7f50*/  MUFU.RCP R0, R0 ;  /* 0x0000000000007308 */ /* 0x001e240000001000 */
[----:B0-----:R-:W-:-:S02]  /*7f60*/  VIADD R2, R0, 0xffffffe ;  /* 0x0ffffffe00027836 */ /* 0x001fc40000000000 */
[----:B------:R-:W-:-:S04]  /*7f70*/  IMAD.MOV R0, RZ, RZ, -R4 ;  /* 0x000000ffff007224 */ /* 0x000fc800078e0a04 */
[----:B------:R-:W0:Y:S02]  /*7f80*/  F2I.FTZ.U32.TRUNC.NTZ R2, R2 ;  /* 0x0000000200027305 */ /* 0x000e24000021f000 */
[----:B0-----:R-:W-:-:S13]  /*7f90*/  R2UR UR5, R2 ;  /* 0x00000000020572ca */ /* 0x001fda00000e0000 */
[----:B------:R-:W-:-:S04]  /*7fa0*/  UIADD3 UR8, URZ, -UR5, URZ ;  /* 0x800000053f087290 */ /* 0x000fc8000fffe03f */
[----:B------:R-:W-:-:S04]  /*7fb0*/  UIMAD UR8, UR8, UR10, URZ ;  /* 0x0000000a080872a4 */ /* 0x000fc8000f8e023f */
[----:B------:R-:W-:-:S03]  /*7fc0*/  UIMAD.WIDE.U32 UR4, UR5, UR8, UR4 ;  /* 0x00000008050472a5 */ /* 0x000fc6000f8e0004 */
[----:B------:R-:W-:Y:S01]  /*7fd0*/  R2UR UR8, R0 ;  /* 0x00000000000872ca */ /* 0x000fe200000e0000 */
[----:B------:R-:W-:-:S12]  /*7fe0*/  UIMAD.WIDE.U32 UR4, UR5, UR9, URZ ;  /* 0x00000009050472a5 */ /* 0x000fd8000f8e003f */
[----:B------:R-:W-:-:S04]  /*7ff0*/  UIMAD UR4, UR5, UR8, UR9 ;  /* 0x00000008050472a4 */ /* 0x000fc8000f8e0209 */
[----:B------:R-:W-:-:S11]  /*8000*/  UISETP.GT.U32.AND UP0, UPT, UR10, UR4, UPT ;  /* 0x000000040a00728c */ /* 0x000fd6000bf04070 */
[----:B------:R-:W-:Y:S02]  /*8010*/  @!UP0 UIADD3 UR4, UR4, -UR10, URZ ;  /* 0x8000000a04048290 */ /* 0x000fe4000fffe03f */
[----:B------:R-:W-:Y:S02]  /*8020*/  @!UP0 UIADD3 UR5, UR5, 0x1, URZ ;  /* 0x0000000105058890 */ /* 0x000fe4000fffe03f */
[----:B------:R-:W-:Y:S02]  /*8030*/  UISETP.GE.U32.AND UP1, UPT, UR4, UR10, UPT ;  /* 0x0000000a0400728c */ /* 0x000fe4000bf26070 */
[----:B------:R-:W-:-:S09]  /*8040*/  UISETP.GE.AND UP0, UPT, UR7, URZ, UPT ;  /* 0x0000003f0700728c */ /* 0x000fd2000bf06270 */
[----:B------:R-:W-:Y:S02]  /*8050*/  @UP1 UIADD3 UR5, UR5, 0x1, URZ ;  /* 0x0000000105051890 */ /* 0x000fe4000fffe03f */
[----:B------:R-:W-:Y:S02]  /*8060*/  UISETP.NE.AND UP1, UPT, UR6, URZ, UPT ;  /* 0x0000003f0600728c */ /* 0x000fe4000bf25270 */
[----:B------:R-:W-:-:S09]  /*8070*/  @!UP0 UIADD3 UR5, -UR5, URZ, URZ ;  /* 0x0000003f05058290 */ /* 0x000fd2000fffe13f */
[----:B------:R-:W-:-:S07]  /*8080*/  @!UP1 ULOP3.LUT UR5, URZ, UR6, URZ, 0x33, !UPT ;  /* 0x000000063f059292 */ /* 0x000fce000f8e333f */
[----:B------:R-:W-:-:S05]  /*8090*/  UMOV UR41, UR5 ;  /* 0x0000000500297c82 */ /* 0x000fca0008000000 */
.L_x_41:
[----:B------:R-:W-:Y:S02]  /*80a0*/  UIMAD UR48, UR47, UR41, URZ ;  /* 0x000000292f3072a4 */ /* 0x000fe4000f8e023f */
[----:B------:R-:W-:Y:S01]  /*80b0*/  MOV R3, UR41 ;  /* 0x0000002900037c02 */ /* 0x000fe20008000f00 */
[----:B------:R-:W-:-:S03]  /*80c0*/  IMAD.MOV.U32 R9, RZ, RZ, 0x1 ;  /* 0x00000001ff097424 */ /* 0x000fc600078e00ff */
[----:B------:R-:W-:-:S05]  /*80d0*/  IMAD.U32 R0, RZ, RZ, UR48 ;  /* 0x00000030ff007e24 */ /* 0x000fca000f8e00ff */
[----:B------:R-:W-:-:S04]  /*80e0*/  VIADDMNMX R0, R0, R3, UR44, PT ;  /* 0x0000002c00007e46 */ /* 0x000fc8000b800103 */
[----:B------:R-:W-:Y:S01]  /*80f0*/  R2UR UR49, R0 ;  /* 0x00000000003172ca */ /* 0x000fe200000e0000 */
[----:B------:R-:W-:-:S12]  /*8100*/  IMAD.MOV.U32 R0, RZ, RZ, RZ ;  /* 0x000000ffff007224 */ /* 0x000fd800078e00ff */
[----:B------:R-:W-:-:S06]  /*8110*/  UISETP.GT.AND UP0, UPT, UR49, UR48, UPT ;  /* 0x000000303100728c */ /* 0x000fcc000bf04270 */
[----:B------:R-:W-:-:S13]  /*8120*/  PLOP3.LUT P0, PT, PT, PT, UP0, 0x80, 0x0 ;  /* 0x000000000000781c */ /* 0x000fda0003f0f008 */
[----:B------:R-:W-:Y:S05]  /*8130*/  @!P0 BRA `(.L_x_40) ;  /* 0x0000003000908947 */ /* 0x000fea0003800000 */
[----:B------:R-:W0:Y:S01]  /*8140*/  S2UR UR4, SR_CgaCtaId ;  /* 0x00000000000479c3 */ /* 0x000e220000008800 */
[----:B------:R-:W-:Y:S02]  /*8150*/  UMOV UR45, 0x400 ;  /* 0x00000400002d7882 */ /* 0x000fe40000000000 */
[----:B0-----:R-:W-:-:S04]  /*8160*/  ULEA UR45, UR4, UR45, 0x18 ;  /* 0x0000002d042d7291 */ /* 0x001fc8000f8ec03f */
[----:B------:R-:W-:-:S04]  /*8170*/  UIADD3 UR4, UR45, 0x18400, URZ ;  /* 0x000184002d047890 */ /* 0x000fc8000fffe03f */
[----:B------:R-:W-:-:S06]  /*8180*/  ULOP3.LUT UP0, URZ, UR4, 0x3ff, URZ, 0xc0, !UPT ;  /* 0x000003ff043f7892 */ /* 0x000fcc000f80c03f */
[----:B------:R-:W-:-:S13]  /*8190*/  PLOP3.LUT P0, PT, PT, PT, UP0, 0x80, 0x0 ;  /* 0x000000000000781c */ /* 0x000fda0003f0f008 */
[----:B------:R-:W-:Y:S05]  /*81a0*/  @!P0 BRA `(.L_x_42) ;  /* 0x0000000000408947 */ /* 0x000fea0003800000 */
[----:B------:R-:W-:Y:S01]  /*81b0*/  MOV R2, 0x0 ;  /* 0x0000000000027802 */ /* 0x000fe20000000f00 */
[----:B------:R-:W-:Y:S01]  /*81c0*/  ULDC.64 UR4, c[0x4][0x80] ;  /* 0x0100200000047ab9 */ /* 0x000fe20000000a00 */
[----:B------:R-:W-:Y:S01]  /*81d0*/  ULDC.64 UR6, c[0x4][0x88] ;  /* 0x0100220000067ab9 */ /* 0x000fe20000000a00 */
[----:B------:R-:W-:Y:S01]  /*81e0*/  MOV R4, UR4 ;  /* 0x0000000400047c02 */ /* 0x000fe20008000f00 */
[----:B------:R-:W-:Y:S01]  /*81f0*/  IMAD.U32 R5, RZ, RZ, UR5 ;  /* 0x00000005ff057e24 */ /* 0x000fe2000f8e00ff */
[----:B------:R-:W-:Y:S01]  /*8200*/  ULDC.64 UR4, c[0x4][0x8] ;  /* 0x0100020000047ab9 */ /* 0x000fe20000000a00 */
[----:B------:R-:W0:Y:S01]  /*8210*/  LDC.64 R2, c[0x4][R2] ;  /* 0x0100000002027b82 */ /* 0x000e220000000a00 */
[----:B------:R-:W-:Y:S01]  /*8220*/  IMAD.U32 R6, RZ, RZ, UR6 ;  /* 0x00000006ff067e24 */ /* 0x000fe2000f8e00ff */
[----:B------:R-:W-:Y:S01]  /*8230*/  MOV R10, UR4 ;  /* 0x00000004000a7c02 */ /* 0x000fe20008000f00 */
[----:B------:R-:W-:Y:S01]  /*8240*/  IMAD.U32 R7, RZ, RZ, UR7 ;  /* 0x00000007ff077e24 */ /* 0x000fe2000f8e00ff */
[----:B------:R-:W-:Y:S01]  /*8250*/  MOV R13, RZ ;  /* 0x000000ff000d7202 */ /* 0x000fe20000000f00 */
[----:B------:R-:W-:-:S02]  /*8260*/  IMAD.U32 R11, RZ, RZ, UR5 ;  /* 0x00000005ff0b7e24 */ /* 0x000fc4000f8e00ff */
[----:B------:R-:W-:Y:S02]  /*8270*/  IMAD.MOV.U32 R8, RZ, RZ, 0x70 ;  /* 0x00000070ff087424 */ /* 0x000fe400078e00ff */
[----:B------:R-:W-:-:S07]  /*8280*/  IMAD.MOV.U32 R12, RZ, RZ, 0x1 ;  /* 0x00000001ff0c7424 */ /* 0x000fce00078e00ff */
[----:B------:R-:W-:-:S07]  /*8290*/  LEPC R20, `(.L_x_42) ;  /* 0x000000001014794e */ /* 0x000fce0000000000 */
[----:B0----5:R-:W-:Y:S05]  /*82a0*/  CALL.ABS.NOINC R2 ;  /* 0x0000000002007343 */ /* 0x021fea0003c00000 */
.L_x_42:
[----:B------:R-:W-:-:S04]  /*82b0*/  UIADD3 UR4, UR45, 0x400, URZ ;  /* 0x000004002d047890 */ /* 0x000fc8000fffe03f */
[----:B------:R-:W-:-:S06]  /*82c0*/  ULOP3.LUT UP0, URZ, UR4, 0x3ff, URZ, 0xc0, !UPT ;  /* 0x000003ff043f7892 */ /* 0x000fcc000f80c03f */
[----:B------:R-:W-:-:S13]  /*82d0*/  PLOP3.LUT P0, PT, PT, PT, UP0, 0x80, 0x0 ;  /* 0x000000000000781c */ /* 0x000fda0003f0f008 */
[----:B------:R-:W-:Y:S05]  /*82e0*/  @!P0 BRA `(.L_x_43) ;  /* 0x00000000007c8947 */ /* 0x000fea0003800000 */
        /* <DEDUP_REMOVED lines=15> */
[----:B-1---5:R-:W-:Y:S05]  /*83e0*/  CALL.ABS.NOINC R2 ;  /* 0x0000000002007343 */ /* 0x022fea0003c00000 */
.L_x_44:
[----:B------:R0:W1:Y:S01]  /*83f0*/  LDC.64 R2, c[0x4][R16] ;  /* 0x0100000010027b82 */ /* 0x0000620000000a00 */
[----:B------:R-:W-:Y:S01]  /*8400*/  ULDC.64 UR4, c[0x4][0x80] ;  /* 0x0100200000047ab9 */ /* 0x000fe20000000a00 */
[----:B------:R-:W-:Y:S01]  /*8410*/  ULDC.64 UR6, c[0x4][0x88] ;  /* 0x0100220000067ab9 */ /* 0x000fe20000000a00 */
[----:B------:R-:W-:Y:S01]  /*8420*/  IMAD.U32 R4, RZ, RZ, UR4 ;  /* 0x00000004ff047e24 */ /* 0x000fe2000f8e00ff */
[----:B------:R-:W-:Y:S01]  /*8430*/  MOV R6, UR6 ;  /* 0x0000000600067c02 */ /* 0x000fe20008000f00 */
[----:B------:R-:W-:Y:S01]  /*8440*/  IMAD.U32 R5, RZ, RZ, UR5 ;  /* 0x00000005ff057e24 */ /* 0x000fe2000f8e00ff */
[----:B------:R-:W-:Y:S01]  /*8450*/  ULDC.64 UR4, c[0x4][0x18] ;  /* 0x0100060000047ab9 */ /* 0x000fe20000000a00 */
[----:B------:R-:W-:Y:S01]  /*8460*/  IMAD.U32 R7, RZ, RZ, UR7 ;  /* 0x00000007ff077e24 */ /* 0x000fe2000f8e00ff */
[----:B------:R-:W-:Y:S01]  /*8470*/  MOV R8, 0x70 ;  /* 0x0000007000087802 */ /* 0x000fe20000000f00 */
[----:B------:R-:W-:Y:S02]  /*8480*/  IMAD.U32 R10, RZ, RZ, UR4 ;  /* 0x00000004ff0a7e24 */ /* 0x000fe4000f8e00ff */
[----:B------:R-:W-:-:S02]  /*8490*/  IMAD.U32 R11, RZ, RZ, UR5 ;  /* 0x00000005ff0b7e24 */ /* 0x000fc4000f8e00ff */
[----:B------:R-:W-:Y:S02]  /*84a0*/  IMAD.MOV.U32 R12, RZ, RZ, 0x1 ;  /* 0x00000001ff0c7424 */ /* 0x000fe400078e00ff */
[----:B0-----:R-:W-:-:S07]  /*84b0*/  IMAD.MOV.U32 R13, RZ, RZ, RZ ;  /* 0x000000ffff0d7224 */ /* 0x001fce00078e00ff */
[----:B------:R-:W-:-:S07]  /*84c0*/  LEPC R20, `(.L_x_43) ;  /* 0x000000001014794e */ /* 0x000fce0000000000 */
[----:B-1----:R-:W-:Y:S05]  /*84d0*/  CALL.ABS.NOINC R2 ;  /* 0x0000000002007343 */ /* 0x002fea0003c00000 */
.L_x_43:
[----:B------:R-:W0:Y:S01]  /*84e0*/  LDC.64 R2, c[0x0][0x9f8] ;  /* 0x00027e00ff027b82 */ /* 0x000e220000000a00 */
[----:B------:R-:W-:-:S07]  /*84f0*/  IMAD.MOV.U32 R30, RZ, RZ, R34 ;  /* 0x000000ffff1e7224 */ /* 0x000fce00078e0022 */
[----:B------:R-:W1:Y:S01]  /*8500*/  LDC R29, c[0x0][0x430] ;  /* 0x00010c00ff1d7b82 */ /* 0x000e620000000800 */
[----:B------:R-:W-:Y:S02]  /*8510*/  MOV R22, UR49 ;  /* 0x0000003100167c02 */ /* 0x000fe40008000f00 */
[C---:B------:R-:W-:Y:S01]  /*8520*/  LOP3.LUT R0, R19.reuse, 0x7f, RZ, 0xc0, !PT ;  /* 0x0000007f13007812 */ /* 0x040fe200078ec0ff */
[----:B------:R-:W-:Y:S01]  /*8530*/  IMAD.SHL.U32 R33, R19, 0x10, RZ ;  /* 0x0000001013217824 */ /* 0x000fe200078e00ff */
[----:B------:R-:W-:Y:S01]  /*8540*/  LOP3.LUT R23, R23, 0xfffffff7, RZ, 0xc0, !PT ;  /* 0xfffffff717177812 */ /* 0x000fe200078ec0ff */
[----:B------:R-:W-:Y:S01]  /*8550*/  ULDC UR4, c[0x0][0x2f4] ;  /* 0x0000bd0000047ab9 */ /* 0x000fe20000000800 */
[----:B0-----:R-:W-:-:S04]  /*8560*/  ISETP.NE.U32.AND P0, PT, R2, RZ, PT ;  /* 0x000000ff0200720c */ /* 0x001fc80003f05070 */
[----:B------:R-:W-:-:S13]  /*8570*/  ISETP.NE.AND.EX P0, PT, R3, RZ, PT, P0 ;  /* 0x000000ff0300720c */ /* 0x000fda0003f05300 */
[----:B------:R-:W0:Y:S02]  /*8580*/  @P0 LDC.64 R2, c[0x0][0x9f8] ;  /* 0x00027e00ff020b82 */ /* 0x000e240000000a00 */
[----:B0-----:R-:W-:-:S05]  /*8590*/  @P0 IMAD.WIDE R2, R34, 0x4, R2 ;  /* 0x0000000422020825 */ /* 0x001fca00078e0202 */
[----:B------:R0:W2:Y:S01]  /*85a0*/  @P0 LDG.E R30, desc[UR38][R2.64] ;  /* 0x00000026021e0981 */ /* 0x0000a2000c1e1900 */
[----:B------:R-:W-:Y:S01]  /*85b0*/  SHF.R.U32.HI R28, RZ, 0x3, R0 ;  /* 0x00000003ff1c7819 */ /* 0x000fe20000011600 */
[----:B------:R-:W-:Y:S01]  /*85c0*/  VIADD R22, R22, 0xffffffff ;  /* 0xffffffff16167836 */ /* 0x000fe20000000000 */
[----:B------:R-:W-:Y:S02]  /*85d0*/  LOP3.LUT R33, R33, 0x70, RZ, 0xc0, !PT ;  /* 0x0000007021217812 */ /* 0x000fe400078ec0ff */
[----:B-1----:R-:W-:Y:S01]  /*85e0*/  ISETP.NE.AND P1, PT, R29, 0x1, PT ;  /* 0x000000011d00780c */ /* 0x002fe20003f25270 */
[----:B------:R-:W-:-:S05]  /*85f0*/  IMAD R4, R22, 0x80, R28 ;  /* 0x0000008016047824 */ /* 0x000fca00078e021c */
[----:B------:R-:W-:-:S04]  /*8600*/  IADD3 R8, R33, R4, RZ ;  /* 0x0000000421087210 */ /* 0x000fc80007ffe0ff */
[C---:B------:R-:W-:Y:S01]  /*8610*/  ISETP.GE.AND P0, PT, R8.reuse, UR43, PT ;  /* 0x0000002b08007c0c */ /* 0x040fe2000bf06270 */
[----:B-----5:R-:W-:Y:S02]  /*8620*/  IMAD.IADD R8, R8, 0x1, R31 ;  /* 0x0000000108087824 */ /* 0x020fe400078e021f */
[----:B0-----:R-:W0:Y:S01]  /*8630*/  @P1 LDC R3, c[0x0][0x434] ;  /* 0x00010d00ff031b82 */ /* 0x001e220000000800 */
[----:B------:R-:W-:Y:S01]  /*8640*/  @P1 LOP3.LUT R23, R23, 0x8, RZ, 0xfc, !PT ;  /* 0x0000000817171812 */ /* 0x000fe200078efcff */
[----:B------:R-:W-:-:S06]  /*8650*/  IMAD.MOV.U32 R9, RZ, RZ, R8 ;  /* 0x000000ffff097224 */ /* 0x000fcc00078e0008 */
[----:B------:R-:W1:Y:S08]  /*8660*/  @P1 LDC R11, c[0x0][0x438] ;  /* 0x00010e00ff0b1b82 */ /* 0x000e700000000800 */
[----:B------:R-:W3:Y:S08]  /*8670*/  @!P0 LDC.64 R4, c[0x0][0x428] ;  /* 0x00010a00ff048b82 */ /* 0x000ef00000000a00 */
[----:B------:R-:W4:Y:S01]  /*8680*/  @!P0 LDC.64 R6, c[0x0][0x418] ;  /* 0x00010600ff068b82 */ /* 0x000f220000000a00 */
[----:B0-----:R-:W-:-:S05]  /*8690*/  @P1 IMAD.HI.U32 R2, R8, R3, RZ ;  /* 0x0000000308021227 */ /* 0x001fca00078e00ff */
[----:B-1----:R-:W-:-:S04]  /*86a0*/  @P1 SHF.R.U32.HI R9, RZ, R11, R2 ;  /* 0x0000000bff091219 */ /* 0x002fc80000011602 */
[----:B------:R-:W-:Y:S02]  /*86b0*/  @!P0 SHF.R.S32.HI R3, RZ, 0x1f, R9 ;  /* 0x0000001fff038819 */ /* 0x000fe40000011409 */
[----:B------:R-:W-:Y:S01]  /*86c0*/  LOP3.LUT R23, R23, 0xfffffffe, RZ, 0xc0, !PT ;  /* 0xfffffffe17177812 */ /* 0x000fe200078ec0ff */
[----:B------:R-:W-:-:S03]  /*86d0*/  UMOV UR5, 0xffffffff ;  /* 0xffffffff00057882 */ /* 0x000fc60000000000 */
[----:B------:R-:W-:Y:S02]  /*86e0*/  LOP3.LUT R23, R23, 0xfffffffd, RZ, 0xc0, !PT ;  /* 0xfffffffd17177812 */ /* 0x000fe400078ec0ff */
[----:B--2---:R-:W-:-:S05]  /*86f0*/  SHF.R.S32.HI R27, RZ, 0x1f, R30 ;  /* 0x0000001fff1b7819 */ /* 0x004fca000001141e */
[----:B---3--:R-:W-:-:S04]  /*8700*/  @!P0 IMAD R2, R27, R4, RZ ;  /* 0x000000041b028224 */ /* 0x008fc800078e02ff */
[----:B------:R-:W-:Y:S02]  /*8710*/  @!P0 IMAD R11, R30, R5, R2 ;  /* 0x000000051e0b8224 */ /* 0x000fe400078e0202 */
[----:B------:R-:W-:-:S04]  /*8720*/  @!P0 IMAD.MOV.U32 R2, RZ, RZ, R9 ;  /* 0x000000ffff028224 */ /* 0x000fc800078e0009 */
[----:B------:R-:W-:-:S03]  /*8730*/  @!P0 IMAD.WIDE.U32 R4, R30, R4, R2 ;  /* 0x000000041e048225 */ /* 0x000fc600078e0002 */
[----:B----4-:R-:W-:Y:S01]  /*8740*/  @!P0 LEA R2, P1, R4, R6, 0x2 ;  /* 0x0000000604028211 */ /* 0x010fe200078210ff */
[----:B------:R-:W-:Y:S01]  /*8750*/  IMAD.SHL.U32 R6, R19, 0x8, RZ ;  /* 0x0000000813067824 */ /* 0x000fe200078e00ff */
[----:B------:R-:W-:-:S04]  /*8760*/  @!P0 IADD3 R3, R5, R11, RZ ;  /* 0x0000000b05038210 */ /* 0x000fc80007ffe0ff */
[----:B------:R-:W-:Y:S01]  /*8770*/  @!P0 LEA.HI.X R3, R4, R7, R3, 0x2, P1 ;  /* 0x0000000704038211 */ /* 0x000fe200008f1403 */
[----:B------:R-:W-:Y:S01]  /*8780*/  IMAD.MOV.U32 R7, RZ, RZ, RZ ;  /* 0x000000ffff077224 */ /* 0x000fe200078e00ff */
[----:B------:R-:W-:-:S04]  /*8790*/  LOP3.LUT R26, R6, 0x38, RZ, 0xc0, !PT ;  /* 0x00000038061a7812 */ /* 0x000fc800078ec0ff */
[C---:B------:R-:W-:Y:S01]  /*87a0*/  LOP3.LUT R25, R26.reuse, 0x40, RZ, 0xfc, !PT ;  /* 0x000000401a197812 */ /* 0x040fe200078efcff */
[----:B------:R0:W5:Y:S01]  /*87b0*/  @!P0 LDG.E R7, desc[UR38][R2.64] ;  /* 0x0000002602078981 */ /* 0x000162000c1e1900 */
[----:B------:R-:W-:Y:S02]  /*87c0*/  ISETP.GE.AND P1, PT, R26, UR4, PT ;  /* 0x000000041a007c0c */ /* 0x000fe4000bf26270 */
[----:B------:R-:W-:-:S11]  /*87d0*/  ISETP.GE.AND P0, PT, R25, UR4, PT ;  /* 0x0000000419007c0c */ /* 0x000fd6000bf06270 */
[----:B------:R-:W-:-:S04]  /*87e0*/  @P1 LOP3.LUT R23, R23, 0x2, RZ, 0xfc, !PT ;  /* 0x0000000217171812 */ /* 0x000fc800078efcff */
[----:B------:R-:W-:Y:S01]  /*87f0*/  @P0 LOP3.LUT R23, R23, 0x1, RZ, 0xfc, !PT ;  /* 0x0000000117170812 */ /* 0x000fe200078efcff */
[----:B0-----:R-:W-:Y:S06]  /*8800*/  BRA.DIV UR5, `(.L_x_45) ;  /* 0x0000003205107947 */ /* 0x001fec000b800000 */
.L_x_87:
[----:B------:R-:W-:Y:S01]  /*8810*/  ULOP3.LUT UR4, UR40, 0x2, URZ, 0xfc, !UPT ;  /* 0x0000000228047892 */ /* 0x000fe2000f8efc3f */
[----:B------:R-:W-:Y:S01]  /*8820*/  IADD3 R4, -R9, RZ, RZ ;  /* 0x000000ff09047210 */ /* 0x000fe20007ffe1ff */
[----:B------:R-:W-:Y:S01]  /*8830*/  IMAD.U32 R24, RZ, RZ, UR42 ;  /* 0x0000002aff187e24 */ /* 0x000fe2000f8e00ff */
[----:B------:R-:W-:-:S03]  /*8840*/  LOP3.LUT R23, R23, 0xfffffffb, RZ, 0xc0, !PT ;  /* 0xfffffffb17177812 */ /* 0x000fc600078ec0ff */
[----:B------:R-:W-:Y:S01]  /*8850*/  IMAD.U32 R18, RZ, RZ, UR4 ;  /* 0x00000004ff127e24 */ /* 0x000fe2000f8e00ff */
[----:B------:R-:W-:Y:S01]  /*8860*/  SHF.R.S32.HI R24, RZ, 0x1f, R24 ;  /* 0x0000001fff187819 */ /* 0x000fe20000011418 */
[----:B------:R-:W-:-:S03]  /*8870*/  IMAD R4, R29, R4, R8 ;  /* 0x000000041d047224 */ /* 0x000fc600078e0208 */
[----:B------:R-:W-:-:S13]  /*8880*/  ISETP.NE.AND P0, PT, R18, 0x3, PT ;  /* 0x000000031200780c */ /* 0x000fda0003f05270 */
[----:B------:R-:W-:Y:S01]  /*8890*/  @P0 LOP3.LUT R23, R23, 0x4, RZ, 0xfc, !PT ;  /* 0x0000000417170812 */ /* 0x000fe200078efcff */
[----:B------:R-:W-:Y:S06]  /*88a0*/  @!P0 BRA `(.L_x_46) ;  /* 0x0000000000048947 */ /* 0x000fec0003800000 */
[----:B------:R-:W-:Y:S01]  /*88b0*/  BPT.TRAP 0x1 ;  /* 0x000000040000795c */ /* 0x000fe20000300000 */
.L_x_46:
[----:B------:R-:W-:Y:S01]  /*88c0*/  SHF.R.S32.HI R5, RZ, 0x1f, R4 ;  /* 0x0000001fff057819 */ /* 0x000fe20000011404 */
[----:B------:R-:W-:Y:S01]  /*88d0*/  ULDC.64 UR4, c[0x0][0x328] ;  /* 0x0000ca0000047ab9 */ /* 0x000fe20000000a00 */
[----:B-----5:R-:W-:Y:S02]  /*88e0*/  SHF.R.S32.HI R8, RZ, 0x1f, R7 ;  /* 0x0000001fff087819 */ /* 0x020fe40000011407 */
[----:B------:R-:W-:Y:S01]  /*88f0*/  R2UR UR6, R24 ;  /* 0x00000000180672ca */ /* 0x000fe200000e0000 */
[----:B------:R-:W-:-:S04]  /*8900*/  IMAD R3, R5, UR4, RZ ;  /* 0x0000000405037c24 */ /* 0x000fc8000f8e02ff */
[C---:B------:R-:W-:Y:S02]  /*8910*/  IMAD R9, R4.reuse, UR5, R3 ;  /* 0x0000000504097c24 */ /* 0x040fe4000f8e0203 */
[----:B------:R-:W-:Y:S01]  /*8920*/  IMAD.WIDE.U32 R2, R4, UR4, RZ ;  /* 0x0000000404027c25 */ /* 0x000fe2000f8e00ff */
[----:B------:R-:W-:-:S03]  /*8930*/  ULDC.64 UR4, c[0x0][0x338] ;  /* 0x0000ce0000047ab9 */ /* 0x000fc60000000a00 */
[----:B------:R-:W-:Y:S02]  /*8940*/  IMAD.IADD R3, R3, 0x1, R9 ;  /* 0x0000000103037824 */ /* 0x000fe400078e0209 */
[----:B------:R-:W-:Y:S02]  /*8950*/  IMAD.MOV.U32 R9, RZ, RZ, 0x1 ;  /* 0x00000001ff097424 */ /* 0x000fe400078e00ff */
[----:B------:R-:W-:Y:S02]  /*8960*/  IMAD R10, R8, UR4, RZ ;  /* 0x00000004080a7c24 */ /* 0x000fe4000f8e02ff */
[----:B------:R-:W-:Y:S01]  /*8970*/  IMAD.WIDE.U32 R2, R7, UR4, R2 ;  /* 0x0000000407027c25 */ /* 0x000fe2000f8e0002 */
[----:B------:R-:W-:-:S03]  /*8980*/  SHF.L.U32 R9, R9, 0x1f, RZ ;  /* 0x0000001f09097819 */ /* 0x000fc600000006ff */
[----:B------:R-:W-:Y:S01]  /*8990*/  IMAD R11, R7, UR5, R10 ;  /* 0x00000005070b7c24 */ /* 0x000fe2000f8e020a */
[----:B------:R-:W0:Y:S01]  /*89a0*/  SYNCS.PHASECHK.TRANS64.TRYWAIT P0, [UR45+0x28840], R9 ;  /* 0x02884009ff0075a7 */ /* 0x000e22000800016d */
[----:B------:R-:W-:-:S03]  /*89b0*/  ULDC.64 UR4, c[0x0][0x330] ;  /* 0x0000cc0000047ab9 */ /* 0x000fc60000000a00 */
[----:B------:R-:W-:Y:S01]  /*89c0*/  IADD3 R3, R3, R11, RZ ;  /* 0x0000000b03037210 */ /* 0x000fe20007ffe0ff */
[----:B------:R-:W-:Y:S01]  /*89d0*/  IMAD.U32 R11, RZ, RZ, UR4 ;  /* 0x00000004ff0b7e24 */ /* 0x000fe2000f8e00ff */
[----:B------:R-:W-:-:S03]  /*89e0*/  UIMAD UR4, UR6, UR4, URZ ;  /* 0x00000004060472a4 */ /* 0x000fc6000f8e023f */
[----:B------:R-:W-:Y:S01]  /*89f0*/  IMAD.WIDE.U32 R2, R11, UR42, R2 ;  /* 0x0000002a0b027c25 */ /* 0x000fe2000f8e0002 */
[----:B------:R-:W-:Y:S01]  /*8a00*/  UIMAD UR4, UR42, UR5, UR4 ;  /* 0x000000052a0472a4 */ /* 0x000fe2000f8e0204 */
[----:B------:R-:W-:Y:S02]  /*8a10*/  ULDC.64 UR6, c[0x0][0x318] ;  /* 0x0000c60000067ab9 */ /* 0x000fe40000000a00 */
[----:B------:R-:W-:-:S03]  /*8a20*/  LEA R16, P1, R2, UR6, 0x1 ;  /* 0x0000000602107c11 */ /* 0x000fc6000f8208ff */
[----:B------:R-:W-:-:S05]  /*8a30*/  VIADD R3, R3, UR4 ;  /* 0x0000000403037c36 */ /* 0x000fca0008000000 */
[----:B------:R-:W-:Y:S01]  /*8a40*/  LEA.HI.X R2, R2, UR7, R3, 0x1, P1 ;  /* 0x0000000702027c11 */ /* 0x000fe200088f0c03 */
[----:B0-----:R-:W-:Y:S06]  /*8a50*/  @!P0 BRA `(.L_x_47) ;  /* 0x0000002c009c8947 */ /* 0x001fec0003800000 */
.L_x_88:
[----:B------:R-:W-:Y:S01]  /*8a60*/  ULDC.64 UR4, c[0x0][0x300] ;  /* 0x0000c00000047ab9 */ /* 0x000fe20000000a00 */
[----:B------:R-:W-:Y:S01]  /*8a70*/  R2UR UR6, R24 ;  /* 0x00000000180672ca */ /* 0x000fe200000e0000 */
[----:B------:R-:W-:Y:S01]  /*8a80*/  IMAD R5, R5, UR4, RZ ;  /* 0x0000000405057c24 */ /* 0x000fe2000f8e02ff */
[C---:B------:R-:W-:Y:S02]  /*8a90*/  LOP3.LUT P3, RZ, R23.reuse, 0x2, RZ, 0xc0, !PT ;  /* 0x0000000217ff7812 */ /* 0x040fe4000786c0ff */
[----:B------:R-:W-:Y:S01]  /*8aa0*/  LOP3.LUT P2, RZ, R23, 0x1, RZ, 0xc0, !PT ;  /* 0x0000000117ff7812 */ /* 0x000fe2000784c0ff */
[C---:B------:R-:W-:Y:S02]  /*8ab0*/  IMAD R3, R4.reuse, UR5, R5 ;  /* 0x0000000504037c24 */ /* 0x040fe4000f8e0205 */
[----:B------:R-:W-:Y:S01]  /*8ac0*/  IMAD.WIDE.U32 R4, R4, UR4, RZ ;  /* 0x0000000404047c25 */ /* 0x000fe2000f8e00ff */
[----:B------:R-:W-:-:S03]  /*8ad0*/  ULDC.64 UR4, c[0x0][0x310] ;  /* 0x0000c40000047ab9 */ /* 0x000fc60000000a00 */
[----:B------:R-:W-:Y:S01]  /*8ae0*/  IMAD.IADD R5, R5, 0x1, R3 ;  /* 0x0000000105057824 */ /* 0x000fe200078e0203 */
[----:B------:R-:W-:Y:S01]  /*8af0*/  LOP3.LUT R3, R6, 0x1c0, RZ, 0xc0, !PT ;  /* 0x000001c006037812 */ /* 0x000fe200078ec0ff */
[----:B------:R-:W-:Y:S02]  /*8b00*/  IMAD R8, R8, UR4, RZ ;  /* 0x0000000408087c24 */ /* 0x000fe4000f8e02ff */
[----:B------:R-:W-:Y:S01]  /*8b10*/  IMAD.WIDE.U32 R4, R7, UR4, R4 ;  /* 0x0000000407047c25 */ /* 0x000fe2000f8e0004 */
[----:B------:R-:W-:-:S03]  /*8b20*/  LOP3.LUT R6, R3, 0x38, R6, 0xf8, !PT ;  /* 0x0000003803067812 */ /* 0x000fc600078ef806 */
[----:B0-----:R-:W-:Y:S01]  /*8b30*/  IMAD R9, R7, UR5, R8 ;  /* 0x0000000507097c24 */ /* 0x001fe2000f8e0208 */
[----:B------:R-:W-:Y:S01]  /*8b40*/  ULDC.64 UR4, c[0x0][0x308] ;  /* 0x0000c20000047ab9 */ /* 0x000fe20000000a00 */
[----:B------:R-:W-:Y:S01]  /*8b50*/  IMAD.MOV.U32 R3, RZ, RZ, -0x80 ;  /* 0xffffff80ff037424 */ /* 0x000fe200078e00ff */
[----:B------:R-:W-:Y:S01]  /*8b60*/  LOP3.LUT R8, R6, 0x38, R19, 0x78, !PT ;  /* 0x0000003806087812 */ /* 0x000fe200078e7813 */
[----:B------:R-:W-:Y:S01]  /*8b70*/  IMAD.U32 R7, RZ, RZ, UR4 ;  /* 0x00000004ff077e24 */ /* 0x000fe2000f8e00ff */
[----:B------:R-:W-:Y:S01]  /*8b80*/  UIMAD UR4, UR6, UR4, URZ ;  /* 0x00000004060472a4 */ /* 0x000fe2000f8e023f */
[----:B------:R-:W-:Y:S01]  /*8b90*/  IADD3 R5, R5, R9, RZ ;  /* 0x0000000905057210 */ /* 0x000fe20007ffe0ff */
[----:B------:R-:W-:Y:S01]  /*8ba0*/  IMAD R3, R22, R3, UR43 ;  /* 0x0000002b16037e24 */ /* 0x000fe2000f8e0203 */
[----:B------:R-:W-:Y:S01]  /*8bb0*/  ULDC.64 UR6, c[0x0][0x2e8] ;  /* 0x0000ba0000067ab9 */ /* 0x000fe20000000a00 */
[----:B------:R-:W-:Y:S01]  /*8bc0*/  UIMAD UR4, UR42, UR5, UR4 ;  /* 0x000000052a0472a4 */ /* 0x000fe2000f8e0204 */
[----:B------:R-:W-:Y:S01]  /*8bd0*/  SHF.L.U32 R19, R0, 0x3, RZ ;  /* 0x0000000300137819 */ /* 0x000fe200000006ff */
[----:B------:R-:W-:-:S03]  /*8be0*/  IMAD.WIDE.U32 R4, R7, UR42, R4 ;  /* 0x0000002a07047c25 */ /* 0x000fc6000f8e0004 */
[----:B------:R-:W-:Y:S01]  /*8bf0*/  LOP3.LUT R19, R8, 0x200, R19, 0xf8, !PT ;  /* 0x0000020008137812 */ /* 0x000fe200078ef813 */
[----:B------:R-:W-:Y:S01]  /*8c00*/  IMAD.IADD R6, R3, 0x1, -R28 ;  /* 0x0000000103067824 */ /* 0x000fe200078e0a1c */
[----:B------:R-:W-:Y:S01]  /*8c10*/  LEA R0, P1, R4, UR6, 0x1 ;  /* 0x0000000604007c11 */ /* 0x000fe2000f8208ff */
[----:B------:R-:W-:Y:S01]  /*8c20*/  VIADD R3, R5, UR4 ;  /* 0x0000000405037c36 */ /* 0x000fe20008000000 */
[----:B------:R-:W-:Y:S02]  /*8c30*/  UMOV UR4, 0xffffffff ;  /* 0xffffffff00047882 */ /* 0x000fe40000000000 */
[----:B------:R-:W-:Y:S02]  /*8c40*/  ISETP.GE.AND P0, PT, R6, 0x1, PT ;  /* 0x000000010600780c */ /* 0x000fe40003f06270 */
[----:B------:R-:W-:Y:S01]  /*8c50*/  LEA.HI.X R3, R4, UR7, R3, 0x1, P1 ;  /* 0x0000000704037c11 */ /* 0x000fe200088f0c03 */
[----:B------:R-:W-:Y:S10]  /*8c60*/  BRA.DIV UR4, `(.L_x_48) ;  /* 0x0000002e04307947 */ /* 0x000ff4000b800000 */
[----:B------:R-:W-:Y:S01]  /*8c70*/  SHFL.IDX PT, R5, R3, RZ, 0x181f ;  /* 0x00181fff03057589 */ /* 0x000fe200000e0000 */
[----:B------:R-:W-:Y:S02]  /*8c80*/  @P0 LEA R9, R19, UR45, 0x1 ;  /* 0x0000002d13090c11 */ /* 0x000fe4000f8e08ff */
[----:B------:R-:W-:Y:S01]  /*8c90*/  ISETP.GE.AND P1, PT, R6, 0x21, PT ;  /* 0x000000210600780c */ /* 0x000fe20003f26270 */
[----:B------:R-:W0:Y:S04]  /*8ca0*/  SHFL.IDX PT, R4, R0, RZ, 0x181f ;  /* 0x00181fff00047589 */ /* 0x000e2800000e0000 */
[----:B------:R-:W-:Y:S04]  /*8cb0*/  SHFL.IDX PT, R8, R3, 0x1, 0x181f ;  /* 0x00381f0003087f89 */ /* 0x000fe800000e0000 */
[----:B------:R-:W1:Y:S04]  /*8cc0*/  SHFL.IDX PT, R14, R0, 0x1, 0x181f ;  /* 0x00381f00000e7f89 */ /* 0x000e6800000e0000 */
[----:B------:R-:W2:Y:S04]  /*8cd0*/  SHFL.IDX PT, R37, R0, 0x2, 0x181f ;  /* 0x00581f0000257f89 */ /* 0x000ea800000e0000 */
[----:B------:R-:W3:Y:S04]  /*8ce0*/  SHFL.IDX PT, R10, R3, 0x2, 0x181f ;  /* 0x00581f00030a7f89 */ /* 0x000ee800000e0000 */
[----:B------:R-:W-:Y:S01]  /*8cf0*/  SHFL.IDX PT, R7, R3, 0x3, 0x181f ;  /* 0x00781f0003077f89 */ /* 0x000fe200000e0000 */
[----:B0-----:R-:W-:-:S03]  /*8d00*/  @P0 IMAD.WIDE.U32 R4, R26, 0x2, R4 ;  /* 0x000000021a040825 */ /* 0x001fc600078e0004 */
[----:B------:R-:W0:Y:S04]  /*8d10*/  SHFL.IDX PT, R32, R0, 0x3, 0x181f ;  /* 0x00781f0000207f89 */ /* 0x000e2800000e0000 */
[----:B------:R-:W-:Y:S04]  /*8d20*/  @P0 LDGSTS.E.BYPASS.LTC128B.128 [R9+0x18400], desc[UR38][R4.64], !P3 ;  /* 0x1840000004090fae */ /* 0x000fe8000d901d66 */
[----:B------:R1:W-:Y:S01]  /*8d30*/  @P0 LDGSTS.E.BYPASS.LTC128B.128 [R9+0x1c400], desc[UR38][R4.64+0x80], !P2 ;  /* 0x1c40008004090fae */ /* 0x0003e2000d101d66 */
[----:B------:R-:W-:Y:S01]  /*8d40*/  ISETP.GE.AND P0, PT, R6, 0x11, PT ;  /* 0x000000110600780c */ /* 0x000fe20003f06270 */
[----:B-1----:R-:W-:-:S02]  /*8d50*/  IMAD.MOV.U32 R4, RZ, RZ, R14 ;  /* 0x000000ffff047224 */ /* 0x002fc400078e000e */
[----:B------:R-:W-:-:S10]  /*8d60*/  IMAD.MOV.U32 R5, RZ, RZ, R8 ;  /* 0x000000ffff057224 */ /* 0x000fd400078e0008 */
[C---:B------:R-:W-:Y:S01]  /*8d70*/  @P0 LEA R36, R19.reuse, UR45, 0x1 ;  /* 0x0000002d13240c11 */ /* 0x040fe2000f8e08ff */
[----:B------:R-:W1:Y:S01]  /*8d80*/  SHFL.IDX PT, R14, R0, 0x4, 0x181f ;  /* 0x00981f00000e7f89 */ /* 0x000e6200000e0000 */
[C---:B------:R-:W-:Y:S01]  /*8d90*/  @P0 IMAD.WIDE.U32 R20, R26.reuse, 0x2, R4 ;  /* 0x000000021a140825 */ /* 0x040fe200078e0004 */
[----:B--2---:R-:W-:Y:S02]  /*8da0*/  MOV R4, R37 ;  /* 0x0000002500047202 */ /* 0x004fe40000000f00 */
[----:B------:R-:W-:Y:S01]  /*8db0*/  @P1 LEA R37, R19, UR45, 0x1 ;  /* 0x0000002d13251c11 */ /* 0x000fe2000f8e08ff */
[----:B---3--:R-:W-:Y:S01]  /*8dc0*/  IMAD.MOV.U32 R5, RZ, RZ, R10 ;  /* 0x000000ffff057224 */ /* 0x008fe200078e000a */
[----:B------:R-:W-:Y:S01]  /*8dd0*/  @P0 LDGSTS.E.BYPASS.LTC128B.128 [R36+0x18c00], desc[UR38][R20.64], !P3 ;  /* 0x18c0000014240fae */ /* 0x000fe2000d901d66 */
[----:B------:R-:W-:-:S03]  /*8de0*/  @P1 IMAD.WIDE.U32 R8, R26, 0x2, R4 ;  /* 0x000000021a081825 */ /* 0x000fc600078e0004 */
[----:B------:R-:W-:Y:S01]  /*8df0*/  @P0 LDGSTS.E.BYPASS.LTC128B.128 [R36+0x1cc00], desc[UR38][R20.64+0x80], !P2 ;  /* 0x1cc0008014240fae */ /* 0x000fe2000d101d66 */
[----:B------:R-:W-:Y:S01]  /*8e00*/  ISETP.GE.AND P0, PT, R6, 0x31, PT ;  /* 0x000000310600780c */ /* 0x000fe20003f06270 */
[----:B0-----:R-:W-:Y:S02]  /*8e10*/  IMAD.MOV.U32 R4, RZ, RZ, R32 ;  /* 0x000000ffff047224 */ /* 0x001fe400078e0020 */
[----:B------:R-:W0:Y:S01]  /*8e20*/  SHFL.IDX PT, R10, R3, 0x4, 0x181f ;  /* 0x00981f00030a7f89 */ /* 0x000e2200000e0000 */
[----:B------:R-:W-:-:S03]  /*8e30*/  IMAD.MOV.U32 R5, RZ, RZ, R7 ;  /* 0x000000ffff057224 */ /* 0x000fc600078e0007 */
[----:B------:R-:W-:Y:S04]  /*8e40*/  @P1 LDGSTS.E.BYPASS.LTC128B.128 [R37+0x19400], desc[UR38][R8.64], !P3 ;  /* 0x1940000008251fae */ /* 0x000fe8000d901d66 */
[----:B------:R2:W-:Y:S01]  /*8e50*/  @P1 LDGSTS.E.BYPASS.LTC128B.128 [R37+0x1d400], desc[UR38][R8.64+0x80], !P2 ;  /* 0x1d40008008251fae */ /* 0x0005e2000d101d66 */
[----:B------:R-:W-:Y:S01]  /*8e60*/  ISETP.GE.AND P1, PT, R6, 0x51, PT ;  /* 0x000000510600780c */ /* 0x000fe20003f26270 */
[----:B------:R-:W-:Y:S01]  /*8e70*/  @P0 IMAD.WIDE.U32 R4, R26, 0x2, R4 ;  /* 0x000000021a040825 */ /* 0x000fe200078e0004 */
[----:B------:R-:W-:Y:S01]  /*8e80*/  @P0 LEA R7, R19, UR45, 0x1 ;  /* 0x0000002d13070c11 */ /* 0x000fe2000f8e08ff */
[----:B------:R-:W3:Y:S04]  /*8e90*/  SHFL.IDX PT, R32, R3, 0x5, 0x181f ;  /* 0x00b81f0003207f89 */ /* 0x000ee800000e0000 */
[----:B------:R-:W-:Y:S04]  /*8ea0*/  @P0 LDGSTS.E.BYPASS.LTC128B.128 [R7+0x19c00], desc[UR38][R4.64], !P3 ;  /* 0x19c0000004070fae */ /* 0x000fe8000d901d66 */
[----:B------:R4:W-:Y:S01]  /*8eb0*/  @P0 LDGSTS.E.BYPASS.LTC128B.128 [R7+0x1dc00], desc[UR38][R4.64+0x80], !P2 ;  /* 0x1dc0008004070fae */ /* 0x0009e2000d101d66 */
[----:B------:R-:W-:-:S03]  /*8ec0*/  ISETP.GE.AND P0, PT, R6, 0x41, PT ;  /* 0x000000410600780c */ /* 0x000fc60003f06270 */
[----:B--2---:R-:W2:Y:S04]  /*8ed0*/  SHFL.IDX PT, R37, R0, 0x5, 0x181f ;  /* 0x00b81f0000257f89 */ /* 0x004ea800000e0000 */
[----:B------:R-:W5:Y:S04]  /*8ee0*/  SHFL.IDX PT, R36, R0, 0x6, 0x181f ;  /* 0x00d81f0000247f89 */ /* 0x000f6800000e0000 */
[----:B----4-:R-:W4:Y:S01]  /*8ef0*/  SHFL.IDX PT, R7, R3, 0x6, 0x181f ;  /* 0x00d81f0003077f89 */ /* 0x010f2200000e0000 */
[----:B-1----:R-:W-:Y:S01]  /*8f00*/  MOV R4, R14 ;  /* 0x0000000e00047202 */ /* 0x002fe20000000f00 */
[----:B0-----:R-:W-:Y:S01]  /*8f10*/  IMAD.MOV.U32 R5, RZ, RZ, R10 ;  /* 0x000000ffff057224 */ /* 0x001fe200078e000a */
[----:B------:R-:W-:Y:S01]  /*8f20*/  @P0 LEA R10, R19, UR45, 0x1 ;  /* 0x0000002d130a0c11 */ /* 0x000fe2000f8e08ff */
[----:B------:R-:W0:Y:S02]  /*8f30*/  SHFL.IDX PT, R3, R3, 0x7, 0x181f ;  /* 0x00f81f0003037f89 */ /* 0x000e2400000e0000 */
[----:B------:R-:W-:-:S02]  /*8f40*/  @P0 IMAD.WIDE.U32 R20, R26, 0x2, R4 ;  /* 0x000000021a140825 */ /* 0x000fc400078e0004 */
[----:B------:R1:W0:Y:S02]  /*8f50*/  SHFL.IDX PT, R14, R0, 0x7, 0x181f ;  /* 0x00f81f00000e7f89 */ /* 0x00022400000e0000 */
[----:B---3--:R-:W-:Y:S02]  /*8f60*/  IMAD.MOV.U32 R5, RZ, RZ, R32 ;  /* 0x000000ffff057224 */ /* 0x008fe400078e0020 */
[----:B------:R1:W-:Y:S04]  /*8f70*/  @P0 LDGSTS.E.BYPASS.LTC128B.128 [R10+0x1a400], desc[UR38][R20.64], !P3 ;  /* 0x1a400000140a0fae */ /* 0x0003e8000d901d66 */
[----:B------:R1:W-:Y:S01]  /*8f80*/  @P0 LDGSTS.E.BYPASS.LTC128B.128 [R10+0x1e400], desc[UR38][R20.64+0x80], !P2 ;  /* 0x1e400080140a0fae */ /* 0x0003e2000d101d66 */
[----:B------:R-:W-:Y:S01]  /*8f90*/  ISETP.GE.AND P0, PT, R6, 0x61, PT ;  /* 0x000000610600780c */ /* 0x000fe20003f06270 */
[----:B--2---:R-:W-:Y:S01]  /*8fa0*/  IMAD.MOV.U32 R4, RZ, RZ, R37 ;  /* 0x000000ffff047224 */ /* 0x004fe200078e0025 */
[----:B------:R-:W-:-:S03]  /*8fb0*/  @P1 LEA R37, R19, UR45, 0x1 ;  /* 0x0000002d13251c11 */ /* 0x000fc6000f8e08ff */
[----:B------:R-:W-:Y:S01]  /*8fc0*/  @P1 IMAD.WIDE.U32 R8, R26, 0x2, R4 ;  /* 0x000000021a081825 */ /* 0x000fe200078e0004 */
[----:B-----5:R-:W-:-:S03]  /*8fd0*/  MOV R4, R36 ;  /* 0x0000002400047202 */ /* 0x020fc60000000f00 */
[----:B----4-:R-:W-:Y:S01]  /*8fe0*/  IMAD.MOV.U32 R5, RZ, RZ, R7 ;  /* 0x000000ffff057224 */ /* 0x010fe200078e0007 */
[----:B------:R1:W-:Y:S03]  /*8ff0*/  @P1 LDGSTS.E.BYPASS.LTC128B.128 [R37+0x1ac00], desc[UR38][R8.64], !P3 ;  /* 0x1ac0000008251fae */ /* 0x0003e6000d901d66 */
[----:B------:R-:W-:Y:S01]  /*9000*/  @P0 IMAD.WIDE.U32 R4, R26, 0x2, R4 ;  /* 0x000000021a040825 */ /* 0x000fe200078e0004 */
[----:B------:R-:W-:Y:S01]  /*9010*/  @P0 LEA R7, R19, UR45, 0x1 ;  /* 0x0000002d13070c11 */ /* 0x000fe2000f8e08ff */
[----:B------:R1:W-:Y:S04]  /*9020*/  @P1 LDGSTS.E.BYPASS.LTC128B.128 [R37+0x1ec00], desc[UR38][R8.64+0x80], !P2 ;  /* 0x1ec0008008251fae */ /* 0x0003e8000d101d66 */
[----:B------:R1:W-:Y:S04]  /*9030*/  @P0 LDGSTS.E.BYPASS.LTC128B.128 [R7+0x1b400], desc[UR38][R4.64], !P3 ;  /* 0x1b40000004070fae */ /* 0x0003e8000d901d66 */
[----:B0-----:R1:W-:Y:S02]  /*9040*/  @P0 LDGSTS.E.BYPASS.LTC128B.128 [R7+0x1f400], desc[UR38][R4.64+0x80], !P2 ;  /* 0x1f40008004070fae */ /* 0x0013e4000d101d66 */
.L_x_106:
[----:B------:R-:W-:Y:S01]  /*9050*/  ISETP.GE.AND P0, PT, R6, 0x71, PT ;  /* 0x000000710600780c */ /* 0x000fe20003f06270 */
[----:B-1----:R-:W-:Y:S02]  /*9060*/  IMAD.MOV.U32 R4, RZ, RZ, R14 ;  /* 0x000000ffff047224 */ /* 0x002fe400078e000e */
[----:B------:R-:W-:-:S10]  /*9070*/  IMAD.MOV.U32 R5, RZ, RZ, R3 ;  /* 0x000000ffff057224 */ /* 0x000fd400078e0003 */
[----:B------:R-:W-:Y:S01]  /*9080*/  @P0 IMAD.WIDE.U32 R4, R26, 0x2, R4 ;  /* 0x000000021a040825 */ /* 0x000fe200078e0004 */
[----:B------:R-:W-:-:S05]  /*9090*/  @P0 LEA R3, R19, UR45, 0x1 ;  /* 0x0000002d13030c11 */ /* 0x000fca000f8e08ff */
[----:B------:R-:W-:Y:S01]  /*90a0*/  @!PT LDS RZ, [RZ] ;  /* 0x00000000fffff984 */ /* 0x000fe20000000800 */
[----:B------:R-:W-:Y:S01]  /*90b0*/  @!PT LDS RZ, [RZ] ;  /* 0x00000000fffff984 */ /* 0x000fe20000000800 */
[----:B------:R-:W-:Y:S01]  /*90c0*/  @!PT LDS RZ, [RZ] ;  /* 0x00000000fffff984 */ /* 0x000fe20000000800 */
[----:B------:R0:W-:Y:S04]  /*90d0*/  @P0 LDGSTS.E.BYPASS.LTC128B.128 [R3+0x1bc00], desc[UR38][R4.64], !P3 ;  /* 0x1bc0000004030fae */ /* 0x0001e8000d901d66 */
[----:B------:R0:W-:Y:S01]  /*90e0*/  @P0 LDGSTS.E.BYPASS.LTC128B.128 [R3+0x1fc00], desc[UR38][R4.64+0x80], !P2 ;  /* 0x1fc0008004030fae */ /* 0x0001e2000d101d66 */
[----:B------:R-:W-:Y:S01]  /*90f0*/  NOP ;  /* 0x0000000000007918 */ /* 0x000fe20000000000 */
[----:B------:R-:W-:Y:S02]  /*9100*/  SYNCS.ARRIVE.TRANS64.RED.A0T1 RZ, [UR45+0x28830], RZ ;  /* 0x028830ffffff79a7 */ /* 0x000fe4000820042d */
[----:B------:R-:W-:Y:S01]  /*9110*/  ARRIVES.LDGSTSBAR.64.TRANSCNT [UR45+0x28830] ;  /* 0x02883000ff0079b0 */ /* 0x000fe20008000aad */
[----:B------:R-:W-:Y:S01]  /*9120*/  NOP ;  /* 0x0000000000007918 */ /* 0x000fe20000000000 */
[----:B------:R-:W-:-:S13]  /*9130*/  ISETP.NE.AND P1, PT, R18, 0x3, PT ;  /* 0x000000031200780c */ /* 0x000fda0003f25270 */
[----:B0-----:R-:W-:Y:S05]  /*9140*/  @!P1 BRA `(.L_x_49) ;  /* 0x0000000000049947 */ /* 0x001fea0003800000 */
[----:B------:R-:W-:Y:S01]  /*9150*/  BPT.TRAP 0x1 ;  /* 0x000000040000795c */ /* 0x000fe20000300000 */
.L_x_49:
[----:B------:R-:W-:Y:S01]  /*9160*/  SYNCS.ARRIVE.TRANS64.A1T0 RZ, [UR45+0x28830], RZ ;  /* 0x028830ffffff79a7 */ /* 0x000fe2000810002d */
[----:B------:R-:W-:Y:S05]  /*9170*/  WARPSYNC.ALL ;  /* 0x0000000000007948 */ /* 0x000fea0003800000 */
[----:B------:R-:W-:Y:S01]  /*9180*/  UIADD3 UR5, UR45, 0x10400, URZ ;  /* 0x000104002d057890 */ /* 0x000fe2000fffe03f */
[----:B------:R-:W-:Y:S01]  /*9190*/  R2UR UR4, R24 ;  /* 0x00000000180472ca */ /* 0x000fe200000e0000 */
[----:B------:R-:W-:Y:S01]  /*91a0*/  ULDC.64 UR6, c[0x0][0x2d8] ;  /* 0x0000b60000067ab9 */ /* 0x000fe20000000a00 */
[----:B------:R-:W-:Y:S01]  /*91b0*/  SHF.R.S32.HI R32, RZ, 0x1f, R34 ;  /* 0x0000001fff207819 */ /* 0x000fe20000011422 */
[----:B------:R-:W-:Y:S02]  /*91c0*/  ULOP3.LUT UP0, URZ, UR5, 0x3ff, URZ, 0xc0, !UPT ;  /* 0x000003ff053f7892 */ /* 0x000fe4000f80c03f */
[----:B------:R-:W-:Y:S01]  /*91d0*/  UIMAD.WIDE.U32 UR36, UR42, UR6, URZ ;  /* 0x000000062a2472a5 */ /* 0x000fe2000f8e003f */
[----:B------:R-:W-:Y:S03]  /*91e0*/  BAR.SYNC.DEFER_BLOCKING 0x8, 0x180 ;  /* 0x0206000000007b1d */ /* 0x000fe60000010000 */
[----:B------:R-:W-:-:S04]  /*91f0*/  PLOP3.LUT P0, PT, PT, PT, UP0, 0x80, 0x0 ;  /* 0x000000000000781c */ /* 0x000fc80003f0f008 */
[----:B------:R-:W-:-:S04]  /*9200*/  UIMAD UR4, UR4, UR6, URZ ;  /* 0x00000006040472a4 */ /* 0x000fc8000f8e023f */
[----:B------:R-:W-:-:S04]  /*9210*/  UIMAD UR4, UR42, UR7, UR4 ;  /* 0x000000072a0472a4 */ /* 0x000fc8000f8e0204 */
[----:B------:R-:W-:Y:S01]  /*9220*/  UIADD3 UR46, UR37, UR4, URZ ;  /* 0x00000004252e7290 */ /* 0x000fe2000fffe03f */
[----:B------:R-:W-:Y:S11]  /*9230*/  @!P0 BRA `(.L_x_50) ;  /* 0x0000000000408947 */ /* 0x000ff60003800000 */
[----:B------:R-:W-:Y:S01]  /*9240*/  MOV R14, 0x0 ;  /* 0x00000000000e7802 */ /* 0x000fe20000000f00 */
[----:B------:R-:W-:Y:S01]  /*9250*/  ULDC.64 UR4, c[0x4][0x80] ;  /* 0x0100200000047ab9 */ /* 0x000fe20000000a00 */
[----:B------:R-:W-:Y:S01]  /*9260*/  ULDC.64 UR6, c[0x4][0x88] ;  /* 0x0100220000067ab9 */ /* 0x000fe20000000a00 */
[----:B------:R-:W-:Y:S01]  /*9270*/  ULDC.64 UR8, c[0x4][0x20] ;  /* 0x0100080000087ab9 */ /* 0x000fe20000000a00 */
[----:B------:R-:W-:Y:S01]  /*9280*/  MOV R4, UR4 ;  /* 0x0000000400047c02 */ /* 0x000fe20008000f00 */
[----:B------:R-:W-:Y:S01]  /*9290*/  IMAD.U32 R5, RZ, RZ, UR5 ;  /* 0x00000005ff057e24 */ /* 0x000fe2000f8e00ff */
        /* <DEDUP_REMOVED lines=9> */
[----:B0-----:R-:W-:Y:S05]  /*9330*/  CALL.ABS.NOINC R14 ;  /* 0x000000000e007343 */ /* 0x001fea0003c00000 */
.L_x_50:
[----:B------:R-:W0:Y:S01]  /*9340*/  LDC R0, c[0x0][0x448] ;  /* 0x00011200ff007b82 */ /* 0x000e220000000800 */
[----:B------:R-:W-:Y:S01]  /*9350*/  IMAD.IADD R4, R33, 0x1, R28 ;  /* 0x0000000121047824 */ /* 0x000fe200078e021c */
[----:B------:R-:W-:Y:S01]  /*9360*/  ULDC.64 UR4, c[0x0][0x2e0] ;  /* 0x0000b80000047ab9 */ /* 0x000fe20000000a00 */
[----:B------:R-:W-:Y:S01]  /*9370*/  IMAD.U32 R7, RZ, RZ, UR46 ;  /* 0x0000002eff077e24 */ /* 0x000fe2000f8e00ff */
[----:B------:R-:W-:Y:S01]  /*9380*/  ULDC.64 UR6, c[0x0][0x2c8] ;  /* 0x0000b20000067ab9 */ /* 0x000fe20000000a00 */
[----:B------:R-:W-:Y:S01]  /*9390*/  IMAD R3, R35, 0x80, R4 ;  /* 0x0000008023037824 */ /* 0x000fe200078e0204 */
[----:B------:R-:W-:Y:S01]  /*93a0*/  MOV R4, UR36 ;  /* 0x0000002400047c02 */ /* 0x000fe20008000f00 */
[----:B------:R-:W-:Y:S02]  /*93b0*/  IMAD R9, R32, UR4, RZ ;  /* 0x0000000420097c24 */ /* 0x000fe4000f8e02ff */
[----:B------:R-:W-:Y:S02]  /*93c0*/  IMAD.U32 R5, RZ, RZ, UR37 ;  /* 0x00000025ff057e24 */ /* 0x000fe4000f8e00ff */
[----:B------:R-:W-:-:S02]  /*93d0*/  IMAD.MOV.U32 R6, RZ, RZ, R4 ;  /* 0x000000ffff067224 */ /* 0x000fc400078e0004 */
[C---:B------:R-:W-:Y:S02]  /*93e0*/  IMAD R5, R34.reuse, UR5, R9 ;  /* 0x0000000522057c24 */ /* 0x040fe4000f8e0209 */
[----:B------:R-:W-:Y:S02]  /*93f0*/  IMAD.MOV.U32 R9, RZ, RZ, R3 ;  /* 0x000000ffff097224 */ /* 0x000fe400078e0003 */
[----:B------:R-:W-:Y:S01]  /*9400*/  IMAD.WIDE.U32 R6, R34, UR4, R6 ;  /* 0x0000000422067c25 */ /* 0x000fe2000f8e0006 */
[----:B------:R-:W-:-:S04]  /*9410*/  ULDC.64 UR4, c[0x0][0x2d0] ;  /* 0x0000b40000047ab9 */ /* 0x000fc80000000a00 */
[----:B------:R-:W-:Y:S02]  /*9420*/  IADD3 R7, R7, R5, RZ ;  /* 0x0000000507077210 */ /* 0x000fe40007ffe0ff */
[----:B0-----:R-:W-:-:S13]  /*9430*/  ISETP.NE.AND P0, PT, R0, 0x1, PT ;  /* 0x000000010000780c */ /* 0x001fda0003f05270 */
[----:B------:R-:W0:Y:S08]  /*9440*/  @P0 LDC R8, c[0x0][0x44c] ;  /* 0x00011300ff080b82 */ /* 0x000e300000000800 */
[----:B------:R-:W1:Y:S01]  /*9450*/  @P0 LDC R11, c[0x0][0x450] ;  /* 0x00011400ff0b0b82 */ /* 0x000e620000000800 */
[----:B0-----:R-:W-:-:S05]  /*9460*/  @P0 IMAD.HI.U32 R4, R3, R8, RZ ;  /* 0x0000000803040227 */ /* 0x001fca00078e00ff */
[----:B-1----:R-:W-:-:S04]  /*9470*/  @P0 SHF.R.U32.HI R9, RZ, R11, R4 ;  /* 0x0000000bff090219 */ /* 0x002fc80000011604 */
[----:B------:R-:W-:-:S05]  /*9480*/  SHF.R.S32.HI R4, RZ, 0x1f, R9 ;  /* 0x0000001fff047819 */ /* 0x000fca0000011409 */
[----:B------:R-:W-:Y:S02]  /*9490*/  IMAD R8, R4, UR4, RZ ;  /* 0x0000000404087c24 */ /* 0x000fe4000f8e02ff */
[----:B------:R-:W-:Y:S01]  /*94a0*/  IMAD.WIDE.U32 R4, R9, UR4, R6 ;  /* 0x0000000409047c25 */ /* 0x000fe2000f8e0006 */
[----:B------:R-:W-:Y:S02]  /*94b0*/  ULDC UR4, c[0x0][0x2b8] ;  /* 0x0000ae0000047ab9 */ /* 0x000fe40000000800 */
[----:B------:R-:W-:Y:S01]  /*94c0*/  ISETP.GE.AND P0, PT, R26, UR4, PT ;  /* 0x000000041a007c0c */ /* 0x000fe2000bf06270 */
[----:B------:R-:W-:Y:S01]  /*94d0*/  IMAD.MOV R6, RZ, RZ, -R9 ;  /* 0x000000ffff067224 */ /* 0x000fe200078e0a09 */
[----:B------:R-:W-:Y:S01]  /*94e0*/  ISETP.GE.AND P1, PT, R25, UR4, PT ;  /* 0x0000000419007c0c */ /* 0x000fe2000bf26270 */
[----:B------:R-:W-:Y:S01]  /*94f0*/  IMAD R7, R9, UR5, R8 ;  /* 0x0000000509077c24 */ /* 0x000fe2000f8e0208 */
[----:B------:R-:W-:Y:S01]  /*9500*/  UMOV UR4, 0xffffffff ;  /* 0xffffffff00047882 */ /* 0x000fe20000000000 */
[----:B------:R-:W-:-:S02]  /*9510*/  IMAD R3, R0, R6, R3 ;  /* 0x0000000600037224 */ /* 0x000fc400078e0203 */
[----:B------:R-:W-:-:S03]  /*9520*/  IMAD.IADD R5, R5, 0x1, R7 ;  /* 0x0000000105057824 */ /* 0x000fc600078e0207 */
[----:B------:R-:W-:Y:S01]  /*9530*/  SHF.R.S32.HI R6, RZ, 0x1f, R3 ;  /* 0x0000001fff067819 */ /* 0x000fe20000011403 */
[----:B------:R-:W-:-:S04]  /*9540*/  IMAD.WIDE.U32 R4, R3, UR6, R4 ;  /* 0x0000000603047c25 */ /* 0x000fc8000f8e0004 */
[----:B------:R-:W-:-:S04]  /*9550*/  IMAD R6, R6, UR6, RZ ;  /* 0x0000000606067c24 */ /* 0x000fc8000f8e02ff */
[----:B------:R-:W-:Y:S01]  /*9560*/  IMAD R3, R3, UR7, R6 ;  /* 0x0000000703037c24 */ /* 0x000fe2000f8e0206 */
[----:B------:R-:W-:Y:S02]  /*9570*/  ULDC.64 UR6, c[0x0][0x280] ;  /* 0x0000a00000067ab9 */ /* 0x000fe40000000a00 */
[----:B------:R-:W-:Y:S01]  /*9580*/  LEA R6, P2, R4, UR6, 0x1 ;  /* 0x0000000604067c11 */ /* 0x000fe2000f8408ff */
[----:B------:R-:W-:-:S05]  /*9590*/  IMAD.IADD R3, R5, 0x1, R3 ;  /* 0x0000000105037824 */ /* 0x000fca00078e0203 */
[----:B------:R-:W-:Y:S01]  /*95a0*/  LEA.HI.X R3, R4, UR7, R3, 0x1, P2 ;  /* 0x0000000704037c11 */ /* 0x000fe200090f0c03 */
[----:B------:R-:W-:Y:S06]  /*95b0*/  BRA.DIV UR4, `(.L_x_51) ;  /* 0x0000002e045c7947 */ /* 0x000fec000b800000 */
[----:B------:R-:W-:Y:S01]  /*95c0*/  SHFL.IDX PT, R5, R3, RZ, 0x181f ;  /* 0x00181fff03057589 */ /* 0x000fe200000e0000 */
[----:B------:R-:W-:Y:S01]  /*95d0*/  ULDC UR4, c[0x0][0x288] ;  /* 0x0000a20000047ab9 */ /* 0x000fe20000000800 */
[----:B------:R-:W-:Y:S01]  /*95e0*/  LEA R35, R35, R28, 0x7 ;  /* 0x0000001c23237211 */ /* 0x000fe200078e38ff */
[----:B------:R-:W-:Y:S01]  /*95f0*/  IMAD R0, R0, UR4, RZ ;  /* 0x0000000400007c24 */ /* 0x000fe2000f8e02ff */
[----:B------:R-:W0:Y:S02]  /*9600*/  SHFL.IDX PT, R4, R6, RZ, 0x181f ;  /* 0x00181fff06047589 */ /* 0x000e2400000e0000 */
[C---:B------:R-:W-:Y:S01]  /*9610*/  IADD3 R11, R35.reuse, 0x20, RZ ;  /* 0x00000020230b7810 */ /* 0x040fe20007ffe0ff */
[C---:B------:R-:W-:Y:S01]  /*9620*/  VIADD R9, R35.reuse, 0x10 ;  /* 0x0000001023097836 */ /* 0x040fe20000000000 */
[----:B------:R-:W-:Y:S01]  /*9630*/  SHFL.IDX PT, R7, R3, 0x1, 0x181f ;  /* 0x00381f0003077f89 */ /* 0x000fe200000e0000 */
[----:B------:R-:W-:-:S03]  /*9640*/  ISETP.GE.AND P2, PT, R35, R0, PT ;  /* 0x000000002300720c */ /* 0x000fc60003f46270 */
[----:B------:R-:W1:Y:S10]  /*9650*/  SHFL.IDX PT, R14, R6, 0x1, 0x181f ;  /* 0x00381f00060e7f89 */ /* 0x000e7400000e0000 */
[----:B------:R-:W-:Y:S01]  /*9660*/  @!P2 LEA R21, R19, UR45, 0x1 ;  /* 0x0000002d1315ac11 */ /* 0x000fe2000f8e08ff */
[----:B0-----:R-:W-:-:S05]  /*9670*/  @!P2 IMAD.WIDE.U32 R4, R26, 0x2, R4 ;  /* 0x000000021a04a825 */ /* 0x001fca00078e0004 */
[----:B------:R-:W-:Y:S04]  /*9680*/  @!P2 LDGSTS.E.BYPASS.LTC128B.128 [R21+0x10400], desc[UR38][R4.64], !P0 ;  /* 0x104000000415afae */ /* 0x000fe8000c101d66 */
[----:B------:R1:W-:Y:S01]  /*9690*/  @!P2 LDGSTS.E.BYPASS.LTC128B.128 [R21+0x14400], desc[UR38][R4.64+0x80], !P1 ;  /* 0x144000800415afae */ /* 0x0003e2000c901d66 */
[-C--:B------:R-:W-:Y:S01]  /*96a0*/  ISETP.GE.AND P2, PT, R9, R0.reuse, PT ;  /* 0x000000000900720c */ /* 0x080fe20003f46270 */
[----:B-1----:R-:W-:Y:S02]  /*96b0*/  IMAD.MOV.U32 R4, RZ, RZ, R14 ;  /* 0x000000ffff047224 */ /* 0x002fe400078e000e */
[----:B------:R-:W-:Y:S01]  /*96c0*/  IMAD.MOV.U32 R5, RZ, RZ, R7 ;  /* 0x000000ffff057224 */ /* 0x000fe200078e0007 */
[----:B------:R-:W0:Y:S09]  /*96d0*/  SHFL.IDX PT, R14, R6, 0x2, 0x181f ;  /* 0x00581f00060e7f89 */ /* 0x000e3200000e0000 */
[----:B------:R-:W-:Y:S01]  /*96e0*/  @!P2 LEA R37, R19, UR45, 0x1 ;  /* 0x0000002d1325ac11 */ /* 0x000fe2000f8e08ff */
[----:B------:R-:W-:Y:S01]  /*96f0*/  @!P2 IMAD.WIDE.U32 R8, R26, 0x2, R4 ;  /* 0x000000021a08a825 */ /* 0x000fe200078e0004 */
[----:B------:R-:W1:Y:S04]  /*9700*/  SHFL.IDX PT, R7, R3, 0x2, 0x181f ;  /* 0x00581f0003077f89 */ /* 0x000e6800000e0000 */
[----:B------:R-:W-:Y:S04]  /*9710*/  @!P2 LDGSTS.E.BYPASS.LTC128B.128 [R37+0x10c00], desc[UR38][R8.64], !P0 ;  /* 0x10c000000825afae */ /* 0x000fe8000c101d66 */
[----:B------:R-:W-:Y:S01]  /*9720*/  @!P2 LDGSTS.E.BYPASS.LTC128B.128 [R37+0x14c00], desc[UR38][R8.64+0x80], !P1 ;  /* 0x14c000800825afae */ /* 0x000fe2000c901d66 */
[----:B------:R-:W-:Y:S01]  /*9730*/  ISETP.GE.AND P2, PT, R11, R0, PT ;  /* 0x000000000b00720c */ /* 0x000fe20003f46270 */
[----:B------:R-:W-:-:S02]  /*9740*/  VIADD R11, R35, 0x30 ;  /* 0x00000030230b7836 */ /* 0x000fc40000000000 */
[----:B0-----:R-:W-:Y:S02]  /*9750*/  IMAD.MOV.U32 R4, RZ, RZ, R14 ;  /* 0x000000ffff047224 */ /* 0x001fe400078e000e */
[----:B------:R-:W0:Y:S08]  /*9760*/  SHFL.IDX PT, R14, R6, 0x3, 0x181f ;  /* 0x00781f00060e7f89 */ /* 0x000e3000000e0000 */
[----:B------:R-:W-:Y:S01]  /*9770*/  @!P2 LEA R21, R19, UR45, 0x1 ;  /* 0x0000002d1315ac11 */ /* 0x000fe2000f8e08ff */
[----:B-1----:R-:W-:-:S02]  /*9780*/  IMAD.MOV.U32 R5, RZ, RZ, R7 ;  /* 0x000000ffff057224 */ /* 0x002fc400078e0007 */
[----:B------:R-:W1:Y:S01]  /*9790*/  SHFL.IDX PT, R7, R3, 0x3, 0x181f ;  /* 0x00781f0003077f89 */ /* 0x000e6200000e0000 */
[----:B------:R-:W-:-:S05]  /*97a0*/  @!P2 IMAD.WIDE.U32 R4, R26, 0x2, R4 ;  /* 0x000000021a04a825 */ /* 0x000fca00078e0004 */
[----:B------:R-:W-:Y:S04]  /*97b0*/  @!P2 LDGSTS.E.BYPASS.LTC128B.128 [R21+0x11400], desc[UR38][R4.64], !P0 ;  /* 0x114000000415afae */ /* 0x000fe8000c101d66 */
[----:B------:R0:W-:Y:S01]  /*97c0*/  @!P2 LDGSTS.E.BYPASS.LTC128B.128 [R21+0x15400], desc[UR38][R4.64+0x80], !P1 ;  /* 0x154000800415afae */ /* 0x0001e2000c901d66 */
[----:B------:R-:W-:Y:S01]  /*97d0*/  ISETP.GE.AND P2, PT, R11, R0, PT ;  /* 0x000000000b00720c */ /* 0x000fe20003f46270 */
[----:B------:R-:W-:Y:S01]  /*97e0*/  VIADD R11, R35, 0x40 ;  /* 0x00000040230b7836 */ /* 0x000fe20000000000 */
[----:B0-----:R-:W-:Y:S01]  /*97f0*/  MOV R4, R14 ;  /* 0x0000000e00047202 */ /* 0x001fe20000000f00 */
[----:B-1----:R-:W-:Y:S01]  /*9800*/  IMAD.MOV.U32 R5, RZ, RZ, R7 ;  /* 0x000000ffff057224 */ /* 0x002fe200078e0007 */
        /* <DEDUP_REMOVED lines=10> */
[----:B------:R-:W-:-:S02]  /*98b0*/  @!P2 LEA R21, R19, UR45, 0x1 ;  /* 0x0000002d1315ac11 */ /* 0x000fc4000f8e08ff */
[----:B-1----:R-:W-:Y:S02]  /*98c0*/  MOV R5, R7 ;  /* 0x0000000700057202 */ /* 0x002fe40000000f00 */
[----:B------:R-:W1:Y:S01]  /*98d0*/  SHFL.IDX PT, R7, R3, 0x5, 0x181f ;  /* 0x00b81f0003077f89 */ /* 0x000e6200000e0000 */
[----:B------:R-:W-:-:S05]  /*98e0*/  @!P2 IMAD.WIDE.U32 R4, R26, 0x2, R4 ;  /* 0x000000021a04a825 */ /* 0x000fca00078e0004 */
[----:B------:R-:W-:Y:S04]  /*98f0*/  @!P2 LDGSTS.E.BYPASS.LTC128B.128 [R21+0x12400], desc[UR38][R4.64], !P0 ;  /* 0x124000000415afae */ /* 0x000fe8000c101d66 */
[----:B------:R0:W-:Y:S01]  /*9900*/  @!P2 LDGSTS.E.BYPASS.LTC128B.128 [R21+0x16400], desc[UR38][R4.64+0x80], !P1 ;  /* 0x164000800415afae */ /* 0x0001e2000c901d66 */
[-C--:B------:R-:W-:Y:S02]  /*9910*/  ISETP.GE.AND P2, PT, R11, R0.reuse, PT ;  /* 0x000000000b00720c */ /* 0x080fe40003f46270 */
[----:B------:R-:W-:Y:S01]  /*9920*/  IADD3 R11, R35, 0x60, RZ ;  /* 0x00000060230b7810 */ /* 0x000fe20007ffe0ff */
[----:B0-----:R-:W-:Y:S02]  /*9930*/  IMAD.MOV.U32 R4, RZ, RZ, R14 ;  /* 0x000000ffff047224 */ /* 0x001fe400078e000e */
[----:B-1----:R-:W-:Y:S01]  /*9940*/  IMAD.MOV.U32 R5, RZ, RZ, R7 ;  /* 0x000000ffff057224 */ /* 0x002fe200078e0007 */
[----:B------:R-:W0:Y:S07]  /*9950*/  SHFL.IDX PT, R14, R6, 0x6, 0x181f ;  /* 0x00d81f00060e7f89 */ /* 0x000e2e00000e0000 */
[----:B------:R-:W-:Y:S01]  /*9960*/  @!P2 LEA R37, R19, UR45, 0x1 ;  /* 0x0000002d1325ac11 */ /* 0x000fe2000f8e08ff */
[----:B------:R-:W-:Y:S01]  /*9970*/  @!P2 IMAD.WIDE.U32 R8, R26, 0x2, R4 ;  /* 0x000000021a08a825 */ /* 0x000fe200078e0004 */
[----:B------:R-:W1:Y:S04]  /*9980*/  SHFL.IDX PT, R7, R3, 0x6, 0x181f ;  /* 0x00d81f0003077f89 */ /* 0x000e6800000e0000 */
[----:B------:R2:W-:Y:S04]  /*9990*/  @!P2 LDGSTS.E.BYPASS.LTC128B.128 [R37+0x12c00], desc[UR38][R8.64], !P0 ;  /* 0x12c000000825afae */ /* 0x0005e8000c101d66 */
[----:B------:R2:W-:Y:S01]  /*99a0*/  @!P2 LDGSTS.E.BYPASS.LTC128B.128 [R37+0x16c00], desc[UR38][R8.64+0x80], !P1 ;  /* 0x16c000800825afae */ /* 0x0005e2000c901d66 */
[----:B------:R-:W-:-:S03]  /*99b0*/  ISETP.GE.AND P2, PT, R11, R0, PT ;  /* 0x000000000b00720c */ /* 0x000fc60003f46270 */
[----:B------:R-:W3:Y:S01]  /*99c0*/  SHFL.IDX PT, R3, R3, 0x7, 0x181f ;  /* 0x00f81f0003037f89 */ /* 0x000ee200000e0000 */
[----:B0-----:R-:W-:-:S03]  /*99d0*/  IMAD.MOV.U32 R4, RZ, RZ, R14 ;  /* 0x000000ffff047224 */ /* 0x001fc600078e000e */
[----:B------:R2:W0:Y:S01]  /*99e0*/  SHFL.IDX PT, R14, R6, 0x7, 0x181f ;  /* 0x00f81f00060e7f89 */ /* 0x00042200000e0000 */
[----:B-1----:R-:W-:-:S05]  /*99f0*/  IMAD.MOV.U32 R5, RZ, RZ, R7 ;  /* 0x000000ffff057224 */ /* 0x002fca00078e0007 */
[----:B------:R-:W-:Y:S01]  /*9a00*/  @!P2 LEA R7, R19, UR45, 0x1 ;  /* 0x0000002d1307ac11 */ /* 0x000fe2000f8e08ff */
[----:B------:R-:W-:-:S05]  /*9a10*/  @!P2 IMAD.WIDE.U32 R4, R26, 0x2, R4 ;  /* 0x000000021a04a825 */ /* 0x000fca00078e0004 */
[----:B------:R2:W-:Y:S04]  /*9a20*/  @!P2 LDGSTS.E.BYPASS.LTC128B.128 [R7+0x13400], desc[UR38][R4.64], !P0 ;  /* 0x134000000407afae */ /* 0x0005e8000c101d66 */
[----:B---3--:R2:W-:Y:S02]  /*9a30*/  @!P2 LDGSTS.E.BYPASS.LTC128B.128 [R7+0x17400], desc[UR38][R4.64+0x80], !P1 ;  /* 0x174000800407afae */ /* 0x0085e4000c901d66 */
.L_x_123:
[----:B------:R-:W-:Y:S01]  /*9a40*/  VIADD R35, R35, 0x70 ;  /* 0x0000007023237836 */ /* 0x000fe20000000000 */
[----:B------:R-:W-:Y:S01]  /*9a50*/  BSSY B0, `(.L_x_52) ;  /* 0x000000e000007945 */ /* 0x000fe20003800000 */
[----:B0-2---:R-:W-:Y:S02]  /*9a60*/  IMAD.MOV.U32 R4, RZ, RZ, R14 ;  /* 0x000000ffff047224 */ /* 0x005fe400078e000e */
[----:B------:R-:W-:Y:S01]  /*9a70*/  IMAD.MOV.U32 R5, RZ, RZ, R3 ;  /* 0x000000ffff057224 */ /* 0x000fe200078e0003 */
[----:B------:R-:W-:Y:S02]  /*9a80*/  ISETP.GE.AND P2, PT, R35, R0, PT ;  /* 0x000000002300720c */ /* 0x000fe40003f46270 */
[----:B------:R-:W-:-:S04]  /*9a90*/  MOV R0, 0x1 ;  /* 0x0000000100007802 */ /* 0x000fc80000000f00 */
[----:B------:R-:W-:-:S07]  /*9aa0*/  SHF.L.U32 R0, R0, 0x1f, RZ ;  /* 0x0000001f00007819 */ /* 0x000fce00000006ff */
[----:B------:R-:W-:Y:S05]  /*9ab0*/  @P2 BRA `(.L_x_53) ;  /* 0x00000000001c2947 */ /* 0x000fea0003800000 */
[----:B------:R-:W-:Y:S01]  /*9ac0*/  IMAD.WIDE.U32 R4, R26, 0x2, R4 ;  /* 0x000000021a047825 */ /* 0x000fe200078e0004 */
[----:B------:R-:W-:-:S05]  /*9ad0*/  LEA R3, R19, UR45, 0x1 ;  /* 0x0000002d13037c11 */ /* 0x000fca000f8e08ff */
[----:B------:R-:W-:Y:S01]  /*9ae0*/  @!PT LDS RZ, [RZ] ;  /* 0x00000000fffff984 */ /* 0x000fe20000000800 */
[----:B------:R-:W-:Y:S01]  /*9af0*/  @!PT LDS RZ, [RZ] ;  /* 0x00000000fffff984 */ /* 0x000fe20000000800 */
[----:B------:R-:W-:Y:S01]  /*9b00*/  @!PT LDS RZ, [RZ] ;  /* 0x00000000fffff984 */ /* 0x000fe20000000800 */
[----:B------:R0:W-:Y:S04]  /*9b10*/  LDGSTS.E.BYPASS.LTC128B.128 [R3+0x13c00], desc[UR38][R4.64], !P0 ;  /* 0x13c0000004037fae */ /* 0x0001e8000c101d66 */
[----:B------:R0:W-:Y:S02]  /*9b20*/  LDGSTS.E.BYPASS.LTC128B.128 [R3+0x17c00], desc[UR38][R4.64+0x80], !P1 ;  /* 0x17c0008004037fae */ /* 0x0001e4000c901d66 */
.L_x_53:
[----:B------:R-:W-:Y:S05]  /*9b30*/  BSYNC B0 ;  /* 0x0000000000007941 */ /* 0x000fea0003800000 */
.L_x_52:
[----:B------:R-:W-:Y:S01]  /*9b40*/  NOP ;  /* 0x0000000000007918 */ /* 0x000fe20000000000 */
[----:B------:R-:W-:Y:S01]  /*9b50*/  SYNCS.ARRIVE.TRANS64.RED.A0T1 RZ, [UR45+0x28800], RZ ;  /* 0x028800ffffff79a7 */ /* 0x000fe2000820042d */
[----:B------:R-:W-:Y:S01]  /*9b60*/  ARRIVES.LDGSTSBAR.64.TRANSCNT [UR45+0x28800] ;  /* 0x02880000ff0079b0 */ /* 0x000fe20008000aad */
[----:B------:R-:W-:Y:S01]  /*9b70*/  NOP ;  /* 0x0000000000007918 */ /* 0x000fe20000000000 */
[----:B------:R-:W-:Y:S01]  /*9b80*/  SYNCS.ARRIVE.TRANS64.A1T0 RZ, [UR45+0x28800], RZ ;  /* 0x028800ffffff79a7 */ /* 0x000fe2000810002d */
[----:B------:R-:W1:Y:S02]  /*9b90*/  SYNCS.PHASECHK.TRANS64.TRYWAIT P0, [UR45+0x28820], R0 ;  /* 0x02882000ff0075a7 */ /* 0x000e64000800016d */
[----:B-1----:R-:W-:Y:S05]  /*9ba0*/  @!P0 BRA `(.L_x_54) ;  /* 0x0000003000648947 */ /* 0x002fea0003800000 */
.L_x_124:
[----:B------:R-:W-:Y:S01]  /*9bb0*/  UIADD3 UR4, UR49, -0x2, URZ ;  /* 0xfffffffe31047890 */ /* 0x000fe2000fffe03f */
[----:B------:R-:W-:Y:S01]  /*9bc0*/  IMAD.MOV.U32 R8, RZ, RZ, 0x1 ;  /* 0x00000001ff087424 */ /* 0x000fe200078e00ff */
[----:B------:R-:W-:Y:S02]  /*9bd0*/  MOV R10, RZ ;  /* 0x000000ff000a7202 */ /* 0x000fe40000000f00 */
[----:B------:R-:W-:-:S06]  /*9be0*/  UISETP.GE.AND UP0, UPT, UR4, UR48, UPT ;  /* 0x000000300400728c */ /* 0x000fcc000bf06270 */
[----:B------:R-:W-:-:S13]  /*9bf0*/  PLOP3.LUT P0, PT, PT, PT, UP0, 0x80, 0x0 ;  /* 0x000000000000781c */ /* 0x000fda0003f0f008 */
[----:B------:R-:W-:Y:S05]  /*9c00*/  @!P0 BRA `(.L_x_55) ;  /* 0x0000001000288947 */ /* 0x000fea0003800000 */
[----:B------:R-:W-:Y:S01]  /*9c10*/  UIADD3 UR4, UR47, 0x1, URZ ;  /* 0x000000012f047890 */ /* 0x000fe2000fffe03f */
[----:B0-----:R-:W-:Y:S01]  /*9c20*/  LOP3.LUT R3, RZ, UR44, RZ, 0x33, !PT ;  /* 0x0000002cff037c12 */ /* 0x001fe2000f8e33ff */
[----:B------:R-:W-:Y:S01]  /*9c30*/  BSSY B0, `(.L_x_55) ;  /* 0x0000107000007945 */ /* 0x000fe20003800000 */
[----:B------:R-:W-:Y:S01]  /*9c40*/  IADD3 R31, R33, R31, R28 ;  /* 0x0000001f211f7210 */ /* 0x000fe20007ffe01c */
[----:B------:R-:W-:Y:S01]  /*9c50*/  UIMAD UR4, UR4, UR41, URZ ;  /* 0x00000029040472a4 */ /* 0x000fe2000f8e023f */
[----:B------:R-:W-:Y:S01]  /*9c60*/  IMAD.MOV.U32 R9, RZ, RZ, 0x1 ;  /* 0x00000001ff097424 */ /* 0x000fe200078e00ff */
[----:B------:R-:W-:Y:S02]  /*9c70*/  MOV R20, RZ ;  /* 0x000000ff00147202 */ /* 0x000fe40000000f00 */
[----:B------:R-:W-:Y:S02]  /*9c80*/  VIADD R31, R31, 0xfffffe80 ;  /* 0xfffffe801f1f7836 */ /* 0x000fe40000000000 */
[----:B------:R-:W-:Y:S01]  /*9c90*/  LOP3.LUT R0, RZ, UR4, RZ, 0x33, !PT ;  /* 0x00000004ff007c12 */ /* 0x000fe2000f8e33ff */
[----:B------:R-:W-:-:S02]  /*9ca0*/  ULDC UR4, c[0x0][0x2f4] ;  /* 0x0000bd0000047ab9 */ /* 0x000fc40000000800 */
[----:B------:R-:W-:Y:S02]  /*9cb0*/  ISETP.GE.AND P2, PT, R26, UR4, PT ;  /* 0x000000041a007c0c */ /* 0x000fe4000bf46270 */
[----:B------:R-:W-:Y:S02]  /*9cc0*/  VIMNMX R0, R0, R3, !PT ;  /* 0x0000000300007248 */ /* 0x000fe40007fe0100 */
[----:B------:R-:W-:Y:S02]  /*9cd0*/  IADD3 R3, -R28, UR43, RZ ;  /* 0x0000002b1c037c10 */ /* 0x000fe4000fffe1ff */
[----:B------:R-:W-:Y:S01]  /*9ce0*/  ISETP.GE.AND P1, PT, R25, UR4, PT ;  /* 0x0000000419007c0c */ /* 0x000fe2000bf26270 */
[C---:B------:R-:W-:Y:S01]  /*9cf0*/  IMAD R21, R0.reuse, -0x80, R31 ;  /* 0xffffff8000157824 */ /* 0x040fe200078e021f */
[C---:B------:R-:W-:Y:S01]  /*9d00*/  IADD3 R22, -R0.reuse, -0x2, RZ ;  /* 0xfffffffe00167810 */ /* 0x040fe20007ffe1ff */
[----:B------:R-:W-:-:S04]  /*9d10*/  IMAD R3, R0, 0x80, R3 ;  /* 0x0000008000037824 */ /* 0x000fc800078e0203 */
[----:B------:R-:W-:-:S07]  /*9d20*/  VIADD R31, R3, 0x100 ;  /* 0x00000100031f7836 */ /* 0x000fce0000000000 */
.L_x_68:
[----:B------:R-:W-:Y:S01]  /*9d30*/  ISETP.NE.AND P0, PT, R29, 0x1, PT ;  /* 0x000000011d00780c */ /* 0x000fe20003f05270 */
[----:B------:R-:W-:-:S12]  /*9d40*/  ULDC.64 UR4, c[0x0][0x428] ;  /* 0x00010a0000047ab9 */ /* 0x000fd80000000a00 */
[----:B------:R-:W0:Y:S08]  /*9d50*/  @P0 LDC R0, c[0x0][0x434] ;  /* 0x00010d00ff000b82 */ /* 0x000e300000000800 */
[----:B------:R-:W1:Y:S01]  /*9d60*/  @P0 LDC R4, c[0x0][0x438] ;  /* 0x00010e00ff040b82 */ /* 0x000e620000000800 */
[----:B0-----:R-:W-:-:S04]  /*9d70*/  @P0 IMAD.HI.U32 R3, R21, R0, RZ ;  /* 0x0000000015030227 */ /* 0x001fc800078e00ff */
[----:B------:R-:W-:Y:S01]  /*9d80*/  IMAD.MOV.U32 R0, RZ, RZ, R21 ;  /* 0x000000ffff007224 */ /* 0x000fe200078e0015 */
[----:B-1----:R-:W-:Y:S01]  /*9d90*/  @P0 SHF.R.U32.HI R0, RZ, R4, R3 ;  /* 0x00000004ff000219 */ /* 0x002fe20000011603 */
[----:B------:R-:W-:-:S03]  /*9da0*/  IMAD R3, R27, UR4, RZ ;  /* 0x000000041b037c24 */ /* 0x000fc6000f8e02ff */
[--C-:B------:R-:W-:Y:S01]  /*9db0*/  SHF.R.S32.HI R5, RZ, 0x1f, R0.reuse ;  /* 0x0000001fff057819 */ /* 0x100fe20000011400 */
[----:B------:R-:W-:Y:S02]  /*9dc0*/  IMAD.MOV.U32 R4, RZ, RZ, R0 ;  /* 0x000000ffff047224 */ /* 0x000fe400078e0000 */
[C---:B------:R-:W-:Y:S02]  /*9dd0*/  IMAD R3, R30.reuse, UR5, R3 ;  /* 0x000000051e037c24 */ /* 0x040fe4000f8e0203 */
[----:B------:R-:W-:Y:S01]  /*9de0*/  IMAD.WIDE.U32 R6, R30, UR4, R4 ;  /* 0x000000041e067c25 */ /* 0x000fe2000f8e0004 */
[----:B------:R-:W-:-:S04]  /*9df0*/  ULDC.64 UR4, c[0x0][0x418] ;  /* 0x0001060000047ab9 */ /* 0x000fc80000000a00 */
[----:B------:R-:W-:Y:S02]  /*9e00*/  IADD3 R3, R3, R7, RZ ;  /* 0x0000000703037210 */ /* 0x000fe40007ffe0ff */
[----:B------:R-:W-:-:S04]  /*9e10*/  LEA R4, P0, R6, UR4, 0x2 ;  /* 0x0000000406047c11 */ /* 0x000fc8000f8010ff */
[----:B------:R-:W-:-:S05]  /*9e20*/  LEA.HI.X R5, R6, UR5, R3, 0x2, P0 ;  /* 0x0000000506057c11 */ /* 0x000fca00080f1403 */
[----:B--2---:R-:W2:Y:S01]  /*9e30*/  LDG.E R32, desc[UR38][R4.64] ;  /* 0x0000002604207981 */ /* 0x004ea2000c1e1900 */
[----:B------:R-:W-:Y:S01]  /*9e40*/  ISETP.NE.AND P3, PT, R18, 0x3, PT ;  /* 0x000000031200780c */ /* 0x000fe20003f65270 */
[----:B------:R-:W-:-:S05]  /*9e50*/  VIADD R10, R20, 0x1 ;  /* 0x00000001140a7836 */ /* 0x000fca0000000000 */
[----:B------:R-:W-:-:S04]  /*9e60*/  ISETP.NE.AND P0, PT, R10, 0x2, PT ;  /* 0x000000020a00780c */ /* 0x000fc80003f05270 */
[----:B------:R-:W-:Y:S02]  /*9e70*/  SEL R8, RZ, 0x1, P0 ;  /* 0x00000001ff087807 */ /* 0x000fe40000000000 */
[----:B------:R-:W-:Y:S02]  /*9e80*/  SEL R10, R10, RZ, P0 ;  /* 0x000000ff0a0a7207 */ /* 0x000fe40000000000 */
[----:B------:R-:W-:Y:S02]  /*9e90*/  LOP3.LUT R8, R9, R8, RZ, 0x3c, !PT ;  /* 0x0000000809087212 */ /* 0x000fe400078e3cff */
[----:B--2---:R-:W-:Y:S01]  /*9ea0*/  SHF.R.S32.HI R33, RZ, 0x1f, R32 ;  /* 0x0000001fff217819 */ /* 0x004fe20000011420 */
[----:B------:R-:W-:Y:S06]  /*9eb0*/  @!P3 BRA `(.L_x_56) ;  /* 0x000000000004b947 */ /* 0x000fec0003800000 */
[----:B------:R-:W-:Y:S01]  /*9ec0*/  BPT.TRAP 0x1 ;  /* 0x000000040000795c */ /* 0x000fe20000300000 */
.L_x_56:
[----:B------:R-:W-:Y:S01]  /*9ed0*/  LEA R34, R10, UR45, 0x3 ;  /* 0x0000002d0a227c11 */ /* 0x000fe2000f8e18ff */
[----:B------:R-:W-:Y:S01]  /*9ee0*/  BSSY B1, `(.L_x_57) ;  /* 0x0000004000017945 */ /* 0x000fe20003800000 */
[----:B------:R-:W-:-:S04]  /*9ef0*/  SHF.L.U32 R3, R8, 0x1f, RZ ;  /* 0x0000001f08037819 */ /* 0x000fc800000006ff */
[----:B------:R-:W0:Y:S02]  /*9f00*/  SYNCS.PHASECHK.TRANS64.TRYWAIT P0, [R34+URZ+0x28840], R3 ;  /* 0x02884003220075a7 */ /* 0x000e24000800017f */
[----:B0-----:R-:W-:Y:S05]  /*9f10*/  @!P0 BRA `(.L_x_58) ;  /* 0x0000002c00a08947 */ /* 0x001fea0003800000 */
.L_x_125:
[----:B------:R-:W-:Y:S05]  /*9f20*/  BSYNC B1 ;  /* 0x0000000000017941 */ /* 0x000fea0003800000 */
.L_x_57:
[----:B------:R-:W-:Y:S01]  /*9f30*/  ULDC UR4, c[0x0][0x430] ;  /* 0x00010c0000047ab9 */ /* 0x000fe20000000800 */
[----:B------:R-:W-:Y:S01]  /*9f40*/  R2UR UR6, R24 ;  /* 0x00000000180672ca */ /* 0x000fe200000e0000 */
[----:B------:R-:W-:Y:S01]  /*9f50*/  UIADD3 UR4, -UR4, URZ, URZ ;  /* 0x0000003f04047290 */ /* 0x000fe2000fffe13f */
[C---:B------:R-:W-:Y:S02]  /*9f60*/  LOP3.LUT P4, RZ, R23.reuse, 0x2, RZ, 0xc0, !PT ;  /* 0x0000000217ff7812 */ /* 0x040fe4000788c0ff */
[----:B------:R-:W-:-:S03]  /*9f70*/  LOP3.LUT P3, RZ, R23, 0x1, RZ, 0xc0, !PT ;  /* 0x0000000117ff7812 */ /* 0x000fc6000786c0ff */
[----:B------:R-:W-:Y:S01]  /*9f80*/  IMAD R35, R0, UR4, R21 ;  /* 0x0000000400237c24 */ /* 0x000fe2000f8e0215 */
[----:B------:R-:W-:-:S03]  /*9f90*/  ULDC.64 UR4, c[0x0][0x300] ;  /* 0x0000c00000047ab9 */ /* 0x000fc60000000a00 */
[----:B------:R-:W-:Y:S01]  /*9fa0*/  IMAD.WIDE.U32 R4, R35, UR4, RZ ;  /* 0x0000000423047c25 */ /* 0x000fe2000f8e00ff */
[----:B------:R-:W-:-:S05]  /*9fb0*/  SHF.R.S32.HI R36, RZ, 0x1f, R35 ;  /* 0x0000001fff247819 */ /* 0x000fca0000011423 */
[----:B------:R-:W-:-:S04]  /*9fc0*/  IMAD R0, R36, UR4, RZ ;  /* 0x0000000424007c24 */ /* 0x000fc8000f8e02ff */
[----:B0-----:R-:W-:Y:S01]  /*9fd0*/  IMAD R3, R35, UR5, R0 ;  /* 0x0000000523037c24 */ /* 0x001fe2000f8e0200 */
[----:B------:R-:W-:-:S03]  /*9fe0*/  ULDC.64 UR4, c[0x0][0x310] ;  /* 0x0000c40000047ab9 */ /* 0x000fc60000000a00 */
[----:B------:R-:W-:Y:S02]  /*9ff0*/  IMAD.IADD R5, R5, 0x1, R3 ;  /* 0x0000000105057824 */ /* 0x000fe400078e0203 */
[----:B------:R-:W-:Y:S02]  /*a000*/  IMAD R3, R33, UR4, RZ ;  /* 0x0000000421037c24 */ /* 0x000fe4000f8e02ff */
[----:B------:R-:W-:-:S04]  /*a010*/  IMAD.WIDE.U32 R4, R32, UR4, R4 ;  /* 0x0000000420047c25 */ /* 0x000fc8000f8e0004 */
[----:B------:R-:W-:Y:S01]  /*a020*/  IMAD R3, R32, UR5, R3 ;  /* 0x0000000520037c24 */ /* 0x000fe2000f8e0203 */
[----:B------:R-:W-:-:S03]  /*a030*/  ULDC.64 UR4, c[0x0][0x308] ;  /* 0x0000c20000047ab9 */ /* 0x000fc60000000a00 */
[----:B------:R-:W-:Y:S01]  /*a040*/  IMAD.IADD R5, R5, 0x1, R3 ;  /* 0x0000000105057824 */ /* 0x000fe200078e0203 */
[----:B------:R-:W-:Y:S01]  /*a050*/  MOV R3, UR4 ;  /* 0x0000000400037c02 */ /* 0x000fe20008000f00 */
[----:B------:R-:W-:-:S03]  /*a060*/  UIMAD UR4, UR6, UR4, URZ ;  /* 0x00000004060472a4 */ /* 0x000fc6000f8e023f */
[----:B------:R-:W-:Y:S01]  /*a070*/  ULDC.64 UR6, c[0x0][0x2e8] ;  /* 0x0000ba0000067ab9 */ /* 0x000fe20000000a00 */
[----:B------:R-:W-:Y:S02]  /*a080*/  UIMAD UR4, UR42, UR5, UR4 ;  /* 0x000000052a0472a4 */ /* 0x000fe4000f8e0204 */
[----:B------:R-:W-:-:S04]  /*a090*/  IMAD.WIDE.U32 R4, R3, UR42, R4 ;  /* 0x0000002a03047c25 */ /* 0x000fc8000f8e0004 */
[----:B------:R-:W-:Y:S01]  /*a0a0*/  VIADD R5, R5, UR4 ;  /* 0x0000000405057c36 */ /* 0x000fe20008000000 */
[----:B------:R-:W-:Y:S01]  /*a0b0*/  LEA R6, P0, R4, UR6, 0x1 ;  /* 0x0000000604067c11 */ /* 0x000fe2000f8008ff */
[----:B------:R-:W-:-:S03]  /*a0c0*/  UMOV UR4, 0xffffffff ;  /* 0xffffffff00047882 */ /* 0x000fc60000000000 */
[----:B------:R-:W-:Y:S01]  /*a0d0*/  LEA.HI.X R5, R4, UR7, R5, 0x1, P0 ;  /* 0x0000000704057c11 */ /* 0x000fe200080f0c05 */
[----:B------:R-:W-:Y:S01]  /*a0e0*/  IMAD R4, R10, 0x4000, R19 ;  /* 0x000040000a047824 */ /* 0x000fe200078e0213 */
[----:B------:R-:W-:Y:S07]  /*a0f0*/  BRA.DIV UR4, `(.L_x_59) ;  /* 0x0000002e043c7947 */ /* 0x000fee000b800000 */
[----:B------:R-:W0:Y:S01]  /*a100*/  SHFL.IDX PT, R14, R6, RZ, 0x181f ;  /* 0x00181fff060e7589 */ /* 0x000e2200000e0000 */
[----:B------:R-:W-:Y:S01]  /*a110*/  IMAD.SHL.U32 R3, R26, 0x2, RZ ;  /* 0x000000021a037824 */ /* 0x000fe200078e00ff */
[----:B------:R-:W-:Y:S02]  /*a120*/  LEA R4, R4, UR45, 0x1 ;  /* 0x0000002d04047c11 */ /* 0x000fe4000f8e08ff */
[----:B------:R-:W1:Y:S04]  /*a130*/  SHFL.IDX PT, R0, R5, RZ, 0x181f ;  /* 0x00181fff05007589 */ /* 0x000e6800000e0000 */
[----:B------:R-:W2:Y:S04]  /*a140*/  SHFL.IDX PT, R37, R6, 0x1, 0x181f ;  /* 0x00381f0006257f89 */ /* 0x000ea800000e0000 */
[----:B------:R-:W-:Y:S01]  /*a150*/  SHFL.IDX PT, R7, R5, 0x2, 0x181f ;  /* 0x00581f0005077f89 */ /* 0x000fe200000e0000 */
[----:B0-----:R-:W-:-:S04]  /*a160*/  IADD3 R14, P0, R14, R3, RZ ;  /* 0x000000030e0e7210 */ /* 0x001fc80007f1e0ff */
[----:B-1----:R-:W-:Y:S02]  /*a170*/  IADD3.X R15, RZ, R0, RZ, P0, !PT ;  /* 0x00000000ff0f7210 */ /* 0x002fe400007fe4ff */
[----:B------:R-:W0:Y:S01]  /*a180*/  SHFL.IDX PT, R0, R5, 0x1, 0x181f ;  /* 0x00381f0005007f89 */ /* 0x000e2200000e0000 */
[----:B--2---:R-:W-:-:S03]  /*a190*/  IADD3 R12, P0, R37, R3, RZ ;  /* 0x00000003250c7210 */ /* 0x004fc60007f1e0ff */
[----:B------:R-:W-:Y:S04]  /*a1a0*/  LDGSTS.E.BYPASS.LTC128B.128 [R4+0x18400], desc[UR38][R14.64], !P4 ;  /* 0x184000000e047fae */ /* 0x000fe8000e101d66 */
[----:B------:R1:W-:Y:S04]  /*a1b0*/  LDGSTS.E.BYPASS.LTC128B.128 [R4+0x1c400], desc[UR38][R14.64+0x80], !P3 ;  /* 0x1c4000800e047fae */ /* 0x0003e8000d901d66 */
[----:B------:R-:W-:Y:S04]  /*a1c0*/  SHFL.IDX PT, R37, R6, 0x3, 0x181f ;  /* 0x00781f0006257f89 */ /* 0x000fe800000e0000 */
[----:B-1----:R-:W1:Y:S01]  /*a1d0*/  SHFL.IDX PT, R14, R6, 0x2, 0x181f ;  /* 0x00581f00060e7f89 */ /* 0x002e6200000e0000 */
[----:B0-----:R-:W-:-:S03]  /*a1e0*/  IMAD.X R13, RZ, RZ, R0, P0 ;  /* 0x000000ffff0d7224 */ /* 0x001fc600000e0600 */
[----:B------:R-:W0:Y:S04]  /*a1f0*/  SHFL.IDX PT, R0, R5, 0x3, 0x181f ;  /* 0x00781f0005007f89 */ /* 0x000e2800000e0000 */
[----:B------:R-:W-:Y:S04]  /*a200*/  LDGSTS.E.BYPASS.LTC128B.128 [R4+0x18c00], desc[UR38][R12.64], !P4 ;  /* 0x18c000000c047fae */ /* 0x000fe8000e101d66 */
[----:B------:R1:W-:Y:S02]  /*a210*/  LDGSTS.E.BYPASS.LTC128B.128 [R4+0x1cc00], desc[UR38][R12.64+0x80], !P3 ;  /* 0x1cc000800c047fae */ /* 0x0003e4000d901d66 */
[----:B-1----:R-:W-:-:S05]  /*a220*/  IADD3 R12, P0, R14, R3, RZ ;  /* 0x000000030e0c7210 */ /* 0x002fca0007f1e0ff */
[----:B------:R-:W-:Y:S01]  /*a230*/  IMAD.X R13, RZ, RZ, R7, P0 ;  /* 0x000000ffff0d7224 */ /* 0x000fe200000e0607 */
[----:B------:R-:W-:Y:S01]  /*a240*/  IADD3 R14, P0, R37, R3, RZ ;  /* 0x00000003250e7210 */ /* 0x000fe20007f1e0ff */
[----:B------:R-:W-:Y:S04]  /*a250*/  SHFL.IDX PT, R7, R5, 0x5, 0x181f ;  /* 0x00b81f0005077f89 */ /* 0x000fe800000e0000 */
[----:B------:R-:W1:Y:S01]  /*a260*/  SHFL.IDX PT, R37, R6, 0x4, 0x181f ;  /* 0x00981f0006257f89 */ /* 0x000e6200000e0000 */
[----:B0-----:R-:W-:-:S03]  /*a270*/  IMAD.X R15, RZ, RZ, R0, P0 ;  /* 0x000000ffff0f7224 */ /* 0x001fc600000e0600 */
[----:B------:R-:W0:Y:S04]  /*a280*/  SHFL.IDX PT, R0, R5, 0x4, 0x181f ;  /* 0x00981f0005007f89 */ /* 0x000e2800000e0000 */
[----:B------:R-:W-:Y:S04]  /*a290*/  LDGSTS.E.BYPASS.LTC128B.128 [R4+0x19400], desc[UR38][R12.64], !P4 ;  /* 0x194000000c047fae */ /* 0x000fe8000e101d66 */
[----:B------:R1:W-:Y:S04]  /*a2a0*/  LDGSTS.E.BYPASS.LTC128B.128 [R4+0x1d400], desc[UR38][R12.64+0x80], !P3 ;  /* 0x1d4000800c047fae */ /* 0x0003e8000d901d66 */
[----:B------:R-:W-:Y:S04]  /*a2b0*/  LDGSTS.E.BYPASS.LTC128B.128 [R4+0x19c00], desc[UR38][R14.64], !P4 ;  /* 0x19c000000e047fae */ /* 0x000fe8000e101d66 */
[----:B------:R2:W-:Y:S01]  /*a2c0*/  LDGSTS.E.BYPASS.LTC128B.128 [R4+0x1dc00], desc[UR38][R14.64+0x80], !P3 ;  /* 0x1dc000800e047fae */ /* 0x0005e2000d901d66 */
[----:B-1----:R-:W-:-:S03]  /*a2d0*/  IADD3 R12, P0, R37, R3, RZ ;  /* 0x00000003250c7210 */ /* 0x002fc60007f1e0ff */
[----:B------:R-:W-:Y:S01]  /*a2e0*/  SHFL.IDX PT, R37, R6, 0x6, 0x181f ;  /* 0x00d81f0006257f89 */ /* 0x000fe200000e0000 */
[----:B0-----:R-:W-:-:S03]  /*a2f0*/  IADD3.X R13, RZ, R0, RZ, P0, !PT ;  /* 0x00000000ff0d7210 */ /* 0x001fc600007fe4ff */
[----:B------:R-:W-:Y:S04]  /*a300*/  SHFL.IDX PT, R0, R5, 0x6, 0x181f ;  /* 0x00d81f0005007f89 */ /* 0x000fe800000e0000 */
[----:B--2---:R-:W0:Y:S04]  /*a310*/  SHFL.IDX PT, R14, R6, 0x5, 0x181f ;  /* 0x00b81f00060e7f89 */ /* 0x004e2800000e0000 */
[----:B------:R-:W-:Y:S04]  /*a320*/  LDGSTS.E.BYPASS.LTC128B.128 [R4+0x1a400], desc[UR38][R12.64], !P4 ;  /* 0x1a4000000c047fae */ /* 0x000fe8000e101d66 */
[----:B------:R1:W-:Y:S04]  /*a330*/  LDGSTS.E.BYPASS.LTC128B.128 [R4+0x1e400], desc[UR38][R12.64+0x80], !P3 ;  /* 0x1e4000800c047fae */ /* 0x0003e8000d901d66 */
[----:B------:R-:W2:Y:S04]  /*a340*/  SHFL.IDX PT, R6, R6, 0x7, 0x181f ;  /* 0x00f81f0006067f89 */ /* 0x000ea800000e0000 */
[----:B------:R-:W3:Y:S01]  /*a350*/  SHFL.IDX PT, R5, R5, 0x7, 0x181f ;  /* 0x00f81f0005057f89 */ /* 0x000ee200000e0000 */
[----:B0-----:R-:W-:-:S05]  /*a360*/  IADD3 R14, P0, R14, R3, RZ ;  /* 0x000000030e0e7210 */ /* 0x001fca0007f1e0ff */
[----:B------:R-:W-:Y:S01]  /*a370*/  IMAD.X R15, RZ, RZ, R7, P0 ;  /* 0x000000ffff0f7224 */ /* 0x000fe200000e0607 */
[----:B-1----:R-:W-:-:S04]  /*a380*/  IADD3 R12, P0, R37, R3, RZ ;  /* 0x00000003250c7210 */ /* 0x002fc80007f1e0ff */
[----:B------:R0:W-:Y:S01]  /*a390*/  LDGSTS.E.BYPASS.LTC128B.128 [R4+0x1ac00], desc[UR38][R14.64], !P4 ;  /* 0x1ac000000e047fae */ /* 0x0001e2000e101d66 */
[----:B------:R-:W-:-:S03]  /*a3a0*/  IMAD.X R13, RZ, RZ, R0, P0 ;  /* 0x000000ffff0d7224 */ /* 0x000fc600000e0600 */
[----:B------:R0:W-:Y:S04]  /*a3b0*/  LDGSTS.E.BYPASS.LTC128B.128 [R4+0x1ec00], desc[UR38][R14.64+0x80], !P3 ;  /* 0x1ec000800e047fae */ /* 0x0001e8000d901d66 */
[----:B------:R0:W-:Y:S04]  /*a3c0*/  LDGSTS.E.BYPASS.LTC128B.128 [R4+0x1b400], desc[UR38][R12.64], !P4 ;  /* 0x1b4000000c047fae */ /* 0x0001e8000e101d66 */
[----:B--23--:R0:W-:Y:S02]  /*a3d0*/  LDGSTS.E.BYPASS.LTC128B.128 [R4+0x1f400], desc[UR38][R12.64+0x80], !P3 ;  /* 0x1f4000800c047fae */ /* 0x00c1e4000d901d66 */
.L_x_143:
[----:B------:R-:W-:-:S05]  /*a3e0*/  IADD3 R6, P0, R6, R3, RZ ;  /* 0x0000000306067210 */ /* 0x000fca0007f1e0ff */
[----:B------:R-:W-:Y:S01]  /*a3f0*/  IMAD.X R7, RZ, RZ, R5, P0 ;  /* 0x000000ffff077224 */ /* 0x000fe200000e0605 */
[----:B------:R-:W-:-:S04]  /*a400*/  PLOP3.LUT P0, PT, PT, PT, PT, 0x80, 0x0 ;  /* 0x000000000000781c */ /* 0x000fc80003f0f070 */
[----:B------:R-:W-:Y:S01]  /*a410*/  @!PT LDS RZ, [RZ] ;  /* 0x00000000fffff984 */ /* 0x000fe20000000800 */
[----:B------:R-:W-:Y:S01]  /*a420*/  @!PT LDS RZ, [RZ] ;  /* 0x00000000fffff984 */ /* 0x000fe20000000800 */
[----:B------:R-:W-:Y:S01]  /*a430*/  @!PT LDS RZ, [RZ] ;  /* 0x00000000fffff984 */ /* 0x000fe20000000800 */
[----:B------:R1:W-:Y:S04]  /*a440*/  LDGSTS.E.BYPASS.LTC128B.128 [R4+0x1bc00], desc[UR38][R6.64], !P4 ;  /* 0x1bc0000006047fae */ /* 0x0003e8000e101d66 */
[----:B------:R1:W-:Y:S01]  /*a450*/  LDGSTS.E.BYPASS.LTC128B.128 [R4+0x1fc00], desc[UR38][R6.64+0x80], !P3 ;  /* 0x1fc0008006047fae */ /* 0x0003e2000d901d66 */
[----:B------:R-:W-:-:S04]  /*a460*/  NOP ;  /* 0x0000000000007918 */ /* 0x000fc80000000000 */
.L_x_60:
[----:B------:R-:W-:Y:S02]  /*a470*/  PLOP3.LUT P3, PT, P3, P0, PT, 0xa2, 0x0 ;  /* 0x000000000000781c */ /* 0x000fe40001f61472 */
[----:B------:R-:W-:-:S08]  /*a480*/  @P0 R2UR P3, UR4, R34 ;  /* 0x00000000220402ca */ /* 0x000fd00000060000 */
[----:B------:R-:W-:-:S05]  /*a490*/  @P0 PLOP3.LUT P0, PT, P3, PT, PT, 0x80, 0x0 ;  /* 0x000000000000081c */ /* 0x000fca0001f0f070 */
[----:B------:R-:W-:Y:S01]  /*a4a0*/  @!P3 SYNCS.ARRIVE.TRANS64.RED.A0T1 RZ, [UR4+0x28830], RZ ;  /* 0x028830ffffffb9a7 */ /* 0x000fe20008200404 */
[----:B------:R-:W-:Y:S07]  /*a4b0*/  @!P3 ARRIVES.LDGSTSBAR.64.TRANSCNT [UR4+0x28830] ;  /* 0x02883000ff00b9b0 */ /* 0x000fee0008000a84 */
[----:B------:R-:W-:Y:S05]  /*a4c0*/  @P0 BRA.U.ANY `(.L_x_60) ;  /* 0xfffffffd00e80947 */ /* 0x000fea000393ffff */
[----:B------:R-:W-:Y:S01]  /*a4d0*/  NOP ;  /* 0x0000000000007918 */ /* 0x000fe20000000000 */
[----:B------:R-:W-:-:S13]  /*a4e0*/  ISETP.NE.AND P4, PT, R18, 0x3, PT ;  /* 0x000000031200780c */ /* 0x000fda0003f85270 */
[----:B------:R-:W-:Y:S05]  /*a4f0*/  @!P4 BRA `(.L_x_61) ;  /* 0x000000000004c947 */ /* 0x000fea0003800000 */
[----:B------:R-:W-:Y:S01]  /*a500*/  BPT.TRAP 0x1 ;  /* 0x000000040000795c */ /* 0x000fe20000300000 */
.L_x_61:
[----:B------:R2:W-:Y:S01]  /*a510*/  SYNCS.ARRIVE.TRANS64.A1T0 RZ, [R34+URZ+0x28830], RZ ;  /* 0x028830ff22ff79a7 */ /* 0x0005e2000810003f */
[----:B------:R-:W-:Y:S05]  /*a520*/  @!P4 BRA `(.L_x_62) ;  /* 0x000000000004c947 */ /* 0x000fea0003800000 */
[----:B------:R-:W-:Y:S01]  /*a530*/  BPT.TRAP 0x1 ;  /* 0x000000040000795c */ /* 0x000fe20000300000 */
.L_x_62:
[----:B------:R-:W-:Y:S01]  /*a540*/  SHF.L.U32 R5, R9, 0x1f, RZ ;  /* 0x0000001f09057819 */ /* 0x000fe200000006ff */
[----:B------:R-:W-:Y:S01]  /*a550*/  BSSY B1, `(.L_x_63) ;  /* 0x0000004000017945 */ /* 0x000fe20003800000 */
[----:B------:R-:W-:-:S04]  /*a560*/  LEA R0, R20, UR45, 0x3 ;  /* 0x0000002d14007c11 */ /* 0x000fc8000f8e18ff */
[----:B------:R-:W3:Y:S02]  /*a570*/  SYNCS.PHASECHK.TRANS64.TRYWAIT P0, [R0+URZ+0x28860], R5 ;  /* 0x02886005000075a7 */ /* 0x000ee4000800017f */
[----:B---3--:R-:W-:Y:S05]  /*a580*/  @!P0 BRA `(.L_x_64) ;  /* 0x0000003000748947 */ /* 0x008fea0003800000 */
.L_x_144:
[----:B------:R-:W-:Y:S05]  /*a590*/  BSYNC B1 ;  /* 0x0000000000017941 */ /* 0x000fea0003800000 */
.L_x_63:
[----:B------:R-:W-:Y:S01]  /*a5a0*/  UMOV UR4, 0xffffffff ;  /* 0xffffffff00047882 */ /* 0x000fe20000000000 */
[----:B-1----:R-:W-:Y:S02]  /*a5b0*/  LEA R7, R20, R19, 0xe ;  /* 0x0000001314077211 */ /* 0x002fe400078e70ff */
[----:B------:R-:W-:Y:S05]  /*a5c0*/  BRA.DIV UR4, `(.L_x_65) ;  /* 0x0000003204787947 */ /* 0x000fea000b800000 */
[----:B0-----:R-:W0:Y:S01]  /*a5d0*/  SHFL.IDX PT, R14, R16, RZ, 0x181f ;  /* 0x00181fff100e7589 */ /* 0x001e2200000e0000 */
[----:B------:R-:W-:-:S03]  /*a5e0*/  LEA R7, R7, UR45, 0x1 ;  /* 0x0000002d07077c11 */ /* 0x000fc6000f8e08ff */
[----:B---3--:R-:W1:Y:S04]  /*a5f0*/  SHFL.IDX PT, R5, R2, RZ, 0x181f ;  /* 0x00181fff02057589 */ /* 0x008e6800000e0000 */
[----:B------:R-:W-:Y:S01]  /*a600*/  SHFL.IDX PT, R6, R2, 0x1, 0x181f ;  /* 0x00381f0002067f89 */ /* 0x000fe200000e0000 */
[----:B0-----:R-:W-:-:S03]  /*a610*/  IADD3 R4, P0, R14, R3, RZ ;  /* 0x000000030e047210 */ /* 0x001fc60007f1e0ff */
[----:B------:R-:W0:Y:S02]  /*a620*/  SHFL.IDX PT, R14, R16, 0x1, 0x181f ;  /* 0x00381f00100e7f89 */ /* 0x000e2400000e0000 */
[----:B-1----:R-:W-:Y:S01]  /*a630*/  IMAD.X R5, RZ, RZ, R5, P0 ;  /* 0x000000ffff057224 */ /* 0x002fe200000e0605 */
[----:B------:R-:W-:-:S13]  /*a640*/  ISETP.LT.OR P0, PT, R31, 0x1, P2 ;  /* 0x000000011f00780c */ /* 0x000fda0001701670 */
[----:B------:R-:W-:Y:S01]  /*a650*/  LDGSTS.E.BYPASS.LTC128B.128 [R7+0x400], desc[UR38][R4.64], !P0 ;  /* 0x0040000004077fae */ /* 0x000fe2000c101d66 */
[----:B------:R-:W-:-:S13]  /*a660*/  ISETP.LT.OR P0, PT, R31, 0x1, P1 ;  /* 0x000000011f00780c */ /* 0x000fda0000f01670 */
[----:B------:R1:W-:Y:S01]  /*a670*/  LDGSTS.E.BYPASS.LTC128B.128 [R7+0x4400], desc[UR38][R4.64+0x80], !P0 ;  /* 0x0440008004077fae */ /* 0x0003e2000c101d66 */
[----:B0-----:R-:W-:-:S03]  /*a680*/  IADD3 R12, P0, R14, R3, RZ ;  /* 0x000000030e0c7210 */ /* 0x001fc60007f1e0ff */
[----:B------:R-:W1:Y:S02]  /*a690*/  SHFL.IDX PT, R14, R16, 0x2, 0x181f ;  /* 0x00581f00100e7f89 */ /* 0x000e6400000e0000 */
[----:B------:R-:W-:Y:S01]  /*a6a0*/  IMAD.X R13, RZ, RZ, R6, P0 ;  /* 0x000000ffff0d7224 */ /* 0x000fe200000e0606 */
[----:B------:R-:W-:Y:S01]  /*a6b0*/  ISETP.LT.OR P0, PT, R31, 0x11, P2 ;  /* 0x000000111f00780c */ /* 0x000fe20001701670 */
[----:B------:R-:W0:-:S12]  /*a6c0*/  SHFL.IDX PT, R6, R2, 0x2, 0x181f ;  /* 0x00581f0002067f89 */ /* 0x000e1800000e0000 */
[----:B------:R-:W-:Y:S01]  /*a6d0*/  LDGSTS.E.BYPASS.LTC128B.128 [R7+0xc00], desc[UR38][R12.64], !P0 ;  /* 0x00c000000c077fae */ /* 0x000fe2000c101d66 */
[----:B------:R-:W-:-:S13]  /*a6e0*/  ISETP.LT.OR P0, PT, R31, 0x11, P1 ;  /* 0x000000111f00780c */ /* 0x000fda0000f01670 */
[----:B------:R3:W-:Y:S01]  /*a6f0*/  LDGSTS.E.BYPASS.LTC128B.128 [R7+0x4c00], desc[UR38][R12.64+0x80], !P0 ;  /* 0x04c000800c077fae */ /* 0x0007e2000c101d66 */
[----:B-1----:R-:W-:-:S03]  /*a700*/  IADD3 R4, P0, R14, R3, RZ ;  /* 0x000000030e047210 */ /* 0x002fc60007f1e0ff */
[----:B------:R-:W3:Y:S02]  /*a710*/  SHFL.IDX PT, R14, R16, 0x3, 0x181f ;  /* 0x00781f00100e7f89 */ /* 0x000ee400000e0000 */
[----:B0-----:R-:W-:Y:S01]  /*a720*/  IMAD.X R5, RZ, RZ, R6, P0 ;  /* 0x000000ffff057224 */ /* 0x001fe200000e0606 */
[----:B------:R-:W-:Y:S01]  /*a730*/  ISETP.LT.OR P0, PT, R31, 0x21, P2 ;  /* 0x000000211f00780c */ /* 0x000fe20001701670 */
[----:B------:R-:W0:-:S12]  /*a740*/  SHFL.IDX PT, R6, R2, 0x3, 0x181f ;  /* 0x00781f0002067f89 */ /* 0x000e1800000e0000 */
[----:B------:R-:W-:Y:S01]  /*a750*/  LDGSTS.E.BYPASS.LTC128B.128 [R7+0x1400], desc[UR38][R4.64], !P0 ;  /* 0x0140000004077fae */ /* 0x000fe2000c101d66 */
[----:B------:R-:W-:-:S13]  /*a760*/  ISETP.LT.OR P0, PT, R31, 0x21, P1 ;  /* 0x000000211f00780c */ /* 0x000fda0000f01670 */
[----:B------:R1:W-:Y:S01]  /*a770*/  LDGSTS.E.BYPASS.LTC128B.128 [R7+0x5400], desc[UR38][R4.64+0x80], !P0 ;  /* 0x0540008004077fae */ /* 0x0003e2000c101d66 */
[----:B---3--:R-:W-:-:S03]  /*a780*/  IADD3 R12, P0, R14, R3, RZ ;  /* 0x000000030e0c7210 */ /* 0x008fc60007f1e0ff */
[----:B------:R-:W1:Y:S01]  /*a790*/  SHFL.IDX PT, R14, R16, 0x4, 0x181f ;  /* 0x00981f00100e7f89 */ /* 0x000e6200000e0000 */
[----:B0-----:R-:W-:Y:S02]  /*a7a0*/  IADD3.X R13, RZ, R6, RZ, P0, !PT ;  /* 0x00000006ff0d7210 */ /* 0x001fe400007fe4ff */
        /* <DEDUP_REMOVED lines=14> */
[----:B------:R-:W1:Y:S02]  /*a890*/  SHFL.IDX PT, R14, R16, 0x6, 0x181f ;  /* 0x00d81f00100e7f89 */ /* 0x000e6400000e0000 */
[----:B0-----:R-:W-:Y:S01]  /*a8a0*/  IMAD.X R13, RZ, RZ, R6, P0 ;  /* 0x000000ffff0d7224 */ /* 0x001fe200000e0606 */
[----:B------:R-:W-:Y:S01]  /*a8b0*/  ISETP.LT.OR P0, PT, R31, 0x51, P2 ;  /* 0x000000511f00780c */ /* 0x000fe20001701670 */
[----:B------:R-:W0:-:S12]  /*a8c0*/  SHFL.IDX PT, R6, R2, 0x6, 0x181f ;  /* 0x00d81f0002067f89 */ /* 0x000e1800000e0000 */
[----:B------:R3:W-:Y:S01]  /*a8d0*/  LDGSTS.E.BYPASS.LTC128B.128 [R7+0x2c00], desc[UR38][R12.64], !P0 ;  /* 0x02c000000c077fae */ /* 0x0007e2000c101d66 */
[----:B------:R-:W-:-:S13]  /*a8e0*/  ISETP.LT.OR P0, PT, R31, 0x51, P1 ;  /* 0x000000511f00780c */ /* 0x000fda0000f01670 */
[----:B------:R3:W-:Y:S01]  /*a8f0*/  LDGSTS.E.BYPASS.LTC128B.128 [R7+0x6c00], desc[UR38][R12.64+0x80], !P0 ;  /* 0x06c000800c077fae */ /* 0x0007e2000c101d66 */
[----:B-1----:R-:W-:-:S03]  /*a900*/  IADD3 R4, P0, R14, R3, RZ ;  /* 0x000000030e047210 */ /* 0x002fc60007f1e0ff */
[----:B------:R3:W1:Y:S02]  /*a910*/  SHFL.IDX PT, R14, R16, 0x7, 0x181f ;  /* 0x00f81f00100e7f89 */ /* 0x00066400000e0000 */
[----:B0-----:R-:W-:Y:S01]  /*a920*/  IMAD.X R5, RZ, RZ, R6, P0 ;  /* 0x000000ffff057224 */ /* 0x001fe200000e0606 */
[----:B------:R-:W-:Y:S01]  /*a930*/  ISETP.LT.OR P0, PT, R31, 0x61, P2 ;  /* 0x000000611f00780c */ /* 0x000fe20001701670 */
[----:B------:R3:W4:-:S12]  /*a940*/  SHFL.IDX PT, R6, R2, 0x7, 0x181f ;  /* 0x00f81f0002067f89 */ /* 0x00071800000e0000 */
[----:B------:R3:W-:Y:S01]  /*a950*/  LDGSTS.E.BYPASS.LTC128B.128 [R7+0x3400], desc[UR38][R4.64], !P0 ;  /* 0x0340000004077fae */ /* 0x0007e2000c101d66 */
[----:B------:R-:W-:-:S13]  /*a960*/  ISETP.LT.OR P0, PT, R31, 0x61, P1 ;  /* 0x000000611f00780c */ /* 0x000fda0000f01670 */
[----:B-1--4-:R3:W-:Y:S02]  /*a970*/  LDGSTS.E.BYPASS.LTC128B.128 [R7+0x7400], desc[UR38][R4.64+0x80], !P0 ;  /* 0x0740008004077fae */ /* 0x0127e4000c101d66 */
.L_x_162:
[----:B---3--:R-:W-:Y:S01]  /*a980*/  IADD3 R2, P0, R14, R3, RZ ;  /* 0x000000030e027210 */ /* 0x008fe20007f1e0ff */
[----:B------:R-:W-:Y:S02]  /*a990*/  ULDC.64 UR4, c[0x0][0x328] ;  /* 0x0000ca0000047ab9 */ /* 0x000fe40000000a00 */
[----:B------:R-:W-:Y:S01]  /*a9a0*/  IMAD R36, R36, UR4, RZ ;  /* 0x0000000424247c24 */ /* 0x000fe2000f8e02ff */
[----:B------:R-:W-:Y:S01]  /*a9b0*/  IADD3.X R3, RZ, R6, RZ, P0, !PT ;  /* 0x00000006ff037210 */ /* 0x000fe200007fe4ff */
[----:B0-----:R-:W-:Y:S01]  /*a9c0*/  IMAD.WIDE.U32 R4, R35, UR4, RZ ;  /* 0x0000000423047c25 */ /* 0x001fe2000f8e00ff */
[----:B------:R-:W-:-:S03]  /*a9d0*/  ISETP.LT.OR P0, PT, R31, 0x71, P2 ;  /* 0x000000711f00780c */ /* 0x000fc60001701670 */
[----:B------:R-:W-:Y:S01]  /*a9e0*/  IMAD R9, R35, UR5, R36 ;  /* 0x0000000523097c24 */ /* 0x000fe2000f8e0224 */
[----:B------:R-:W-:Y:S02]  /*a9f0*/  ULDC.64 UR4, c[0x0][0x338] ;  /* 0x0000ce0000047ab9 */ /* 0x000fe40000000a00 */
[----:B------:R-:W-:Y:S02]  /*aa00*/  IMAD R33, R33, UR4, RZ ;  /* 0x0000000421217c24 */ /* 0x000fe4000f8e02ff */
[----:B------:R-:W-:Y:S02]  /*aa10*/  IMAD.IADD R5, R5, 0x1, R9 ;  /* 0x0000000105057824 */ /* 0x000fe400078e0209 */
[C---:B------:R-:W-:Y:S02]  /*aa20*/  IMAD R33, R32.reuse, UR5, R33 ;  /* 0x0000000520217c24 */ /* 0x040fe4000f8e0221 */
[----:B------:R-:W-:Y:S01]  /*aa30*/  IMAD.WIDE.U32 R4, R32, UR4, R4 ;  /* 0x0000000420047c25 */ /* 0x000fe2000f8e0004 */
[----:B------:R-:W-:Y:S01]  /*aa40*/  @!PT LDS RZ, [RZ] ;  /* 0x00000000fffff984 */ /* 0x000fe20000000800 */
[----:B------:R-:W-:Y:S01]  /*aa50*/  @!PT LDS RZ, [RZ] ;  /* 0x00000000fffff984 */ /* 0x000fe20000000800 */
[----:B------:R-:W-:Y:S01]  /*aa60*/  @!PT LDS RZ, [RZ] ;  /* 0x00000000fffff984 */ /* 0x000fe20000000800 */
[----:B------:R0:W-:Y:S01]  /*aa70*/  LDGSTS.E.BYPASS.LTC128B.128 [R7+0x3c00], desc[UR38][R2.64], !P0 ;  /* 0x03c0000002077fae */ /* 0x0001e2000c101d66 */
[----:B------:R-:W-:-:S02]  /*aa80*/  ISETP.LT.OR P0, PT, R31, 0x71, P1 ;  /* 0x000000711f00780c */ /* 0x000fc40000f01670 */
[----:B------:R-:W-:-:S11]  /*aa90*/  IMAD.IADD R33, R5, 0x1, R33 ;  /* 0x0000000105217824 */ /* 0x000fd600078e0221 */
[----:B------:R0:W-:Y:S01]  /*aaa0*/  LDGSTS.E.BYPASS.LTC128B.128 [R7+0x7c00], desc[UR38][R2.64+0x80], !P0 ;  /* 0x07c0008002077fae */ /* 0x0001e2000c101d66 */
[----:B------:R-:W-:Y:S01]  /*aab0*/  PLOP3.LUT P0, PT, PT, PT, PT, 0x80, 0x0 ;  /* 0x000000000000781c */ /* 0x000fe20003f0f070 */
[----:B------:R-:W-:-:S12]  /*aac0*/  NOP ;  /* 0x0000000000007918 */ /* 0x000fd80000000000 */
.L_x_66:
        /* <DEDUP_REMOVED lines=10> */
.L_x_67:
[----:B------:R-:W-:Y:S01]  /*ab70*/  R2UR UR4, R24 ;  /* 0x00000000180472ca */ /* 0x000fe200000e0000 */
[----:B------:R-:W-:Y:S01]  /*ab80*/  ULDC.64 UR6, c[0x0][0x330] ;  /* 0x0000cc0000067ab9 */ /* 0x000fe20000000a00 */
[----:B------:R-:W-:Y:S01]  /*ab90*/  MOV R5, R33 ;  /* 0x0000002100057202 */ /* 0x000fe20000000f00 */
[----:B0-----:R-:W-:Y:S01]  /*aba0*/  IMAD.U32 R3, RZ, RZ, UR6 ;  /* 0x00000006ff037e24 */ /* 0x001fe2000f8e00ff */
[----:B------:R0:W-:Y:S01]  /*abb0*/  SYNCS.ARRIVE.TRANS64.A1T0 RZ, [R0+URZ+0x28850], RZ ;  /* 0x028850ff00ff79a7 */ /* 0x0001e2000810003f */
[----:B------:R-:W-:Y:S01]  /*abc0*/  VIADD R22, R22, 0xffffffff ;  /* 0xffffffff16167836 */ /* 0x000fe20000000000 */
[----:B------:R-:W-:Y:S01]  /*abd0*/  IADD3 R21, R21, -0x80, RZ ;  /* 0xffffff8015157810 */ /* 0x000fe20007ffe0ff */
[----:B------:R-:W-:-:S04]  /*abe0*/  IMAD.WIDE.U32 R4, R3, UR42, R4 ;  /* 0x0000002a03047c25 */ /* 0x000fc8000f8e0004 */
[----:B------:R-:W-:Y:S02]  /*abf0*/  VIADD R31, R31, 0x80 ;  /* 0x000000801f1f7836 */ /* 0x000fe40000000000 */
[----:B------:R-:W-:Y:S01]  /*ac00*/  UIMAD UR4, UR4, UR6, URZ ;  /* 0x00000006040472a4 */ /* 0x000fe2000f8e023f */
[----:B------:R-:W-:Y:S02]  /*ac10*/  IMAD.MOV.U32 R20, RZ, RZ, R10 ;  /* 0x000000ffff147224 */ /* 0x000fe400078e000a */
[----:B------:R-:W-:Y:S01]  /*ac20*/  IMAD.MOV.U32 R9, RZ, RZ, R8 ;  /* 0x000000ffff097224 */ /* 0x000fe200078e0008 */
[----:B------:R-:W-:-:S03]  /*ac30*/  UIMAD UR4, UR42, UR7, UR4 ;  /* 0x000000072a0472a4 */ /* 0x000fc6000f8e0204 */
[----:B------:R-:W-:Y:S02]  /*ac40*/  ULDC.64 UR6, c[0x0][0x318] ;  /* 0x0000c60000067ab9 */ /* 0x000fe40000000a00 */
[----:B------:R-:W-:Y:S01]  /*ac50*/  LEA R16, P0, R4, UR6, 0x1 ;  /* 0x0000000604107c11 */ /* 0x000fe2000f8008ff */
[----:B------:R-:W-:-:S05]  /*ac60*/  VIADD R3, R5, UR4 ;  /* 0x0000000405037c36 */ /* 0x000fca0008000000 */
[----:B------:R-:W-:Y:S02]  /*ac70*/  LEA.HI.X R2, R4, UR7, R3, 0x1, P0 ;  /* 0x0000000704027c11 */ /* 0x000fe400080f0c03 */
[----:B------:R-:W-:-:S13]  /*ac80*/  ISETP.GT.AND P0, PT, R22, UR48, PT ;  /* 0x0000003016007c0c */ /* 0x000fda000bf04270 */
[----:B0-----:R-:W-:Y:S05]  /*ac90*/  @P0 BRA `(.L_x_68) ;  /* 0xfffffff000240947 */ /* 0x001fea000383ffff */
[----:B------:R-:W-:Y:S05]  /*aca0*/  BSYNC B0 ;  /* 0x0000000000007941 */ /* 0x000fea0003800000 */
.L_x_55:
[----:B------:R-:W-:-:S13]  /*acb0*/  ISETP.NE.AND P0, PT, R18, 0x3, PT ;  /* 0x000000031200780c */ /* 0x000fda0003f05270 */
[----:B------:R-:W-:Y:S05]  /*acc0*/  @!P0 BRA `(.L_x_69) ;  /* 0x0000000000048947 */ /* 0x000fea0003800000 */
[----:B------:R-:W-:Y:S01]  /*acd0*/  BPT.TRAP 0x1 ;  /* 0x000000040000795c */ /* 0x000fe20000300000 */
.L_x_69:
[----:B0-----:R-:W-:Y:S01]  /*ace0*/  LEA R0, R10, UR45, 0x3 ;  /* 0x0000002d0a007c11 */ /* 0x001fe2000f8e18ff */
[----:B------:R-:W-:Y:S01]  /*acf0*/  IMAD.MOV.U32 R3, RZ, RZ, -0x80 ;  /* 0xffffff80ff037424 */ /* 0x000fe200078e00ff */
[----:B------:R-:W-:Y:S01]  /*ad00*/  SHF.L.U32 R5, R8, 0x1f, RZ ;  /* 0x0000001f08057819 */ /* 0x000fe200000006ff */
[----:B------:R-:W-:Y:S01]  /*ad10*/  BSSY B0, `(.L_x_70) ;  /* 0x0000006000007945 */ /* 0x000fe20003800000 */
[----:B------:R-:W-:Y:S01]  /*ad20*/  LEA R6, R10, R19, 0xe ;  /* 0x000000130a067211 */ /* 0x000fe200078e70ff */
[----:B------:R-:W-:Y:S01]  /*ad30*/  IMAD R3, R22, R3, UR43 ;  /* 0x0000002b16037e24 */ /* 0x000fe2000f8e0203 */
[----:B------:R-:W0:Y:S03]  /*ad40*/  SYNCS.PHASECHK.TRANS64.TRYWAIT P0, [R0+URZ+0x28860], R5 ;  /* 0x02886005000075a7 */ /* 0x000e26000800017f */
[----:B------:R-:W-:Y:S01]  /*ad50*/  IMAD.IADD R28, R3, 0x1, -R28 ;  /* 0x00000001031c7824 */ /* 0x000fe200078e0a1c */
[----:B0-----:R-:W-:Y:S06]  /*ad60*/  @!P0 BRA `(.L_x_71) ;  /* 0x0000003400448947 */ /* 0x001fec0003800000 */
.L_x_163:
[----:B------:R-:W-:Y:S05]  /*ad70*/  BSYNC B0 ;  /* 0x0000000000007941 */ /* 0x000fea0003800000 */
.L_x_70:
[----:B------:R-:W-:-:S03]  /*ad80*/  UMOV UR4, 0xffffffff ;  /* 0xffffffff00047882 */ /* 0x000fc60000000000 */
[----:B------:R-:W-:Y:S05]  /*ad90*/  BRA.DIV UR4, `(.L_x_72) ;  /* 0x00000036044c7947 */ /* 0x000fea000b800000 */
[----:B0-----:R-:W0:Y:S01]  /*ada0*/  SHFL.IDX PT, R5, R2, RZ, 0x181f ;  /* 0x00181fff02057589 */ /* 0x001e2200000e0000 */
[----:B------:R-:W-:Y:S01]  /*adb0*/  ULDC UR4, c[0x0][0x2f4] ;  /* 0x0000bd0000047ab9 */ /* 0x000fe20000000800 */
[----:B------:R-:W-:Y:S02]  /*adc0*/  LEA R3, R6, UR45, 0x1 ;  /* 0x0000002d06037c11 */ /* 0x000fe4000f8e08ff */
[----:B------:R-:W1:Y:S01]  /*add0*/  SHFL.IDX PT, R4, R16, RZ, 0x181f ;  /* 0x00181fff10047589 */ /* 0x000e6200000e0000 */
[----:B------:R-:W-:Y:S02]  /*ade0*/  ISETP.GE.AND P1, PT, R26, UR4, PT ;  /* 0x000000041a007c0c */ /* 0x000fe4000bf26270 */
[----:B------:R-:W-:Y:S01]  /*adf0*/  ISETP.GE.AND P0, PT, R25, UR4, PT ;  /* 0x0000000419007c0c */ /* 0x000fe2000bf06270 */
[----:B------:R-:W3:Y:S01]  /*ae00*/  SHFL.IDX PT, R14, R16, 0x1, 0x181f ;  /* 0x00381f00100e7f89 */ /* 0x000ee200000e0000 */
[C---:B------:R-:W-:Y:S02]  /*ae10*/  ISETP.LT.OR P4, PT, R28.reuse, 0x1, P1 ;  /* 0x000000011c00780c */ /* 0x040fe40000f81670 */
[C---:B------:R-:W-:Y:S01]  /*ae20*/  ISETP.LT.OR P5, PT, R28.reuse, 0x1, P0 ;  /* 0x000000011c00780c */ /* 0x040fe200007a1670 */
[----:B------:R-:W4:Y:S01]  /*ae30*/  SHFL.IDX PT, R19, R2, 0x1, 0x181f ;  /* 0x00381f0002137f89 */ /* 0x000f2200000e0000 */
[----:B------:R-:W-:-:S02]  /*ae40*/  ISETP.LT.OR P2, PT, R28, 0x11, P1 ;  /* 0x000000111c00780c */ /* 0x000fc40000f41670 */
[----:B------:R-:W-:Y:S01]  /*ae50*/  ISETP.LT.OR P3, PT, R28, 0x11, P0 ;  /* 0x000000111c00780c */ /* 0x000fe20000761670 */
[----:B------:R-:W-:Y:S04]  /*ae60*/  SHFL.IDX PT, R23, R2, 0x2, 0x181f ;  /* 0x00581f0002177f89 */ /* 0x000fe800000e0000 */
[----:B------:R-:W5:Y:S01]  /*ae70*/  SHFL.IDX PT, R22, R16, 0x2, 0x181f ;  /* 0x00581f0010167f89 */ /* 0x000f6200000e0000 */
[----:B0-----:R-:W-:-:S03]  /*ae80*/  IMAD.MOV.U32 R7, RZ, RZ, R5 ;  /* 0x000000ffff077224 */ /* 0x001fc600078e0005 */
[----:B------:R-:W0:Y:S01]  /*ae90*/  SHFL.IDX PT, R9, R2, 0x4, 0x181f ;  /* 0x00981f0002097f89 */ /* 0x000e2200000e0000 */
[----:B-1----:R-:W-:-:S03]  /*aea0*/  IMAD.MOV.U32 R6, RZ, RZ, R4 ;  /* 0x000000ffff067224 */ /* 0x002fc600078e0004 */
[----:B------:R-:W1:Y:S01]  /*aeb0*/  SHFL.IDX PT, R24, R16, 0x4, 0x181f ;  /* 0x00981f0010187f89 */ /* 0x000e6200000e0000 */
[----:B------:R-:W-:-:S03]  /*aec0*/  IMAD.WIDE.U32 R6, R26, 0x2, R6 ;  /* 0x000000021a067825 */ /* 0x000fc600078e0006 */
[----:B------:R-:W-:Y:S01]  /*aed0*/  SHFL.IDX PT, R21, R2, 0x3, 0x181f ;  /* 0x00781f0002157f89 */ /* 0x000fe200000e0000 */
[----:B---3--:R-:W-:Y:S01]  /*aee0*/  MOV R4, R14 ;  /* 0x0000000e00047202 */ /* 0x008fe20000000f00 */
[----:B----4-:R-:W-:Y:S02]  /*aef0*/  IMAD.MOV.U32 R5, RZ, RZ, R19 ;  /* 0x000000ffff057224 */ /* 0x010fe400078e0013 */
[----:B------:R-:W3:Y:S02]  /*af00*/  SHFL.IDX PT, R20, R16, 0x3, 0x181f ;  /* 0x00781f0010147f89 */ /* 0x000ee400000e0000 */
[----:B------:R-:W-:Y:S02]  /*af10*/  IMAD.WIDE.U32 R4, R26, 0x2, R4 ;  /* 0x000000021a047825 */ /* 0x000fe400078e0004 */
[----:B------:R-:W-:Y:S01]  /*af20*/  LDGSTS.E.BYPASS.LTC128B.128 [R3+0x400], desc[UR38][R6.64], !P4 ;  /* 0x0040000006037fae */ /* 0x000fe2000e101d66 */
[----:B------:R-:W-:Y:S01]  /*af30*/  ISETP.LT.OR P4, PT, R28, 0x21, P1 ;  /* 0x000000211c00780c */ /* 0x000fe20000f81670 */
[----:B-----5:R-:W-:-:S02]  /*af40*/  IMAD.WIDE.U32 R22, R26, 0x2, R22 ;  /* 0x000000021a167825 */ /* 0x020fc400078e0016 */
[----:B------:R4:W-:Y:S01]  /*af50*/  LDGSTS.E.BYPASS.LTC128B.128 [R3+0x4400], desc[UR38][R6.64+0x80], !P5 ;  /* 0x0440008006037fae */ /* 0x0009e2000e901d66 */
[----:B------:R-:W-:-:S03]  /*af60*/  ISETP.LT.OR P5, PT, R28, 0x21, P0 ;  /* 0x000000211c00780c */ /* 0x000fc600007a1670 */
[----:B------:R-:W4:Y:S01]  /*af70*/  SHFL.IDX PT, R14, R16, 0x5, 0x181f ;  /* 0x00b81f00100e7f89 */ /* 0x000f2200000e0000 */
[----:B0-----:R-:W-:Y:S01]  /*af80*/  IMAD.MOV.U32 R13, RZ, RZ, R9 ;  /* 0x000000ffff0d7224 */ /* 0x001fe200078e0009 */
[----:B------:R-:W-:Y:S02]  /*af90*/  MOV R9, RZ ;  /* 0x000000ff00097202 */ /* 0x000fe40000000f00 */
[----:B------:R-:W0:Y:S01]  /*afa0*/  SHFL.IDX PT, R19, R2, 0x5, 0x181f ;  /* 0x00b81f0002137f89 */ /* 0x000e2200000e0000 */
[----:B-1----:R-:W-:-:S03]  /*afb0*/  IMAD.MOV.U32 R12, RZ, RZ, R24 ;  /* 0x000000ffff0c7224 */ /* 0x002fc600078e0018 */
[----:B------:R-:W1:Y:S01]  /*afc0*/  SHFL.IDX PT, R25, R2, 0x6, 0x181f ;  /* 0x00d81f0002197f89 */ /* 0x000e6200000e0000 */
[----:B------:R-:W-:-:S03]  /*afd0*/  IMAD.WIDE.U32 R12, R26, 0x2, R12 ;  /* 0x000000021a0c7825 */ /* 0x000fc600078e000c */
[----:B------:R-:W5:Y:S01]  /*afe0*/  SHFL.IDX PT, R30, R16, 0x6, 0x181f ;  /* 0x00d81f00101e7f89 */ /* 0x000f6200000e0000 */
[----:B---3--:R-:W-:-:S03]  /*aff0*/  IMAD.WIDE.U32 R20, R26, 0x2, R20 ;  /* 0x000000021a147825 */ /* 0x008fc600078e0014 */
[----:B------:R-:W-:Y:S01]  /*b000*/  LDGSTS.E.BYPASS.LTC128B.128 [R3+0xc00], desc[UR38][R4.64], !P2 ;  /* 0x00c0000004037fae */ /* 0x000fe2000d101d66 */
[----:B------:R-:W-:-:S03]  /*b010*/  ISETP.LT.OR P2, PT, R28, 0x31, P1 ;  /* 0x000000311c00780c */ /* 0x000fc60000f41670 */
[----:B------:R1:W-:Y:S01]  /*b020*/  LDGSTS.E.BYPASS.LTC128B.128 [R3+0x4c00], desc[UR38][R4.64+0x80], !P3 ;  /* 0x04c0008004037fae */ /* 0x0003e2000d901d66 */
[----:B------:R-:W-:-:S03]  /*b030*/  ISETP.LT.OR P3, PT, R28, 0x31, P0 ;  /* 0x000000311c00780c */ /* 0x000fc60000761670 */
[----:B------:R3:W-:Y:S01]  /*b040*/  LDGSTS.E.BYPASS.LTC128B.128 [R3+0x1400], desc[UR38][R22.64], !P4 ;  /* 0x0140000016037fae */ /* 0x0007e2000e101d66 */
[C---:B------:R-:W-:Y:S02]  /*b050*/  ISETP.LT.OR P4, PT, R28.reuse, 0x41, P1 ;  /* 0x000000411c00780c */ /* 0x040fe40000f81670 */
[----:B----4-:R-:W-:Y:S01]  /*b060*/  MOV R6, R14 ;  /* 0x0000000e00067202 */ /* 0x010fe20000000f00 */
[----:B------:R3:W-:Y:S01]  /*b070*/  LDGSTS.E.BYPASS.LTC128B.128 [R3+0x5400], desc[UR38][R22.64+0x80], !P5 ;  /* 0x0540008016037fae */ /* 0x0007e2000e901d66 */
[C---:B------:R-:W-:Y:S01]  /*b080*/  ISETP.LT.OR P5, PT, R28.reuse, 0x41, P0 ;  /* 0x000000411c00780c */ /* 0x040fe200007a1670 */
[----:B0-----:R-:W-:Y:S02]  /*b090*/  IMAD.MOV.U32 R7, RZ, RZ, R19 ;  /* 0x000000ffff077224 */ /* 0x001fe400078e0013 */
[----:B------:R3:W-:Y:S01]  /*b0a0*/  LDGSTS.E.BYPASS.LTC128B.128 [R3+0x1c00], desc[UR38][R20.64], !P2 ;  /* 0x01c0000014037fae */ /* 0x0007e2000d101d66 */
[----:B------:R-:W-:Y:S01]  /*b0b0*/  ISETP.LT.OR P2, PT, R28, 0x51, P1 ;  /* 0x000000511c00780c */ /* 0x000fe20000f41670 */
[----:B-1----:R-:W-:-:S02]  /*b0c0*/  IMAD.MOV.U32 R5, RZ, RZ, R25 ;  /* 0x000000ffff057224 */ /* 0x002fc400078e0019 */
[----:B------:R3:W-:Y:S01]  /*b0d0*/  LDGSTS.E.BYPASS.LTC128B.128 [R3+0x5c00], desc[UR38][R20.64+0x80], !P3 ;  /* 0x05c0008014037fae */ /* 0x0007e2000d901d66 */
[C---:B------:R-:W-:Y:S01]  /*b0e0*/  ISETP.LT.OR P3, PT, R28.reuse, 0x51, P0 ;  /* 0x000000511c00780c */ /* 0x040fe20000761670 */
[----:B-----5:R-:W-:Y:S02]  /*b0f0*/  IMAD.MOV.U32 R4, RZ, RZ, R30 ;  /* 0x000000ffff047224 */ /* 0x020fe400078e001e */
[----:B------:R3:W-:Y:S01]  /*b100*/  LDGSTS.E.BYPASS.LTC128B.128 [R3+0x2400], desc[UR38][R12.64], !P4 ;  /* 0x024000000c037fae */ /* 0x0007e2000e101d66 */
[----:B------:R-:W-:Y:S01]  /*b110*/  ISETP.LT.OR P4, PT, R28, 0x61, P1 ;  /* 0x000000611c00780c */ /* 0x000fe20000f81670 */
[----:B------:R-:W-:Y:S02]  /*b120*/  IMAD.WIDE.U32 R6, R26, 0x2, R6 ;  /* 0x000000021a067825 */ /* 0x000fe400078e0006 */
[----:B------:R3:W-:Y:S01]  /*b130*/  LDGSTS.E.BYPASS.LTC128B.128 [R3+0x6400], desc[UR38][R12.64+0x80], !P5 ;  /* 0x064000800c037fae */ /* 0x0007e2000e901d66 */
[----:B------:R-:W-:Y:S01]  /*b140*/  ISETP.LT.OR P5, PT, R28, 0x61, P0 ;  /* 0x000000611c00780c */ /* 0x000fe200007a1670 */
[----:B------:R-:W-:-:S02]  /*b150*/  IMAD.WIDE.U32 R4, R26, 0x2, R4 ;  /* 0x000000021a047825 */ /* 0x000fc400078e0004 */
[----:B------:R3:W-:Y:S04]  /*b160*/  LDGSTS.E.BYPASS.LTC128B.128 [R3+0x2c00], desc[UR38][R6.64], !P2 ;  /* 0x02c0000006037fae */ /* 0x0007e8000d101d66 */
[----:B------:R3:W-:Y:S04]  /*b170*/  LDGSTS.E.BYPASS.LTC128B.128 [R3+0x6c00], desc[UR38][R6.64+0x80], !P3 ;  /* 0x06c0008006037fae */ /* 0x0007e8000d901d66 */
[----:B------:R3:W-:Y:S04]  /*b180*/  LDGSTS.E.BYPASS.LTC128B.128 [R3+0x3400], desc[UR38][R4.64], !P4 ;  /* 0x0340000004037fae */ /* 0x0007e8000e101d66 */
[----:B------:R-:W0:Y:S04]  /*b190*/  SHFL.IDX PT, R2, R2, 0x7, 0x181f ;  /* 0x00f81f0002027f89 */ /* 0x000e2800000e0000 */
[----:B------:R3:W1:Y:S04]  /*b1a0*/  SHFL.IDX PT, R14, R16, 0x7, 0x181f ;  /* 0x00f81f00100e7f89 */ /* 0x00066800000e0000 */
[----:B------:R3:W-:Y:S02]  /*b1b0*/  LDGSTS.E.BYPASS.LTC128B.128 [R3+0x7400], desc[UR38][R4.64+0x80], !P5 ;  /* 0x0740008004037fae */ /* 0x0007e4000e901d66 */
.L_x_181:
[C---:B------:R-:W-:Y:S01]  /*b1c0*/  ISETP.LT.OR P1, PT, R28.reuse, 0x71, P1 ;  /* 0x000000711c00780c */ /* 0x040fe20000f21670 */
[----:B-1-3--:R-:W-:Y:S01]  /*b1d0*/  IMAD.MOV.U32 R4, RZ, RZ, R14 ;  /* 0x000000ffff047224 */ /* 0x00afe200078e000e */
[----:B------:R-:W-:Y:S01]  /*b1e0*/  ISETP.LT.OR P0, PT, R28, 0x71, P0 ;  /* 0x000000711c00780c */ /* 0x000fe20000701670 */
[----:B0-----:R-:W-:Y:S02]  /*b1f0*/  IMAD.MOV.U32 R5, RZ, RZ, R2 ;  /* 0x000000ffff057224 */ /* 0x001fe400078e0002 */
[----:B------:R-:W-:-:S08]  /*b200*/  IMAD.WIDE.U32 R4, R26, 0x2, R4 ;  /* 0x000000021a047825 */ /* 0x000fd000078e0004 */
[----:B------:R-:W-:Y:S01]  /*b210*/  @!PT LDS RZ, [RZ] ;  /* 0x00000000fffff984 */ /* 0x000fe20000000800 */
[----:B------:R-:W-:Y:S01]  /*b220*/  @!PT LDS RZ, [RZ] ;  /* 0x00000000fffff984 */ /* 0x000fe20000000800 */
[----:B------:R-:W-:Y:S01]  /*b230*/  @!PT LDS RZ, [RZ] ;  /* 0x00000000fffff984 */ /* 0x000fe20000000800 */
[----:B------:R0:W-:Y:S04]  /*b240*/  LDGSTS.E.BYPASS.LTC128B.128 [R3+0x3c00], desc[UR38][R4.64], !P1 ;  /* 0x03c0000004037fae */ /* 0x0001e8000c901d66 */
[----:B------:R0:W-:Y:S01]  /*b250*/  LDGSTS.E.BYPASS.LTC128B.128 [R3+0x7c00], desc[UR38][R4.64+0x80], !P0 ;  /* 0x07c0008004037fae */ /* 0x0001e2000c101d66 */
[----:B------:R-:W-:Y:S01]  /*b260*/  PLOP3.LUT P0, PT, PT, PT, PT, 0x80, 0x0 ;  /* 0x000000000000781c */ /* 0x000fe20003f0f070 */
[----:B------:R-:W-:-:S12]  /*b270*/  NOP ;  /* 0x0000000000007918 */ /* 0x000fd80000000000 */
.L_x_73:
        /* <DEDUP_REMOVED lines=10> */
.L_x_74:
[----:B------:R1:W-:Y:S02]  /*b320*/  SYNCS.ARRIVE.TRANS64.A1T0 RZ, [R0+URZ+0x28850], RZ ;  /* 0x028850ff00ff79a7 */ /* 0x0003e4000810003f */
[----:B-1----:R-:W-:-:S05]  /*b330*/  VIADD R0, R10, 0x1 ;  /* 0x000000010a007836 */ /* 0x002fca0000000000 */
[----:B------:R-:W-:-:S04]  /*b340*/  ISETP.NE.AND P0, PT, R0, 0x2, PT ;  /* 0x000000020000780c */ /* 0x000fc80003f05270 */
[----:B0-----:R-:W-:Y:S02]  /*b350*/  SEL R3, RZ, 0x1, P0 ;  /* 0x00000001ff037807 */ /* 0x001fe40000000000 */
[----:B------:R-:W-:Y:S02]  /*b360*/  SEL R0, R0, RZ, P0 ;  /* 0x000000ff00007207 */ /* 0x000fe40000000000 */
[----:B------:R-:W-:-:S07]  /*b370*/  LOP3.LUT R8, R8, R3, RZ, 0x3c, !PT ;  /* 0x0000000308087212 */ /* 0x000fce00078e3cff */
.L_x_40:
[----:B------:R-:W0:Y:S01]  /*b380*/  S2R R3, SR_CgaCtaId ;  /* 0x0000000000037919 */ /* 0x000e220000008800 */
[----:B------:R-:W-:Y:S02]  /*b390*/  MOV R2, 0x400 ;  /* 0x0000040000027802 */ /* 0x000fe40000000f00 */
[----:B------:R-:W-:Y:S02]  /*b3a0*/  SHF.L.U32 R9, R9, 0x1f, RZ ;  /* 0x0000001f09097819 */ /* 0x000fe400000006ff */
[----:B0-----:R-:W-:-:S04]  /*b3b0*/  LEA R7, R3, R2, 0x18 ;  /* 0x0000000203077211 */ /* 0x001fc800078ec0ff */
[----:B------:R-:W0:Y:S02]  /*b3c0*/  SYNCS.PHASECHK.TRANS64.TRYWAIT P0, [R7+URZ+0x28820], R9 ;  /* 0x02882009070075a7 */ /* 0x000e24000800017f */
[----:B0-----:R-:W-:Y:S05]  /*b3d0*/  @!P0 BRA `(.L_x_75) ;  /* 0x0000003800548947 */ /* 0x001fea0003800000 */
.L_x_182:
[----:B------:R-:W-:-:S03]  /*b3e0*/  UMOV UR4, 0xffffffff ;  /* 0xffffffff00047882 */ /* 0x000fc60000000000 */
[----:B------:R-:W-:Y:S05]  /*b3f0*/  BRA.DIV UR4, `(.L_x_76) ;  /* 0x0000003a04607947 */ /* 0x000fea000b800000 */
[----:B------:R1:W3:Y:S02]  /*b400*/  SHFL.IDX PT, R14, R17, RZ, 0x1f ;  /* 0x00001fff110e7589 */ /* 0x0002e400000e0000 */
.L_x_185:
[----:B---3--:R-:W-:-:S13]  /*b410*/  ISETP.NE.AND P0, PT, R14, RZ, PT ;  /* 0x000000ff0e00720c */ /* 0x008fda0003f05270 */
[----:B------:R-:W-:Y:S05]  /*b420*/  @P0 BRA `(.L_x_8) ;  /* 0x0000000000880947 */ /* 0x000fea0003800000 */
[----:B------:R-:W-:-:S03]  /*b430*/  UMOV UR4, 0xffffffff ;  /* 0xffffffff00047882 */ /* 0x000fc60000000000 */
[----:B------:R-:W-:Y:S05]  /*b440*/  BRA.DIV UR4, `(.L_x_77) ;  /* 0x0000003a04747947 */ /* 0x000fea000b800000 */
[----:B------:R-:W-:-:S13]  /*b450*/  ELECT P6, URZ, PT ;  /* 0x00000000003f782f */ /* 0x000fda00038c0000 */
.L_x_188:
[----:B------:R-:W-:Y:S05]  /*b460*/  @!P6 BRA `(.L_x_8) ;  /* 0x000000000078e947 */ /* 0x000fea0003800000 */
[----:B------:R-:W-:-:S06]  /*b470*/  ULOP3.LUT UR4, UR40, 0x2, URZ, 0xfc, !UPT ;  /* 0x0000000228047892 */ /* 0x000fcc000f8efc3f */
[----:B------:R-:W-:-:S04]  /*b480*/  MOV R2, UR4 ;  /* 0x0000000400027c02 */ /* 0x000fc80008000f00 */
[----:B------:R-:W-:-:S13]  /*b490*/  ISETP.NE.AND P0, PT, R2, 0x3, PT ;  /* 0x000000030200780c */ /* 0x000fda0003f05270 */
[----:B------:R-:W-:Y:S05]  /*b4a0*/  @!P0 BRA `(.L_x_78) ;  /* 0x0000000000048947 */ /* 0x000fea0003800000 */
[----:B------:R-:W-:Y:S01]  /*b4b0*/  BPT.TRAP 0x1 ;  /* 0x000000040000795c */ /* 0x000fe20000300000 */
.L_x_78:
[----:B------:R-:W-:Y:S01]  /*b4c0*/  IMAD R5, R0, 0x8, R7 ;  /* 0x0000000800057824 */ /* 0x000fe200078e0207 */
[----:B------:R-:W-:Y:S01]  /*b4d0*/  SHF.L.U32 R2, R8, 0x1f, RZ ;  /* 0x0000001f08027819 */ /* 0x000fe200000006ff */
[----:B------:R-:W-:-:S03]  /*b4e0*/  VIADD R0, R0, 0x1 ;  /* 0x0000000100007836 */ /* 0x000fc60000000000 */
[----:B------:R-:W3:Y:S02]  /*b4f0*/  SYNCS.PHASECHK.TRANS64.TRYWAIT P1, [R5+URZ+0x28840], R2 ;  /* 0x02884002050075a7 */ /* 0x000ee4000802017f */
[----:B------:R-:W-:-:S04]  /*b500*/  ISETP.NE.AND P2, PT, R0, 0x2, PT ;  /* 0x000000020000780c */ /* 0x000fc80003f45270 */
[----:B------:R-:W-:Y:S01]  /*b510*/  SEL R3, RZ, 0x1, P2 ;  /* 0x00000001ff037807 */ /* 0x000fe20001000000 */
[----:B---3--:R-:W-:Y:S08]  /*b520*/  @!P1 BRA `(.L_x_79) ;  /* 0x00000038005c9947 */ /* 0x008ff00003800000 */
.L_x_189:
[----:B------:R-:W-:Y:S02]  /*b530*/  SEL R0, R0, RZ, P2 ;  /* 0x000000ff00007207 */ /* 0x000fe40001000000 */
[----:B------:R-:W-:Y:S01]  /*b540*/  LOP3.LUT R3, R8, R3, RZ, 0x3c, !PT ;  /* 0x0000000308037212 */ /* 0x000fe200078e3cff */
[----:B------:R-:W-:Y:S06]  /*b550*/  @!P0 BRA `(.L_x_80) ;  /* 0x0000000000048947 */ /* 0x000fec0003800000 */
[----:B------:R-:W-:Y:S01]  /*b560*/  BPT.TRAP 0x1 ;  /* 0x000000040000795c */ /* 0x000fe20000300000 */
.L_x_80:
[----:B0-----:R-:W-:Y:S01]  /*b570*/  IMAD R7, R0, 0x8, R7 ;  /* 0x0000000800077824 */ /* 0x001fe200078e0207 */
[----:B------:R-:W-:-:S04]  /*b580*/  SHF.L.U32 R0, R3, 0x1f, RZ ;  /* 0x0000001f03007819 */ /* 0x000fc800000006ff */
[----:B------:R-:W0:Y:S02]  /*b590*/  SYNCS.PHASECHK.TRANS64.TRYWAIT P1, [R7+URZ+0x28840], R0 ;  /* 0x02884000070075a7 */ /* 0x000e24000802017f */
[----:B0-----:R-:W-:Y:S05]  /*b5a0*/  @!P1 BRA `(.L_x_81) ;  /* 0x0000003800509947 */ /* 0x001fea0003800000 */
.L_x_190:
[----:B------:R-:W-:Y:S05]  /*b5b0*/  @!P0 BRA `(.L_x_82) ;  /* 0x0000000000048947 */ /* 0x000fea0003800000 */
[----:B------:R-:W-:Y:S01]  /*b5c0*/  BPT.TRAP 0x1 ;  /* 0x000000040000795c */ /* 0x000fe20000300000 */
.L_x_82:
[----:B------:R-:W4:Y:S02]  /*b5d0*/  SYNCS.PHASECHK.TRANS64.TRYWAIT P1, [R5+URZ+0x28860], R2 ;  /* 0x02886002050075a7 */ /* 0x000f24000802017f */
[----:B----4-:R-:W-:Y:S05]  /*b5e0*/  @!P1 BRA `(.L_x_83) ;  /* 0x0000003800549947 */ /* 0x010fea0003800000 */
.L_x_191:
[----:B------:R-:W-:Y:S05]  /*b5f0*/  @!P0 BRA `(.L_x_84) ;  /* 0x0000000000048947 */ /* 0x000fea0003800000 */
[----:B------:R-:W-:Y:S01]  /*b600*/  BPT.TRAP 0x1 ;  /* 0x000000040000795c */ /* 0x000fe20000300000 */
.L_x_84:
[----:B------:R0:W0:Y:S02]  /*b610*/  SYNCS.PHASECHK.TRANS64.TRYWAIT P0, [R7+URZ+0x28860], R0 ;  /* 0x02886000070075a7 */ /* 0x000024000800017f */
[----:B0-----:R-:W-:Y:S05]  /*b620*/  @!P0 NANOSLEEP.SYNCS 0x989680 ;  /* 0x009896800000895d */ /* 0x001fea0003900000 */
[----:B------:R-:W0:Y:S02]  /*b630*/  @!P0 SYNCS.PHASECHK.TRANS64 P0, [R7+URZ+0x28860], R0 ;  /* 0x02886000070085a7 */ /* 0x000e24000800007f */
[----:B0-----:R-:W-:Y:S05]  /*b640*/  @!P0 BRA `(.L_x_84) ;  /* 0xfffffffc00f08947 */ /* 0x001fea000383ffff */
.L_x_8:
[----:B------:R-:W-:Y:S05]  /*b650*/  BSYNC B6 ;  /* 0x0000000000067941 */ /* 0x000fea0003800000 */
.L_x_5:
[----:B------:R-:W-:Y:S05]  /*b660*/  EXIT ;  /* 0x000000000000794d */ /* 0x000fea0003800000 */
.L_x_12:
[----:B0-----:R-:W-:-:S04]  /*b670*/  MOV R0, UR36 ;  /* 0x0000002400007c02 */ /* 0x001fc80008000f00 */
[----:B------:R0:W1:Y:S03]  /*b680*/  SYNCS.PHASECHK.TRANS64.TRYWAIT P0, [R0+URZ+0x28800], R3 ;  /* 0x02880003000075a7 */ /* 0x000066000800017f */
[----:B-1----:R-:W-:Y:S05]  /*b690*/  @!P0 NANOSLEEP.SYNCS 0x989680 ;  /* 0x009896800000895d */ /* 0x002fea0003900000 */
[----:B------:R-:W1:Y:S02]  /*b6a0*/  @!P0 SYNCS.PHASECHK.TRANS64 P0, [R0+URZ+0x28800], R3 ;  /* 0x02880003000085a7 */ /* 0x000e64000800007f */
[----:B-1----:R-:W-:Y:S05]  /*b6b0*/  @!P0 BRA `(.L_x_12) ;  /* 0xfffffffc00ec8947 */ /* 0x002fea000383ffff */
[----:B------:R-:W-:Y:S05]  /*b6c0*/  BRA `(.L_x_85) ;  /* 0xffffff5800c07947 */ /* 0x000fea000383ffff */
.L_x_16:
[----:B-1----:R-:W-:-:S04]  /*b6d0*/  IMAD.U32 R4, RZ, RZ, UR36 ;  /* 0x00000024ff047e24 */ /* 0x002fc8000f8e00ff */
[----:B------:R1:W2:Y:S03]  /*b6e0*/  SYNCS.PHASECHK.TRANS64.TRYWAIT P1, [R4+URZ+0x28830], R3 ;  /* 0x02883003040075a7 */ /* 0x0002a6000802017f */
[----:B--2---:R-:W-:Y:S05]  /*b6f0*/  @!P1 NANOSLEEP.SYNCS 0x989680 ;  /* 0x009896800000995d */ /* 0x004fea0003900000 */
[----:B------:R-:W2:Y:S02]  /*b700*/  @!P1 SYNCS.PHASECHK.TRANS64 P1, [R4+URZ+0x28830], R3 ;  /* 0x02883003040095a7 */ /* 0x000ea4000802007f */
[----:B--2---:R-:W-:Y:S05]  /*b710*/  @!P1 BRA `(.L_x_16) ;  /* 0xfffffffc00ec9947 */ /* 0x004fea000383ffff */
[----:B------:R-:W-:Y:S05]  /*b720*/  BRA `(.L_x_15) ;  /* 0xffffff5800dc7947 */ /* 0x000fea000383ffff */
.L_x_22:
[----:B-1----:R-:W-:-:S04]  /*b730*/  IMAD.U32 R3, RZ, RZ, UR10 ;  /* 0x0000000aff037e24 */ /* 0x002fc8000f8e00ff */
[----:B------:R1:W2:Y:S03]  /*b740*/  SYNCS.PHASECHK.TRANS64.TRYWAIT P1, [R3+URZ+0x28830], R0 ;  /* 0x02883000030075a7 */ /* 0x0002a6000802017f */
[----:B--2---:R-:W-:Y:S05]  /*b750*/  @!P1 NANOSLEEP.SYNCS 0x989680 ;  /* 0x009896800000995d */ /* 0x004fea0003900000 */
[----:B------:R-:W2:Y:S02]  /*b760*/  @!P1 SYNCS.PHASECHK.TRANS64 P1, [R3+URZ+0x28830], R0 ;  /* 0x02883000030095a7 */ /* 0x000ea4000802007f */
[----:B--2---:R-:W-:Y:S05]  /*b770*/  @!P1 BRA `(.L_x_22) ;  /* 0xfffffffc00ec9947 */ /* 0x004fea000383ffff */
[----:B------:R-:W-:Y:S05]  /*b780*/  BRA `(.L_x_19) ;  /* 0xffffff8000587947 */ /* 0x000fea000383ffff */
.L_x_26:
[----:B-1----:R-:W-:-:S04]  /*b790*/  IMAD.U32 R6, RZ, RZ, UR10 ;  /* 0x0000000aff067e24 */ /* 0x002fc8000f8e00ff */
[----:B------:R1:W2:Y:S03]  /*b7a0*/  SYNCS.PHASECHK.TRANS64.TRYWAIT P1, [R6+URZ+0x28850], R3 ;  /* 0x02885003060075a7 */ /* 0x0002a6000802017f */
[----:B--2---:R-:W-:Y:S05]  /*b7b0*/  @!P1 NANOSLEEP.SYNCS 0x989680 ;  /* 0x009896800000995d */ /* 0x004fea0003900000 */
[----:B------:R-:W2:Y:S02]  /*b7c0*/  @!P1 SYNCS.PHASECHK.TRANS64 P1, [R6+URZ+0x28850], R3 ;  /* 0x02885003060095a7 */ /* 0x000ea4000802007f */
[----:B--2---:R-:W-:Y:S05]  /*b7d0*/  @!P1 BRA `(.L_x_26) ;  /* 0xfffffffc00ec9947 */ /* 0x004fea000383ffff */
[----:B------:R-:W-:Y:S05]  /*b7e0*/  BRA `(.L_x_23) ;  /* 0xffffff8400307947 */ /* 0x000fea000383ffff */
.L_x_33:
[----:B-1----:R-:W-:-:S04]  /*b7f0*/  MOV R5, UR5 ;  /* 0x0000000500057c02 */ /* 0x002fc80008000f00 */
[----:B------:R1:W2:Y:S03]  /*b800*/  SYNCS.PHASECHK.TRANS64.TRYWAIT P1, [R5+URZ+0x28850], R2 ;  /* 0x02885002050075a7 */ /* 0x0002a6000802017f */
[----:B--2---:R-:W-:Y:S05]  /*b810*/  @!P1 NANOSLEEP.SYNCS 0x989680 ;  /* 0x009896800000995d */ /* 0x004fea0003900000 */
[----:B------:R-:W2:Y:S02]  /*b820*/  @!P1 SYNCS.PHASECHK.TRANS64 P1, [R5+URZ+0x28850], R2 ;  /* 0x02885002050095a7 */ /* 0x000ea4000802007f */
[----:B--2---:R-:W-:Y:S05]  /*b830*/  @!P1 BRA `(.L_x_33) ;  /* 0xfffffffc00ec9947 */ /* 0x004fea000383ffff */
[----:B------:R-:W-:Y:S05]  /*b840*/  BRA `(.L_x_32) ;  /* 0xffffffa000247947 */ /* 0x000fea000383ffff */
.L_x_45:
[----:B------:R-:W-:Y:S01]  /*b850*/  IMAD.MOV.U32 R13, RZ, RZ, R17 ;  /* 0x000000ffff0d7224 */ /* 0x000fe200078e0011 */
[----:B------:R-:W-:Y:S01]  /*b860*/  MOV R15, 0xffffffff ;  /* 0xffffffff000f7802 */ /* 0x000fe20000000f00 */
[----:B------:R-:W-:Y:S02]  /*b870*/  IMAD.MOV.U32 R12, RZ, RZ, RZ ;  /* 0x000000ffff0c7224 */ /* 0x000fe400078e00ff */
[----:B------:R-:W-:-:S07]  /*b880*/  IMAD.MOV.U32 R11, RZ, RZ, 0x1f ;  /* 0x0000001fff0b7424 */ /* 0x000fce00078e00ff */
[----:B-----5:R-:W-:Y:S05]  /*b890*/  WARPSYNC.COLLECTIVE R15, `(.L_x_86) ;  /* 0x000000000f087348 */ /* 0x020fea0003c00000 */
[----:B------:R0:W1:Y:S02]  /*b8a0*/  SHFL.IDX P6, R14, R13, R12, R11 ;  /* 0x0000000c0d0e7389 */ /* 0x00006400000c000b */
[----:B01---5:R-:W-:Y:S01]  /*b8b0*/  ENDCOLLECTIVE ;  /* 0x000000000000791b */ /* 0x023fe20003800000 */
.L_x_86:
[----:B------:R-:W-:Y:S05]  /*b8c0*/  BRA `(.L_x_87) ;  /* 0xffffffcc00d07947 */ /* 0x000fea000383ffff */
.L_x_47:
[----:B0-----:R-:W-:-:S04]  /*b8d0*/  IMAD.U32 R10, RZ, RZ, UR45 ;  /* 0x0000002dff0a7e24 */ /* 0x001fc8000f8e00ff */
[----:B------:R0:W1:Y:S03]  /*b8e0*/  SYNCS.PHASECHK.TRANS64.TRYWAIT P0, [R10+URZ+0x28840], R9 ;  /* 0x028840090a0075a7 */ /* 0x000066000800017f */
[----:B-1----:R-:W-:Y:S05]  /*b8f0*/  @!P0 NANOSLEEP.SYNCS 0x989680 ;  /* 0x009896800000895d */ /* 0x002fea0003900000 */
[----:B------:R-:W1:Y:S02]  /*b900*/  @!P0 SYNCS.PHASECHK.TRANS64 P0, [R10+URZ+0x28840], R9 ;  /* 0x028840090a0085a7 */ /* 0x000e64000800007f */
[----:B-1----:R-:W-:Y:S05]  /*b910*/  @!P0 BRA `(.L_x_47) ;  /* 0xfffffffc00ec8947 */ /* 0x002fea000383ffff */
[----:B------:R-:W-:Y:S05]  /*b920*/  BRA `(.L_x_88) ;  /* 0xffffffd0004c7947 */ /* 0x000fea000383ffff */
.L_x_48:
[----:B------:R-:W-:Y:S01]  /*b930*/  BSSY B0, `(.L_x_89) ;  /* 0x0000008000007945 */ /* 0x000fe20003800000 */
[----:B------:R-:W-:Y:S01]  /*b940*/  IMAD.MOV.U32 R13, RZ, RZ, R3 ;  /* 0x000000ffff0d7224 */ /* 0x000fe200078e0003 */
[----:B------:R-:W-:Y:S01]  /*b950*/  MOV R11, 0x181f ;  /* 0x0000181f000b7802 */ /* 0x000fe20000000f00 */
[----:B------:R-:W-:Y:S02]  /*b960*/  IMAD.MOV.U32 R12, RZ, RZ, RZ ;  /* 0x000000ffff0c7224 */ /* 0x000fe400078e00ff */
[----:B------:R-:W-:-:S07]  /*b970*/  IMAD.MOV.U32 R15, RZ, RZ, -0x1 ;  /* 0xffffffffff0f7424 */ /* 0x000fce00078e00ff */
[----:B------:R-:W-:Y:S05]  /*b980*/  WARPSYNC.COLLECTIVE R15, `(.L_x_90) ;  /* 0x000000000f087348 */ /* 0x000fea0003c00000 */
[----:B------:R0:W1:Y:S02]  /*b990*/  SHFL.IDX P6, R14, R13, R12, R11 ;  /* 0x0000000c0d0e7389 */ /* 0x00006400000c000b */
[----:B01----:R-:W-:Y:S01]  /*b9a0*/  ENDCOLLECTIVE ;  /* 0x000000000000791b */ /* 0x003fe20003800000 */
.L_x_90:
[----:B------:R-:W-:Y:S05]  /*b9b0*/  BSYNC B0 ;  /* 0x0000000000007941 */ /* 0x000fea0003800000 */
.L_x_89:
[----:B------:R-:W-:Y:S01]  /*b9c0*/  IMAD.MOV.U32 R13, RZ, RZ, R0 ;  /* 0x000000ffff0d7224 */ /* 0x000fe200078e0000 */
[----:B------:R-:W-:Y:S01]  /*b9d0*/  MOV R12, RZ ;  /* 0x000000ff000c7202 */ /* 0x000fe20000000f00 */
[----:B------:R-:W-:Y:S01]  /*b9e0*/  IMAD.MOV.U32 R11, RZ, RZ, 0x181f ;  /* 0x0000181fff0b7424 */ /* 0x000fe200078e00ff */
[----:B------:R-:W-:Y:S01]  /*b9f0*/  @P0 LEA R9, R19, UR45, 0x1 ;  /* 0x0000002d13090c11 */ /* 0x000fe2000f8e08ff */
[----:B------:R-:W-:Y:S02]  /*ba00*/  IMAD.MOV.U32 R15, RZ, RZ, -0x1 ;  /* 0xffffffffff0f7424 */ /* 0x000fe400078e00ff */
[----:B------:R-:W-:-:S07]  /*ba10*/  IMAD.MOV.U32 R5, RZ, RZ, R14 ;  /* 0x000000ffff057224 */ /* 0x000fce00078e000e */
[----:B------:R-:W-:Y:S05]  /*ba20*/  WARPSYNC.COLLECTIVE R15, `(.L_x_91) ;  /* 0x000000000f087348 */ /* 0x000fea0003c00000 */
[----:B------:R0:W1:Y:S02]  /*ba30*/  SHFL.IDX P6, R14, R13, R12, R11 ;  /* 0x0000000c0d0e7389 */ /* 0x00006400000c000b */
[----:B01----:R-:W-:Y:S01]  /*ba40*/  ENDCOLLECTIVE ;  /* 0x000000000000791b */ /* 0x003fe20003800000 */
.L_x_91:
[----:B------:R-:W-:Y:S01]  /*ba50*/  MOV R13, R3 ;  /* 0x00000003000d7202 */ /* 0x000fe20000000f00 */
[----:B------:R-:W-:Y:S02]  /*ba60*/  IMAD.MOV.U32 R12, RZ, RZ, 0x1 ;  /* 0x00000001ff0c7424 */ /* 0x000fe400078e00ff */
[----:B------:R-:W-:-:S07]  /*ba70*/  IMAD.MOV.U32 R4, RZ, RZ, R14 ;  /* 0x000000ffff047224 */ /* 0x000fce00078e000e */
[----:B------:R-:W-:Y:S05]  /*ba80*/  WARPSYNC.COLLECTIVE R15, `(.L_x_92) ;  /* 0x000000000f087348 */ /* 0x000fea0003c00000 */
[----:B------:R0:W1:Y:S02]  /*ba90*/  SHFL.IDX P6, R14, R13, R12, R11 ;  /* 0x0000000c0d0e7389 */ /* 0x00006400000c000b */
[----:B01----:R-:W-:Y:S01]  /*baa0*/  ENDCOLLECTIVE ;  /* 0x000000000000791b */ /* 0x003fe20003800000 */
.L_x_92:
[----:B------:R-:W-:-:S05]  /*bab0*/  @P0 IMAD.WIDE.U32 R4, R26, 0x2, R4 ;  /* 0x000000021a040825 */ /* 0x000fca00078e0004 */
[----:B------:R-:W-:Y:S01]  /*bac0*/  @!PT LDS RZ, [RZ] ;  /* 0x00000000fffff984 */ /* 0x000fe20000000800 */
[----:B------:R-:W-:Y:S01]  /*bad0*/  @!PT LDS RZ, [RZ] ;  /* 0x00000000fffff984 */ /* 0x000fe20000000800 */
[----:B------:R-:W-:Y:S01]  /*bae0*/  @!PT LDS RZ, [RZ] ;  /* 0x00000000fffff984 */ /* 0x000fe20000000800 */
[----:B------:R0:W-:Y:S04]  /*baf0*/  @P0 LDGSTS.E.BYPASS.LTC128B.128 [R9+0x18400], desc[UR38][R4.64], !P3 ;  /* 0x1840000004090fae */ /* 0x0001e8000d901d66 */
[----:B------:R0:W-:Y:S01]  /*bb00*/  @P0 LDGSTS.E.BYPASS.LTC128B.128 [R9+0x1c400], desc[UR38][R4.64+0x80], !P2 ;  /* 0x1c40008004090fae */ /* 0x0001e2000d101d66 */
[----:B------:R-:W-:Y:S01]  /*bb10*/  ISETP.GE.AND P0, PT, R6, 0x11, PT ;  /* 0x000000110600780c */ /* 0x000fe20003f06270 */
[----:B------:R-:W-:Y:S02]  /*bb20*/  IMAD.MOV.U32 R13, RZ, RZ, R0 ;  /* 0x000000ffff0d7224 */ /* 0x000fe400078e0000 */
[----:B------:R-:W-:-:S10]  /*bb30*/  IMAD.MOV.U32 R8, RZ, RZ, R14 ;  /* 0x000000ffff087224 */ /* 0x000fd400078e000e */
[----:B0-----:R-:W-:-:S07]  /*bb40*/  @P0 LEA R36, R19, UR45, 0x1 ;  /* 0x0000002d13240c11 */ /* 0x001fce000f8e08ff */
[----:B------:R-:W-:Y:S05]  /*bb50*/  WARPSYNC.COLLECTIVE R15, `(.L_x_93) ;  /* 0x000000000f087348 */ /* 0x000fea0003c00000 */
[----:B------:R0:W1:Y:S02]  /*bb60*/  SHFL.IDX P6, R14, R13, R12, R11 ;  /* 0x0000000c0d0e7389 */ /* 0x00006400000c000b */
[----:B01----:R-:W-:Y:S01]  /*bb70*/  ENDCOLLECTIVE ;  /* 0x000000000000791b */ /* 0x003fe20003800000 */
.L_x_93:
[----:B------:R-:W-:Y:S02]  /*bb80*/  IMAD.MOV.U32 R5, RZ, RZ, R8 ;  /* 0x000000ffff057224 */ /* 0x000fe400078e0008 */
[----:B------:R-:W-:Y:S02]  /*bb90*/  IMAD.MOV.U32 R13, RZ, RZ, R3 ;  /* 0x000000ffff0d7224 */ /* 0x000fe400078e0003 */
[----:B------:R-:W-:Y:S01]  /*bba0*/  IMAD.MOV.U32 R12, RZ, RZ, 0x2 ;  /* 0x00000002ff0c7424 */ /* 0x000fe200078e00ff */
[----:B------:R-:W-:-:S07]  /*bbb0*/  MOV R4, R14 ;  /* 0x0000000e00047202 */ /* 0x000fce0000000f00 */
[----:B------:R-:W-:Y:S05]  /*bbc0*/  WARPSYNC.COLLECTIVE R15, `(.L_x_94) ;  /* 0x000000000f087348 */ /* 0x000fea0003c00000 */
[----:B------:R0:W1:Y:S02]  /*bbd0*/  SHFL.IDX P6, R14, R13, R12, R11 ;  /* 0x0000000c0d0e7389 */ /* 0x00006400000c000b */
[----:B01----:R-:W-:Y:S01]  /*bbe0*/  ENDCOLLECTIVE ;  /* 0x000000000000791b */ /* 0x003fe20003800000 */
.L_x_94:
[----:B------:R-:W-:-:S05]  /*bbf0*/  @P0 IMAD.WIDE.U32 R20, R26, 0x2, R4 ;  /* 0x000000021a140825 */ /* 0x000fca00078e0004 */
[----:B------:R-:W-:Y:S01]  /*bc00*/  @!PT LDS RZ, [RZ] ;  /* 0x00000000fffff984 */ /* 0x000fe20000000800 */
[----:B------:R-:W-:Y:S01]  /*bc10*/  @!PT LDS RZ, [RZ] ;  /* 0x00000000fffff984 */ /* 0x000fe20000000800 */
[----:B------:R-:W-:Y:S01]  /*bc20*/  @!PT LDS RZ, [RZ] ;  /* 0x00000000fffff984 */ /* 0x000fe20000000800 */
[----:B------:R0:W-:Y:S04]  /*bc30*/  @P0 LDGSTS.E.BYPASS.LTC128B.128 [R36+0x18c00], desc[UR38][R20.64], !P3 ;  /* 0x18c0000014240fae */ /* 0x0001e8000d901d66 */
[----:B------:R0:W-:Y:S01]  /*bc40*/  @P0 LDGSTS.E.BYPASS.LTC128B.128 [R36+0x1cc00], desc[UR38][R20.64+0x80], !P2 ;  /* 0x1cc0008014240fae */ /* 0x0001e2000d101d66 */
[----:B------:R-:W-:Y:S01]  /*bc50*/  ISETP.GE.AND P0, PT, R6, 0x21, PT ;  /* 0x000000210600780c */ /* 0x000fe20003f06270 */
[----:B------:R-:W-:Y:S01]  /*bc60*/  IMAD.MOV.U32 R13, RZ, RZ, R0 ;  /* 0x000000ffff0d7224 */ /* 0x000fe200078e0000 */
[----:B------:R-:W-:-:S11]  /*bc70*/  MOV R10, R14 ;  /* 0x0000000e000a7202 */ /* 0x000fd60000000f00 */
[----:B0-----:R-:W-:Y:S05]  /*bc80*/  WARPSYNC.COLLECTIVE R15, `(.L_x_95) ;  /* 0x000000000f087348 */ /* 0x001fea0003c00000 */
[----:B------:R1:W2:Y:S02]  /*bc90*/  SHFL.IDX P6, R14, R13, R12, R11 ;  /* 0x0000000c0d0e7389 */ /* 0x0002a400000c000b */
[----:B012---:R-:W-:Y:S01]  /*bca0*/  ENDCOLLECTIVE ;  /* 0x000000000000791b */ /* 0x007fe20003800000 */
.L_x_95:
[----:B------:R-:W-:Y:S01]  /*bcb0*/  MOV R5, R10 ;  /* 0x0000000a00057202 */ /* 0x000fe20000000f00 */
[----:B------:R-:W-:Y:S02]  /*bcc0*/  IMAD.MOV.U32 R13, RZ, RZ, R3 ;  /* 0x000000ffff0d7224 */ /* 0x000fe400078e0003 */
[----:B------:R-:W-:Y:S02]  /*bcd0*/  IMAD.MOV.U32 R12, RZ, RZ, 0x3 ;  /* 0x00000003ff0c7424 */ /* 0x000fe400078e00ff */
[----:B------:R-:W-:-:S07]  /*bce0*/  IMAD.MOV.U32 R37, RZ, RZ, R14 ;  /* 0x000000ffff257224 */ /* 0x000fce00078e000e */
[----:B------:R-:W-:Y:S05]  /*bcf0*/  WARPSYNC.COLLECTIVE R15, `(.L_x_96) ;  /* 0x000000000f087348 */ /* 0x000fea0003c00000 */
[----:B------:R0:W1:Y:S02]  /*bd00*/  SHFL.IDX P6, R14, R13, R12, R11 ;  /* 0x0000000c0d0e7389 */ /* 0x00006400000c000b */
[----:B01----:R-:W-:Y:S01]  /*bd10*/  ENDCOLLECTIVE ;  /* 0x000000000000791b */ /* 0x003fe20003800000 */
.L_x_96:
[----:B------:R-:W-:Y:S01]  /*bd20*/  IMAD.MOV.U32 R4, RZ, RZ, R37 ;  /* 0x000000ffff047224 */ /* 0x000fe200078e0025 */
[----:B------:R-:W-:-:S03]  /*bd30*/  @P0 LEA R37, R19, UR45, 0x1 ;  /* 0x0000002d13250c11 */ /* 0x000fc6000f8e08ff */
[----:B------:R-:W-:-:S05]  /*bd40*/  @P0 IMAD.WIDE.U32 R8, R26, 0x2, R4 ;  /* 0x000000021a080825 */ /* 0x000fca00078e0004 */
[----:B------:R-:W-:Y:S01]  /*bd50*/  @!PT LDS RZ, [RZ] ;  /* 0x00000000fffff984 */ /* 0x000fe20000000800 */
[----:B------:R-:W-:Y:S01]  /*bd60*/  @!PT LDS RZ, [RZ] ;  /* 0x00000000fffff984 */ /* 0x000fe20000000800 */
[----:B------:R-:W-:Y:S01]  /*bd70*/  @!PT LDS RZ, [RZ] ;  /* 0x00000000fffff984 */ /* 0x000fe20000000800 */
[----:B------:R0:W-:Y:S01]  /*bd80*/  @P0 LDGSTS.E.BYPASS.LTC128B.128 [R37+0x19400], desc[UR38][R8.64], !P3 ;  /* 0x1940000008250fae */ /* 0x0001e2000d901d66 */
[----:B------:R-:W-:-:S03]  /*bd90*/  MOV R13, R0 ;  /* 0x00000000000d7202 */ /* 0x000fc60000000f00 */
[----:B------:R0:W-:Y:S01]  /*bda0*/  @P0 LDGSTS.E.BYPASS.LTC128B.128 [R37+0x1d400], desc[UR38][R8.64+0x80], !P2 ;  /* 0x1d40008008250fae */ /* 0x0001e2000d101d66 */
[----:B------:R-:W-:Y:S01]  /*bdb0*/  ISETP.GE.AND P0, PT, R6, 0x31, PT ;  /* 0x000000310600780c */ /* 0x000fe20003f06270 */
[----:B------:R-:W-:-:S12]  /*bdc0*/  IMAD.MOV.U32 R7, RZ, RZ, R14 ;  /* 0x000000ffff077224 */ /* 0x000fd800078e000e */
[----:B0-----:R-:W-:Y:S05]  /*bdd0*/  WARPSYNC.COLLECTIVE R15, `(.L_x_97) ;  /* 0x000000000f087348 */ /* 0x001fea0003c00000 */
[----:B------:R1:W2:Y:S02]  /*bde0*/  SHFL.IDX P6, R14, R13, R12, R11 ;  /* 0x0000000c0d0e7389 */ /* 0x0002a400000c000b */
[----:B012---:R-:W-:Y:S01]  /*bdf0*/  ENDCOLLECTIVE ;  /* 0x000000000000791b */ /* 0x007fe20003800000 */
.L_x_97:
[----:B------:R-:W-:Y:S01]  /*be00*/  IMAD.MOV.U32 R5, RZ, RZ, R7 ;  /* 0x000000ffff057224 */ /* 0x000fe200078e0007 */
[----:B------:R-:W-:Y:S02]  /*be10*/  @P0 LEA R7, R19, UR45, 0x1 ;  /* 0x0000002d13070c11 */ /* 0x000fe4000f8e08ff */
[----:B------:R-:W-:Y:S01]  /*be20*/  MOV R13, R3 ;  /* 0x00000003000d7202 */ /* 0x000fe20000000f00 */
[----:B------:R-:W-:Y:S02]  /*be30*/  IMAD.MOV.U32 R12, RZ, RZ, 0x4 ;  /* 0x00000004ff0c7424 */ /* 0x000fe400078e00ff */
[----:B------:R-:W-:-:S07]  /*be40*/  IMAD.MOV.U32 R32, RZ, RZ, R14 ;  /* 0x000000ffff207224 */ /* 0x000fce00078e000e */
[----:B------:R-:W-:Y:S05]  /*be50*/  WARPSYNC.COLLECTIVE R15, `(.L_x_98) ;  /* 0x000000000f087348 */ /* 0x000fea0003c00000 */
[----:B------:R0:W1:Y:S02]  /*be60*/  SHFL.IDX P6, R14, R13, R12, R11 ;  /* 0x0000000c0d0e7389 */ /* 0x00006400000c000b */
[----:B01----:R-:W-:Y:S01]  /*be70*/  ENDCOLLECTIVE ;  /* 0x000000000000791b */ /* 0x003fe20003800000 */
.L_x_98:
[----:B------:R-:W-:-:S04]  /*be80*/  IMAD.MOV.U32 R4, RZ, RZ, R32 ;  /* 0x000000ffff047224 */ /* 0x000fc800078e0020 */
[----:B------:R-:W-:-:S05]  /*be90*/  @P0 IMAD.WIDE.U32 R4, R26, 0x2, R4 ;  /* 0x000000021a040825 */ /* 0x000fca00078e0004 */
[----:B------:R-:W-:Y:S01]  /*bea0*/  @!PT LDS RZ, [RZ] ;  /* 0x00000000fffff984 */ /* 0x000fe20000000800 */
[----:B------:R-:W-:Y:S01]  /*beb0*/  @!PT LDS RZ, [RZ] ;  /* 0x00000000fffff984 */ /* 0x000fe20000000800 */
[----:B------:R-:W-:Y:S01]  /*bec0*/  @!PT LDS RZ, [RZ] ;  /* 0x00000000fffff984 */ /* 0x000fe20000000800 */
[----:B------:R0:W-:Y:S01]  /*bed0*/  @P0 LDGSTS.E.BYPASS.LTC128B.128 [R7+0x19c00], desc[UR38][R4.64], !P3 ;  /* 0x19c0000004070fae */ /* 0x0001e2000d901d66 */
[----:B------:R-:W-:-:S03]  /*bee0*/  IMAD.MOV.U32 R13, RZ, RZ, R0 ;  /* 0x000000ffff0d7224 */ /* 0x000fc600078e0000 */
[----:B------:R0:W-:Y:S01]  /*bef0*/  @P0 LDGSTS.E.BYPASS.LTC128B.128 [R7+0x1dc00], desc[UR38][R4.64+0x80], !P2 ;  /* 0x1dc0008004070fae */ /* 0x0001e2000d101d66 */
[----:B------:R-:W-:Y:S01]  /*bf00*/  ISETP.GE.AND P0, PT, R6, 0x41, PT ;  /* 0x000000410600780c */ /* 0x000fe20003f06270 */
[----:B------:R-:W-:-:S12]  /*bf10*/  IMAD.MOV.U32 R10, RZ, RZ, R14 ;  /* 0x000000ffff0a7224 */ /* 0x000fd800078e000e */
[----:B0-----:R-:W-:Y:S05]  /*bf20*/  WARPSYNC.COLLECTIVE R15, `(.L_x_99) ;  /* 0x000000000f087348 */ /* 0x001fea0003c00000 */
[----:B------:R1:W2:Y:S02]  /*bf30*/  SHFL.IDX P6, R14, R13, R12, R11 ;  /* 0x0000000c0d0e7389 */ /* 0x0002a400000c000b */
[----:B012---:R-:W-:Y:S01]  /*bf40*/  ENDCOLLECTIVE ;  /* 0x000000000000791b */ /* 0x007fe20003800000 */
.L_x_99:
[----:B------:R-:W-:Y:S01]  /*bf50*/  IMAD.MOV.U32 R5, RZ, RZ, R10 ;  /* 0x000000ffff057224 */ /* 0x000fe200078e000a */
[----:B------:R-:W-:Y:S01]  /*bf60*/  @P0 LEA R10, R19, UR45, 0x1 ;  /* 0x0000002d130a0c11 */ /* 0x000fe2000f8e08ff */
[----:B------:R-:W-:Y:S02]  /*bf70*/  IMAD.MOV.U32 R13, RZ, RZ, R3 ;  /* 0x000000ffff0d7224 */ /* 0x000fe400078e0003 */
[----:B------:R-:W-:Y:S01]  /*bf80*/  IMAD.MOV.U32 R12, RZ, RZ, 0x5 ;  /* 0x00000005ff0c7424 */ /* 0x000fe200078e00ff */
[----:B------:R-:W-:-:S07]  /*bf90*/  MOV R4, R14 ;  /* 0x0000000e00047202 */ /* 0x000fce0000000f00 */
[----:B------:R-:W-:Y:S05]  /*bfa0*/  WARPSYNC.COLLECTIVE R15, `(.L_x_100) ;  /* 0x000000000f087348 */ /* 0x000fea0003c00000 */
[----:B------:R0:W1:Y:S02]  /*bfb0*/  SHFL.IDX P6, R14, R13, R12, R11 ;  /* 0x0000000c0d0e7389 */ /* 0x00006400000c000b */
[----:B01----:R-:W-:Y:S01]  /*bfc0*/  ENDCOLLECTIVE ;  /* 0x000000000000791b */ /* 0x003fe20003800000 */
.L_x_100:
        /* <DEDUP_REMOVED lines=12> */
.L_x_101:
[----:B------:R-:W-:Y:S01]  /*c090*/  MOV R5, R32 ;  /* 0x0000002000057202 */ /* 0x000fe20000000f00 */
[----:B------:R-:W-:Y:S02]  /*c0a0*/  IMAD.MOV.U32 R13, RZ, RZ, R3 ;  /* 0x000000ffff0d7224 */ /* 0x000fe400078e0003 */
[----:B------:R-:W-:Y:S02]  /*c0b0*/  IMAD.MOV.U32 R12, RZ, RZ, 0x6 ;  /* 0x00000006ff0c7424 */ /* 0x000fe400078e00ff */
[----:B------:R-:W-:-:S07]  /*c0c0*/  IMAD.MOV.U32 R37, RZ, RZ, R14 ;  /* 0x000000ffff257224 */ /* 0x000fce00078e000e */
[----:B------:R-:W-:Y:S05]  /*c0d0*/  WARPSYNC.COLLECTIVE R15, `(.L_x_102) ;  /* 0x000000000f087348 */ /* 0x000fea0003c00000 */
[----:B------:R0:W1:Y:S02]  /*c0e0*/  SHFL.IDX P6, R14, R13, R12, R11 ;  /* 0x0000000c0d0e7389 */ /* 0x00006400000c000b */
[----:B01----:R-:W-:Y:S01]  /*c0f0*/  ENDCOLLECTIVE ;  /* 0x000000000000791b */ /* 0x003fe20003800000 */
.L_x_102:
        /* <DEDUP_REMOVED lines=14> */
.L_x_103:
        /* <DEDUP_REMOVED lines=8> */
.L_x_104:
        /* <DEDUP_REMOVED lines=8> */
[----:B------:R-:W-:-:S07]  /*c2e0*/  IMAD.MOV.U32 R3, RZ, RZ, R14 ;  /* 0x000000ffff037224 */ /* 0x000fce00078e000e */
[----:B0-----:R-:W-:Y:S05]  /*c2f0*/  WARPSYNC.COLLECTIVE R15, `(.L_x_105) ;  /* 0x000000000f087348 */ /* 0x001fea0003c00000 */
[----:B------:R1:W2:Y:S02]  /*c300*/  SHFL.IDX P6, R14, R13, R12, R11 ;  /* 0x0000000c0d0e7389 */ /* 0x0002a400000c000b */
[----:B012---:R-:W-:Y:S01]  /*c310*/  ENDCOLLECTIVE ;  /* 0x000000000000791b */ /* 0x007fe20003800000 */
.L_x_105:
[----:B------:R-:W-:Y:S05]  /*c320*/  BRA `(.L_x_106) ;  /* 0xffffffcc00487947 */ /* 0x000fea000383ffff */
.L_x_51:
[----:B------:R-:W-:Y:S01]  /*c330*/  MOV R13, R3 ;  /* 0x00000003000d7202 */ /* 0x000fe20000000f00 */
[----:B------:R-:W-:Y:S02]  /*c340*/  IMAD.MOV.U32 R12, RZ, RZ, RZ ;  /* 0x000000ffff0c7224 */ /* 0x000fe400078e00ff */
[----:B------:R-:W-:Y:S02]  /*c350*/  IMAD.MOV.U32 R11, RZ, RZ, 0x181f ;  /* 0x0000181fff0b7424 */ /* 0x000fe400078e00ff */
[----:B------:R-:W-:Y:S02]  /*c360*/  IMAD.MOV.U32 R15, RZ, RZ, -0x1 ;  /* 0xffffffffff0f7424 */ /* 0x000fe400078e00ff */
[----:B------:R-:W-:-:S07]  /*c370*/  IMAD R35, R35, 0x80, R28 ;  /* 0x0000008023237824 */ /* 0x000fce00078e021c */
[----:B------:R-:W-:Y:S05]  /*c380*/  WARPSYNC.COLLECTIVE R15, `(.L_x_107) ;  /* 0x000000000f087348 */ /* 0x000fea0003c00000 */
[----:B------:R0:W1:Y:S02]  /*c390*/  SHFL.IDX P6, R14, R13, R12, R11 ;  /* 0x0000000c0d0e7389 */ /* 0x00006400000c000b */
[----:B01----:R-:W-:Y:S01]  /*c3a0*/  ENDCOLLECTIVE ;  /* 0x000000000000791b */ /* 0x003fe20003800000 */
.L_x_107:
[----:B------:R-:W-:Y:S01]  /*c3b0*/  IADD3 R7, R35, 0x10, RZ ;  /* 0x0000001023077810 */ /* 0x000fe20007ffe0ff */
[----:B------:R-:W-:Y:S01]  /*c3c0*/  IMAD.MOV.U32 R13, RZ, RZ, R6 ;  /* 0x000000ffff0d7224 */ /* 0x000fe200078e0006 */
[----:B------:R-:W-:-:S07]  /*c3d0*/  MOV R5, R14 ;  /* 0x0000000e00057202 */ /* 0x000fce0000000f00 */
[----:B------:R-:W-:Y:S05]  /*c3e0*/  WARPSYNC.COLLECTIVE R15, `(.L_x_108) ;  /* 0x000000000f087348 */ /* 0x000fea0003c00000 */
[----:B------:R0:W1:Y:S02]  /*c3f0*/  SHFL.IDX P6, R14, R13, R12, R11 ;  /* 0x0000000c0d0e7389 */ /* 0x00006400000c000b */
[----:B01----:R-:W-:Y:S01]  /*c400*/  ENDCOLLECTIVE ;  /* 0x000000000000791b */ /* 0x003fe20003800000 */
.L_x_108:
[----:B------:R-:W-:Y:S02]  /*c410*/  ULDC UR4, c[0x0][0x288] ;  /* 0x0000a20000047ab9 */ /* 0x000fe40000000800 */
[----:B------:R-:W-:-:S05]  /*c420*/  IMAD R0, R0, UR4, RZ ;  /* 0x0000000400007c24 */ /* 0x000fca000f8e02ff */
[----:B------:R-:W-:Y:S01]  /*c430*/  ISETP.GE.AND P2, PT, R35, R0, PT ;  /* 0x000000002300720c */ /* 0x000fe20003f46270 */
[----:B------:R-:W-:Y:S02]  /*c440*/  IMAD.MOV.U32 R13, RZ, RZ, R3 ;  /* 0x000000ffff0d7224 */ /* 0x000fe400078e0003 */
[----:B------:R-:W-:-:S10]  /*c450*/  IMAD.MOV.U32 R12, RZ, RZ, 0x1 ;  /* 0x00000001ff0c7424 */ /* 0x000fd400078e00ff */
[----:B------:R-:W-:Y:S01]  /*c460*/  @!P2 LEA R21, R19, UR45, 0x1 ;  /* 0x0000002d1315ac11 */ /* 0x000fe2000f8e08ff */
[----:B------:R-:W-:-:S07]  /*c470*/  IMAD.MOV.U32 R4, RZ, RZ, R14 ;  /* 0x000000ffff047224 */ /* 0x000fce00078e000e */
[----:B------:R-:W-:Y:S05]  /*c480*/  WARPSYNC.COLLECTIVE R15, `(.L_x_109) ;  /* 0x000000000f087348 */ /* 0x000fea0003c00000 */
[----:B------:R0:W1:Y:S02]  /*c490*/  SHFL.IDX P6, R14, R13, R12, R11 ;  /* 0x0000000c0d0e7389 */ /* 0x00006400000c000b */
[----:B01----:R-:W-:Y:S01]  /*c4a0*/  ENDCOLLECTIVE ;  /* 0x000000000000791b */ /* 0x003fe20003800000 */
.L_x_109:
[----:B------:R-:W-:-:S05]  /*c4b0*/  @!P2 IMAD.WIDE.U32 R4, R26, 0x2, R4 ;  /* 0x000000021a04a825 */ /* 0x000fca00078e0004 */
[----:B------:R-:W-:Y:S01]  /*c4c0*/  @!PT LDS RZ, [RZ] ;  /* 0x00000000fffff984 */ /* 0x000fe20000000800 */
[----:B------:R-:W-:Y:S01]  /*c4d0*/  @!PT LDS RZ, [RZ] ;  /* 0x00000000fffff984 */ /* 0x000fe20000000800 */
[----:B------:R-:W-:Y:S01]  /*c4e0*/  @!PT LDS RZ, [RZ] ;  /* 0x00000000fffff984 */ /* 0x000fe20000000800 */
[----:B------:R0:W-:Y:S04]  /*c4f0*/  @!P2 LDGSTS.E.BYPASS.LTC128B.128 [R21+0x10400], desc[UR38][R4.64], !P0 ;  /* 0x104000000415afae */ /* 0x0001e8000c101d66 */
[----:B------:R0:W-:Y:S01]  /*c500*/  @!P2 LDGSTS.E.BYPASS.LTC128B.128 [R21+0x14400], desc[UR38][R4.64+0x80], !P1 ;  /* 0x144000800415afae */ /* 0x0001e2000c901d66 */
[----:B------:R-:W-:Y:S02]  /*c510*/  ISETP.GE.AND P2, PT, R7, R0, PT ;  /* 0x000000000700720c */ /* 0x000fe40003f46270 */
[----:B------:R-:W-:Y:S01]  /*c520*/  MOV R13, R6 ;  /* 0x00000006000d7202 */ /* 0x000fe20000000f00 */
[----:B------:R-:W-:-:S10]  /*c530*/  IMAD.MOV.U32 R7, RZ, RZ, R14 ;  /* 0x000000ffff077224 */ /* 0x000fd400078e000e */
[----:B0-----:R-:W-:-:S07]  /*c540*/  @!P2 LEA R37, R19, UR45, 0x1 ;  /* 0x0000002d1325ac11 */ /* 0x001fce000f8e08ff */
[----:B------:R-:W-:Y:S05]  /*c550*/  WARPSYNC.COLLECTIVE R15, `(.L_x_110) ;  /* 0x000000000f087348 */ /* 0x000fea0003c00000 */
[----:B------:R0:W1:Y:S02]  /*c560*/  SHFL.IDX P6, R14, R13, R12, R11 ;  /* 0x0000000c0d0e7389 */ /* 0x00006400000c000b */
[----:B01----:R-:W-:Y:S01]  /*c570*/  ENDCOLLECTIVE ;  /* 0x000000000000791b */ /* 0x003fe20003800000 */
.L_x_110:
[----:B------:R-:W-:Y:S01]  /*c580*/  IMAD.MOV.U32 R5, RZ, RZ, R7 ;  /* 0x000000ffff057224 */ /* 0x000fe200078e0007 */
[----:B------:R-:W-:Y:S01]  /*c590*/  MOV R13, R3 ;  /* 0x00000003000d7202 */ /* 0x000fe20000000f00 */
[----:B------:R-:W-:Y:S02]  /*c5a0*/  IMAD.MOV.U32 R12, RZ, RZ, 0x2 ;  /* 0x00000002ff0c7424 */ /* 0x000fe400078e00ff */
[----:B------:R-:W-:-:S07]  /*c5b0*/  IMAD.MOV.U32 R4, RZ, RZ, R14 ;  /* 0x000000ffff047224 */ /* 0x000fce00078e000e */
[----:B------:R-:W-:Y:S05]  /*c5c0*/  WARPSYNC.COLLECTIVE R15, `(.L_x_111) ;  /* 0x000000000f087348 */ /* 0x000fea0003c00000 */
[----:B------:R0:W1:Y:S02]  /*c5d0*/  SHFL.IDX P6, R14, R13, R12, R11 ;  /* 0x0000000c0d0e7389 */ /* 0x00006400000c000b */
[----:B01----:R-:W-:Y:S01]  /*c5e0*/  ENDCOLLECTIVE ;  /* 0x000000000000791b */ /* 0x003fe20003800000 */
.L_x_111:
[----:B------:R-:W-:-:S04]  /*c5f0*/  @!P2 IMAD.WIDE.U32 R8, R26, 0x2, R4 ;  /* 0x000000021a08a825 */ /* 0x000fc800078e0004 */
[----:B------:R-:W-:Y:S01]  /*c600*/  VIADD R5, R35, 0x20 ;  /* 0x0000002023057836 */ /* 0x000fe20000000000 */
[----:B------:R-:W-:Y:S01]  /*c610*/  @!PT LDS RZ, [RZ] ;  /* 0x00000000fffff984 */ /* 0x000fe20000000800 */
[----:B------:R-:W-:Y:S01]  /*c620*/  @!PT LDS RZ, [RZ] ;  /* 0x00000000fffff984 */ /* 0x000fe20000000800 */
[----:B------:R-:W-:Y:S01]  /*c630*/  @!PT LDS RZ, [RZ] ;  /* 0x00000000fffff984 */ /* 0x000fe20000000800 */
[----:B------:R0:W-:Y:S04]  /*c640*/  @!P2 LDGSTS.E.BYPASS.LTC128B.128 [R37+0x10c00], desc[UR38][R8.64], !P0 ;  /* 0x10c000000825afae */ /* 0x0001e8000c101d66 */
[----:B------:R0:W-:Y:S01]  /*c650*/  @!P2 LDGSTS.E.BYPASS.LTC128B.128 [R37+0x14c00], desc[UR38][R8.64+0x80], !P1 ;  /* 0x14c000800825afae */ /* 0x0001e2000c901d66 */
[----:B------:R-:W-:Y:S01]  /*c660*/  ISETP.GE.AND P2, PT, R5, R0, PT ;  /* 0x000000000500720c */ /* 0x000fe20003f46270 */
[----:B------:R-:W-:Y:S02]  /*c670*/  IMAD.MOV.U32 R13, RZ, RZ, R6 ;  /* 0x000000ffff0d7224 */ /* 0x000fe400078e0006 */
[----:B------:R-:W-:-:S10]  /*c680*/  IMAD.MOV.U32 R7, RZ, RZ, R14 ;  /* 0x000000ffff077224 */ /* 0x000fd400078e000e */
[----:B0-----:R-:W-:-:S07]  /*c690*/  @!P2 LEA R21, R19, UR45, 0x1 ;  /* 0x0000002d1315ac11 */ /* 0x001fce000f8e08ff */
[----:B------:R-:W-:Y:S05]  /*c6a0*/  WARPSYNC.COLLECTIVE R15, `(.L_x_112) ;  /* 0x000000000f087348 */ /* 0x000fea0003c00000 */
[----:B------:R0:W1:Y:S02]  /*c6b0*/  SHFL.IDX P6, R14, R13, R12, R11 ;  /* 0x0000000c0d0e7389 */ /* 0x00006400000c000b */
[----:B01----:R-:W-:Y:S01]  /*c6c0*/  ENDCOLLECTIVE ;  /* 0x000000000000791b */ /* 0x003fe20003800000 */
.L_x_112:
[----:B------:R-:W-:Y:S02]  /*c6d0*/  IMAD.MOV.U32 R5, RZ, RZ, R7 ;  /* 0x000000ffff057224 */ /* 0x000fe400078e0007 */
[----:B------:R-:W-:Y:S02]  /*c6e0*/  VIADD R7, R35, 0x30 ;  /* 0x0000003023077836 */ /* 0x000fe40000000000 */
[----:B------:R-:W-:Y:S01]  /*c6f0*/  IMAD.MOV.U32 R13, RZ, RZ, R3 ;  /* 0x000000ffff0d7224 */ /* 0x000fe200078e0003 */
[----:B------:R-:W-:Y:S02]  /*c700*/  MOV R12, 0x3 ;  /* 0x00000003000c7802 */ /* 0x000fe40000000f00 */
[----:B------:R-:W-:-:S07]  /*c710*/  MOV R4, R14 ;  /* 0x0000000e00047202 */ /* 0x000fce0000000f00 */
[----:B------:R-:W-:Y:S05]  /*c720*/  WARPSYNC.COLLECTIVE R15, `(.L_x_113) ;  /* 0x000000000f087348 */ /* 0x000fea0003c00000 */
[----:B------:R0:W1:Y:S02]  /*c730*/  SHFL.IDX P6, R14, R13, R12, R11 ;  /* 0x0000000c0d0e7389 */ /* 0x00006400000c000b */
[----:B01----:R-:W-:Y:S01]  /*c740*/  ENDCOLLECTIVE ;  /* 0x000000000000791b */ /* 0x003fe20003800000 */
.L_x_113:
[----:B------:R-:W-:-:S05]  /*c750*/  @!P2 IMAD.WIDE.U32 R4, R26, 0x2, R4 ;  /* 0x000000021a04a825 */ /* 0x000fca00078e0004 */
        /* <DEDUP_REMOVED lines=8> */
[----:B0-----:R-:W-:Y:S05]  /*c7e0*/  WARPSYNC.COLLECTIVE R15, `(.L_x_114) ;  /* 0x000000000f087348 */ /* 0x001fea0003c00000 */
[----:B------:R1:W2:Y:S02]  /*c7f0*/  SHFL.IDX P6, R14, R13, R12, R11 ;  /* 0x0000000c0d0e7389 */ /* 0x0002a400000c000b */
[----:B012---:R-:W-:Y:S01]  /*c800*/  ENDCOLLECTIVE ;  /* 0x000000000000791b */ /* 0x007fe20003800000 */
.L_x_114:
[----:B------:R-:W-:Y:S02]  /*c810*/  @!P2 LEA R37, R19, UR45, 0x1 ;  /* 0x0000002d1325ac11 */ /* 0x000fe4000f8e08ff */
[----:B------:R-:W-:Y:S01]  /*c820*/  MOV R5, R7 ;  /* 0x0000000700057202 */ /* 0x000fe20000000f00 */
[----:B------:R-:W-:Y:S02]  /*c830*/  IMAD.MOV.U32 R13, RZ, RZ, R3 ;  /* 0x000000ffff0d7224 */ /* 0x000fe400078e0003 */
[----:B------:R-:W-:Y:S02]  /*c840*/  IMAD.MOV.U32 R12, RZ, RZ, 0x4 ;  /* 0x00000004ff0c7424 */ /* 0x000fe400078e00ff */
[----:B------:R-:W-:-:S07]  /*c850*/  IMAD.MOV.U32 R4, RZ, RZ, R14 ;  /* 0x000000ffff047224 */ /* 0x000fce00078e000e */
[----:B------:R-:W-:Y:S05]  /*c860*/  WARPSYNC.COLLECTIVE R15, `(.L_x_115) ;  /* 0x000000000f087348 */ /* 0x000fea0003c00000 */
[----:B------:R0:W1:Y:S02]  /*c870*/  SHFL.IDX P6, R14, R13, R12, R11 ;  /* 0x0000000c0d0e7389 */ /* 0x00006400000c000b */
[----:B01----:R-:W-:Y:S01]  /*c880*/  ENDCOLLECTIVE ;  /* 0x000000000000791b */ /* 0x003fe20003800000 */
.L_x_115:
        /* <DEDUP_REMOVED lines=8> */
[----:B------:R-:W-:Y:S01]  /*c910*/  IMAD.MOV.U32 R13, RZ, RZ, R6 ;  /* 0x000000ffff0d7224 */ /* 0x000fe200078e0006 */
[----:B------:R-:W-:-:S11]  /*c920*/  MOV R7, R14 ;  /* 0x0000000e00077202 */ /* 0x000fd60000000f00 */
[----:B0-----:R-:W-:Y:S05]  /*c930*/  WARPSYNC.COLLECTIVE R15, `(.L_x_116) ;  /* 0x000000000f087348 */ /* 0x001fea0003c00000 */
[----:B------:R1:W2:Y:S02]  /*c940*/  SHFL.IDX P6, R14, R13, R12, R11 ;  /* 0x0000000c0d0e7389 */ /* 0x0002a400000c000b */
[----:B012---:R-:W-:Y:S01]  /*c950*/  ENDCOLLECTIVE ;  /* 0x000000000000791b */ /* 0x007fe20003800000 */
.L_x_116:
[----:B------:R-:W-:Y:S01]  /*c960*/  @!P2 LEA R21, R19, UR45, 0x1 ;  /* 0x0000002d1315ac11 */ /* 0x000fe2000f8e08ff */
[----:B------:R-:W-:Y:S01]  /*c970*/  IMAD.MOV.U32 R5, RZ, RZ, R7 ;  /* 0x000000ffff057224 */ /* 0x000fe200078e0007 */
[----:B------:R-:W-:Y:S01]  /*c980*/  IADD3 R7, R35, 0x50, RZ ;  /* 0x0000005023077810 */ /* 0x000fe20007ffe0ff */
[----:B------:R-:W-:Y:S02]  /*c990*/  IMAD.MOV.U32 R13, RZ, RZ, R3 ;  /* 0x000000ffff0d7224 */ /* 0x000fe400078e0003 */
[----:B------:R-:W-:Y:S02]  /*c9a0*/  IMAD.MOV.U32 R12, RZ, RZ, 0x5 ;  /* 0x00000005ff0c7424 */ /* 0x000fe400078e00ff */
[----:B------:R-:W-:-:S07]  /*c9b0*/  IMAD.MOV.U32 R4, RZ, RZ, R14 ;  /* 0x000000ffff047224 */ /* 0x000fce00078e000e */
[----:B------:R-:W-:Y:S05]  /*c9c0*/  WARPSYNC.COLLECTIVE R15, `(.L_x_117) ;  /* 0x000000000f087348 */ /* 0x000fea0003c00000 */
[----:B------:R0:W1:Y:S02]  /*c9d0*/  SHFL.IDX P6, R14, R13, R12, R11 ;  /* 0x0000000c0d0e7389 */ /* 0x00006400000c000b */
[----:B01----:R-:W-:Y:S01]  /*c9e0*/  ENDCOLLECTIVE ;  /* 0x000000000000791b */ /* 0x003fe20003800000 */
.L_x_117:
        /* <DEDUP_REMOVED lines=13> */
.L_x_118:
[----:B------:R-:W-:Y:S01]  /*cac0*/  IMAD.MOV.U32 R5, RZ, RZ, R7 ;  /* 0x000000ffff057224 */ /* 0x000fe200078e0007 */
[----:B------:R-:W-:Y:S01]  /*cad0*/  MOV R13, R3 ;  /* 0x00000003000d7202 */ /* 0x000fe20000000f00 */
[----:B------:R-:W-:Y:S02]  /*cae0*/  IMAD.MOV.U32 R12, RZ, RZ, 0x6 ;  /* 0x00000006ff0c7424 */ /* 0x000fe400078e00ff */
[----:B------:R-:W-:-:S07]  /*caf0*/  IMAD.MOV.U32 R4, RZ, RZ, R14 ;  /* 0x000000ffff047224 */ /* 0x000fce00078e000e */
[----:B------:R-:W-:Y:S05]  /*cb00*/  WARPSYNC.COLLECTIVE R15, `(.L_x_119) ;  /* 0x000000000f087348 */ /* 0x000fea0003c00000 */
[----:B------:R0:W1:Y:S02]  /*cb10*/  SHFL.IDX P6, R14, R13, R12, R11 ;  /* 0x0000000c0d0e7389 */ /* 0x00006400000c000b */
[----:B01----:R-:W-:Y:S01]  /*cb20*/  ENDCOLLECTIVE ;  /* 0x000000000000791b */ /* 0x003fe20003800000 */
.L_x_119:
        /* <DEDUP_REMOVED lines=13> */
.L_x_120:
[----:B------:R-:W-:Y:S01]  /*cc00*/  IMAD.MOV.U32 R5, RZ, RZ, R7 ;  /* 0x000000ffff057224 */ /* 0x000fe200078e0007 */
[----:B------:R-:W-:Y:S01]  /*cc10*/  @!P2 LEA R7, R19, UR45, 0x1 ;  /* 0x0000002d1307ac11 */ /* 0x000fe2000f8e08ff */
[----:B------:R-:W-:Y:S02]  /*cc20*/  IMAD.MOV.U32 R13, RZ, RZ, R3 ;  /* 0x000000ffff0d7224 */ /* 0x000fe400078e0003 */
[----:B------:R-:W-:Y:S01]  /*cc30*/  IMAD.MOV.U32 R12, RZ, RZ, 0x7 ;  /* 0x00000007ff0c7424 */ /* 0x000fe200078e00ff */
[----:B------:R-:W-:-:S07]  /*cc40*/  MOV R4, R14 ;  /* 0x0000000e00047202 */ /* 0x000fce0000000f00 */
[----:B------:R-:W-:Y:S05]  /*cc50*/  WARPSYNC.COLLECTIVE R15, `(.L_x_121) ;  /* 0x000000000f087348 */ /* 0x000fea0003c00000 */
[----:B------:R0:W1:Y:S02]  /*cc60*/  SHFL.IDX P6, R14, R13, R12, R11 ;  /* 0x0000000c0d0e7389 */ /* 0x00006400000c000b */
[----:B01----:R-:W-:Y:S01]  /*cc70*/  ENDCOLLECTIVE ;  /* 0x000000000000791b */ /* 0x003fe20003800000 */
.L_x_121:
[----:B------:R-:W-:-:S05]  /*cc80*/  @!P2 IMAD.WIDE.U32 R4, R26, 0x2, R4 ;  /* 0x000000021a04a825 */ /* 0x000fca00078e0004 */
[----:B------:R-:W-:Y:S01]  /*cc90*/  @!PT LDS RZ, [RZ] ;  /* 0x00000000fffff984 */ /* 0x000fe20000000800 */
[----:B------:R-:W-:Y:S01]  /*cca0*/  @!PT LDS RZ, [RZ] ;  /* 0x00000000fffff984 */ /* 0x000fe20000000800 */
[----:B------:R-:W-:Y:S01]  /*ccb0*/  @!PT LDS RZ, [RZ] ;  /* 0x00000000fffff984 */ /* 0x000fe20000000800 */
[----:B------:R0:W-:Y:S04]  /*ccc0*/  @!P2 LDGSTS.E.BYPASS.LTC128B.128 [R7+0x13400], desc[UR38][R4.64], !P0 ;  /* 0x134000000407afae */ /* 0x0001e8000c101d66 */
[----:B------:R0:W-:Y:S01]  /*ccd0*/  @!P2 LDGSTS.E.BYPASS.LTC128B.128 [R7+0x17400], desc[UR38][R4.64+0x80], !P1 ;  /* 0x174000800407afae */ /* 0x0001e2000c901d66 */
[----:B------:R-:W-:Y:S01]  /*cce0*/  IMAD.MOV.U32 R13, RZ, RZ, R6 ;  /* 0x000000ffff0d7224 */ /* 0x000fe200078e0006 */
[----:B------:R-:W-:-:S07]  /*ccf0*/  MOV R3, R14 ;  /* 0x0000000e00037202 */ /* 0x000fce0000000f00 */
[----:B0-----:R-:W-:Y:S05]  /*cd00*/  WARPSYNC.COLLECTIVE R15, `(.L_x_122) ;  /* 0x000000000f087348 */ /* 0x001fea0003c00000 */
[----:B------:R1:W2:Y:S02]  /*cd10*/  SHFL.IDX P6, R14, R13, R12, R11 ;  /* 0x0000000c0d0e7389 */ /* 0x0002a400000c000b */
[----:B012---:R-:W-:Y:S01]  /*cd20*/  ENDCOLLECTIVE ;  /* 0x000000000000791b */ /* 0x007fe20003800000 */
.L_x_122:
[----:B------:R-:W-:Y:S05]  /*cd30*/  BRA `(.L_x_123) ;  /* 0xffffffcc00407947 */ /* 0x000fea000383ffff */
.L_x_54:
[----:B0-----:R-:W-:-:S04]  /*cd40*/  IMAD.U32 R3, RZ, RZ, UR45 ;  /* 0x0000002dff037e24 */ /* 0x001fc8000f8e00ff */
[----:B------:R0:W1:Y:S03]  /*cd50*/  SYNCS.PHASECHK.TRANS64.TRYWAIT P0, [R3+URZ+0x28820], R0 ;  /* 0x02882000030075a7 */ /* 0x000066000800017f */
[----:B-1----:R-:W-:Y:S05]  /*cd60*/  @!P0 NANOSLEEP.SYNCS 0x989680 ;  /* 0x009896800000895d */ /* 0x002fea0003900000 */
[----:B------:R-:W1:Y:S02]  /*cd70*/  @!P0 SYNCS.PHASECHK.TRANS64 P0, [R3+URZ+0x28820], R0 ;  /* 0x02882000030085a7 */ /* 0x000e64000800007f */
[----:B-1----:R-:W-:Y:S05]  /*cd80*/  @!P0 BRA `(.L_x_54) ;  /* 0xfffffffc00ec8947 */ /* 0x002fea000383ffff */
[----:B------:R-:W-:Y:S05]  /*cd90*/  BRA `(.L_x_124) ;  /* 0xffffffcc00847947 */ /* 0x000fea000383ffff */
.L_x_58:
[----:B0-----:R0:W1:Y:S02]  /*cda0*/  SYNCS.PHASECHK.TRANS64.TRYWAIT P0, [R34+URZ+0x28840], R3 ;  /* 0x02884003220075a7 */ /* 0x001064000800017f */
[----:B-1----:R-:W-:Y:S05]  /*cdb0*/  @!P0 NANOSLEEP.SYNCS 0x989680 ;  /* 0x009896800000895d */ /* 0x002fea0003900000 */
[----:B------:R-:W1:Y:S02]  /*cdc0*/  @!P0 SYNCS.PHASECHK.TRANS64 P0, [R34+URZ+0x28840], R3 ;  /* 0x02884003220085a7 */ /* 0x000e64000800007f */
[----:B-1----:R-:W-:Y:S05]  /*cdd0*/  @!P0 BRA `(.L_x_58) ;  /* 0xfffffffc00f08947 */ /* 0x002fea000383ffff */
[----:B------:R-:W-:Y:S05]  /*cde0*/  BRA `(.L_x_125) ;  /* 0xffffffd0004c7947 */ /* 0x000fea000383ffff */
.L_x_59:
[----:B------:R-:W-:Y:S01]  /*cdf0*/  BSSY B1, `(.L_x_126) ;  /* 0x0000008000017945 */ /* 0x000fe20003800000 */
[----:B------:R-:W-:Y:S01]  /*ce00*/  IMAD.MOV.U32 R13, RZ, RZ, R5 ;  /* 0x000000ffff0d7224 */ /* 0x000fe200078e0005 */
[----:B------:R-:W-:Y:S01]  /*ce10*/  MOV R12, RZ ;  /* 0x000000ff000c7202 */ /* 0x000fe20000000f00 */
[----:B------:R-:W-:Y:S02]  /*ce20*/  IMAD.MOV.U32 R11, RZ, RZ, 0x181f ;  /* 0x0000181fff0b7424 */ /* 0x000fe400078e00ff */
[----:B------:R-:W-:-:S07]  /*ce30*/  IMAD.MOV.U32 R15, RZ, RZ, -0x1 ;  /* 0xffffffffff0f7424 */ /* 0x000fce00078e00ff */
[----:B------:R-:W-:Y:S05]  /*ce40*/  WARPSYNC.COLLECTIVE R15, `(.L_x_127) ;  /* 0x000000000f087348 */ /* 0x000fea0003c00000 */
[----:B------:R0:W1:Y:S02]  /*ce50*/  SHFL.IDX P6, R14, R13, R12, R11 ;  /* 0x0000000c0d0e7389 */ /* 0x00006400000c000b */
[----:B01----:R-:W-:Y:S01]  /*ce60*/  ENDCOLLECTIVE ;  /* 0x000000000000791b */ /* 0x003fe20003800000 */
.L_x_127:
[----:B------:R-:W-:Y:S05]  /*ce70*/  BSYNC B1 ;  /* 0x0000000000017941 */ /* 0x000fea0003800000 */
.L_x_126:
[----:B------:R-:W-:Y:S01]  /*ce80*/  MOV R13, R6 ;  /* 0x00000006000d7202 */ /* 0x000fe20000000f00 */
[----:B------:R-:W-:Y:S01]  /*ce90*/  IMAD.MOV.U32 R12, RZ, RZ, RZ ;  /* 0x000000ffff0c7224 */ /* 0x000fe200078e00ff */
[----:B------:R-:W-:Y:S01]  /*cea0*/  SHF.L.U32 R3, R26, 0x1, RZ ;  /* 0x000000011a037819 */ /* 0x000fe200000006ff */
[----:B------:R-:W-:Y:S01]  /*ceb0*/  IMAD.MOV.U32 R11, RZ, RZ, 0x181f ;  /* 0x0000181fff0b7424 */ /* 0x000fe200078e00ff */
[----:B------:R-:W-:Y:S01]  /*cec0*/  LEA R4, R4, UR45, 0x1 ;  /* 0x0000002d04047c11 */ /* 0x000fe2000f8e08ff */
[----:B------:R-:W-:Y:S02]  /*ced0*/  IMAD.MOV.U32 R15, RZ, RZ, -0x1 ;  /* 0xffffffffff0f7424 */ /* 0x000fe400078e00ff */
[----:B------:R-:W-:-:S07]  /*cee0*/  IMAD.MOV.U32 R0, RZ, RZ, R14 ;  /* 0x000000ffff007224 */ /* 0x000fce00078e000e */
[----:B------:R-:W-:Y:S05]  /*cef0*/  WARPSYNC.COLLECTIVE R15, `(.L_x_128) ;  /* 0x000000000f087348 */ /* 0x000fea0003c00000 */
[----:B------:R0:W1:Y:S02]  /*cf00*/  SHFL.IDX P6, R14, R13, R12, R11 ;  /* 0x0000000c0d0e7389 */ /* 0x00006400000c000b */
[----:B01----:R-:W-:Y:S01]  /*cf10*/  ENDCOLLECTIVE ;  /* 0x000000000000791b */ /* 0x003fe20003800000 */
.L_x_128:
[----:B------:R-:W-:Y:S02]  /*cf20*/  IMAD.MOV.U32 R13, RZ, RZ, R5 ;  /* 0x000000ffff0d7224 */ /* 0x000fe400078e0005 */
[----:B------:R-:W-:Y:S01]  /*cf30*/  IMAD.MOV.U32 R12, RZ, RZ, 0x1 ;  /* 0x00000001ff0c7424 */ /* 0x000fe200078e00ff */
[----:B------:R-:W-:-:S05]  /*cf40*/  IADD3 R14, P0, R14, R3, RZ ;  /* 0x000000030e0e7210 */ /* 0x000fca0007f1e0ff */
[----:B------:R-:W-:-:S05]  /*cf50*/  IMAD.X R15, RZ, RZ, R0, P0 ;  /* 0x000000ffff0f7224 */ /* 0x000fca00000e0600 */
[----:B------:R-:W-:Y:S01]  /*cf60*/  @!PT LDS RZ, [RZ] ;  /* 0x00000000fffff984 */ /* 0x000fe20000000800 */
[----:B------:R-:W-:Y:S01]  /*cf70*/  @!PT LDS RZ, [RZ] ;  /* 0x00000000fffff984 */ /* 0x000fe20000000800 */
[----:B------:R-:W-:Y:S01]  /*cf80*/  @!PT LDS RZ, [RZ] ;  /* 0x00000000fffff984 */ /* 0x000fe20000000800 */
[----:B------:R-:W-:Y:S04]  /*cf90*/  LDGSTS.E.BYPASS.LTC128B.128 [R4+0x18400], desc[UR38][R14.64], !P4 ;  /* 0x184000000e047fae */ /* 0x000fe8000e101d66 */
[----:B------:R0:W-:Y:S02]  /*cfa0*/  LDGSTS.E.BYPASS.LTC128B.128 [R4+0x1c400], desc[UR38][R14.64+0x80], !P3 ;  /* 0x1c4000800e047fae */ /* 0x0001e4000d901d66 */
[----:B0-----:R-:W-:-:S07]  /*cfb0*/  MOV R15, 0xffffffff ;  /* 0xffffffff000f7802 */ /* 0x001fce0000000f00 */
[----:B------:R-:W-:Y:S05]  /*cfc0*/  WARPSYNC.COLLECTIVE R15, `(.L_x_129) ;  /* 0x000000000f087348 */ /* 0x000fea0003c00000 */
[----:B------:R0:W1:Y:S02]  /*cfd0*/  SHFL.IDX P6, R14, R13, R12, R11 ;  /* 0x0000000c0d0e7389 */ /* 0x00006400000c000b */
[----:B01----:R-:W-:Y:S01]  /*cfe0*/  ENDCOLLECTIVE ;  /* 0x000000000000791b */ /* 0x003fe20003800000 */
.L_x_129:
[----:B------:R-:W-:Y:S02]  /*cff0*/  IMAD.MOV.U32 R13, RZ, RZ, R6 ;  /* 0x000000ffff0d7224 */ /* 0x000fe400078e0006 */
[----:B------:R-:W-:-:S07]  /*d000*/  IMAD.MOV.U32 R0, RZ, RZ, R14 ;  /* 0x000000ffff007224 */ /* 0x000fce00078e000e */
[----:B------:R-:W-:Y:S05]  /*d010*/  WARPSYNC.COLLECTIVE R15, `(.L_x_130) ;  /* 0x000000000f087348 */ /* 0x000fea0003c00000 */
[----:B------:R0:W1:Y:S02]  /*d020*/  SHFL.IDX P6, R14, R13, R12, R11 ;  /* 0x0000000c0d0e7389 */ /* 0x00006400000c000b */
[----:B01----:R-:W-:Y:S01]  /*d030*/  ENDCOLLECTIVE ;  /* 0x000000000000791b */ /* 0x003fe20003800000 */
.L_x_130:
[----:B------:R-:W-:Y:S02]  /*d040*/  IMAD.MOV.U32 R13, RZ, RZ, R5 ;  /* 0x000000ffff0d7224 */ /* 0x000fe400078e0005 */
[----:B------:R-:W-:Y:S02]  /*d050*/  IMAD.MOV.U32 R12, RZ, RZ, 0x2 ;  /* 0x00000002ff0c7424 */ /* 0x000fe400078e00ff */
[----:B------:R-:W-:-:S05]  /*d060*/  IMAD.MOV.U32 R37, RZ, RZ, R14 ;  /* 0x000000ffff257224 */ /* 0x000fca00078e000e */
[----:B------:R-:W-:-:S04]  /*d070*/  IADD3 R14, P0, R37, R3, RZ ;  /* 0x00000003250e7210 */ /* 0x000fc80007f1e0ff */
[----:B------:R-:W-:-:S05]  /*d080*/  IADD3.X R15, RZ, R0, RZ, P0, !PT ;  /* 0x00000000ff0f7210 */ /* 0x000fca00007fe4ff */
[----:B------:R-:W-:Y:S01]  /*d090*/  @!PT LDS RZ, [RZ] ;  /* 0x00000000fffff984 */ /* 0x000fe20000000800 */
[----:B------:R-:W-:Y:S01]  /*d0a0*/  @!PT LDS RZ, [RZ] ;  /* 0x00000000fffff984 */ /* 0x000fe20000000800 */
[----:B------:R-:W-:Y:S01]  /*d0b0*/  @!PT LDS RZ, [RZ] ;  /* 0x00000000fffff984 */ /* 0x000fe20000000800 */
[----:B------:R-:W-:Y:S04]  /*d0c0*/  LDGSTS.E.BYPASS.LTC128B.128 [R4+0x18c00], desc[UR38][R14.64], !P4 ;  /* 0x18c000000e047fae */ /* 0x000fe8000e101d66 */
[----:B------:R0:W-:Y:S02]  /*d0d0*/  LDGSTS.E.BYPASS.LTC128B.128 [R4+0x1cc00], desc[UR38][R14.64+0x80], !P3 ;  /* 0x1cc000800e047fae */ /* 0x0001e4000d901d66 */
[----:B0-----:R-:W-:-:S07]  /*d0e0*/  IMAD.MOV.U32 R15, RZ, RZ, -0x1 ;  /* 0xffffffffff0f7424 */ /* 0x001fce00078e00ff */
[----:B------:R-:W-:Y:S05]  /*d0f0*/  WARPSYNC.COLLECTIVE R15, `(.L_x_131) ;  /* 0x000000000f087348 */ /* 0x000fea0003c00000 */
[----:B------:R0:W1:Y:S02]  /*d100*/  SHFL.IDX P6, R14, R13, R12, R11 ;  /* 0x0000000c0d0e7389 */ /* 0x00006400000c000b */
[----:B01----:R-:W-:Y:S01]  /*d110*/  ENDCOLLECTIVE ;  /* 0x000000000000791b */ /* 0x003fe20003800000 */
.L_x_131:
[----:B------:R-:W-:Y:S01]  /*d120*/  IMAD.MOV.U32 R13, RZ, RZ, R6 ;  /* 0x000000ffff0d7224 */ /* 0x000fe200078e0006 */
[----:B------:R-:W-:-:S07]  /*d130*/  MOV R7, R14 ;  /* 0x0000000e00077202 */ /* 0x000fce0000000f00 */
[----:B------:R-:W-:Y:S05]  /*d140*/  WARPSYNC.COLLECTIVE R15, `(.L_x_132) ;  /* 0x000000000f087348 */ /* 0x000fea0003c00000 */
[----:B------:R0:W1:Y:S02]  /*d150*/  SHFL.IDX P6, R14, R13, R12, R11 ;  /* 0x0000000c0d0e7389 */ /* 0x00006400000c000b */
[----:B01----:R-:W-:Y:S01]  /*d160*/  ENDCOLLECTIVE ;  /* 0x000000000000791b */ /* 0x003fe20003800000 */
.L_x_132:
[----:B------:R-:W-:Y:S01]  /*d170*/  IMAD.MOV.U32 R13, RZ, RZ, R5 ;  /* 0x000000ffff0d7224 */ /* 0x000fe200078e0005 */
[----:B------:R-:W-:Y:S02]  /*d180*/  MOV R12, 0x3 ;  /* 0x00000003000c7802 */ /* 0x000fe40000000f00 */
[----:B------:R-:W-:-:S05]  /*d190*/  IADD3 R14, P0, R14, R3, RZ ;  /* 0x000000030e0e7210 */ /* 0x000fca0007f1e0ff */
[----:B------:R-:W-:-:S05]  /*d1a0*/  IMAD.X R15, RZ, RZ, R7, P0 ;  /* 0x000000ffff0f7224 */ /* 0x000fca00000e0607 */
        /* <DEDUP_REMOVED lines=9> */
.L_x_133:
[----:B------:R-:W-:Y:S02]  /*d240*/  IMAD.MOV.U32 R13, RZ, RZ, R6 ;  /* 0x000000ffff0d7224 */ /* 0x000fe400078e0006 */
[----:B------:R-:W-:-:S07]  /*d250*/  IMAD.MOV.U32 R0, RZ, RZ, R14 ;  /* 0x000000ffff007224 */ /* 0x000fce00078e000e */
[----:B------:R-:W-:Y:S05]  /*d260*/  WARPSYNC.COLLECTIVE R15, `(.L_x_134) ;  /* 0x000000000f087348 */ /* 0x000fea0003c00000 */
[----:B------:R0:W1:Y:S02]  /*d270*/  SHFL.IDX P6, R14, R13, R12, R11 ;  /* 0x0000000c0d0e7389 */ /* 0x00006400000c000b */
[----:B01----:R-:W-:Y:S01]  /*d280*/  ENDCOLLECTIVE ;  /* 0x000000000000791b */ /* 0x003fe20003800000 */
.L_x_134:
[----:B------:R-:W-:Y:S02]  /*d290*/  IMAD.MOV.U32 R13, RZ, RZ, R5 ;  /* 0x000000ffff0d7224 */ /* 0x000fe400078e0005 */
[----:B------:R-:W-:Y:S01]  /*d2a0*/  IMAD.MOV.U32 R12, RZ, RZ, 0x4 ;  /* 0x00000004ff0c7424 */ /* 0x000fe200078e00ff */
[----:B------:R-:W-:-:S04]  /*d2b0*/  MOV R37, R14 ;  /* 0x0000000e00257202 */ /* 0x000fc80000000f00 */
        /* <DEDUP_REMOVED lines=11> */
.L_x_135:
[----:B------:R-:W-:Y:S02]  /*d370*/  IMAD.MOV.U32 R13, RZ, RZ, R6 ;  /* 0x000000ffff0d7224 */ /* 0x000fe400078e0006 */
[----:B------:R-:W-:-:S07]  /*d380*/  IMAD.MOV.U32 R0, RZ, RZ, R14 ;  /* 0x000000ffff007224 */ /* 0x000fce00078e000e */
[----:B------:R-:W-:Y:S05]  /*d390*/  WARPSYNC.COLLECTIVE R15, `(.L_x_136) ;  /* 0x000000000f087348 */ /* 0x000fea0003c00000 */
[----:B------:R0:W1:Y:S02]  /*d3a0*/  SHFL.IDX P6, R14, R13, R12, R11 ;  /* 0x0000000c0d0e7389 */ /* 0x00006400000c000b */
[----:B01----:R-:W-:Y:S01]  /*d3b0*/  ENDCOLLECTIVE ;  /* 0x000000000000791b */ /* 0x003fe20003800000 */
.L_x_136:
[----:B------:R-:W-:Y:S01]  /*d3c0*/  IMAD.MOV.U32 R13, RZ, RZ, R5 ;  /* 0x000000ffff0d7224 */ /* 0x000fe200078e0005 */
[----:B------:R-:W-:Y:S02]  /*d3d0*/  MOV R12, 0x5 ;  /* 0x00000005000c7802 */ /* 0x000fe40000000f00 */
        /* <DEDUP_REMOVED lines=12> */
.L_x_137:
[----:B------:R-:W-:Y:S01]  /*d4a0*/  MOV R13, R6 ;  /* 0x00000006000d7202 */ /* 0x000fe20000000f00 */
[----:B------:R-:W-:-:S07]  /*d4b0*/  IMAD.MOV.U32 R7, RZ, RZ, R14 ;  /* 0x000000ffff077224 */ /* 0x000fce00078e000e */
[----:B------:R-:W-:Y:S05]  /*d4c0*/  WARPSYNC.COLLECTIVE R15, `(.L_x_138) ;  /* 0x000000000f087348 */ /* 0x000fea0003c00000 */
[----:B------:R0:W1:Y:S02]  /*d4d0*/  SHFL.IDX P6, R14, R13, R12, R11 ;  /* 0x0000000c0d0e7389 */ /* 0x00006400000c000b */
[----:B01----:R-:W-:Y:S01]  /*d4e0*/  ENDCOLLECTIVE ;  /* 0x000000000000791b */ /* 0x003fe20003800000 */
.L_x_138:
        /* <DEDUP_REMOVED lines=13> */
.L_x_139:
[----:B------:R-:W-:Y:S01]  /*d5c0*/  MOV R13, R6 ;  /* 0x00000006000d7202 */ /* 0x000fe20000000f00 */
[----:B------:R-:W-:-:S07]  /*d5d0*/  IMAD.MOV.U32 R0, RZ, RZ, R14 ;  /* 0x000000ffff007224 */ /* 0x000fce00078e000e */
[----:B------:R-:W-:Y:S05]  /*d5e0*/  WARPSYNC.COLLECTIVE R15, `(.L_x_140) ;  /* 0x000000000f087348 */ /* 0x000fea0003c00000 */
[----:B------:R0:W1:Y:S02]  /*d5f0*/  SHFL.IDX P6, R14, R13, R12, R11 ;  /* 0x0000000c0d0e7389 */ /* 0x00006400000c000b */
[----:B01----:R-:W-:Y:S01]  /*d600*/  ENDCOLLECTIVE ;  /* 0x000000000000791b */ /* 0x003fe20003800000 */
.L_x_140:
[----:B------:R-:W-:Y:S01]  /*d610*/  MOV R13, R5 ;  /* 0x00000005000d7202 */ /* 0x000fe20000000f00 */
[----:B------:R-:W-:Y:S02]  /*d620*/  IMAD.MOV.U32 R12, RZ, RZ, 0x7 ;  /* 0x00000007ff0c7424 */ /* 0x000fe400078e00ff */
[----:B------:R-:W-:-:S05]  /*d630*/  IMAD.MOV.U32 R37, RZ, RZ, R14 ;  /* 0x000000ffff257224 */ /* 0x000fca00078e000e */
        /* <DEDUP_REMOVED lines=11> */
.L_x_141:
[----:B------:R-:W-:Y:S01]  /*d6f0*/  IMAD.MOV.U32 R13, RZ, RZ, R6 ;  /* 0x000000ffff0d7224 */ /* 0x000fe200078e0006 */
[----:B------:R-:W-:-:S07]  /*d700*/  MOV R5, R14 ;  /* 0x0000000e00057202 */ /* 0x000fce0000000f00 */
[----:B------:R-:W-:Y:S05]  /*d710*/  WARPSYNC.COLLECTIVE R15, `(.L_x_142) ;  /* 0x000000000f087348 */ /* 0x000fea0003c00000 */
[----:B------:R0:W1:Y:S02]  /*d720*/  SHFL.IDX P6, R14, R13, R12, R11 ;  /* 0x0000000c0d0e7389 */ /* 0x00006400000c000b */
[----:B01----:R-:W-:Y:S01]  /*d730*/  ENDCOLLECTIVE ;  /* 0x000000000000791b */ /* 0x003fe20003800000 */
.L_x_142:
[----:B------:R-:W-:Y:S01]  /*d740*/  IMAD.MOV.U32 R6, RZ, RZ, R14 ;  /* 0x000000ffff067224 */ /* 0x000fe200078e000e */
[----:B------:R-:W-:Y:S06]  /*d750*/  BRA `(.L_x_143) ;  /* 0xffffffcc00207947 */ /* 0x000fec000383ffff */
.L_x_64:
[----:B---3--:R3:W4:Y:S02]  /*d760*/  SYNCS.PHASECHK.TRANS64.TRYWAIT P0, [R0+URZ+0x28860], R5 ;  /* 0x02886005000075a7 */ /* 0x008724000800017f */
[----:B----4-:R-:W-:Y:S05]  /*d770*/  @!P0 NANOSLEEP.SYNCS 0x989680 ;  /* 0x009896800000895d */ /* 0x010fea0003900000 */
[----:B------:R-:W4:Y:S02]  /*d780*/  @!P0 SYNCS.PHASECHK.TRANS64 P0, [R0+URZ+0x28860], R5 ;  /* 0x02886005000085a7 */ /* 0x000f24000800007f */
[----:B----4-:R-:W-:Y:S05]  /*d790*/  @!P0 BRA `(.L_x_64) ;  /* 0xfffffffc00f08947 */ /* 0x010fea000383ffff */
[----:B------:R-:W-:Y:S05]  /*d7a0*/  BRA `(.L_x_144) ;  /* 0xffffffcc00787947 */ /* 0x000fea000383ffff */
.L_x_65:
[----:B------:R-:W-:Y:S01]  /*d7b0*/  BSSY B1, `(.L_x_145) ;  /* 0x0000008000017945 */ /* 0x000fe20003800000 */
[----:B0-----:R-:W-:Y:S01]  /*d7c0*/  MOV R13, R2 ;  /* 0x00000002000d7202 */ /* 0x001fe20000000f00 */
[----:B------:R-:W-:Y:S01]  /*d7d0*/  IMAD.MOV.U32 R12, RZ, RZ, RZ ;  /* 0x000000ffff0c7224 */ /* 0x000fe200078e00ff */
[----:B------:R-:W-:Y:S01]  /*d7e0*/  MOV R15, 0xffffffff ;  /* 0xffffffff000f7802 */ /* 0x000fe20000000f00 */
[----:B------:R-:W-:-:S07]  /*d7f0*/  IMAD.MOV.U32 R11, RZ, RZ, 0x181f ;  /* 0x0000181fff0b7424 */ /* 0x000fce00078e00ff */
[----:B--23--:R-:W-:Y:S05]  /*d800*/  WARPSYNC.COLLECTIVE R15, `(.L_x_146) ;  /* 0x000000000f087348 */ /* 0x00cfea0003c00000 */
[----:B------:R0:W1:Y:S02]  /*d810*/  SHFL.IDX P6, R14, R13, R12, R11 ;  /* 0x0000000c0d0e7389 */ /* 0x00006400000c000b */
[----:B0123--:R-:W-:Y:S01]  /*d820*/  ENDCOLLECTIVE ;  /* 0x000000000000791b */ /* 0x00ffe20003800000 */
.L_x_146:
[----:B------:R-:W-:Y:S05]  /*d830*/  BSYNC B1 ;  /* 0x0000000000017941 */ /* 0x000fea0003800000 */
.L_x_145:
[----:B------:R-:W-:Y:S01]  /*d840*/  IMAD.MOV.U32 R13, RZ, RZ, R16 ;  /* 0x000000ffff0d7224 */ /* 0x000fe200078e0010 */
[----:B------:R-:W-:Y:S01]  /*d850*/  MOV R12, RZ ;  /* 0x000000ff000c7202 */ /* 0x000fe20000000f00 */
[----:B------:R-:W-:Y:S01]  /*d860*/  IMAD.MOV.U32 R11, RZ, RZ, 0x181f ;  /* 0x0000181fff0b7424 */ /* 0x000fe200078e00ff */
[----:B------:R-:W-:Y:S01]  /*d870*/  LEA R7, R7, UR45, 0x1 ;  /* 0x0000002d07077c11 */ /* 0x000fe2000f8e08ff */
[----:B------:R-:W-:Y:S02]  /*d880*/  IMAD.MOV.U32 R15, RZ, RZ, -0x1 ;  /* 0xffffffffff0f7424 */ /* 0x000fe400078e00ff */
[----:B------:R-:W-:-:S07]  /*d890*/  IMAD.MOV.U32 R5, RZ, RZ, R14 ;  /* 0x000000ffff057224 */ /* 0x000fce00078e000e */
[----:B------:R-:W-:Y:S05]  /*d8a0*/  WARPSYNC.COLLECTIVE R15, `(.L_x_147) ;  /* 0x000000000f087348 */ /* 0x000fea0003c00000 */
[----:B------:R0:W1:Y:S02]  /*d8b0*/  SHFL.IDX P6, R14, R13, R12, R11 ;  /* 0x0000000c0d0e7389 */ /* 0x00006400000c000b */
[----:B01----:R-:W-:Y:S01]  /*d8c0*/  ENDCOLLECTIVE ;  /* 0x000000000000791b */ /* 0x003fe20003800000 */
.L_x_147:
[----:B------:R-:W-:Y:S02]  /*d8d0*/  IMAD.MOV.U32 R13, RZ, RZ, R2 ;  /* 0x000000ffff0d7224 */ /* 0x000fe400078e0002 */
[----:B------:R-:W-:Y:S01]  /*d8e0*/  IMAD.MOV.U32 R12, RZ, RZ, 0x1 ;  /* 0x00000001ff0c7424 */ /* 0x000fe200078e00ff */
[----:B------:R-:W-:-:S13]  /*d8f0*/  IADD3 R4, P0, R14, R3, RZ ;  /* 0x000000030e047210 */ /* 0x000fda0007f1e0ff */
[----:B------:R-:W-:Y:S05]  /*d900*/  WARPSYNC.COLLECTIVE R15, `(.L_x_148) ;  /* 0x000000000f087348 */ /* 0x000fea0003c00000 */
[----:B------:R0:W1:Y:S02]  /*d910*/  SHFL.IDX P6, R14, R13, R12, R11 ;  /* 0x0000000c0d0e7389 */ /* 0x00006400000c000b */
[----:B01----:R-:W-:Y:S01]  /*d920*/  ENDCOLLECTIVE ;  /* 0x000000000000791b */ /* 0x003fe20003800000 */
.L_x_148:
[----:B------:R-:W-:Y:S02]  /*d930*/  IADD3.X R5, RZ, R5, RZ, P0, !PT ;  /* 0x00000005ff057210 */ /* 0x000fe400007fe4ff */
[----:B------:R-:W-:Y:S01]  /*d940*/  ISETP.LT.OR P0, PT, R31, 0x1, P2 ;  /* 0x000000011f00780c */ /* 0x000fe20001701670 */
[----:B------:R-:W-:-:S12]  /*d950*/  IMAD.MOV.U32 R13, RZ, RZ, R16 ;  /* 0x000000ffff0d7224 */ /* 0x000fd800078e0010 */
[----:B------:R-:W-:Y:S01]  /*d960*/  @!PT LDS RZ, [RZ] ;  /* 0x00000000fffff984 */ /* 0x000fe20000000800 */
[----:B------:R-:W-:Y:S01]  /*d970*/  @!PT LDS RZ, [RZ] ;  /* 0x00000000fffff984 */ /* 0x000fe20000000800 */
[----:B------:R-:W-:Y:S01]  /*d980*/  @!PT LDS RZ, [RZ] ;  /* 0x00000000fffff984 */ /* 0x000fe20000000800 */
[----:B------:R0:W-:Y:S01]  /*d990*/  LDGSTS.E.BYPASS.LTC128B.128 [R7+0x400], desc[UR38][R4.64], !P0 ;  /* 0x0040000004077fae */ /* 0x0001e2000c101d66 */
[----:B------:R-:W-:Y:S02]  /*d9a0*/  ISETP.LT.OR P0, PT, R31, 0x1, P1 ;  /* 0x000000011f00780c */ /* 0x000fe40000f01670 */
[----:B------:R-:W-:-:S11]  /*d9b0*/  MOV R6, R14 ;  /* 0x0000000e00067202 */ /* 0x000fd60000000f00 */
[----:B0-----:R-:W-:Y:S05]  /*d9c0*/  WARPSYNC.COLLECTIVE R15, `(.L_x_149) ;  /* 0x000000000f087348 */ /* 0x001fea0003c00000 */
[----:B------:R1:W2:Y:S02]  /*d9d0*/  SHFL.IDX P6, R14, R13, R12, R11 ;  /* 0x0000000c0d0e7389 */ /* 0x0002a400000c000b */
[----:B012---:R-:W-:Y:S01]  /*d9e0*/  ENDCOLLECTIVE ;  /* 0x000000000000791b */ /* 0x007fe20003800000 */
.L_x_149:
[----:B------:R-:W-:Y:S01]  /*d9f0*/  @!PT LDS RZ, [RZ] ;  /* 0x00000000fffff984 */ /* 0x000fe20000000800 */
[----:B------:R-:W-:Y:S01]  /*da00*/  @!PT LDS RZ, [RZ] ;  /* 0x00000000fffff984 */ /* 0x000fe20000000800 */
[----:B------:R-:W-:Y:S01]  /*da10*/  @!PT LDS RZ, [RZ] ;  /* 0x00000000fffff984 */ /* 0x000fe20000000800 */
[----:B------:R0:W-:Y:S01]  /*da20*/  LDGSTS.E.BYPASS.LTC128B.128 [R7+0x4400], desc[UR38][R4.64+0x80], !P0 ;  /* 0x0440008004077fae */ /* 0x0001e2000c101d66 */
[----:B------:R-:W-:Y:S01]  /*da30*/  MOV R13, R2 ;  /* 0x00000002000d7202 */ /* 0x000fe20000000f00 */
[----:B------:R-:W-:Y:S01]  /*da40*/  IMAD.MOV.U32 R12, RZ, RZ, 0x2 ;  /* 0x00000002ff0c7424 */ /* 0x000fe200078e00ff */
[----:B0-----:R-:W-:-:S13]  /*da50*/  IADD3 R4, P0, R14, R3, RZ ;  /* 0x000000030e047210 */ /* 0x001fda0007f1e0ff */
[----:B------:R-:W-:Y:S05]  /*da60*/  WARPSYNC.COLLECTIVE R15, `(.L_x_150) ;  /* 0x000000000f087348 */ /* 0x000fea0003c00000 */
[----:B------:R0:W1:Y:S02]  /*da70*/  SHFL.IDX P6, R14, R13, R12, R11 ;  /* 0x0000000c0d0e7389 */ /* 0x00006400000c000b */
[----:B01----:R-:W-:Y:S01]  /*da80*/  ENDCOLLECTIVE ;  /* 0x000000000000791b */ /* 0x003fe20003800000 */
.L_x_150:
[----:B------:R-:W-:Y:S01]  /*da90*/  IMAD.X R5, RZ, RZ, R6, P0 ;  /* 0x000000ffff057224 */ /* 0x000fe200000e0606 */
[----:B------:R-:W-:Y:S02]  /*daa0*/  ISETP.LT.OR P0, PT, R31, 0x11, P2 ;  /* 0x000000111f00780c */ /* 0x000fe40001701670 */
[----:B------:R-:W-:-:S11]  /*dab0*/  MOV R13, R16 ;  /* 0x00000010000d7202 */ /* 0x000fd60000000f00 */
[----:B------:R-:W-:Y:S01]  /*dac0*/  @!PT LDS RZ, [RZ] ;  /* 0x00000000fffff984 */ /* 0x000fe20000000800 */
[----:B------:R-:W-:Y:S01]  /*dad0*/  @!PT LDS RZ, [RZ] ;  /* 0x00000000fffff984 */ /* 0x000fe20000000800 */
[----:B------:R-:W-:Y:S01]  /*dae0*/  @!PT LDS RZ, [RZ] ;  /* 0x00000000fffff984 */ /* 0x000fe20000000800 */
[----:B------:R0:W-:Y:S01]  /*daf0*/  LDGSTS.E.BYPASS.LTC128B.128 [R7+0xc00], desc[UR38][R4.64], !P0 ;  /* 0x00c0000004077fae */ /* 0x0001e2000c101d66 */
[----:B------:R-:W-:Y:S01]  /*db00*/  ISETP.LT.OR P0, PT, R31, 0x11, P1 ;  /* 0x000000111f00780c */ /* 0x000fe20000f01670 */
[----:B------:R-:W-:-:S12]  /*db10*/  IMAD.MOV.U32 R6, RZ, RZ, R14 ;  /* 0x000000ffff067224 */ /* 0x000fd800078e000e */
[----:B0-----:R-:W-:Y:S05]  /*db20*/  WARPSYNC.COLLECTIVE R15, `(.L_x_151) ;  /* 0x000000000f087348 */ /* 0x001fea0003c00000 */
[----:B------:R1:W2:Y:S02]  /*db30*/  SHFL.IDX P6, R14, R13, R12, R11 ;  /* 0x0000000c0d0e7389 */ /* 0x0002a400000c000b */
[----:B012---:R-:W-:Y:S01]  /*db40*/  ENDCOLLECTIVE ;  /* 0x000000000000791b */ /* 0x007fe20003800000 */
.L_x_151:
[----:B------:R-:W-:Y:S01]  /*db50*/  @!PT LDS RZ, [RZ] ;  /* 0x00000000fffff984 */ /* 0x000fe20000000800 */
[----:B------:R-:W-:Y:S01]  /*db60*/  @!PT LDS RZ, [RZ] ;  /* 0x00000000fffff984 */ /* 0x000fe20000000800 */
[----:B------:R-:W-:Y:S01]  /*db70*/  @!PT LDS RZ, [RZ] ;  /* 0x00000000fffff984 */ /* 0x000fe20000000800 */
[----:B------:R0:W-:Y:S01]  /*db80*/  LDGSTS.E.BYPASS.LTC128B.128 [R7+0x4c00], desc[UR38][R4.64+0x80], !P0 ;  /* 0x04c0008004077fae */ /* 0x0001e2000c101d66 */
[----:B------:R-:W-:Y:S01]  /*db90*/  IMAD.MOV.U32 R13, RZ, RZ, R2 ;  /* 0x000000ffff0d7224 */ /* 0x000fe200078e0002 */
[----:B------:R-:W-:Y:S02]  /*dba0*/  MOV R12, 0x3 ;  /* 0x00000003000c7802 */ /* 0x000fe40000000f00 */
[----:B0-----:R-:W-:-:S13]  /*dbb0*/  IADD3 R4, P0, R14, R3, RZ ;  /* 0x000000030e047210 */ /* 0x001fda0007f1e0ff */
[----:B------:R-:W-:Y:S05]  /*dbc0*/  WARPSYNC.COLLECTIVE R15, `(.L_x_152) ;  /* 0x000000000f087348 */ /* 0x000fea0003c00000 */
[----:B------:R0:W1:Y:S02]  /*dbd0*/  SHFL.IDX P6, R14, R13, R12, R11 ;  /* 0x0000000c0d0e7389 */ /* 0x00006400000c000b */
[----:B01----:R-:W-:Y:S01]  /*dbe0*/  ENDCOLLECTIVE ;  /* 0x000000000000791b */ /* 0x003fe20003800000 */
.L_x_152:
[----:B------:R-:W-:Y:S01]  /*dbf0*/  IMAD.X R5, RZ, RZ, R6, P0 ;  /* 0x000000ffff057224 */ /* 0x000fe200000e0606 */
[----:B------:R-:W-:Y:S01]  /*dc00*/  ISETP.LT.OR P0, PT, R31, 0x21, P2 ;  /* 0x000000211f00780c */ /* 0x000fe20001701670 */
[----:B------:R-:W-:-:S12]  /*dc10*/  IMAD.MOV.U32 R13, RZ, RZ, R16 ;  /* 0x000000ffff0d7224 */ /* 0x000fd800078e0010 */
        /* <DEDUP_REMOVED lines=9> */
.L_x_153:
[----:B------:R-:W-:Y:S01]  /*dcb0*/  @!PT LDS RZ, [RZ] ;  /* 0x00000000fffff984 */ /* 0x000fe20000000800 */
[----:B------:R-:W-:Y:S01]  /*dcc0*/  @!PT LDS RZ, [RZ] ;  /* 0x00000000fffff984 */ /* 0x000fe20000000800 */
[----:B------:R-:W-:Y:S01]  /*dcd0*/  @!PT LDS RZ, [RZ] ;  /* 0x00000000fffff984 */ /* 0x000fe20000000800 */
[----:B------:R0:W-:Y:S01]  /*dce0*/  LDGSTS.E.BYPASS.LTC128B.128 [R7+0x5400], desc[UR38][R4.64+0x80], !P0 ;  /* 0x0540008004077fae */ /* 0x0001e2000c101d66 */
[----:B------:R-:W-:Y:S02]  /*dcf0*/  IMAD.MOV.U32 R13, RZ, RZ, R2 ;  /* 0x000000ffff0d7224 */ /* 0x000fe400078e0002 */
[----:B------:R-:W-:Y:S01]  /*dd00*/  IMAD.MOV.U32 R12, RZ, RZ, 0x4 ;  /* 0x00000004ff0c7424 */ /* 0x000fe200078e00ff */
[----:B0-----:R-:W-:-:S13]  /*dd10*/  IADD3 R4, P0, R14, R3, RZ ;  /* 0x000000030e047210 */ /* 0x001fda0007f1e0ff */
[----:B------:R-:W-:Y:S05]  /*dd20*/  WARPSYNC.COLLECTIVE R15, `(.L_x_154) ;  /* 0x000000000f087348 */ /* 0x000fea0003c00000 */
[----:B------:R0:W1:Y:S02]  /*dd30*/  SHFL.IDX P6, R14, R13, R12, R11 ;  /* 0x0000000c0d0e7389 */ /* 0x00006400000c000b */
[----:B01----:R-:W-:Y:S01]  /*dd40*/  ENDCOLLECTIVE ;  /* 0x000000000000791b */ /* 0x003fe20003800000 */
.L_x_154:
        /* <DEDUP_REMOVED lines=12> */
.L_x_155:
        /* <DEDUP_REMOVED lines=10> */
.L_x_156:
        /* <DEDUP_REMOVED lines=12> */
.L_x_157:
        /* <DEDUP_REMOVED lines=10> */
.L_x_158:
        /* <DEDUP_REMOVED lines=12> */
.L_x_159:
        /* <DEDUP_REMOVED lines=10> */
.L_x_160:
        /* <DEDUP_REMOVED lines=12> */
.L_x_161:
[----:B------:R-:W-:Y:S01]  /*e230*/  @!PT LDS RZ, [RZ] ;  /* 0x00000000fffff984 */ /* 0x000fe20000000800 */
[----:B------:R-:W-:Y:S01]  /*e240*/  @!PT LDS RZ, [RZ] ;  /* 0x00000000fffff984 */ /* 0x000fe20000000800 */
[----:B------:R-:W-:Y:S01]  /*e250*/  @!PT LDS RZ, [RZ] ;  /* 0x00000000fffff984 */ /* 0x000fe20000000800 */
[----:B------:R0:W-:Y:S01]  /*e260*/  LDGSTS.E.BYPASS.LTC128B.128 [R7+0x7400], desc[UR38][R4.64+0x80], !P0 ;  /* 0x0740008004077fae */ /* 0x0001e2000c101d66 */
[----:B------:R-:W-:Y:S05]  /*e270*/  BRA `(.L_x_162) ;  /* 0xffffffc400c07947 */ /* 0x000fea000383ffff */
.L_x_71:
[----:B0-----:R0:W1:Y:S02]  /*e280*/  SYNCS.PHASECHK.TRANS64.TRYWAIT P0, [R0+URZ+0x28860], R5 ;  /* 0x02886005000075a7 */ /* 0x001064000800017f */
[----:B-1----:R-:W-:Y:S05]  /*e290*/  @!P0 NANOSLEEP.SYNCS 0x989680 ;  /* 0x009896800000895d */ /* 0x002fea0003900000 */
[----:B------:R-:W1:Y:S02]  /*e2a0*/  @!P0 SYNCS.PHASECHK.TRANS64 P0, [R0+URZ+0x28860], R5 ;  /* 0x02886005000085a7 */ /* 0x000e64000800007f */
[----:B-1----:R-:W-:Y:S05]  /*e2b0*/  @!P0 BRA `(.L_x_71) ;  /* 0xfffffffc00f08947 */ /* 0x002fea000383ffff */
[----:B------:R-:W-:Y:S05]  /*e2c0*/  BRA `(.L_x_163) ;  /* 0xffffffc800a87947 */ /* 0x000fea000383ffff */
.L_x_72:
[----:B------:R-:W-:Y:S01]  /*e2d0*/  BSSY B0, `(.L_x_164) ;  /* 0x0000008000007945 */ /* 0x000fe20003800000 */
[----:B------:R-:W-:Y:S01]  /*e2e0*/  IMAD.MOV.U32 R13, RZ, RZ, R2 ;  /* 0x000000ffff0d7224 */ /* 0x000fe200078e0002 */
[----:B------:R-:W-:Y:S01]  /*e2f0*/  MOV R12, RZ ;  /* 0x000000ff000c7202 */ /* 0x000fe20000000f00 */
[----:B------:R-:W-:Y:S02]  /*e300*/  IMAD.MOV.U32 R11, RZ, RZ, 0x181f ;  /* 0x0000181fff0b7424 */ /* 0x000fe400078e00ff */
[----:B------:R-:W-:-:S07]  /*e310*/  IMAD.MOV.U32 R15, RZ, RZ, -0x1 ;  /* 0xffffffffff0f7424 */ /* 0x000fce00078e00ff */
[----:B0-2---:R-:W-:Y:S05]  /*e320*/  WARPSYNC.COLLECTIVE R15, `(.L_x_165) ;  /* 0x000000000f087348 */ /* 0x005fea0003c00000 */
[----:B------:R1:W3:Y:S02]  /*e330*/  SHFL.IDX P6, R14, R13, R12, R11 ;  /* 0x0000000c0d0e7389 */ /* 0x0002e400000c000b */
[----:B0123--:R-:W-:Y:S01]  /*e340*/  ENDCOLLECTIVE ;  /* 0x000000000000791b */ /* 0x00ffe20003800000 */
.L_x_165:
[----:B------:R-:W-:Y:S05]  /*e350*/  BSYNC B0 ;  /* 0x0000000000007941 */ /* 0x000fea0003800000 */
.L_x_164:
[----:B------:R-:W-:Y:S01]  /*e360*/  IMAD.MOV.U32 R13, RZ, RZ, R16 ;  /* 0x000000ffff0d7224 */ /* 0x000fe200078e0010 */
[----:B------:R-:W-:Y:S01]  /*e370*/  MOV R11, 0x181f ;  /* 0x0000181f000b7802 */ /* 0x000fe20000000f00 */
[----:B------:R-:W-:Y:S01]  /*e380*/  IMAD.MOV.U32 R12, RZ, RZ, RZ ;  /* 0x000000ffff0c7224 */ /* 0x000fe200078e00ff */
[----:B------:R-:W-:Y:S01]  /*e390*/  MOV R5, R14 ;  /* 0x0000000e00057202 */ /* 0x000fe20000000f00 */
[----:B------:R-:W-:Y:S01]  /*e3a0*/  IMAD.MOV.U32 R15, RZ, RZ, -0x1 ;  /* 0xffffffffff0f7424 */ /* 0x000fe200078e00ff */
[----:B------:R-:W-:-:S07]  /*e3b0*/  LEA R3, R6, UR45, 0x1 ;  /* 0x0000002d06037c11 */ /* 0x000fce000f8e08ff */
[----:B------:R-:W-:Y:S05]  /*e3c0*/  WARPSYNC.COLLECTIVE R15, `(.L_x_166) ;  /* 0x000000000f087348 */ /* 0x000fea0003c00000 */
[----:B------:R0:W1:Y:S02]  /*e3d0*/  SHFL.IDX P6, R14, R13, R12, R11 ;  /* 0x0000000c0d0e7389 */ /* 0x00006400000c000b */
[----:B01----:R-:W-:Y:S01]  /*e3e0*/  ENDCOLLECTIVE ;  /* 0x000000000000791b */ /* 0x003fe20003800000 */
.L_x_166:
[----:B------:R-:W-:Y:S02]  /*e3f0*/  ULDC UR4, c[0x0][0x2f4] ;  /* 0x0000bd0000047ab9 */ /* 0x000fe40000000800 */
[----:B------:R-:W-:Y:S02]  /*e400*/  ISETP.GE.AND P0, PT, R25, UR4, PT ;  /* 0x0000000419007c0c */ /* 0x000fe4000bf06270 */
[----:B------:R-:W-:Y:S02]  /*e410*/  ISETP.GE.AND P1, PT, R26, UR4, PT ;  /* 0x000000041a007c0c */ /* 0x000fe4000bf26270 */
[C---:B------:R-:W-:Y:S02]  /*e420*/  ISETP.LT.OR P3, PT, R28.reuse, 0x1, P0 ;  /* 0x000000011c00780c */ /* 0x040fe40000761670 */
[----:B------:R-:W-:Y:S02]  /*e430*/  ISETP.LT.OR P2, PT, R28, 0x1, P1 ;  /* 0x000000011c00780c */ /* 0x000fe40000f41670 */
[----:B------:R-:W-:Y:S01]  /*e440*/  MOV R13, R2 ;  /* 0x00000002000d7202 */ /* 0x000fe20000000f00 */
[----:B------:R-:W-:-:S02]  /*e450*/  IMAD.MOV.U32 R12, RZ, RZ, 0x1 ;  /* 0x00000001ff0c7424 */ /* 0x000fc400078e00ff */
[----:B------:R-:W-:-:S08]  /*e460*/  IMAD.MOV.U32 R4, RZ, RZ, R14 ;  /* 0x000000ffff047224 */ /* 0x000fd000078e000e */
[----:B------:R-:W-:Y:S05]  /*e470*/  WARPSYNC.COLLECTIVE R15, `(.L_x_167) ;  /* 0x000000000f087348 */ /* 0x000fea0003c00000 */
[----:B------:R0:W1:Y:S02]  /*e480*/  SHFL.IDX P6, R14, R13, R12, R11 ;  /* 0x0000000c0d0e7389 */ /* 0x00006400000c000b */
[----:B01----:R-:W-:Y:S01]  /*e490*/  ENDCOLLECTIVE ;  /* 0x000000000000791b */ /* 0x003fe20003800000 */
.L_x_167:
[----:B------:R-:W-:-:S05]  /*e4a0*/  IMAD.WIDE.U32 R4, R26, 0x2, R4 ;  /* 0x000000021a047825 */ /* 0x000fca00078e0004 */
[----:B------:R-:W-:Y:S01]  /*e4b0*/  @!PT LDS RZ, [RZ] ;  /* 0x00000000fffff984 */ /* 0x000fe20000000800 */
[----:B------:R-:W-:Y:S01]  /*e4c0*/  @!PT LDS RZ, [RZ] ;  /* 0x00000000fffff984 */ /* 0x000fe20000000800 */
[----:B------:R-:W-:Y:S01]  /*e4d0*/  @!PT LDS RZ, [RZ] ;  /* 0x00000000fffff984 */ /* 0x000fe20000000800 */
[----:B------:R0:W-:Y:S01]  /*e4e0*/  LDGSTS.E.BYPASS.LTC128B.128 [R3+0x400], desc[UR38][R4.64], !P2 ;  /* 0x0040000004037fae */ /* 0x0001e2000d101d66 */
[----:B------:R-:W-:-:S03]  /*e4f0*/  ISETP.LT.OR P2, PT, R28, 0x11, P1 ;  /* 0x000000111c00780c */ /* 0x000fc60000f41670 */
[----:B------:R0:W-:Y:S01]  /*e500*/  LDGSTS.E.BYPASS.LTC128B.128 [R3+0x4400], desc[UR38][R4.64+0x80], !P3 ;  /* 0x0440008004037fae */ /* 0x0001e2000d901d66 */
[----:B------:R-:W-:Y:S02]  /*e510*/  ISETP.LT.OR P3, PT, R28, 0x11, P0 ;  /* 0x000000111c00780c */ /* 0x000fe40000761670 */
[----:B------:R-:W-:Y:S01]  /*e520*/  MOV R13, R16 ;  /* 0x00000010000d7202 */ /* 0x000fe20000000f00 */
[----:B------:R-:W-:-:S10]  /*e530*/  IMAD.MOV.U32 R19, RZ, RZ, R14 ;  /* 0x000000ffff137224 */ /* 0x000fd400078e000e */
[----:B0-----:R-:W-:Y:S05]  /*e540*/  WARPSYNC.COLLECTIVE R15, `(.L_x_168) ;  /* 0x000000000f087348 */ /* 0x001fea0003c00000 */
[----:B------:R1:W2:Y:S02]  /*e550*/  SHFL.IDX P6, R14, R13, R12, R11 ;  /* 0x0000000c0d0e7389 */ /* 0x0002a400000c000b */
[----:B012---:R-:W-:Y:S01]  /*e560*/  ENDCOLLECTIVE ;  /* 0x000000000000791b */ /* 0x007fe20003800000 */
.L_x_168:
[----:B------:R-:W-:Y:S01]  /*e570*/  IMAD.MOV.U32 R5, RZ, RZ, R19 ;  /* 0x000000ffff057224 */ /* 0x000fe200078e0013 */
[----:B------:R-:W-:Y:S01]  /*e580*/  MOV R13, R2 ;  /* 0x00000002000d7202 */ /* 0x000fe20000000f00 */
[----:B------:R-:W-:Y:S02]  /*e590*/  IMAD.MOV.U32 R12, RZ, RZ, 0x2 ;  /* 0x00000002ff0c7424 */ /* 0x000fe400078e00ff */
[----:B------:R-:W-:-:S07]  /*e5a0*/  IMAD.MOV.U32 R4, RZ, RZ, R14 ;  /* 0x000000ffff047224 */ /* 0x000fce00078e000e */
[----:B------:R-:W-:Y:S05]  /*e5b0*/  WARPSYNC.COLLECTIVE R15, `(.L_x_169) ;  /* 0x000000000f087348 */ /* 0x000fea0003c00000 */
[----:B------:R0:W1:Y:S02]  /*e5c0*/  SHFL.IDX P6, R14, R13, R12, R11 ;  /* 0x0000000c0d0e7389 */ /* 0x00006400000c000b */
[----:B01----:R-:W-:Y:S01]  /*e5d0*/  ENDCOLLECTIVE ;  /* 0x000000000000791b */ /* 0x003fe20003800000 */
.L_x_169:
        /* <DEDUP_REMOVED lines=13> */
.L_x_170:
[----:B------:R-:W-:Y:S01]  /*e6b0*/  MOV R5, R23 ;  /* 0x0000001700057202 */ /* 0x000fe20000000f00 */
[----:B------:R-:W-:Y:S02]  /*e6c0*/  IMAD.MOV.U32 R13, RZ, RZ, R2 ;  /* 0x000000ffff0d7224 */ /* 0x000fe400078e0002 */
[----:B------:R-:W-:Y:S02]  /*e6d0*/  IMAD.MOV.U32 R12, RZ, RZ, 0x3 ;  /* 0x00000003ff0c7424 */ /* 0x000fe400078e00ff */
[----:B------:R-:W-:-:S07]  /*e6e0*/  IMAD.MOV.U32 R22, RZ, RZ, R14 ;  /* 0x000000ffff167224 */ /* 0x000fce00078e000e */
[----:B------:R-:W-:Y:S05]  /*e6f0*/  WARPSYNC.COLLECTIVE R15, `(.L_x_171) ;  /* 0x000000000f087348 */ /* 0x000fea0003c00000 */
[----:B------:R0:W1:Y:S02]  /*e700*/  SHFL.IDX P6, R14, R13, R12, R11 ;  /* 0x0000000c0d0e7389 */ /* 0x00006400000c000b */
[----:B01----:R-:W-:Y:S01]  /*e710*/  ENDCOLLECTIVE ;  /* 0x000000000000791b */ /* 0x003fe20003800000 */
.L_x_171:
[----:B------:R-:W-:-:S04]  /*e720*/  IMAD.MOV.U32 R4, RZ, RZ, R22 ;  /* 0x000000ffff047224 */ /* 0x000fc800078e0016 */
[----:B------:R-:W-:-:S05]  /*e730*/  IMAD.WIDE.U32 R4, R26, 0x2, R4 ;  /* 0x000000021a047825 */ /* 0x000fca00078e0004 */
[----:B------:R-:W-:Y:S01]  /*e740*/  @!PT LDS RZ, [RZ] ;  /* 0x00000000fffff984 */ /* 0x000fe20000000800 */
[----:B------:R-:W-:Y:S01]  /*e750*/  @!PT LDS RZ, [RZ] ;  /* 0x00000000fffff984 */ /* 0x000fe20000000800 */
[----:B------:R-:W-:Y:S01]  /*e760*/  @!PT LDS RZ, [RZ] ;  /* 0x00000000fffff984 */ /* 0x000fe20000000800 */
[----:B------:R0:W-:Y:S01]  /*e770*/  LDGSTS.E.BYPASS.LTC128B.128 [R3+0x1400], desc[UR38][R4.64], !P2 ;  /* 0x0140000004037fae */ /* 0x0001e2000d101d66 */
[C---:B------:R-:W-:Y:S01]  /*e780*/  ISETP.LT.OR P2, PT, R28.reuse, 0x31, P1 ;  /* 0x000000311c00780c */ /* 0x040fe20000f41670 */
[----:B------:R-:W-:Y:S02]  /*e790*/  IMAD.MOV.U32 R13, RZ, RZ, R16 ;  /* 0x000000ffff0d7224 */ /* 0x000fe400078e0010 */
[----:B------:R0:W-:Y:S01]  /*e7a0*/  LDGSTS.E.BYPASS.LTC128B.128 [R3+0x5400], desc[UR38][R4.64+0x80], !P3 ;  /* 0x0540008004037fae */ /* 0x0001e2000d901d66 */
[----:B------:R-:W-:Y:S02]  /*e7b0*/  ISETP.LT.OR P3, PT, R28, 0x31, P0 ;  /* 0x000000311c00780c */ /* 0x000fe40000761670 */
[----:B------:R-:W-:-:S11]  /*e7c0*/  MOV R21, R14 ;  /* 0x0000000e00157202 */ /* 0x000fd60000000f00 */
[----:B0-----:R-:W-:Y:S05]  /*e7d0*/  WARPSYNC.COLLECTIVE R15, `(.L_x_172) ;  /* 0x000000000f087348 */ /* 0x001fea0003c00000 */
[----:B------:R1:W2:Y:S02]  /*e7e0*/  SHFL.IDX P6, R14, R13, R12, R11 ;  /* 0x0000000c0d0e7389 */ /* 0x0002a400000c000b */
[----:B012---:R-:W-:Y:S01]  /*e7f0*/  ENDCOLLECTIVE ;  /* 0x000000000000791b */ /* 0x007fe20003800000 */
.L_x_172:
[----:B------:R-:W-:Y:S02]  /*e800*/  IMAD.MOV.U32 R5, RZ, RZ, R21 ;  /* 0x000000ffff057224 */ /* 0x000fe400078e0015 */
[----:B------:R-:W-:Y:S01]  /*e810*/  IMAD.MOV.U32 R13, RZ, RZ, R2 ;  /* 0x000000ffff0d7224 */ /* 0x000fe200078e0002 */
[----:B------:R-:W-:Y:S01]  /*e820*/  MOV R12, 0x4 ;  /* 0x00000004000c7802 */ /* 0x000fe20000000f00 */
[----:B------:R-:W-:-:S07]  /*e830*/  IMAD.MOV.U32 R20, RZ, RZ, R14 ;  /* 0x000000ffff147224 */ /* 0x000fce00078e000e */
[----:B------:R-:W-:Y:S05]  /*e840*/  WARPSYNC.COLLECTIVE R15, `(.L_x_173) ;  /* 0x000000000f087348 */ /* 0x000fea0003c00000 */
[----:B------:R0:W1:Y:S02]  /*e850*/  SHFL.IDX P6, R14, R13, R12, R11 ;  /* 0x0000000c0d0e7389 */ /* 0x00006400000c000b */
[----:B01----:R-:W-:Y:S01]  /*e860*/  ENDCOLLECTIVE ;  /* 0x000000000000791b */ /* 0x003fe20003800000 */
.L_x_173:
[----:B------:R-:W-:-:S05]  /*e870*/  MOV R4, R20 ;  /* 0x0000001400047202 */ /* 0x000fca0000000f00 */
[----:B------:R-:W-:-:S05]  /*e880*/  IMAD.WIDE.U32 R4, R26, 0x2, R4 ;  /* 0x000000021a047825 */ /* 0x000fca00078e0004 */
[----:B------:R-:W-:Y:S01]  /*e890*/  @!PT LDS RZ, [RZ] ;  /* 0x00000000fffff984 */ /* 0x000fe20000000800 */
[----:B------:R-:W-:Y:S01]  /*e8a0*/  @!PT LDS RZ, [RZ] ;  /* 0x00000000fffff984 */ /* 0x000fe20000000800 */
[----:B------:R-:W-:Y:S01]  /*e8b0*/  @!PT LDS RZ, [RZ] ;  /* 0x00000000fffff984 */ /* 0x000fe20000000800 */
[----:B------:R0:W-:Y:S01]  /*e8c0*/  LDGSTS.E.BYPASS.LTC128B.128 [R3+0x1c00], desc[UR38][R4.64], !P2 ;  /* 0x01c0000004037fae */ /* 0x0001e2000d101d66 */
[----:B------:R-:W-:Y:S01]  /*e8d0*/  IMAD.MOV.U32 R13, RZ, RZ, R16 ;  /* 0x000000ffff0d7224 */ /* 0x000fe200078e0010 */
[C---:B------:R-:W-:Y:S02]  /*e8e0*/  ISETP.LT.OR P2, PT, R28.reuse, 0x41, P1 ;  /* 0x000000411c00780c */ /* 0x040fe40000f41670 */
[----:B------:R0:W-:Y:S01]  /*e8f0*/  LDGSTS.E.BYPASS.LTC128B.128 [R3+0x5c00], desc[UR38][R4.64+0x80], !P3 ;  /* 0x05c0008004037fae */ /* 0x0001e2000d901d66 */
[----:B------:R-:W-:Y:S01]  /*e900*/  ISETP.LT.OR P3, PT, R28, 0x41, P0 ;  /* 0x000000411c00780c */ /* 0x000fe20000761670 */
[----:B------:R-:W-:-:S12]  /*e910*/  IMAD.MOV.U32 R9, RZ, RZ, R14 ;  /* 0x000000ffff097224 */ /* 0x000fd800078e000e */
[----:B0-----:R-:W-:Y:S05]  /*e920*/  WARPSYNC.COLLECTIVE R15, `(.L_x_174) ;  /* 0x000000000f087348 */ /* 0x001fea0003c00000 */
[----:B------:R1:W2:Y:S02]  /*e930*/  SHFL.IDX P6, R14, R13, R12, R11 ;  /* 0x0000000c0d0e7389 */ /* 0x0002a400000c000b */
[----:B012---:R-:W-:Y:S01]  /*e940*/  ENDCOLLECTIVE ;  /* 0x000000000000791b */ /* 0x007fe20003800000 */
.L_x_174:
[----:B------:R-:W-:Y:S02]  /*e950*/  IMAD.MOV.U32 R5, RZ, RZ, R9 ;  /* 0x000000ffff057224 */ /* 0x000fe400078e0009 */
[----:B------:R-:W-:Y:S01]  /*e960*/  IMAD.MOV.U32 R9, RZ, RZ, RZ ;  /* 0x000000ffff097224 */ /* 0x000fe200078e00ff */
[----:B------:R-:W-:Y:S01]  /*e970*/  MOV R13, R2 ;  /* 0x00000002000d7202 */ /* 0x000fe20000000f00 */
[----:B------:R-:W-:Y:S01]  /*e980*/  IMAD.MOV.U32 R12, RZ, RZ, 0x5 ;  /* 0x00000005ff0c7424 */ /* 0x000fe200078e00ff */
[----:B------:R-:W-:-:S07]  /*e990*/  MOV R24, R14 ;  /* 0x0000000e00187202 */ /* 0x000fce0000000f00 */
[----:B------:R-:W-:Y:S05]  /*e9a0*/  WARPSYNC.COLLECTIVE R15, `(.L_x_175) ;  /* 0x000000000f087348 */ /* 0x000fea0003c00000 */
[----:B------:R0:W1:Y:S02]  /*e9b0*/  SHFL.IDX P6, R14, R13, R12, R11 ;  /* 0x0000000c0d0e7389 */ /* 0x00006400000c000b */
[----:B01----:R-:W-:Y:S01]  /*e9c0*/  ENDCOLLECTIVE ;  /* 0x000000000000791b */ /* 0x003fe20003800000 */
.L_x_175:
[----:B------:R-:W-:-:S04]  /*e9d0*/  IMAD.MOV.U32 R4, RZ, RZ, R24 ;  /* 0x000000ffff047224 */ /* 0x000fc800078e0018 */
[----:B------:R-:W-:-:S05]  /*e9e0*/  IMAD.WIDE.U32 R4, R26, 0x2, R4 ;  /* 0x000000021a047825 */ /* 0x000fca00078e0004 */
[----:B------:R-:W-:Y:S01]  /*e9f0*/  @!PT LDS RZ, [RZ] ;  /* 0x00000000fffff984 */ /* 0x000fe20000000800 */
[----:B------:R-:W-:Y:S01]  /*ea00*/  @!PT LDS RZ, [RZ] ;  /* 0x00000000fffff984 */ /* 0x000fe20000000800 */
[----:B------:R-:W-:Y:S01]  /*ea10*/  @!PT LDS RZ, [RZ] ;  /* 0x00000000fffff984 */ /* 0x000fe20000000800 */
[----:B------:R0:W-:Y:S01]  /*ea20*/  LDGSTS.E.BYPASS.LTC128B.128 [R3+0x2400], desc[UR38][R4.64], !P2 ;  /* 0x0240000004037fae */ /* 0x0001e2000d101d66 */
[C---:B------:R-:W-:Y:S02]  /*ea30*/  ISETP.LT.OR P2, PT, R28.reuse, 0x51, P1 ;  /* 0x000000511c00780c */ /* 0x040fe40000f41670 */
[----:B------:R-:W-:Y:S01]  /*ea40*/  MOV R13, R16 ;  /* 0x00000010000d7202 */ /* 0x000fe20000000f00 */
[----:B------:R0:W-:Y:S01]  /*ea50*/  LDGSTS.E.BYPASS.LTC128B.128 [R3+0x6400], desc[UR38][R4.64+0x80], !P3 ;  /* 0x0640008004037fae */ /* 0x0001e2000d901d66 */
[----:B------:R-:W-:Y:S01]  /*ea60*/  ISETP.LT.OR P3, PT, R28, 0x51, P0 ;  /* 0x000000511c00780c */ /* 0x000fe20000761670 */
[----:B------:R-:W-:-:S12]  /*ea70*/  IMAD.MOV.U32 R19, RZ, RZ, R14 ;  /* 0x000000ffff137224 */ /* 0x000fd800078e000e */
[----:B0-----:R-:W-:Y:S05]  /*ea80*/  WARPSYNC.COLLECTIVE R15, `(.L_x_176) ;  /* 0x000000000f087348 */ /* 0x001fea0003c00000 */
[----:B------:R1:W2:Y:S02]  /*ea90*/  SHFL.IDX P6, R14, R13, R12, R11 ;  /* 0x0000000c0d0e7389 */ /* 0x0002a400000c000b */
[----:B012---:R-:W-:Y:S01]  /*eaa0*/  ENDCOLLECTIVE ;  /* 0x000000000000791b */ /* 0x007fe20003800000 */
.L_x_176:
[----:B------:R-:W-:Y:S01]  /*eab0*/  IMAD.MOV.U32 R5, RZ, RZ, R19 ;  /* 0x000000ffff057224 */ /* 0x000fe200078e0013 */
[----:B------:R-:W-:Y:S01]  /*eac0*/  MOV R13, R2 ;  /* 0x00000002000d7202 */ /* 0x000fe20000000f00 */
[----:B------:R-:W-:Y:S02]  /*ead0*/  IMAD.MOV.U32 R12, RZ, RZ, 0x6 ;  /* 0x00000006ff0c7424 */ /* 0x000fe400078e00ff */
[----:B------:R-:W-:-:S07]  /*eae0*/  IMAD.MOV.U32 R4, RZ, RZ, R14 ;  /* 0x000000ffff047224 */ /* 0x000fce00078e000e */
[----:B------:R-:W-:Y:S05]  /*eaf0*/  WARPSYNC.COLLECTIVE R15, `(.L_x_177) ;  /* 0x000000000f087348 */ /* 0x000fea0003c00000 */
[----:B------:R0:W1:Y:S02]  /*eb00*/  SHFL.IDX P6, R14, R13, R12, R11 ;  /* 0x0000000c0d0e7389 */ /* 0x00006400000c000b */
[----:B01----:R-:W-:Y:S01]  /*eb10*/  ENDCOLLECTIVE ;  /* 0x000000000000791b */ /* 0x003fe20003800000 */
.L_x_177:
        /* <DEDUP_REMOVED lines=13> */
.L_x_178:
[----:B------:R-:W-:Y:S01]  /*ebf0*/  MOV R5, R25 ;  /* 0x0000001900057202 */ /* 0x000fe20000000f00 */
[----:B------:R-:W-:Y:S02]  /*ec00*/  IMAD.MOV.U32 R13, RZ, RZ, R2 ;  /* 0x000000ffff0d7224 */ /* 0x000fe400078e0002 */
[----:B------:R-:W-:Y:S02]  /*ec10*/  IMAD.MOV.U32 R12, RZ, RZ, 0x7 ;  /* 0x00000007ff0c7424 */ /* 0x000fe400078e00ff */
[----:B------:R-:W-:-:S07]  /*ec20*/  IMAD.MOV.U32 R30, RZ, RZ, R14 ;  /* 0x000000ffff1e7224 */ /* 0x000fce00078e000e */
[----:B------:R-:W-:Y:S05]  /*ec30*/  WARPSYNC.COLLECTIVE R15, `(.L_x_179) ;  /* 0x000000000f087348 */ /* 0x000fea0003c00000 */
[----:B------:R0:W1:Y:S02]  /*ec40*/  SHFL.IDX P6, R14, R13, R12, R11 ;  /* 0x0000000c0d0e7389 */ /* 0x00006400000c000b */
[----:B01----:R-:W-:Y:S01]  /*ec50*/  ENDCOLLECTIVE ;  /* 0x000000000000791b */ /* 0x003fe20003800000 */
.L_x_179:
[----:B------:R-:W-:-:S04]  /*ec60*/  IMAD.MOV.U32 R4, RZ, RZ, R30 ;  /* 0x000000ffff047224 */ /* 0x000fc800078e001e */
[----:B------:R-:W-:-:S05]  /*ec70*/  IMAD.WIDE.U32 R4, R26, 0x2, R4 ;  /* 0x000000021a047825 */ /* 0x000fca00078e0004 */
[----:B------:R-:W-:Y:S01]  /*ec80*/  @!PT LDS RZ, [RZ] ;  /* 0x00000000fffff984 */ /* 0x000fe20000000800 */
[----:B------:R-:W-:Y:S01]  /*ec90*/  @!PT LDS RZ, [RZ] ;  /* 0x00000000fffff984 */ /* 0x000fe20000000800 */
[----:B------:R-:W-:Y:S01]  /*eca0*/  @!PT LDS RZ, [RZ] ;  /* 0x00000000fffff984 */ /* 0x000fe20000000800 */
[----:B------:R0:W-:Y:S01]  /*ecb0*/  LDGSTS.E.BYPASS.LTC128B.128 [R3+0x3400], desc[UR38][R4.64], !P2 ;  /* 0x0340000004037fae */ /* 0x0001e2000d101d66 */
[----:B------:R-:W-:-:S03]  /*ecc0*/  IMAD.MOV.U32 R13, RZ, RZ, R16 ;  /* 0x000000ffff0d7224 */ /* 0x000fc600078e0010 */
[----:B------:R0:W-:Y:S01]  /*ecd0*/  LDGSTS.E.BYPASS.LTC128B.128 [R3+0x7400], desc[UR38][R4.64+0x80], !P3 ;  /* 0x0740008004037fae */ /* 0x0001e2000d901d66 */
[----:B------:R-:W-:-:S07]  /*ece0*/  MOV R2, R14 ;  /* 0x0000000e00027202 */ /* 0x000fce0000000f00 */
[----:B0-----:R-:W-:Y:S05]  /*ecf0*/  WARPSYNC.COLLECTIVE R15, `(.L_x_180) ;  /* 0x000000000f087348 */ /* 0x001fea0003c00000 */
[----:B------:R1:W2:Y:S02]  /*ed00*/  SHFL.IDX P6, R14, R13, R12, R11 ;  /* 0x0000000c0d0e7389 */ /* 0x0002a400000c000b */
[----:B012---:R-:W-:Y:S01]  /*ed10*/  ENDCOLLECTIVE ;  /* 0x000000000000791b */ /* 0x007fe20003800000 */
.L_x_180:
[----:B------:R-:W-:Y:S05]  /*ed20*/  BRA `(.L_x_181) ;  /* 0xffffffc400247947 */ /* 0x000fea000383ffff */
.L_x_75:
[----:B0-----:R0:W1:Y:S02]  /*ed30*/  SYNCS.PHASECHK.TRANS64.TRYWAIT P0, [R7+URZ+0x28820], R9 ;  /* 0x02882009070075a7 */ /* 0x001064000800017f */
[----:B-1----:R-:W-:Y:S05]  /*ed40*/  @!P0 NANOSLEEP.SYNCS 0x989680 ;  /* 0x009896800000895d */ /* 0x002fea0003900000 */
[----:B------:R-:W1:Y:S02]  /*ed50*/  @!P0 SYNCS.PHASECHK.TRANS64 P0, [R7+URZ+0x28820], R9 ;  /* 0x02882009070085a7 */ /* 0x000e64000800007f */
[----:B-1----:R-:W-:Y:S05]  /*ed60*/  @!P0 BRA `(.L_x_75) ;  /* 0xfffffffc00f08947 */ /* 0x002fea000383ffff */
[----:B------:R-:W-:Y:S05]  /*ed70*/  BRA `(.L_x_182) ;  /* 0xffffffc400987947 */ /* 0x000fea000383ffff */
.L_x_76:
[----:B------:R-:W-:Y:S01]  /*ed80*/  BSSY B0, `(.L_x_183) ;  /* 0x0000008000007945 */ /* 0x000fe20003800000 */
[----:B------:R-:W-:Y:S01]  /*ed90*/  MOV R13, R17 ;  /* 0x00000011000d7202 */ /* 0x000fe20000000f00 */
[----:B------:R-:W-:Y:S01]  /*eda0*/  IMAD.MOV.U32 R12, RZ, RZ, RZ ;  /* 0x000000ffff0c7224 */ /* 0x000fe200078e00ff */
[----:B------:R-:W-:Y:S01]  /*edb0*/  MOV R15, 0xffffffff ;  /* 0xffffffff000f7802 */ /* 0x000fe20000000f00 */
[----:B------:R-:W-:-:S07]  /*edc0*/  IMAD.MOV.U32 R11, RZ, RZ, 0x1f ;  /* 0x0000001fff0b7424 */ /* 0x000fce00078e00ff */
[----:B0-2--5:R-:W-:Y:S05]  /*edd0*/  WARPSYNC.COLLECTIVE R15, `(.L_x_184) ;  /* 0x000000000f087348 */ /* 0x025fea0003c00000 */
[----:B------:R1:W3:Y:S02]  /*ede0*/  SHFL.IDX P6, R14, R13, R12, R11 ;  /* 0x0000000c0d0e7389 */ /* 0x0002e400000c000b */
[----:B0123-5:R-:W-:Y:S01]  /*edf0*/  ENDCOLLECTIVE ;  /* 0x000000000000791b */ /* 0x02ffe20003800000 */
.L_x_184:
[----:B------:R-:W-:Y:S05]  /*ee00*/  BSYNC B0 ;  /* 0x0000000000007941 */ /* 0x000fea0003800000 */
.L_x_183:
[----:B------:R-:W-:Y:S05]  /*ee10*/  BRA `(.L_x_185) ;  /* 0xffffffc4007c7947 */ /* 0x000fea000383ffff */
.L_x_77:
[----:B------:R-:W-:Y:S01]  /*ee20*/  BSSY B0, `(.L_x_186) ;  /* 0x0000006000007945 */ /* 0x000fe20003800000 */
[----:B------:R-:W-:-:S07]  /*ee30*/  IMAD.MOV.U32 R15, RZ, RZ, -0x1 ;  /* 0xffffffffff0f7424 */ /* 0x000fce00078e00ff */
[----:B012--5:R-:W-:Y:S05]  /*ee40*/  WARPSYNC.COLLECTIVE R15, `(.L_x_187) ;  /* 0x000000000f0c7348 */ /* 0x027fea0003c00000 */
[----:B------:R-:W-:Y:S02]  /*ee50*/  ELECT P6, UR62, PT ;  /* 0x00000000003e782f */ /* 0x000fe400038c0000 */
[----:B------:R-:W-:Y:S01]  /*ee60*/  MOV R14, UR62 ;  /* 0x0000003e000e7c02 */ /* 0x000fe20008000f00 */
[----:B012--5:R-:W-:Y:S10]  /*ee70*/  ENDCOLLECTIVE ;  /* 0x000000000000791b */ /* 0x027ff40003800000 */
.L_x_187:
[----:B------:R-:W-:Y:S05]  /*ee80*/  BSYNC B0 ;  /* 0x0000000000007941 */ /* 0x000fea0003800000 */
.L_x_186:
[----:B------:R-:W-:Y:S05]  /*ee90*/  BRA `(.L_x_188) ;  /* 0xffffffc400707947 */ /* 0x000fea000383ffff */
.L_x_79:
[----:B---3--:R3:W4:Y:S02]  /*eea0*/  SYNCS.PHASECHK.TRANS64.TRYWAIT P1, [R5+URZ+0x28840], R2 ;  /* 0x02884002050075a7 */ /* 0x008724000802017f */
[----:B----4-:R-:W-:Y:S05]  /*eeb0*/  @!P1 NANOSLEEP.SYNCS 0x989680 ;  /* 0x009896800000995d */ /* 0x010fea0003900000 */
[----:B------:R-:W4:Y:S02]  /*eec0*/  @!P1 SYNCS.PHASECHK.TRANS64 P1, [R5+URZ+0x28840], R2 ;  /* 0x02884002050095a7 */ /* 0x000f24000802007f */
[----:B----4-:R-:W-:Y:S05]  /*eed0*/  @!P1 BRA `(.L_x_79) ;  /* 0xfffffffc00f09947 */ /* 0x010fea000383ffff */
[----:B------:R-:W-:Y:S05]  /*eee0*/  BRA `(.L_x_189) ;  /* 0xffffffc400907947 */ /* 0x000fea000383ffff */
.L_x_81:
[----:B0-----:R0:W4:Y:S02]  /*eef0*/  SYNCS.PHASECHK.TRANS64.TRYWAIT P1, [R7+URZ+0x28840], R0 ;  /* 0x02884000070075a7 */ /* 0x001124000802017f */
[----:B----4-:R-:W-:Y:S05]  /*ef00*/  @!P1 NANOSLEEP.SYNCS 0x989680 ;  /* 0x009896800000995d */ /* 0x010fea0003900000 */
[----:B------:R-:W4:Y:S02]  /*ef10*/  @!P1 SYNCS.PHASECHK.TRANS64 P1, [R7+URZ+0x28840], R0 ;  /* 0x02884000070095a7 */ /* 0x000f24000802007f */
[----:B----4-:R-:W-:Y:S05]  /*ef20*/  @!P1 BRA `(.L_x_81) ;  /* 0xfffffffc00f09947 */ /* 0x010fea000383ffff */
[----:B------:R-:W-:Y:S05]  /*ef30*/  BRA `(.L_x_190) ;  /* 0xffffffc4009c7947 */ /* 0x000fea000383ffff */
.L_x_83:
[----:B----4-:R4:W0:Y:S02]  /*ef40*/  SYNCS.PHASECHK.TRANS64.TRYWAIT P1, [R5+URZ+0x28860], R2 ;  /* 0x02886002050075a7 */ /* 0x010824000802017f */
[----:B0-----:R-:W-:Y:S05]  /*ef50*/  @!P1 NANOSLEEP.SYNCS 0x989680 ;  /* 0x009896800000995d */ /* 0x001fea0003900000 */
[----:B------:R-:W0:Y:S02]  /*ef60*/  @!P1 SYNCS.PHASECHK.TRANS64 P1, [R5+URZ+0x28860], R2 ;  /* 0x02886002050095a7 */ /* 0x000e24000802007f */
[----:B0-----:R-:W-:Y:S05]  /*ef70*/  @!P1 BRA `(.L_x_83) ;  /* 0xfffffffc00f09947 */ /* 0x001fea000383ffff */
[----:B------:R-:W-:Y:S05]  /*ef80*/  BRA `(.L_x_191) ;  /* 0xffffffc400987947 */ /* 0x000fea000383ffff */
.L_x_192:
[----:B------:R-:W-:-:S00]  /*ef90*/  BRA `(.L_x_192) ;  /* 0xfffffffc00fc7947 */ /* 0x000fc0000383ffff */
[----:B------:R-:W-:-:S00]  /*efa0*/  NOP ;  /* 0x0000000000007918 */ /* 0x000fc00000000000 */
        /* <DEDUP_REMOVED lines=13> */
.L_x_3542:


//--------------------- .text._ZN7cutlass13device_kernelIN5flash11enable_sm90INS1_16FlashAttnFwdSm90INS1_25CollectiveMainloopFwdSm90ILi2EN4cute5tupleIJNS5_1CILi1EEES8_S8_EEENS6_IJNS7_ILi128EEESA_SA_EEELi128ENS_10bfloat16_tEfNS_4arch4Sm90ELb0ELb0ELb0ELb1ELb1ELb0ELb0ELb1ELb1ELb1ELb1ELb0EEENS1_21CollectiveEpilogueFwdISB_S9_SC_SE_Li256ELb1ELb1ELb1ELb0EEENS1_36VarlenDynamicPersistentTileSchedulerILi128ELi128ELi256ELi128ELb1ELb1ELb1ELb0ELb1ELb1EEEEEEEEEvNT_6ParamsE --------------------------
	.section	.text._ZN7cutlass13device_kernelIN5flash11enable_sm90INS1_16FlashAttnFwdSm90INS1_25CollectiveMainloopFwdSm90ILi2EN4cute5tupleIJNS5_1CILi1EEES8_S8_EEENS6_IJNS7_ILi128EEESA_SA_EEELi128ENS_10bfloat16_tEfNS_4arch4Sm90ELb0ELb0ELb0ELb1ELb1ELb0ELb0ELb1ELb1ELb1ELb1ELb0EEENS1_21CollectiveEpilogueFwdISB_S9_SC_SE_Li256ELb1ELb1ELb1ELb0EEENS1_36VarlenDynamicPersistentTileSchedulerILi128ELi128ELi256ELi128ELb1ELb1ELb1ELb0ELb1ELb1EEEEEEEEEvNT_6ParamsE,"ax",@progbits
	.align	128
.text._ZN7cutlass13device_kernelIN5flash11enable_sm90INS1_16FlashAttnFwdSm90INS1_25CollectiveMainloopFwdSm90ILi2EN4cute5tupleIJNS5_1CILi1EEES8_S8_EEENS6_IJNS7_ILi128EEESA_SA_EEELi128ENS_10bfloat16_tEfNS_4arch4Sm90ELb0ELb0ELb0ELb1ELb1ELb0ELb0ELb1ELb1ELb1ELb1ELb0EEENS1_21CollectiveEpilogueFwdISB_S9_SC_SE_Li256ELb1ELb1ELb1ELb0EEENS1_36VarlenDynamicPersistentTileSchedulerILi128ELi128ELi256ELi128ELb1ELb1ELb1ELb0ELb1ELb1EEEEEEEEEvNT_6ParamsE:
        .type           _ZN7cutlass13device_kernelIN5flash11enable_sm90INS1_16FlashAttnFwdSm90INS1_25CollectiveMainloopFwdSm90ILi2EN4cute5tupleIJNS5_1CILi1EEES8_S8_EEENS6_IJNS7_ILi128EEESA_SA_EEELi128ENS_10bfloat16_tEfNS_4arch4Sm90ELb0ELb0ELb0ELb1ELb1ELb0ELb0ELb1ELb1ELb1ELb1ELb0EEENS1_21CollectiveEpilogueFwdISB_S9_SC_SE_Li256ELb1ELb1ELb1ELb0EEENS1_36VarlenDynamicPersistentTileSchedulerILi128ELi128ELi256ELi128ELb1ELb1ELb1ELb0ELb1ELb1EEEEEEEEEvNT_6ParamsE,@function
        .size           _ZN7cutlass13device_kernelIN5flash11enable_sm90INS1_16FlashAttnFwdSm90INS1_25CollectiveMainloopFwdSm90ILi2EN4cute5tupleIJNS5_1CILi1EEES8_S8_EEENS6_IJNS7_ILi128EEESA_SA_EEELi128ENS_10bfloat16_tEfNS_4arch4Sm90ELb0ELb0ELb0ELb1ELb1ELb0ELb0ELb1ELb1ELb1ELb1ELb0EEENS1_21CollectiveEpilogueFwdISB_S9_SC_SE_Li256ELb1ELb1ELb1ELb0EEENS1_36VarlenDynamicPersistentTileSchedulerILi128ELi128ELi256ELi128ELb1ELb1ELb1ELb0ELb1ELb1EEEEEEEEEvNT_6ParamsE,(.L_x_3543 - _ZN7cutlass13device_kernelIN5flash11enable_sm90INS1_16FlashAttnFwdSm90INS1_25CollectiveMainloopFwdSm90ILi2EN4cute5tupleIJNS5_1CILi1EEES8_S8_EEENS6_IJNS7_ILi128EEESA_SA_EEELi128ENS_10bfloat16_tEfNS_4arch4Sm90ELb0ELb0ELb0ELb1ELb1ELb0ELb0ELb1ELb1ELb1ELb1ELb0EEENS1_21CollectiveEpilogueFwdISB_S9_SC_SE_Li256ELb1ELb1ELb1ELb0EEENS1_36VarlenDynamicPersistentTileSchedulerILi128ELi128ELi256ELi128ELb1ELb1ELb1ELb0ELb1ELb1EEEEEEEEEvNT_6ParamsE)
        .other          _ZN7cutlass13device_kernelIN5flash11enable_sm90INS1_16FlashAttnFwdSm90INS1_25CollectiveMainloopFwdSm90ILi2EN4cute5tupleIJNS5_1CILi1EEES8_S8_EEENS6_IJNS7_ILi128EEESA_SA_EEELi128ENS_10bfloat16_tEfNS_4arch4Sm90ELb0ELb0ELb0ELb1ELb1ELb0ELb0ELb1ELb1ELb1ELb1ELb0EEENS1_21CollectiveEpilogueFwdISB_S9_SC_SE_Li256ELb1ELb1ELb1ELb0EEENS1_36VarlenDynamicPersistentTileSchedulerILi128ELi128ELi256ELi128ELb1ELb1ELb1ELb0ELb1ELb1EEEEEEEEEvNT_6ParamsE,@"STO_CUDA_ENTRY STV_DEFAULT"
_ZN7cutlass13device_kernelIN5flash11enable_sm90INS1_16FlashAttnFwdSm90INS1_25CollectiveMainloopFwdSm90ILi2EN4cute5tupleIJNS5_1CILi1EEES8_S8_EEENS6_IJNS7_ILi128EEESA_SA_EEELi128ENS_10bfloat16_tEfNS_4arch4Sm90ELb0ELb0ELb0ELb1ELb1ELb0ELb0ELb1ELb1ELb1ELb1ELb0EEENS1_21CollectiveEpilogueFwdISB_S9_SC_SE_Li256ELb1ELb1ELb1ELb0EEENS1_36VarlenDynamicPersistentTileSchedulerILi128ELi128ELi256ELi128ELb1ELb1ELb1ELb0ELb1ELb1EEEEEEEEEvNT_6ParamsE:
[----:B------:R-:W0:Y:S02]  /*0000*/  LDC R1, c[0x0][0x28] ;  /* 0x00000a00ff017b82 */ /* 0x000e240000000800 */
[----:B0-----:R-:W-:Y:S01]  /*0010*/  VIADD R1, R1, 0xffffffd8 ;  /* 0xffffffd801017836 */ /* 0x001fe20000000000 */
[----:B------:R-:W0:Y:S01]  /*0020*/  S2R R3, SR_TID.X ;  /* 0x0000000000037919 */ /* 0x000e220000002100 */
[----:B------:R-:W-:Y:S01]  /*0030*/  ELECT P0, URZ, PT ;  /* 0x00000000003f782f */ /* 0x000fe20003800000 */
[----:B------:R-:W-:Y:S01]  /*0040*/  UMOV UR4, 0x80 ;  /* 0x0000008000047882 */ /* 0x000fe20000000000 */
[----:B------:R-:W-:Y:S01]  /*0050*/  UMOV UR7, 0x100 ;  /* 0x0000010000077882 */ /* 0x000fe20000000000 */
[--C-:B0-----:R-:W-:Y:S02]  /*0060*/  SHF.R.U32.HI R0, RZ, 0x5, R3.reuse ;  /* 0x00000005ff007819 */ /* 0x101fe40000011603 */
[----:B------:R-:W-:-:S03]  /*0070*/  SHF.R.U32.HI R3, RZ, 0x7, R3 ;  /* 0x00000007ff037819 */ /* 0x000fc60000011603 */
[----:B------:R-:W0:Y:S02]  /*0080*/  SHFL.IDX PT, R2, R0, RZ, 0x1f ;  /* 0x00001fff00027589 */ /* 0x000e2400000e0000 */
[C---:B0-----:R-:W-:Y:S02]  /*0090*/  ISETP.NE.OR P0, PT, R2.reuse, RZ, !P0 ;  /* 0x000000ff0200720c */ /* 0x041fe40004705670 */
[----:B------:R-:W-:Y:S02]  /*00a0*/  ISETP.NE.AND P1, PT, R2, RZ, PT ;  /* 0x000000ff0200720c */ /* 0x000fe40003f25270 */
[----:B------:R0:W1:Y:S09]  /*00b0*/  SHFL.IDX PT, R2, R3, RZ, 0x1f ;  /* 0x00001fff03027589 */ /* 0x00007200000e0000 */
[----:B------:R-:W-:Y:S01]  /*00c0*/  VOTEU.ALL UP0, P0 ;  /* 0x00000000003f7886 */ /* 0x000fe20000000000 */
[----:B------:R-:W-:-:S04]  /*00d0*/  VOTEU.ALL UP1, P0 ;  /* 0x00000000003f7886 */ /* 0x000fc80000020000 */
[----:B------:R-:W2:Y:S01]  /*00e0*/  @!UP0 S2UR UR8, SR_CgaCtaId ;  /* 0x00000000000889c3 */ /* 0x000ea20000008800 */
[----:B------:R-:W-:Y:S01]  /*00f0*/  @!UP0 UMOV UR6, 0x400 ;  /* 0x0000040000068882 */ /* 0x000fe20000000000 */
[----:B------:R-:W-:-:S04]  /*0100*/  @!UP0 UIADD3 UR4, -UR4, 0x100000, URZ ;  /* 0x0010000004048890 */ /* 0x000fc8000fffe13f */
[----:B------:R-:W-:Y:S02]  /*0110*/  @!UP0 USHF.L.U32 UR5, UR4, 0xb, URZ ;  /* 0x0000000b04058899 */ /* 0x000fe4000800063f */
[----:B------:R-:W-:Y:S02]  /*0120*/  @!UP0 USHF.L.U32 UR4, UR4, 0x1, URZ ;  /* 0x0000000104048899 */ /* 0x000fe4000800063f */
[----:B--2---:R-:W-:Y:S02]  /*0130*/  @!UP0 ULEA UR8, UR8, UR6, 0x18 ;  /* 0x0000000608088291 */ /* 0x004fe4000f8ec03f */
[----:B------:R-:W-:-:S04]  /*0140*/  @!UP0 UIADD3 UR6, -UR7, 0x100000, URZ ;  /* 0x0010000007068890 */ /* 0x000fc8000fffe13f */
[----:B------:R-:W-:Y:S02]  /*0150*/  @!UP0 USHF.L.U32 UR7, UR6, 0xb, URZ ;  /* 0x0000000b06078899 */ /* 0x000fe4000800063f */
[----:B------:R-:W-:Y:S01]  /*0160*/  @!UP0 USHF.L.U32 UR6, UR6, 0x1, URZ ;  /* 0x0000000106068899 */ /* 0x000fe2000800063f */
[----:B------:R-:W-:-:S05]  /*0170*/  VOTEU.ALL UP0, P0 ;  /* 0x00000000003f7886 */ /* 0x000fca0000000000 */
[----:B------:R0:W2:Y:S06]  /*0180*/  @!UP0 SYNCS.EXCH.64 URZ, [UR8+0x28800], UR4 ;  /* 0x02880004083f85b2 */ /* 0x0000ac0008000100 */
[----:B------:R0:W3:Y:S02]  /*0190*/  @!UP1 SYNCS.EXCH.64 URZ, [UR8+0x28820], UR6 ;  /* 0x02882006083f95b2 */ /* 0x0000e40008000100 */
[----:B01----:R-:W-:Y:S05]  /*01a0*/  @P1 BRA `(.L_x_193) ;  /* 0x0000000000481947 */ /* 0x003fea0003800000 */
        /* <DEDUP_REMOVED lines=13> */
[----:B0-----:R0:W1:Y:S08]  /*0280*/  SYNCS.EXCH.64 URZ, [UR8+0x28830], UR4 ;  /* 0x02883004083f75b2 */ /* 0x0010700008000100 */
[----:B------:R0:W4:Y:S01]  /*0290*/  SYNCS.EXCH.64 URZ, [UR8+0x28840], UR6 ;  /* 0x02884006083f75b2 */ /* 0x0001220008000100 */
[----:B------:R0:W0:Y:S01]  /*02a0*/  SYNCS.EXCH.64 URZ, [UR8+0x28838], UR4 ;  /* 0x02883804083f75b2 */ /* 0x0000220008000100 */
[----:B------:R0:W0:Y:S01]  /*02b0*/  SYNCS.EXCH.64 URZ, [UR8+0x28848], UR6 ;  /* 0x02884806083f75b2 */ /* 0x0000220008000100 */
[----:B------:R-:W-:Y:S01]  /*02c0*/  NOP ;  /* 0x0000000000007918 */ /* 0x000fe20000000000 */
.L_x_193:
        /* <DEDUP_REMOVED lines=22> */
.L_x_194:
        /* <DEDUP_REMOVED lines=18> */
.L_x_195:
        /* <DEDUP_REMOVED lines=22> */
.L_x_196:
        /* <DEDUP_REMOVED lines=22> */
.L_x_197:
[----:B------:R-:W-:Y:S01]  /*0810*/  ISETP.NE.AND P0, PT, R2, RZ, PT ;  /* 0x000000ff0200720c */ /* 0x000fe20003f05270 */
[----:B------:R-:W-:Y:S01]  /*0820*/  IMAD.MOV.U32 R2, RZ, RZ, 0x1 ;  /* 0x00000001ff027424 */ /* 0x000fe200078e00ff */
[----:B------:R-:W-:Y:S01]  /*0830*/  NOP ;  /* 0x0000000000007918 */ /* 0x000fe20000000000 */
[----:B------:R-:W-:-:S03]  /*0840*/  ULDC.64 UR36, c[0x0][0x208] ;  /* 0x0000820000247ab9 */ /* 0x000fc60000000a00 */
[----:B------:R-:W-:-:S05]  /*0850*/  SEL R2, R2, 0x2, !P0 ;  /* 0x0000000202027807 */ /* 0x000fca0004000000 */
[----:B------:R0:W-:Y:S02]  /*0860*/  STL [R1+0x4], R2 ;  /* 0x0000040201007387 */ /* 0x0001e40000100800 */
[----:B01234-:R-:W-:Y:S06]  /*0870*/  BAR.SYNC.DEFER_BLOCKING 0x0 ;  /* 0x0000000000007b1d */ /* 0x01ffec0000010000 */
[----:B------:R-:W-:Y:S05]  /*0880*/  @!P0 BRA `(.L_x_198) ;  /* 0x0000008c00588947 */ /* 0x000fea0003800000 */
.L_x_199:
[----:B------:R-:W-:-:S08]  /*0890*/  NOP ;  /* 0x0000000000007918 */ /* 0x000fd00000000000 */
[----:B------:R-:W0:Y:S02]  /*08a0*/  USETMAXREG.TRY_ALLOC.CTAPOOL UP0, 0xe8 ;  /* 0x000000e8000079c8 */ /* 0x000e240008000600 */
[----:B0-----:R-:W-:-:S13]  /*08b0*/  PLOP3.LUT P0, PT, PT, PT, UP0, 0x80, 0x0 ;  /* 0x000000000000781c */ /* 0x001fda0003f0f008 */
[----:B------:R-:W-:Y:S05]  /*08c0*/  @!P0 BRA `(.L_x_199) ;  /* 0xfffffffc00f08947 */ /* 0x000fea000383ffff */
[----:B------:R-:W0:Y:S01]  /*08d0*/  S2R R2, SR_TID.X ;  /* 0x0000000000027919 */ /* 0x000e220000002100 */
[----:B------:R-:W1:Y:S01]  /*08e0*/  S2UR UR5, SR_CgaCtaId ;  /* 0x00000000000579c3 */ /* 0x000e620000008800 */
[----:B------:R-:W-:-:S07]  /*08f0*/  UMOV UR4, 0x400 ;  /* 0x0000040000047882 */ /* 0x000fce0000000000 */
[----:B------:R-:W-:Y:S06]  /*0900*/  BAR.ARV 0x8, 0x180 ;  /* 0x0206000000007b1d */ /* 0x000fec0000002000 */
[----:B-1----:R-:W-:Y:S01]  /*0910*/  ULEA UR4, UR5, UR4, 0x18 ;  /* 0x0000000405047291 */ /* 0x002fe2000f8ec03f */
[----:B0-----:R-:W-:-:S04]  /*0920*/  LOP3.LUT R0, R2, 0xffffff80, RZ, 0xc0, !PT ;  /* 0xffffff8002007812 */ /* 0x001fc800078ec0ff */
[----:B------:R-:W-:-:S13]  /*0930*/  ISETP.NE.AND P0, PT, R0, 0x80, PT ;  /* 0x000000800000780c */ /* 0x000fda0003f05270 */
[----:B------:R-:W-:Y:S08]  /*0940*/  @!P0 BAR.ARV 0x9, 0x100 ;  /* 0x0244000000008b1d */ /* 0x000ff00000002000 */
[----:B------:R-:W-:Y:S06]  /*0950*/  BAR.SYNC.DEFER_BLOCKING 0x5, 0x180 ;  /* 0x0146000000007b1d */ /* 0x000fec0000010000 */
[----:B------:R-:W0:Y:S01]  /*0960*/  LDS.128 R16, [UR4+0x288d0] ;  /* 0x0288d004ff107984 */ /* 0x000e220008000c00 */
[----:B------:R-:W-:Y:S01]  /*0970*/  ULDC UR4, c[0x0][0xc3c] ;  /* 0x00030f0000047ab9 */ /* 0x000fe20000000800 */
[----:B------:R-:W-:Y:S06]  /*0980*/  BAR.ARV 0x4, 0x180 ;  /* 0x0106000000007b1d */ /* 0x000fec0000002000 */
[----:B0-----:R-:W-:-:S13]  /*0990*/  ISETP.GE.AND P0, PT, R19, UR4, PT ;  /* 0x0000000413007c0c */ /* 0x001fda000bf06270 */
[----:B------:R-:W-:Y:S05]  /*09a0*/  @P0 EXIT ;  /* 0x000000000000094d */ /* 0x000fea0003800000 */
[----:B------:R-:W2:Y:S01]  /*09b0*/  LDL.LU R10, [R1+0x4] ;  /* 0x00000400010a7983 */ /* 0x000ea20000300800 */
[----:B------:R-:W-:-:S05]  /*09c0*/  VIADD R228, R2, 0xffffff80 ;  /* 0xffffff8002e47836 */ /* 0x000fca0000000000 */
[----:B------:R-:W-:-:S04]  /*09d0*/  SHF.R.S32.HI R3, RZ, 0x1f, R228 ;  /* 0x0000001fff037819 */ /* 0x000fc800000114e4 */
[----:B------:R-:W-:-:S04]  /*09e0*/  LEA.HI R5, R3, R228, RZ, 0x7 ;  /* 0x000000e403057211 */ /* 0x000fc800078f38ff */
[----:B------:R-:W-:-:S05]  /*09f0*/  LOP3.LUT R7, R5, 0xffffff80, RZ, 0xc0, !PT ;  /* 0xffffff8005077812 */ /* 0x000fca00078ec0ff */
[----:B------:R-:W-:-:S05]  /*0a00*/  IMAD.IADD R206, R228, 0x1, -R7 ;  /* 0x00000001e4ce7824 */ /* 0x000fca00078e0a07 */
[----:B------:R-:W-:-:S04]  /*0a10*/  SHF.R.S32.HI R11, RZ, 0x1f, R206 ;  /* 0x0000001fff0b7819 */ /* 0x000fc800000114ce */
[----:B------:R-:W-:-:S04]  /*0a20*/  LEA.HI R4, R11, R206, RZ, 0x2 ;  /* 0x000000ce0b047211 */ /* 0x000fc800078f10ff */
[--C-:B------:R-:W-:Y:S02]  /*0a30*/  SHF.R.S32.HI R6, RZ, 0x2, R4.reuse ;  /* 0x00000002ff067819 */ /* 0x100fe40000011404 */
[----:B------:R-:W-:Y:S02]  /*0a40*/  SHF.R.S32.HI R9, RZ, 0x1f, R4 ;  /* 0x0000001fff097819 */ /* 0x000fe40000011404 */
[----:B------:R-:W-:Y:S02]  /*0a50*/  LEA.HI R0, R3, R228, RZ, 0x4 ;  /* 0x000000e403007211 */ /* 0x000fe400078f20ff */
[----:B------:R-:W-:Y:S02]  /*0a60*/  LEA.HI R9, R9, R6, RZ, 0x3 ;  /* 0x0000000609097211 */ /* 0x000fe400078f18ff */
[----:B------:R-:W-:Y:S02]  /*0a70*/  LEA.HI R2, R3, R228, RZ, 0x5 ;  /* 0x000000e403027211 */ /* 0x000fe400078f28ff */
[----:B------:R-:W-:-:S02]  /*0a80*/  LOP3.LUT R13, R9, 0xfffffff8, RZ, 0xc0, !PT ;  /* 0xfffffff8090d7812 */ /* 0x000fc400078ec0ff */
[----:B------:R-:W-:Y:S01]  /*0a90*/  SHF.R.S32.HI R9, RZ, 0x4, R0 ;  /* 0x00000004ff097819 */ /* 0x000fe20000011400 */
[----:B------:R-:W-:Y:S01]  /*0aa0*/  IMAD.SHL.U32 R2, R2, 0x20, RZ ;  /* 0x0000002002027824 */ /* 0x000fe200078e00ff */
[C---:B------:R-:W-:Y:S02]  /*0ab0*/  LOP3.LUT R7, R0.reuse, 0x3fffff0, RZ, 0xc0, !PT ;  /* 0x03fffff000077812 */ /* 0x040fe400078ec0ff */
[----:B------:R-:W-:Y:S02]  /*0ac0*/  LEA.HI R0, R0, R9, RZ, 0x1 ;  /* 0x0000000900007211 */ /* 0x000fe400078f08ff */
[----:B------:R-:W-:Y:S01]  /*0ad0*/  LOP3.LUT R2, R2, 0xfffffc00, RZ, 0xc0, !PT ;  /* 0xfffffc0002027812 */ /* 0x000fe200078ec0ff */
[----:B------:R-:W-:Y:S01]  /*0ae0*/  IMAD.IADD R7, R228, 0x1, -R7 ;  /* 0x00000001e4077824 */ /* 0x000fe200078e0a07 */
[----:B------:R-:W-:Y:S02]  /*0af0*/  LOP3.LUT R0, R0, 0x1ffffffe, RZ, 0xc0, !PT ;  /* 0x1ffffffe00007812 */ /* 0x000fe400078ec0ff */
[CC--:B------:R-:W-:Y:S01]  /*0b00*/  LEA.HI R8, R3.reuse, R228.reuse, RZ, 0x2 ;  /* 0x000000e403087211 */ /* 0x0c0fe200078f10ff */
[----:B------:R-:W-:Y:S01]  /*0b10*/  IMAD.IADD R6, R6, 0x1, -R13 ;  /* 0x0000000106067824 */ /* 0x000fe200078e0a0d */
[----:B------:R-:W-:Y:S01]  /*0b20*/  LEA.HI R3, R3, R228, RZ, 0x3 ;  /* 0x000000e403037211 */ /* 0x000fe200078f18ff */
[----:B------:R-:W-:Y:S01]  /*0b30*/  IMAD R7, R7, 0x40, R2 ;  /* 0x0000004007077824 */ /* 0x000fe200078e0202 */
[----:B------:R-:W-:Y:S01]  /*0b40*/  LOP3.LUT R13, R8, 0xfffffffc, RZ, 0xc0, !PT ;  /* 0xfffffffc080d7812 */ /* 0x000fe200078ec0ff */
[----:B------:R-:W-:Y:S01]  /*0b50*/  IMAD.IADD R0, R9, 0x1, -R0 ;  /* 0x0000000109007824 */ /* 0x000fe200078e0a00 */
[----:B------:R-:W-:-:S02]  /*0b60*/  SHF.R.S32.HI R222, RZ, 0x7, R5 ;  /* 0x00000007ffde7819 */ /* 0x000fc40000011405 */
[----:B------:R-:W-:Y:S01]  /*0b70*/  LOP3.LUT R9, R4, 0x7ffffffc, RZ, 0xc0, !PT ;  /* 0x7ffffffc04097812 */ /* 0x000fe200078ec0ff */
[----:B------:R-:W-:Y:S01]  /*0b80*/  IMAD R225, R0, 0x8, R7 ;  /* 0x0000000800e17824 */ /* 0x000fe200078e0207 */
[----:B------:R-:W-:Y:S01]  /*0b90*/  LOP3.LUT R7, R3, 0xfffffff8, RZ, 0xc0, !PT ;  /* 0xfffffff803077812 */ /* 0x000fe200078ec0ff */
[C---:B------:R-:W-:Y:S01]  /*0ba0*/  IMAD.IADD R13, R228.reuse, 0x1, -R13 ;  /* 0x00000001e40d7824 */ /* 0x040fe200078e0a0d */
[----:B------:R-:W-:Y:S02]  /*0bb0*/  LEA.HI R11, R11, R206, RZ, 0x5 ;  /* 0x000000ce0b0b7211 */ /* 0x000fe400078f28ff */
[----:B------:R-:W-:Y:S01]  /*0bc0*/  LEA.HI R5, R5, R222, RZ, 0x1 ;  /* 0x000000de05057211 */ /* 0x000fe200078f08ff */
[----:B------:R-:W-:Y:S01]  /*0bd0*/  IMAD.IADD R154, R228, 0x1, -R7 ;  /* 0x00000001e49a7824 */ /* 0x000fe200078e0a07 */
[----:B------:R-:W-:Y:S01]  /*0be0*/  SHF.R.S32.HI R11, RZ, 0x5, R11 ;  /* 0x00000005ff0b7819 */ /* 0x000fe2000001140b */
[----:B------:R-:W-:Y:S01]  /*0bf0*/  IMAD.IADD R9, R206, 0x1, -R9 ;  /* 0x00000001ce097824 */ /* 0x000fe200078e0a09 */
[----:B------:R-:W-:-:S02]  /*0c00*/  LEA.HI R2, R13, R13, RZ, 0x1 ;  /* 0x0000000d0d027211 */ /* 0x000fc400078f08ff */
[----:B------:R-:W-:Y:S01]  /*0c10*/  LOP3.LUT R5, R5, 0x3fffffe, RZ, 0xc0, !PT ;  /* 0x03fffffe05057812 */ /* 0x000fe200078ec0ff */
[----:B------:R-:W-:Y:S01]  /*0c20*/  IMAD.SHL.U32 R153, R154, 0x8, RZ ;  /* 0x000000089a997824 */ /* 0x000fe200078e00ff */
[----:B------:R-:W-:Y:S01]  /*0c30*/  LOP3.LUT R2, R2, 0x1ffffffe, RZ, 0xc0, !PT ;  /* 0x1ffffffe02027812 */ /* 0x000fe200078ec0ff */
[----:B------:R-:W-:Y:S02]  /*0c40*/  IMAD.SHL.U32 R203, R9, 0x2, RZ ;  /* 0x0000000209cb7824 */ /* 0x000fe400078e00ff */
[----:B------:R-:W-:Y:S02]  /*0c50*/  IMAD R6, R11, 0x10, R6 ;  /* 0x000000100b067824 */ /* 0x000fe400078e0206 */
[----:B------:R-:W-:Y:S01]  /*0c60*/  IMAD.IADD R5, R222, 0x1, -R5 ;  /* 0x00000001de057824 */ /* 0x000fe200078e0a05 */
[----:B------:R-:W-:Y:S01]  /*0c70*/  IADD3 R193, R203, 0x40, RZ ;  /* 0x00000040cbc17810 */ /* 0x000fe20007ffe0ff */
[----:B------:R-:W-:Y:S02]  /*0c80*/  VIADD R23, R153, 0x40 ;  /* 0x0000004099177836 */ /* 0x000fe40000000000 */
[----:B------:R-:W-:-:S02]  /*0c90*/  VIADD R200, R203, 0x8 ;  /* 0x00000008cbc87836 */ /* 0x000fc40000000000 */
[C---:B------:R-:W-:Y:S02]  /*0ca0*/  VIADD R199, R203.reuse, 0x10 ;  /* 0x00000010cbc77836 */ /* 0x040fe40000000000 */
[C---:B------:R-:W-:Y:S02]  /*0cb0*/  VIADD R198, R203.reuse, 0x18 ;  /* 0x00000018cbc67836 */ /* 0x040fe40000000000 */
[C---:B------:R-:W-:Y:S02]  /*0cc0*/  VIADD R197, R203.reuse, 0x20 ;  /* 0x00000020cbc57836 */ /* 0x040fe40000000000 */
[C---:B------:R-:W-:Y:S02]  /*0cd0*/  VIADD R196, R203.reuse, 0x28 ;  /* 0x00000028cbc47836 */ /* 0x040fe40000000000 */
[C---:B------:R-:W-:Y:S02]  /*0ce0*/  VIADD R195, R203.reuse, 0x30 ;  /* 0x00000030cbc37836 */ /* 0x040fe40000000000 */
[----:B------:R-:W-:-:S02]  /*0cf0*/  VIADD R194, R203, 0x38 ;  /* 0x00000038cbc27836 */ /* 0x000fc40000000000 */
[C---:B------:R-:W-:Y:S02]  /*0d00*/  VIADD R192, R203.reuse, 0x48 ;  /* 0x00000048cbc07836 */ /* 0x040fe40000000000 */
[C---:B------:R-:W-:Y:S02]  /*0d10*/  VIADD R191, R203.reuse, 0x50 ;  /* 0x00000050cbbf7836 */ /* 0x040fe40000000000 */
[C---:B------:R-:W-:Y:S02]  /*0d20*/  VIADD R190, R203.reuse, 0x58 ;  /* 0x00000058cbbe7836 */ /* 0x040fe40000000000 */
[C---:B------:R-:W-:Y:S02]  /*0d30*/  VIADD R189, R203.reuse, 0x60 ;  /* 0x00000060cbbd7836 */ /* 0x040fe40000000000 */
[C---:B------:R-:W-:Y:S02]  /*0d40*/  VIADD R188, R203.reuse, 0x68 ;  /* 0x00000068cbbc7836 */ /* 0x040fe40000000000 */
[----:B------:R-:W-:-:S02]  /*0d50*/  VIADD R155, R203, 0x70 ;  /* 0x00000070cb9b7836 */ /* 0x000fc40000000000 */
[----:B------:R-:W-:Y:S02]  /*0d60*/  VIADD R22, R203, 0x78 ;  /* 0x00000078cb167836 */ /* 0x000fe40000000000 */
[----:B------:R-:W-:Y:S02]  /*0d70*/  IMAD.IADD R2, R13, 0x1, -R2 ;  /* 0x000000010d027824 */ /* 0x000fe400078e0a02 */
[----:B------:R-:W-:Y:S01]  /*0d80*/  IMAD R223, R5, 0x40, R6 ;  /* 0x0000004005df7824 */ /* 0x000fe200078e0206 */
[----:B------:R-:W-:Y:S01]  /*0d90*/  MOV R5, R17 ;  /* 0x0000001100057202 */ /* 0x000fe20000000f00 */
[----:B------:R-:W-:Y:S01]  /*0da0*/  IMAD.MOV.U32 R6, RZ, RZ, R18 ;  /* 0x000000ffff067224 */ /* 0x000fe200078e0012 */
[----:B------:R-:W-:Y:S01]  /*0db0*/  SHF.R.S32.HI R204, RZ, 0x3, R3 ;  /* 0x00000003ffcc7819 */ /* 0x000fe20000011403 */
[----:B------:R-:W-:Y:S01]  /*0dc0*/  IMAD.MOV.U32 R7, RZ, RZ, R19 ;  /* 0x000000ffff077224 */ /* 0x000fe200078e0013 */
[----:B------:R-:W-:Y:S01]  /*0dd0*/  SHF.R.S32.HI R227, RZ, 0x1f, R153 ;  /* 0x0000001fffe37819 */ /* 0x000fe20000011499 */
[----:B------:R-:W-:Y:S01]  /*0de0*/  IMAD.MOV.U32 R205, RZ, RZ, RZ ;  /* 0x000000ffffcd7224 */ /* 0x000fe200078e00ff */
[----:B------:R-:W-:Y:S01]  /*0df0*/  SHF.R.S32.HI R226, RZ, 0x1f, R23 ;  /* 0x0000001fffe27819 */ /* 0x000fe20000011417 */
[----:B------:R-:W-:Y:S01]  /*0e00*/  IMAD R224, R2, 0x8, R223 ;  /* 0x0000000802e07824 */ /* 0x000fe200078e02df */
[----:B------:R-:W-:-:S02]  /*0e10*/  SHF.R.S32.HI R221, RZ, 0x1f, R200 ;  /* 0x0000001fffdd7819 */ /* 0x000fc400000114c8 */
[----:B------:R-:W-:Y:S02]  /*0e20*/  SHF.R.S32.HI R220, RZ, 0x1f, R199 ;  /* 0x0000001fffdc7819 */ /* 0x000fe400000114c7 */
[----:B------:R-:W-:Y:S02]  /*0e30*/  SHF.R.S32.HI R219, RZ, 0x1f, R198 ;  /* 0x0000001fffdb7819 */ /* 0x000fe400000114c6 */
[----:B------:R-:W-:Y:S02]  /*0e40*/  SHF.R.S32.HI R218, RZ, 0x1f, R197 ;  /* 0x0000001fffda7819 */ /* 0x000fe400000114c5 */
[----:B------:R-:W-:Y:S02]  /*0e50*/  SHF.R.S32.HI R217, RZ, 0x1f, R196 ;  /* 0x0000001fffd97819 */ /* 0x000fe400000114c4 */
[----:B------:R-:W-:Y:S02]  /*0e60*/  SHF.R.S32.HI R216, RZ, 0x1f, R195 ;  /* 0x0000001fffd87819 */ /* 0x000fe400000114c3 */
        /* <DEDUP_REMOVED lines=8> */
[----:B------:R-:W-:Y:S01]  /*0ef0*/  SHF.R.S32.HI R207, RZ, 0x1f, R22 ;  /* 0x0000001fffcf7819 */ /* 0x000fe20000011416 */
[----:B------:R-:W-:Y:S01]  /*0f00*/  UMOV UR38, URZ ;  /* 0x0000003f00267c82 */ /* 0x000fe20008000000 */
[----:B------:R-:W-:Y:S01]  /*0f10*/  UMOV UR39, URZ ;  /* 0x0000003f00277c82 */ /* 0x000fe20008000000 */
[----:B--2---:R-:W-:-:S07]  /*0f20*/  LOP3.LUT R152, R10, 0x1, RZ, 0xfc, !PT ;  /* 0x000000010a987812 */ /* 0x004fce00078efcff */
.L_x_249:
[----:B0-2-4-:R-:W0:Y:S01]  /*0f30*/  LDC.64 R2, c[0x0][0xc88] ;  /* 0x00032200ff027b82 */ /* 0x015e220000000a00 */
[----:B------:R-:W-:-:S07]  /*0f40*/  ULDC.64 UR4, c[0x0][0xa28] ;  /* 0x00028a0000047ab9 */ /* 0x000fce0000000a00 */
[----:B------:R-:W1:Y:S08]  /*0f50*/  LDC.64 R10, c[0x0][0x418] ;  /* 0x00010600ff0a7b82 */ /* 0x000e700000000a00 */
[----:B------:R-:W2:Y:S01]  /*0f60*/  LDC R0, c[0x0][0x424] ;  /* 0x00010900ff007b82 */ /* 0x000ea20000000800 */
[----:B0-----:R-:W-:-:S07]  /*0f70*/  IMAD.WIDE R2, R7, 0x4, R2 ;  /* 0x0000000407027825 */ /* 0x001fce00078e0202 */
[----:B------:R-:W0:Y:S01]  /*0f80*/  LDC R13, c[0x0][0x2f0] ;  /* 0x0000bc00ff0d7b82 */ /* 0x000e220000000800 */
[----:B---3--:R-:W3:Y:S01]  /*0f90*/  LDG.E R19, desc[UR36][R2.64] ;  /* 0x0000002402137981 */ /* 0x008ee2000c1e1900 */
[----:B------:R-:W-:Y:S01]  /*0fa0*/  ISETP.NE.U32.AND P0, PT, RZ, UR4, PT ;  /* 0x00000004ff007c0c */ /* 0x000fe2000bf05070 */
[----:B------:R-:W-:-:S03]  /*0fb0*/  IMAD.MOV.U32 R7, RZ, RZ, RZ ;  /* 0x000000ffff077224 */ /* 0x000fc600078e00ff */
[----:B------:R-:W-:Y:S02]  /*0fc0*/  ISETP.NE.AND.EX P0, PT, RZ, UR5, PT, P0 ;  /* 0x00000005ff007c0c */ /* 0x000fe4000bf05300 */
[----:B---3--:R-:W-:-:S11]  /*0fd0*/  SHF.R.S32.HI R202, RZ, 0x1f, R19 ;  /* 0x0000001fffca7819 */ /* 0x008fd60000011413 */
[----:B------:R-:W-:-:S04]  /*0fe0*/  @P0 LEA R8, P1, R19, UR4, 0x2 ;  /* 0x0000000413080c11 */ /* 0x000fc8000f8210ff */
[----:B------:R-:W-:Y:S01]  /*0ff0*/  @P0 LEA.HI.X R9, R19, UR5, R202, 0x2, P1 ;  /* 0x0000000513090c11 */ /* 0x000fe200088f14ca */
[----:B------:R-:W-:Y:S02]  /*1000*/  ULDC.64 UR4, c[0x0][0xa20] ;  /* 0x0002880000047ab9 */ /* 0x000fe40000000a00 */
[----:B------:R-:W-:Y:S02]  /*1010*/  ISETP.NE.U32.AND P1, PT, RZ, UR4, PT ;  /* 0x00000004ff007c0c */ /* 0x000fe4000bf25070 */
[----:B------:R3:W5:Y:S01]  /*1020*/  @P0 LDG.E R7, desc[UR36][R8.64] ;  /* 0x0000002408070981 */ /* 0x000762000c1e1900 */
[----:B-1----:R-:W-:Y:S02]  /*1030*/  ISETP.NE.U32.AND P0, PT, R10, RZ, PT ;  /* 0x000000ff0a00720c */ /* 0x002fe40003f05070 */
[----:B------:R-:W-:Y:S02]  /*1040*/  ISETP.NE.AND.EX P1, PT, RZ, UR5, PT, P1 ;  /* 0x00000005ff007c0c */ /* 0x000fe4000bf25310 */
[----:B------:R-:W-:-:S04]  /*1050*/  ISETP.NE.AND.EX P0, PT, R11, RZ, PT, P0 ;  /* 0x000000ff0b00720c */ /* 0x000fc80003f05300 */
[----:B--2---:R-:W-:-:S05]  /*1060*/  SEL R0, R0, 0x1, P0 ;  /* 0x0000000100007807 */ /* 0x004fca0000000000 */
[----:B0-----:R-:W-:Y:S02]  /*1070*/  IMAD R98, R0, R13, RZ ;  /* 0x0000000d00627224 */ /* 0x001fe400078e02ff */
[----:B------:R-:W-:-:S04]  /*1080*/  @P1 LEA R2, P2, R19, UR4, 0x2 ;  /* 0x0000000413021c11 */ /* 0x000fc8000f8410ff */
[----:B------:R-:W-:-:S05]  /*1090*/  @P1 LEA.HI.X R3, R19, UR5, R202, 0x2, P2 ;  /* 0x0000000513031c11 */ /* 0x000fca00090f14ca */
[----:B------:R3:W5:Y:S01]  /*10a0*/  @P1 LDG.E R98, desc[UR36][R2.64] ;  /* 0x0000002402621981 */ /* 0x000762000c1e1900 */
[----:B------:R-:W-:Y:S05]  /*10b0*/  @P1 BRA `(.L_x_200) ;  /* 0x0000000000241947 */ /* 0x000fea0003800000 */
[----:B------:R-:W-:Y:S02]  /*10c0*/  ULDC.64 UR4, c[0x0][0xa08] ;  /* 0x0002820000047ab9 */ /* 0x000fe40000000a00 */
[----:B------:R-:W-:-:S04]  /*10d0*/  ISETP.NE.U32.AND P0, PT, RZ, UR4, PT ;  /* 0x00000004ff007c0c */ /* 0x000fc8000bf05070 */
[----:B------:R-:W-:-:S13]  /*10e0*/  ISETP.NE.AND.EX P0, PT, RZ, UR5, PT, P0 ;  /* 0x00000005ff007c0c */ /* 0x000fda000bf05300 */
[----:B------:R-:W-:Y:S05]  /*10f0*/  @!P0 BRA `(.L_x_200) ;  /* 0x0000000000148947 */ /* 0x000fea0003800000 */
[----:B---3--:R-:W0:Y:S02]  /*1100*/  LDC.64 R2, c[0x0][0xa08] ;  /* 0x00028200ff027b82 */ /* 0x008e240000000a00 */
[----:B0-----:R-:W-:-:S05]  /*1110*/  IMAD.WIDE R2, R19, 0x4, R2 ;  /* 0x0000000413027825 */ /* 0x001fca00078e0202 */
[----:B-----5:R-:W2:Y:S04]  /*1120*/  LDG.E R98, desc[UR36][R2.64] ;  /* 0x0000002402627981 */ /* 0x020ea8000c1e1900 */
[----:B------:R-:W2:Y:S02]  /*1130*/  LDG.E R9, desc[UR36][R2.64+0x4] ;  /* 0x0000042402097981 */ /* 0x000ea4000c1e1900 */
[----:B--2---:R-:W-:-:S07]  /*1140*/  IMAD.IADD R98, R9, 0x1, -R98 ;  /* 0x0000000109627824 */ /* 0x004fce00078e0a62 */
.L_x_200:
[----:B-----5:R-:W-:Y:S01]  /*1150*/  IMAD.IADD R98, R98, 0x1, -R7 ;  /* 0x0000000162627824 */ /* 0x020fe200078e0a07 */
[C---:B---3--:R-:W-:Y:S01]  /*1160*/  LOP3.LUT R2, R6.reuse, 0xff000000, RZ, 0xc0, !PT ;  /* 0xff00000006027812 */ /* 0x048fe200078ec0ff */
[----:B------:R-:W-:Y:S01]  /*1170*/  IMAD.MOV.U32 R88, RZ, RZ, RZ ;  /* 0x000000ffff587224 */ /* 0x000fe200078e00ff */
[----:B------:R-:W-:Y:S01]  /*1180*/  LOP3.LUT R0, R6, 0xff0000, RZ, 0xc0, !PT ;  /* 0x00ff000006007812 */ /* 0x000fe200078ec0ff */
[C---:B------:R-:W-:Y:S01]  /*1190*/  VIADD R4, R98.reuse, 0x7f ;  /* 0x0000007f62047836 */ /* 0x040fe20000000000 */
[----:B------:R-:W-:Y:S02]  /*11a0*/  ISETP.GE.AND P0, PT, R98, 0x1, PT ;  /* 0x000000016200780c */ /* 0x000fe40003f06270 */
[----:B------:R-:W-:Y:S02]  /*11b0*/  SHF.R.U32.HI R3, RZ, 0x8, R2 ;  /* 0x00000008ff037819 */ /* 0x000fe40000011602 */
[----:B------:R-:W-:Y:S02]  /*11c0*/  SHF.R.S32.HI R7, RZ, 0x1f, R4 ;  /* 0x0000001fff077819 */ /* 0x000fe40000011404 */
[----:B------:R-:W-:-:S02]  /*11d0*/  LEA.HI R0, R0, R3, RZ, 0x10 ;  /* 0x0000000300007211 */ /* 0x000fc400078f80ff */
[----:B------:R-:W-:Y:S02]  /*11e0*/  LEA.HI R7, R7, R4, RZ, 0x7 ;  /* 0x0000000407077211 */ /* 0x000fe400078f38ff */
[----:B------:R-:W-:Y:S02]  /*11f0*/  LOP3.LUT R201, R0, 0xff, RZ, 0xc0, !PT ;  /* 0x000000ff00c97812 */ /* 0x000fe400078ec0ff */
[----:B------:R-:W-:Y:S02]  /*1200*/  SHF.R.U32.HI R18, RZ, 0x10, R0 ;  /* 0x00000010ff127819 */ /* 0x000fe40000011600 */
[----:B------:R-:W-:Y:S01]  /*1210*/  SHF.R.S32.HI R8, RZ, 0x7, R7 ;  /* 0x00000007ff087819 */ /* 0x000fe20000011407 */
[----:B------:R-:W-:Y:S06]  /*1220*/  @!P0 BRA `(.L_x_201) ;  /* 0x0000000000788947 */ /* 0x000fec0003800000 */
[----:B------:R-:W0:Y:S01]  /*1230*/  LDC R3, c[0x0][0x9f0] ;  /* 0x00027c00ff037b82 */ /* 0x000e220000000800 */
[----:B------:R-:W-:-:S04]  /*1240*/  ISETP.NE.AND P0, PT, R18, RZ, PT ;  /* 0x000000ff1200720c */ /* 0x000fc80003f05270 */
[----:B0-----:R-:W-:-:S04]  /*1250*/  SEL R11, R18, R3, P0 ;  /* 0x00000003120b7207 */ /* 0x001fc80000000000 */
[-C--:B------:R-:W-:Y:S02]  /*1260*/  IABS R7, R11.reuse ;  /* 0x0000000b00077213 */ /* 0x080fe40000000000 */
[----:B------:R-:W-:Y:S02]  /*1270*/  IADD3 R0, R8, -0x1, R11 ;  /* 0xffffffff08007810 */ /* 0x000fe40007ffe00b */
[----:B------:R-:W0:Y:S01]  /*1280*/  I2F.RP R4, R7 ;  /* 0x0000000700047306 */ /* 0x000e220000209400 */
[----:B------:R-:W-:-:S04]  /*1290*/  IABS R12, R11 ;  /* 0x0000000b000c7213 */ /* 0x000fc80000000000 */
[----:B------:R-:W-:-:S03]  /*12a0*/  IADD3 R12, RZ, -R12, RZ ;  /* 0x8000000cff0c7210 */ /* 0x000fc60007ffe0ff */
[----:B0-----:R-:W0:Y:S02]  /*12b0*/  MUFU.RCP R4, R4 ;  /* 0x0000000400047308 */ /* 0x001e240000001000 */
[----:B0-----:R-:W-:Y:S01]  /*12c0*/  VIADD R2, R4, 0xffffffe ;  /* 0x0ffffffe04027836 */ /* 0x001fe20000000000 */
[----:B------:R-:W-:Y:S02]  /*12d0*/  IABS R4, R0 ;  /* 0x0000000000047213 */ /* 0x000fe40000000000 */
[----:B------:R-:W-:-:S03]  /*12e0*/  LOP3.LUT R0, R0, R11, RZ, 0x3c, !PT ;  /* 0x0000000b00007212 */ /* 0x000fc600078e3cff */
[----:B------:R0:W1:Y:S01]  /*12f0*/  F2I.FTZ.U32.TRUNC.NTZ R3, R2 ;  /* 0x0000000200037305 */ /* 0x000062000021f000 */
[----:B------:R-:W-:Y:S01]  /*1300*/  ISETP.GE.AND P2, PT, R0, RZ, PT ;  /* 0x000000ff0000720c */ /* 0x000fe20003f46270 */
[----:B0-----:R-:W-:Y:S02]  /*1310*/  IMAD.MOV.U32 R2, RZ, RZ, RZ ;  /* 0x000000ffff027224 */ /* 0x001fe400078e00ff */
[----:B-1----:R-:W-:-:S04]  /*1320*/  IMAD.MOV R10, RZ, RZ, -R3 ;  /* 0x000000ffff0a7224 */ /* 0x002fc800078e0a03 */
[----:B------:R-:W-:-:S04]  /*1330*/  IMAD R9, R10, R7, RZ ;  /* 0x000000070a097224 */ /* 0x000fc800078e02ff */
[----:B------:R-:W-:-:S04]  /*1340*/  IMAD.HI.U32 R3, R3, R9, R2 ;  /* 0x0000000903037227 */ /* 0x000fc800078e0002 */
[----:B------:R-:W-:Y:S02]  /*1350*/  IMAD.MOV.U32 R2, RZ, RZ, R12 ;  /* 0x000000ffff027224 */ /* 0x000fe400078e000c */
[----:B------:R-:W-:-:S04]  /*1360*/  IMAD.HI.U32 R3, R3, R4, RZ ;  /* 0x0000000403037227 */ /* 0x000fc800078e00ff */
[----:B------:R-:W-:-:S05]  /*1370*/  IMAD R2, R3, R2, R4 ;  /* 0x0000000203027224 */ /* 0x000fca00078e0204 */
[----:B------:R-:W-:-:S13]  /*1380*/  ISETP.GT.U32.AND P1, PT, R7, R2, PT ;  /* 0x000000020700720c */ /* 0x000fda0003f24070 */
[----:B------:R-:W-:Y:S02]  /*1390*/  @!P1 IMAD.IADD R2, R2, 0x1, -R7 ;  /* 0x0000000102029824 */ /* 0x000fe400078e0a07 */
[----:B------:R-:W-:Y:S01]  /*13a0*/  @!P1 VIADD R3, R3, 0x1 ;  /* 0x0000000103039836 */ /* 0x000fe20000000000 */
[----:B------:R-:W-:Y:S02]  /*13b0*/  ISETP.NE.AND P1, PT, R11, RZ, PT ;  /* 0x000000ff0b00720c */ /* 0x000fe40003f25270 */
[----:B------:R-:W-:-:S13]  /*13c0*/  ISETP.GE.U32.AND P0, PT, R2, R7, PT ;  /* 0x000000070200720c */ /* 0x000fda0003f06070 */
[----:B------:R-:W-:-:S04]  /*13d0*/  @P0 VIADD R3, R3, 0x1 ;  /* 0x0000000103030836 */ /* 0x000fc80000000000 */
[----:B------:R-:W-:Y:S01]  /*13e0*/  @!P2 IMAD.MOV R3, RZ, RZ, -R3 ;  /* 0x000000ffff03a224 */ /* 0x000fe200078e0a03 */
[----:B------:R-:W-:-:S05]  /*13f0*/  @!P1 LOP3.LUT R3, RZ, R11, RZ, 0x33, !PT ;  /* 0x0000000bff039212 */ /* 0x000fca00078e33ff */
[----:B------:R-:W-:-:S07]  /*1400*/  IMAD.MOV.U32 R88, RZ, RZ, R3 ;  /* 0x000000ffff587224 */ /* 0x000fce00078e0003 */
.L_x_201:
[-C--:B------:R-:W-:Y:S01]  /*1410*/  IMAD R17, R201, R88.reuse, RZ ;  /* 0x00000058c9117224 */ /* 0x080fe200078e02ff */
[----:B------:R-:W-:Y:S01]  /*1420*/  LOP3.LUT R2, R6, 0xffff, RZ, 0xc0, !PT ;  /* 0x0000ffff06027812 */ /* 0x000fe200078ec0ff */
[----:B------:R-:W-:Y:S01]  /*1430*/  IMAD.MOV.U32 R16, RZ, RZ, R5 ;  /* 0x000000ffff107224 */ /* 0x000fe200078e0005 */
[----:B------:R-:W-:Y:S02]  /*1440*/  PLOP3.LUT P0, PT, PT, PT, PT, 0x80, 0x0 ;  /* 0x000000000000781c */ /* 0x000fe40003f0f070 */
[----:B------:R-:W-:Y:S02]  /*1450*/  CS2R R156, SRZ ;  /* 0x00000000009c7805 */ /* 0x000fe4000001ff00 */
[----:B------:R-:W-:Y:S02]  /*1460*/  VIADDMNMX R88, R17, R88, R8, PT ;  /* 0x0000005811587246 */ /* 0x000fe40003800108 */
[----:B------:R-:W-:Y:S02]  /*1470*/  CS2R R150, SRZ ;  /* 0x0000000000967805 */ /* 0x000fe4000001ff00 */
[----:B------:R-:W-:-:S02]  /*1480*/  CS2R R64, SRZ ;  /* 0x0000000000407805 */ /* 0x000fc4000001ff00 */
[----:B------:R-:W-:Y:S02]  /*1490*/  CS2R R96, SRZ ;  /* 0x0000000000607805 */ /* 0x000fe4000001ff00 */
[----:B------:R-:W-:Y:S02]  /*14a0*/  ISETP.GT.AND P1, PT, R88, R17, PT ;  /* 0x000000115800720c */ /* 0x000fe40003f24270 */
        /* <DEDUP_REMOVED lines=30> */
[----:B------:R-:W0:Y:S01]  /*1690*/  SHFL.IDX PT, R0, R222, RZ, 0x1f ;  /* 0x00001fffde007589 */ /* 0x000e2200000e0000 */
[----:B------:R-:W1:Y:S01]  /*16a0*/  S2UR UR40, SR_CgaCtaId ;  /* 0x00000000002879c3 */ /* 0x000e620000008800 */
[----:B------:R-:W-:Y:S01]  /*16b0*/  UMOV UR5, 0x400 ;  /* 0x0000040000057882 */ /* 0x000fe20000000000 */
[----:B0-----:R-:W-:Y:S01]  /*16c0*/  R2UR UR41, R0 ;  /* 0x00000000002972ca */ /* 0x001fe200000e0000 */
[----:B-1----:R-:W-:-:S04]  /*16d0*/  ULEA UR42, UR40, UR5, 0x18 ;  /* 0x00000005282a7291 */ /* 0x002fc8000f8ec03f */
[----:B------:R-:W-:-:S04]  /*16e0*/  UIADD3 UR5, UR42, 0x10400, URZ ;  /* 0x000104002a057890 */ /* 0x000fc8000fffe03f */
[----:B------:R-:W-:-:S04]  /*16f0*/  ULOP3.LUT UP0, URZ, UR5, 0x3ff, URZ, 0xc0, !UPT ;  /* 0x000003ff053f7892 */ /* 0x000fc8000f80c03f */
[----:B------:R-:W-:Y:S02]  /*1700*/  ULEA.HI UR4, UR41, UR41, URZ, 0x1 ;  /* 0x0000002929047291 */ /* 0x000fe4000f8f083f */
[----:B------:R-:W-:Y:S02]  /*1710*/  PLOP3.LUT P0, PT, PT, PT, UP0, 0x80, 0x0 ;  /* 0x000000000000781c */ /* 0x000fe40003f0f008 */
        /* <DEDUP_REMOVED lines=14> */
[----:B------:R-:W-:Y:S01]  /*1800*/  MOV R12, 0x1 ;  /* 0x00000001000c7802 */ /* 0x000fe20000000f00 */
[----:B------:R-:W-:Y:S02]  /*1810*/  IMAD.U32 R6, RZ, RZ, UR4 ;  /* 0x00000004ff067e24 */ /* 0x000fe4000f8e00ff */
[----:B------:R-:W-:-:S02]  /*1820*/  IMAD.U32 R7, RZ, RZ, UR5 ;  /* 0x00000005ff077e24 */ /* 0x000fc4000f8e00ff */
[----:B------:R-:W-:Y:S02]  /*1830*/  IMAD.U32 R11, RZ, RZ, UR7 ;  /* 0x00000007ff0b7e24 */ /* 0x000fe4000f8e00ff */
[----:B------:R-:W-:Y:S02]  /*1840*/  IMAD.MOV.U32 R8, RZ, RZ, 0x70 ;  /* 0x00000070ff087424 */ /* 0x000fe400078e00ff */
[----:B0-----:R-:W-:-:S07]  /*1850*/  IMAD.MOV.U32 R13, RZ, RZ, RZ ;  /* 0x000000ffff0d7224 */ /* 0x001fce00078e00ff */
[----:B------:R-:W-:-:S07]  /*1860*/  LEPC R20, `(.L_x_203) ;  /* 0x000000001014794e */ /* 0x000fce0000000000 */
[----:B-1----:R-:W-:Y:S05]  /*1870*/  CALL.ABS.NOINC R14 ;  /* 0x000000000e007343 */ /* 0x002fea0003c00000 */
.L_x_203:
[----:B------:R-:W-:Y:S02]  /*1880*/  LEA.HI R0, R205, R205, RZ, 0x1 ;  /* 0x000000cdcd007211 */ /* 0x000fe400078f08ff */
[----:B------:R-:W-:Y:S02]  /*1890*/  ISETP.NE.AND P0, PT, R152, 0x3, PT ;  /* 0x000000039800780c */ /* 0x000fe40003f05270 */
[----:B------:R-:W-:-:S05]  /*18a0*/  LOP3.LUT R0, R0, 0xfffffffe, RZ, 0xc0, !PT ;  /* 0xfffffffe00007812 */ /* 0x000fca00078ec0ff */
[----:B------:R-:W-:-:S05]  /*18b0*/  IMAD.IADD R0, R205, 0x1, -R0 ;  /* 0x00000001cd007824 */ /* 0x000fca00078e0a00 */
[----:B------:R-:W-:-:S04]  /*18c0*/  SHF.L.U32 R0, R0, 0x1f, RZ ;  /* 0x0000001f00007819 */ /* 0x000fc800000006ff */
[----:B------:R-:W0:Y:S02]  /*18d0*/  SYNCS.PHASECHK.TRANS64.TRYWAIT P1, [UR42+0x28800], R0 ;  /* 0x02880000ff0075a7 */ /* 0x000e24000802016a */
[----:B0-----:R-:W-:Y:S05]  /*18e0*/  @!P1 BRA `(.L_x_204) ;  /* 0x000000d400e49947 */ /* 0x001fea0003800000 */
.L_x_334:
[----:B------:R-:W-:Y:S05]  /*18f0*/  @!P0 BRA `(.L_x_205) ;  /* 0x0000000000048947 */ /* 0x000fea0003800000 */
[----:B------:R-:W-:Y:S01]  /*1900*/  BPT.TRAP 0x1 ;  /* 0x000000040000795c */ /* 0x000fe20000300000 */
.L_x_205:
[----:B------:R-:W-:Y:S02]  /*1910*/  IMAD.U32 R4, RZ, RZ, UR39 ;  /* 0x00000027ff047e24 */ /* 0x000fe4000f8e00ff */
[----:B0-----:R-:W-:-:S03]  /*1920*/  IMAD.U32 R3, RZ, RZ, UR38 ;  /* 0x00000026ff037e24 */ /* 0x001fc6000f8e00ff */
[----:B------:R-:W-:Y:S02]  /*1930*/  LEA R4, R4, UR42, 0x3 ;  /* 0x0000002a04047c11 */ /* 0x000fe4000f8e18ff */
[----:B------:R-:W-:-:S04]  /*1940*/  SHF.L.U32 R3, R3, 0x1f, RZ ;  /* 0x0000001f03037819 */ /* 0x000fc800000006ff */
[----:B------:R0:W1:Y:S01]  /*1950*/  SYNCS.PHASECHK.TRANS64.TRYWAIT P1, [R4+URZ+0x28830], R3 ;  /* 0x02883003040075a7 */ /* 0x000062000802017f */
[----:B------:R-:W-:Y:S05]  /*1960*/  @!P0 BRA `(.L_x_206) ;  /* 0x0000000000048947 */ /* 0x000fea0003800000 */
[----:B------:R-:W-:Y:S01]  /*1970*/  BPT.TRAP 0x1 ;  /* 0x000000040000795c */ /* 0x000fe20000300000 */
.L_x_206:
[----:B------:R-:W-:Y:S01]  /*1980*/  IMAD.MOV.U32 R151, RZ, RZ, RZ ;  /* 0x000000ffff977224 */ /* 0x000fe200078e00ff */
[----:B-1----:R-:W-:Y:S06]  /*1990*/  @P1 BRA `(.L_x_207) ;  /* 0x0000000000081947 */ /* 0x002fec0003800000 */
[----:B------:R-:W1:Y:S02]  /*19a0*/  SYNCS.PHASECHK.TRANS64.TRYWAIT P1, [R4+URZ+0x28830], R3 ;  /* 0x02883003040075a7 */ /* 0x000e64000802017f */
[----:B-1----:R-:W-:Y:S05]  /*19b0*/  @!P1 BRA `(.L_x_208) ;  /* 0x000000d400c89947 */ /* 0x002fea0003800000 */
.L_x_207:
[----:B------:R-:W-:Y:S05]  /*19c0*/  WARPSYNC.ALL ;  /* 0x0000000000007948 */ /* 0x000fea0003800000 */
[----:B------:R-:W-:Y:S01]  /*19d0*/  UIADD3 UR4, UR42, 0x18400, URZ ;  /* 0x000184002a047890 */ /* 0x000fe2000fffe03f */
[----:B------:R-:W-:Y:S01]  /*19e0*/  WARPGROUP.ARRIVE ;  /* 0x00000000000079c5 */ /* 0x000fe20000000000 */
[----:B------:R-:W-:Y:S02]  /*19f0*/  ULOP3.LUT UR32, UR43, 0x10000, URZ, 0xfc, !UPT ;  /* 0x000100002b207892 */ /* 0x000fe4000f8efc3f */
[----:B------:R-:W-:Y:S01]  /*1a00*/  USHF.R.U32.HI UR4, URZ, 0x4, UR4 ;  /* 0x000000043f047899 */ /* 0x000fe20008011604 */
[----:B------:R-:W-:Y:S01]  /*1a10*/  UMOV UR33, 0x40000040 ;  /* 0x4000004000217882 */ /* 0x000fe20000000000 */
[----:B------:R-:W-:-:S02]  /*1a20*/  UMOV UR35, 0x40000040 ;  /* 0x4000004000237882 */ /* 0x000fc40000000000 */
[----:B------:R-:W-:Y:S01]  /*1a30*/  ULOP3.LUT UR4, UR4, 0x3fff, URZ, 0xc0, !UPT ;  /* 0x00003fff04047892 */ /* 0x000fe2000f8ec03f */
[----:B------:R-:W-:Y:S01]  /*1a40*/  UMOV UR5, 0x40000040 ;  /* 0x4000004000057882 */ /* 0x000fe20000000000 */
[----:B------:R-:W-:Y:S02]  /*1a50*/  UMOV UR7, 0x40000040 ;  /* 0x4000004000077882 */ /* 0x000fe40000000000 */
[----:B------:R-:W-:Y:S02]  /*1a60*/  ULOP3.LUT UR42, UR4, 0x10000, URZ, 0xfc, !UPT ;  /* 0x00010000042a7892 */ /* 0x000fe4000f8efc3f */
[----:B------:R-:W-:Y:S02]  /*1a70*/  UIADD3 UR4, UR32, 0x2, URZ ;  /* 0x0000000220047890 */ /* 0x000fe4000fffe03f */
[----:B------:R-:W-:Y:S02]  /*1a80*/  ULEA UR34, UR39, UR42, 0xb ;  /* 0x0000002a27227291 */ /* 0x000fe4000f8e583f */
[----:B------:R-:W-:-:S02]  /*1a90*/  UIADD3 UR8, UR32, 0x4, URZ ;  /* 0x0000000420087890 */ /* 0x000fc4000fffe03f */
[----:B------:R-:W-:Y:S02]  /*1aa0*/  UIADD3 UR6, UR34, 0x2, URZ ;  /* 0x0000000222067890 */ /* 0x000fe4000fffe03f */
[----:B------:R-:W-:Y:S01]  /*1ab0*/  UIADD3 UR10, UR34, 0x4, URZ ;  /* 0x00000004220a7890 */ /* 0x000fe2000fffe03f */
[----:B------:R-:W-:Y:S02]  /*1ac0*/  UMOV UR9, 0x40000040 ;  /* 0x4000004000097882 */ /* 0x000fe40000000000 */
[----:B------:R-:W-:Y:S01]  /*1ad0*/  HGMMA.64x128x16.F32.BF16 R24, gdesc[UR32], RZ, !UPT, gsb0 ;  /* 0x01e00000201879f0 */ /* 0x000fe2000c0018ff */
        /* <DEDUP_REMOVED lines=43> */
[----:B------:R-:W-:Y:S05]  /*1d90*/  @!P0 BRA `(.L_x_209) ;  /* 0x0000000000048947 */ /* 0x000fea0003800000 */
[----:B------:R-:W-:Y:S01]  /*1da0*/  BPT.TRAP 0x1 ;  /* 0x000000040000795c */ /* 0x000fe20000300000 */
.L_x_209:
[----:B01----:R-:W-:Y:S01]  /*1db0*/  IADD3 R3, R98, 0x80, -R203 ;  /* 0x0000008062037810 */ /* 0x003fe20007ffe8cb */
[----:B------:R-:W-:Y:S01]  /*1dc0*/  ULDC UR6, c[0x0][0x988] ;  /* 0x0002620000067ab9 */ /* 0x000fe20000000800 */
[----:B------:R-:W-:Y:S01]  /*1dd0*/  P2R R90, PR, RZ, 0x1 ;  /* 0x00000001ff5a7803 */ /* 0x000fe20000000000 */
[----:B------:R-:W-:Y:S01]  /*1de0*/  IMAD.MOV.U32 R150, RZ, RZ, R151 ;  /* 0x000000ffff967224 */ /* 0x000fe200078e0097 */
        /* <DEDUP_REMOVED lines=15> */
[--C-:B------:R-:W-:Y:S01]  /*1ee0*/  IMAD.MOV.U32 R143, RZ, RZ, R151.reuse ;  /* 0x000000ffff8f7224 */ /* 0x100fe200078e0097 */
[----:B------:R-:W-:Y:S01]  /*1ef0*/  ISETP.GT.AND P2, PT, R6, 0x9, PT ;  /* 0x000000090600780c */ /* 0x000fe20003f44270 */
[--C-:B------:R-:W-:Y:S01]  /*1f00*/  IMAD.MOV.U32 R141, RZ, RZ, R151.reuse ;  /* 0x000000ffff8d7224 */ /* 0x100fe200078e0097 */
[----:B------:R-:W-:Y:S01]  /*1f10*/  FSEL R127, R28, -INF , P1 ;  /* 0xff8000001c7f7808 */ /* 0x000fe20000800000 */
[--C-:B------:R-:W-:Y:S01]  /*1f20*/  IMAD.MOV.U32 R140, RZ, RZ, R151.reuse ;  /* 0x000000ffff8c7224 */ /* 0x100fe200078e0097 */
[----:B------:R-:W-:Y:S01]  /*1f30*/  FMNMX.FTZ R0, R113, R125, !PT ;  /* 0x0000007d71007209 */ /* 0x000fe20007810000 */
[--C-:B------:R-:W-:Y:S01]  /*1f40*/  IMAD.MOV.U32 R139, RZ, RZ, R151.reuse ;  /* 0x000000ffff8b7224 */ /* 0x100fe200078e0097 */
[C---:B------:R-:W-:Y:S01]  /*1f50*/  ISETP.GT.AND P6, PT, R6.reuse, 0x10, PT ;  /* 0x000000100600780c */ /* 0x040fe20003fc4270 */
[--C-:B------:R-:W-:Y:S01]  /*1f60*/  IMAD.MOV.U32 R138, RZ, RZ, R151.reuse ;  /* 0x000000ffff8a7224 */ /* 0x100fe200078e0097 */
[----:B------:R-:W-:Y:S01]  /*1f70*/  FSEL R129, R29, -INF , P2 ;  /* 0xff8000001d817808 */ /* 0x000fe20001000000 */
[--C-:B------:R-:W-:Y:S01]  /*1f80*/  IMAD.MOV.U32 R137, RZ, RZ, R151.reuse ;  /* 0x000000ffff897224 */ /* 0x100fe200078e0097 */
[----:B------:R-:W-:Y:S01]  /*1f90*/  FMNMX.FTZ R0, R127, R0, !PT ;  /* 0x000000007f007209 */ /* 0x000fe20007810000 */
[--C-:B------:R-:W-:Y:S01]  /*1fa0*/  IMAD.MOV.U32 R136, RZ, RZ, R151.reuse ;  /* 0x000000ffff887224 */ /* 0x100fe200078e0097 */
[----:B------:R-:W-:Y:S01]  /*1fb0*/  ISETP.GT.AND P5, PT, R6, 0x11, PT ;  /* 0x000000110600780c */ /* 0x000fe20003fa4270 */
[--C-:B------:R-:W-:Y:S01]  /*1fc0*/  IMAD.MOV.U32 R134, RZ, RZ, R151.reuse ;  /* 0x000000ffff867224 */ /* 0x100fe200078e0097 */
[----:B------:R-:W-:Y:S01]  /*1fd0*/  FSEL R131, R32, -INF , P6 ;  /* 0xff80000020837808 */ /* 0x000fe20003000000 */
[--C-:B------:R-:W-:Y:S01]  /*1fe0*/  IMAD.MOV.U32 R132, RZ, RZ, R151.reuse ;  /* 0x000000ffff847224 */ /* 0x100fe200078e0097 */
[----:B------:R-:W-:Y:S01]  /*1ff0*/  FMNMX.FTZ R0, R129, R0, !PT ;  /* 0x0000000081007209 */ /* 0x000fe20007810000 */
[--C-:B------:R-:W-:Y:S01]  /*2000*/  IMAD.MOV.U32 R130, RZ, RZ, R151.reuse ;  /* 0x000000ffff827224 */ /* 0x100fe200078e0097 */
[----:B------:R-:W-:Y:S01]  /*2010*/  FSEL R5, R26, -INF , P4 ;  /* 0xff8000001a057808 */ /* 0x000fe20002000000 */
[--C-:B------:R-:W-:Y:S01]  /*2020*/  IMAD.MOV.U32 R128, RZ, RZ, R151.reuse ;  /* 0x000000ffff807224 */ /* 0x100fe200078e0097 */
[C---:B------:R-:W-:Y:S01]  /*2030*/  ISETP.GT.AND P4, PT, R6.reuse, 0x18, PT ;  /* 0x000000180600780c */ /* 0x040fe20003f84270 */
[--C-:B------:R-:W-:Y:S01]  /*2040*/  IMAD.MOV.U32 R124, RZ, RZ, R151.reuse ;  /* 0x000000ffff7c7224 */ /* 0x100fe200078e0097 */
[----:B------:R-:W-:Y:S01]  /*2050*/  FSEL R133, R33, -INF , P5 ;  /* 0xff80000021857808 */ /* 0x000fe20002800000 */
[--C-:B------:R-:W-:Y:S01]  /*2060*/  IMAD.MOV.U32 R122, RZ, RZ, R151.reuse ;  /* 0x000000ffff7a7224 */ /* 0x100fe200078e0097 */
[----:B------:R-:W-:Y:S01]  /*2070*/  FMNMX.FTZ R0, R131, R0, !PT ;  /* 0x0000000083007209 */ /* 0x000fe20007810000 */
        /* <DEDUP_REMOVED lines=24> */
[----:B------:R-:W-:Y:S01]  /*2200*/  IMAD.MOV.U32 R92, RZ, RZ, R151 ;  /* 0x000000ffff5c7224 */ /* 0x000fe200078e0097 */
[----:B------:R-:W-:-:S02]  /*2210*/  FSEL R11, R34, -INF , P6 ;  /* 0xff800000220b7808 */ /* 0x000fc40003000000 */
[C---:B------:R-:W-:Y:S02]  /*2220*/  ISETP.GT.AND P6, PT, R6.reuse, 0x28, PT ;  /* 0x000000280600780c */ /* 0x040fe40003fc4270 */
[----:B------:R-:W-:Y:S02]  /*2230*/  FSEL R117, R41, -INF , P2 ;  /* 0xff80000029757808 */ /* 0x000fe40001000000 */
[----:B------:R-:W-:Y:S02]  /*2240*/  FMNMX.FTZ R0, R123, R0, !PT ;  /* 0x000000007b007209 */ /* 0x000fe40007810000 */
[----:B------:R-:W-:Y:S02]  /*2250*/  FSEL R35, R35, -INF , P5 ;  /* 0xff80000023237808 */ /* 0x000fe40002800000 */
[----:B------:R-:W-:Y:S02]  /*2260*/  ISETP.GT.AND P5, PT, R6, 0x29, PT ;  /* 0x000000290600780c */ /* 0x000fe40003fa4270 */
[----:B------:R-:W-:-:S02]  /*2270*/  FSEL R121, R44, -INF , P6 ;  /* 0xff8000002c797808 */ /* 0x000fc40003000000 */
[----:B------:R-:W-:Y:S02]  /*2280*/  FMNMX.FTZ R0, R117, R0, !PT ;  /* 0x0000000075007209 */ /* 0x000fe40007810000 */
[----:B------:R-:W-:Y:S02]  /*2290*/  FSEL R13, R38, -INF , P4 ;  /* 0xff800000260d7808 */ /* 0x000fe40002000000 */
[----:B------:R-:W-:Y:S02]  /*22a0*/  ISETP.GT.AND P4, PT, R6, 0x30, PT ;  /* 0x000000300600780c */ /* 0x000fe40003f84270 */
[----:B------:R-:W-:Y:S02]  /*22b0*/  FSEL R119, R45, -INF , P5 ;  /* 0xff8000002d777808 */ /* 0x000fe40002800000 */
[----:B------:R-:W-:Y:S02]  /*22c0*/  FMNMX.FTZ R0, R121, R0, !PT ;  /* 0x0000000079007209 */ /* 0x000fe40007810000 */
[----:B------:R-:W-:-:S02]  /*22d0*/  FSEL R39, R39, -INF , P3 ;  /* 0xff80000027277808 */ /* 0x000fc40001800000 */
[----:B------:R-:W-:Y:S02]  /*22e0*/  ISETP.GT.AND P3, PT, R6, 0x31, PT ;  /* 0x000000310600780c */ /* 0x000fe40003f64270 */
        /* <DEDUP_REMOVED lines=38> */
[----:B------:R-:W-:Y:S02]  /*2550*/  ISETP.GT.AND P0, PT, R6, 0x59, PT ;  /* 0x000000590600780c */ /* 0x000fe40003f04270 */
[----:B------:R-:W-:Y:S02]  /*2560*/  FSEL R89, R68, -INF , P6 ;  /* 0xff80000044597808 */ /* 0x000fe40003000000 */
[----:B------:R-:W-:-:S02]  /*2570*/  FMNMX.FTZ R0, R65, R0, !PT ;  /* 0x0000000041007209 */ /* 0x000fc40007810000 */
[----:B------:R-:W-:Y:S02]  /*2580*/  FSEL R59, R59, -INF , P5 ;  /* 0xff8000003b3b7808 */ /* 0x000fe40002800000 */
[C---:B------:R-:W-:Y:S02]  /*2590*/  ISETP.GT.AND P5, PT, R6.reuse, 0x60, PT ;  /* 0x000000600600780c */ /* 0x040fe40003fa4270 */
[----:B------:R-:W-:Y:S02]  /*25a0*/  FSEL R97, R69, -INF , P0 ;  /* 0xff80000045617808 */ /* 0x000fe40000000000 */
[----:B------:R-:W-:Y:S02]  /*25b0*/  FMNMX.FTZ R0, R89, R0, !PT ;  /* 0x0000000059007209 */ /* 0x000fe40007810000 */
        /* <DEDUP_REMOVED lines=12> */
[----:B------:R-:W-:Y:S02]  /*2680*/  FSEL R105, R77, -INF , P2 ;  /* 0xff8000004d697808 */ /* 0x000fe40001000000 */
[----:B------:R-:W-:-:S02]  /*2690*/  FMNMX.FTZ R0, R103, R0, !PT ;  /* 0x0000000067007209 */ /* 0x000fc40007810000 */
[----:B------:R-:W-:Y:S02]  /*26a0*/  ISETP.GT.AND P3, PT, R6, 0x70, PT ;  /* 0x000000700600780c */ /* 0x000fe40003f64270 */
[----:B------:R-:W-:Y:S02]  /*26b0*/  FSEL R37, R62, -INF , P4 ;  /* 0xff8000003e257808 */ /* 0x000fe40002000000 */
[----:B------:R-:W-:Y:S02]  /*26c0*/  FSEL R107, R80, -INF , P3 ;  /* 0xff800000506b7808 */ /* 0x000fe40001800000 */
[----:B------:R-:W-:Y:S02]  /*26d0*/  FMNMX.FTZ R0, R105, R0, !PT ;  /* 0x0000000069007209 */ /* 0x000fe40007810000 */
[----:B------:R-:W-:Y:S02]  /*26e0*/  ISETP.GT.AND P4, PT, R6, 0x71, PT ;  /* 0x000000710600780c */ /* 0x000fe40003f84270 */
[----:B------:R-:W-:-:S02]  /*26f0*/  FMNMX.FTZ R0, R107, R0, !PT ;  /* 0x000000006b007209 */ /* 0x000fc40007810000 */
[----:B------:R-:W-:Y:S02]  /*2700*/  FSEL R111, R81, -INF , P4 ;  /* 0xff800000516f7808 */ /* 0x000fe40002000000 */
[----:B------:R-:W-:Y:S02]  /*2710*/  ISETP.GT.AND P5, PT, R6, 0x78, PT ;  /* 0x000000780600780c */ /* 0x000fe40003fa4270 */
[----:B------:R-:W-:Y:S02]  /*2720*/  FMNMX.FTZ R0, R111, R0, !PT ;  /* 0x000000006f007209 */ /* 0x000fe40007810000 */
[----:B------:R-:W-:Y:S02]  /*2730*/  FSEL R109, R84, -INF , P5 ;  /* 0xff800000546d7808 */ /* 0x000fe40002800000 */
[----:B------:R-:W-:Y:S02]  /*2740*/  ISETP.GT.AND P6, PT, R6, 0x79, PT ;  /* 0x000000790600780c */ /* 0x000fe40003fc4270 */
[----:B------:R-:W-:-:S02]  /*2750*/  FMNMX.FTZ R0, R109, R0, !PT ;  /* 0x000000006d007209 */ /* 0x000fc40007810000 */
[----:B------:R-:W-:Y:S02]  /*2760*/  FSEL R85, R85, -INF , P6 ;  /* 0xff80000055557808 */ /* 0x000fe40003000000 */
[----:B------:R-:W-:Y:S02]  /*2770*/  P2R R20, PR, RZ, 0x4 ;  /* 0x00000004ff147803 */ /* 0x000fe40000000000 */
[----:B------:R-:W-:Y:S01]  /*2780*/  FMNMX.FTZ R8, R85, R0, !PT ;  /* 0x0000000055087209 */ /* 0x000fe20007810000 */
[----:B------:R-:W-:Y:S01]  /*2790*/  IMAD.U32 R0, RZ, RZ, UR6 ;  /* 0x00000006ff007e24 */ /* 0x000fe2000f8e00ff */
[C---:B------:R-:W-:Y:S02]  /*27a0*/  ISETP.GT.AND P2, PT, R6.reuse, 0x58, PT ;  /* 0x000000580600780c */ /* 0x040fe40003f44270 */
[----:B------:R-:W-:Y:S01]  /*27b0*/  P2R R24, PR, RZ, 0x2 ;  /* 0x00000002ff187803 */ /* 0x000fe20000000000 */
[----:B------:R-:W0:Y:S01]  /*27c0*/  SHFL.BFLY PT, R3, R8, 0x2, 0x1f ;  /* 0x0c401f0008037f89 */ /* 0x000e2200000e0000 */
[----:B------:R-:W-:-:S02]  /*27d0*/  ISETP.GT.AND P1, PT, R6, 0x59, PT ;  /* 0x000000590600780c */ /* 0x000fc40003f24270 */
[----:B------:R-:W-:Y:S02]  /*27e0*/  FSEL R69, R70, -INF , P2 ;  /* 0xff80000046457808 */ /* 0x000fe40001000000 */
[----:B------:R-:W-:Y:S02]  /*27f0*/  P2R R26, PR, RZ, 0x1 ;  /* 0x00000001ff1a7803 */ /* 0x000fe40000000000 */
[----:B------:R-:W-:Y:S02]  /*2800*/  ISETP.GT.AND P0, PT, R6, 0x60, PT ;  /* 0x000000600600780c */ /* 0x000fe40003f04270 */
[----:B------:R-:W-:Y:S02]  /*2810*/  FSEL R71, R71, -INF , P1 ;  /* 0xff80000047477808 */ /* 0x000fe40000800000 */
[----:B------:R-:W-:Y:S02]  /*2820*/  P2R R14, PR, RZ, 0x8 ;  /* 0x00000008ff0e7803 */ /* 0x000fe40000000000 */
[----:B------:R-:W-:-:S02]  /*2830*/  FSEL R73, R74, -INF , P0 ;  /* 0xff8000004a497808 */ /* 0x000fc40000000000 */
[----:B------:R-:W-:Y:S02]  /*2840*/  ISETP.NE.AND P0, PT, R26, RZ, PT ;  /* 0x000000ff1a00720c */ /* 0x000fe40003f05270 */
[----:B------:R-:W-:Y:S02]  /*2850*/  ISETP.NE.AND P1, PT, R24, RZ, PT ;  /* 0x000000ff1800720c */ /* 0x000fe40003f25270 */
[----:B------:R-:W-:Y:S02]  /*2860*/  FSEL R75, R75, -INF , P0 ;  /* 0xff8000004b4b7808 */ /* 0x000fe40000000000 */
[----:B------:R-:W-:Y:S02]  /*2870*/  ISETP.NE.AND P2, PT, R20, RZ, PT ;  /* 0x000000ff1400720c */ /* 0x000fe40003f45270 */
[----:B------:R-:W-:Y:S02]  /*2880*/  FSEL R83, R83, -INF , P4 ;  /* 0xff80000053537808 */ /* 0x000fe40002000000 */
[----:B0-----:R-:W-:-:S02]  /*2890*/  FMNMX.FTZ R10, R8, R3, !PT ;  /* 0x00000003080a7209 */ /* 0x001fc40007810000 */
[----:B------:R-:W-:Y:S02]  /*28a0*/  FMNMX.FTZ R8, R5, R27, !PT ;  /* 0x0000001b05087209 */ /* 0x000fe40007810000 */
[----:B------:R-:W-:Y:S01]  /*28b0*/  FSEL R79, R79, -INF , P2 ;  /* 0xff8000004f4f7808 */ /* 0x000fe20001000000 */
[----:B------:R-:W0:Y:S01]  /*28c0*/  SHFL.BFLY PT, R3, R10, 0x1, 0x1f ;  /* 0x0c201f000a037f89 */ /* 0x000e2200000e0000 */
[----:B------:R-:W-:Y:S02]  /*28d0*/  FMNMX.FTZ R8, R9, R8, !PT ;  /* 0x0000000809087209 */ /* 0x000fe40007810000 */
[----:B------:R-:W-:Y:S02]  /*28e0*/  FSEL R87, R87, -INF , P6 ;  /* 0xff80000057577808 */ /* 0x000fe40003000000 */
[----:B------:R-:W-:Y:S02]  /*28f0*/  FMNMX.FTZ R8, R31, R8, !PT ;  /* 0x000000081f087209 */ /* 0x000fe40007810000 */
[----:B------:R-:W-:-:S02]  /*2900*/  R2UR UR6, R4 ;  /* 0x00000000040672ca */ /* 0x000fc400000e0000 */
[----:B------:R-:W-:Y:S02]  /*2910*/  FMNMX.FTZ R8, R11, R8, !PT ;  /* 0x000000080b087209 */ /* 0x000fe40007810000 */
[----:B------:R-:W-:Y:S01]  /*2920*/  ISETP.NE.AND P0, PT, R90, RZ, PT ;  /* 0x000000ff5a00720c */ /* 0x000fe20003f05270 */
[----:B------:R-:W-:Y:S01]  /*2930*/  IMAD.MOV.U32 R90, RZ, RZ, R151 ;  /* 0x000000ffff5a7224 */ /* 0x000fe200078e0097 */
[----:B------:R-:W-:Y:S02]  /*2940*/  FMNMX.FTZ R8, R35, R8, !PT ;  /* 0x0000000823087209 */ /* 0x000fe40007810000 */
[----:B------:R-:W-:Y:S02]  /*2950*/  MOV R94, R151 ;  /* 0x00000097005e7202 */ /* 0x000fe40000000f00 */
[----:B------:R-:W-:-:S03]  /*2960*/  FMNMX.FTZ R8, R13, R8, !PT ;  /* 0x000000080d087209 */ /* 0x000fc60007810000 */
[----:B------:R-:W-:Y:S01]  /*2970*/  UIADD3 UR6, UR6, 0x28840, URZ ;  /* 0x0002884006067890 */ /* 0x000fe2000fffe03f */
[----:B------:R-:W-:Y:S02]  /*2980*/  FMNMX.FTZ R8, R39, R8, !PT ;  /* 0x0000000827087209 */ /* 0x000fe40007810000 */
[----:B0-----:R-:W-:Y:S01]  /*2990*/  FMNMX.FTZ R3, R10, R3, !PT ;  /* 0x000000030a037209 */ /* 0x001fe20007810000 */
[----:B------:R-:W-:Y:S01]  /*29a0*/  UPRMT UR6, UR40, 0x654, UR6 ;  /* 0x0000065428067896 */ /* 0x000fe20008000006 */
[----:B------:R-:W-:Y:S02]  /*29b0*/  FMNMX.FTZ R8, R15, R8, !PT ;  /* 0x000000080f087209 */ /* 0x000fe40007810000 */
[C---:B------:R-:W-:Y:S01]  /*29c0*/  FSETP.NEU.FTZ.AND P3, PT, R3.reuse, -INF , PT ;  /* 0xff8000000300780b */ /* 0x040fe20003f7d000 */
[----:B------:R-:W-:Y:S01]  /*29d0*/  FMUL.FTZ R12, R3, R0 ;  /* 0x00000000030c7220 */ /* 0x000fe20000410000 */
[----:B------:R-:W-:-:S04]  /*29e0*/  FMNMX.FTZ R8, R43, R8, !PT ;  /* 0x000000082b087209 */ /* 0x000fc80007810000 */
[----:B------:R-:W-:Y:S01]  /*29f0*/  FMNMX.FTZ R8, R21, R8, !PT ;  /* 0x0000000815087209 */ /* 0x000fe20007810000 */
[----:B------:R-:W-:Y:S01]  /*2a00*/  SYNCS.ARRIVE.TRANS64.RED.A1T0 RZ, [UR6], RZ ;  /* 0x000000ffffff79a7 */ /* 0x000fe20008100406 */
[----:B------:R-:W-:Y:S02]  /*2a10*/  FSEL R6, R12, RZ, P3 ;  /* 0x000000ff0c067208 */ /* 0x000fe40001800000 */
[----:B------:R-:W-:Y:S02]  /*2a20*/  FMNMX.FTZ R8, R47, R8, !PT ;  /* 0x000000082f087209 */ /* 0x000fe40007810000 */
[----:B------:R-:W-:Y:S01]  /*2a30*/  ISETP.NE.AND P3, PT, R14, RZ, PT ;  /* 0x000000ff0e00720c */ /* 0x000fe20003f65270 */
[--C-:B------:R-:W-:Y:S01]  /*2a40*/  FFMA.FTZ R170, R93, R0, -R6.reuse ;  /* 0x000000005daa7223 */ /* 0x100fe20000010806 */
        /* <DEDUP_REMOVED lines=27> */
[--C-:B------:R-:W-:Y:S01]  /*2c00*/  FFMA.FTZ R113, R133, R0, -R6.reuse ;  /* 0x0000000085717223 */ /* 0x100fe20000010806 */
[----:B------:R-:W-:Y:S01]  /*2c10*/  FMNMX.FTZ R8, R63, R8, !PT ;  /* 0x000000083f087209 */ /* 0x000fe20007810000 */
[----:B------:R-:W1:Y:S01]  /*2c20*/  MUFU.EX2 R158, R158 ;  /* 0x0000009e009e7308 */ /* 0x000e620000000800 */
[-CC-:B------:R-:W-:Y:S01]  /*2c30*/  FFMA.FTZ R162, R135, R0.reuse, -R6.reuse ;  /* 0x0000000087a27223 */ /* 0x180fe20000010806 */
[--C-:B------:R-:W-:Y:S01]  /*2c40*/  FFMA.FTZ R115, R115, R0, -R6.reuse ;  /* 0x0000000073737223 */ /* 0x100fe20000010806 */
[----:B------:R-:W-:Y:S01]  /*2c50*/  FMNMX.FTZ R8, R41, R8, !PT ;  /* 0x0000000829087209 */ /* 0x000fe20007810000 */
[-CC-:B------:R-:W-:Y:S01]  /*2c60*/  FFMA.FTZ R164, R123, R0.reuse, -R6.reuse ;  /* 0x000000007ba47223 */ /* 0x180fe20000010806 */
[-CC-:B------:R-:W-:Y:S01]  /*2c70*/  FFMA.FTZ R117, R117, R0.reuse, -R6.reuse ;  /* 0x0000000075757223 */ /* 0x180fe20000010806 */
[--C-:B------:R-:W-:Y:S01]  /*2c80*/  FFMA.FTZ R119, R119, R0, -R6.reuse ;  /* 0x0000000077777223 */ /* 0x100fe20000010806 */
[----:B------:R-:W-:Y:S01]  /*2c90*/  FMNMX.FTZ R8, R67, R8, !PT ;  /* 0x0000000843087209 */ /* 0x000fe20007810000 */
[----:B------:R-:W2:Y:S01]  /*2ca0*/  MUFU.EX2 R81, R81 ;  /* 0x0000005100517308 */ /* 0x000ea20000000800 */
[-CC-:B------:R-:W-:Y:S01]  /*2cb0*/  FFMA.FTZ R91, R91, R0.reuse, -R6.reuse ;  /* 0x000000005b5b7223 */ /* 0x180fe20000010806 */
[--C-:B------:R-:W-:Y:S01]  /*2cc0*/  FFMA.FTZ R53, R53, R0, -R6.reuse ;  /* 0x0000000035357223 */ /* 0x100fe20000010806 */
[----:B------:R-:W-:Y:S01]  /*2cd0*/  FMNMX.FTZ R8, R69, R8, !PT ;  /* 0x0000000845087209 */ /* 0x000fe20007810000 */
[-CC-:B------:R-:W-:Y:S01]  /*2ce0*/  FFMA.FTZ R180, R99, R0.reuse, -R6.reuse ;  /* 0x0000000063b47223 */ /* 0x180fe20000010806 */
        /* <DEDUP_REMOVED lines=8> */
[----:B------:R-:W-:Y:S01]  /*2d70*/  FFMA.FTZ R85, R85, R0, -R6 ;  /* 0x0000000055557223 */ /* 0x000fe20000010806 */
[----:B------:R-:W3:Y:S01]  /*2d80*/  MUFU.EX2 R160, R160 ;  /* 0x000000a000a07308 */ /* 0x000ee20000000800 */
[----:B------:R-:W-:Y:S01]  /*2d90*/  FMNMX.FTZ R8, R75, R8, !PT ;  /* 0x000000084b087209 */ /* 0x000fe20007810000 */
[----:B------:R-:W-:-:S02]  /*2da0*/  IMAD.MOV.U32 R135, RZ, RZ, R151 ;  /* 0x000000ffff877224 */ /* 0x000fc400078e0097 */
[--C-:B------:R-:W-:Y:S01]  /*2db0*/  IMAD.MOV.U32 R133, RZ, RZ, R151.reuse ;  /* 0x000000ffff857224 */ /* 0x100fe200078e0097 */
[----:B------:R-:W-:Y:S01]  /*2dc0*/  FMNMX.FTZ R8, R93, R8, !PT ;  /* 0x000000085d087209 */ /* 0x000fe20007810000 */
[--C-:B------:R-:W-:Y:S02]  /*2dd0*/  IMAD.MOV.U32 R131, RZ, RZ, R151.reuse ;  /* 0x000000ffff837224 */ /* 0x100fe400078e0097 */
[----:B------:R-:W4:Y:S01]  /*2de0*/  MUFU.EX2 R113, R113 ;  /* 0x0000007100717308 */ /* 0x000f220000000800 */
[----:B------:R-:W-:Y:S01]  /*2df0*/  FMNMX.FTZ R8, R79, R8, !PT ;  /* 0x000000084f087209 */ /* 0x000fe20007810000 */
[--C-:B------:R-:W-:Y:S02]  /*2e00*/  IMAD.MOV.U32 R129, RZ, RZ, R151.reuse ;  /* 0x000000ffff817224 */ /* 0x100fe400078e0097 */
[--C-:B------:R-:W-:Y:S01]  /*2e10*/  IMAD.MOV.U32 R127, RZ, RZ, R151.reuse ;  /* 0x000000ffff7f7224 */ /* 0x100fe200078e0097 */
[----:B------:R-:W-:Y:S01]  /*2e20*/  FMNMX.FTZ R8, R95, R8, !PT ;  /* 0x000000085f087209 */ /* 0x000fe20007810000 */
[----:B------:R-:W-:-:S02]  /*2e30*/  IMAD.MOV.U32 R125, RZ, RZ, R151 ;  /* 0x000000ffff7d7224 */ /* 0x000fc400078e0097 */
[----:B------:R-:W5:Y:S01]  /*2e40*/  MUFU.EX2 R162, R162 ;  /* 0x000000a200a27308 */ /* 0x000f620000000800 */
[----:B------:R-:W-:Y:S01]  /*2e50*/  FMNMX.FTZ R8, R83, R8, !PT ;  /* 0x0000000853087209 */ /* 0x000fe20007810000 */
[--C-:B------:R-:W-:Y:S02]  /*2e60*/  IMAD.MOV.U32 R123, RZ, RZ, R151.reuse ;  /* 0x000000ffff7b7224 */ /* 0x100fe400078e0097 */
[--C-:B------:R-:W-:Y:S01]  /*2e70*/  IMAD.MOV.U32 R111, RZ, RZ, R151.reuse ;  /* 0x000000ffff6f7224 */ /* 0x100fe200078e0097 */
[----:B------:R-:W-:Y:S01]  /*2e80*/  FMNMX.FTZ R8, R121, R8, !PT ;  /* 0x0000000879087209 */ /* 0x000fe20007810000 */
[--C-:B------:R-:W-:Y:S02]  /*2e90*/  IMAD.MOV.U32 R109, RZ, RZ, R151.reuse ;  /* 0x000000ffff6d7224 */ /* 0x100fe400078e0097 */
[----:B------:R-:W5:Y:S01]  /*2ea0*/  MUFU.EX2 R115, R115 ;  /* 0x0000007300737308 */ /* 0x000f620000000800 */
[----:B------:R-:W-:Y:S01]  /*2eb0*/  FMNMX.FTZ R8, R87, R8, !PT ;  /* 0x0000000857087209 */ /* 0x000fe20007810000 */
[----:B------:R-:W-:-:S02]  /*2ec0*/  IMAD.MOV.U32 R107, RZ, RZ, R151 ;  /* 0x000000ffff6b7224 */ /* 0x000fc400078e0097 */
[--C-:B------:R-:W-:Y:S02]  /*2ed0*/  IMAD.MOV.U32 R105, RZ, RZ, R151.reuse ;  /* 0x000000ffff697224 */ /* 0x100fe400078e0097 */
[----:B------:R-:W0:Y:S01]  /*2ee0*/  SHFL.BFLY PT, R7, R8, 0x2, 0x1f ;  /* 0x0c401f0008077f89 */ /* 0x000e2200000e0000 */
[--C-:B------:R-:W-:Y:S01]  /*2ef0*/  IMAD.MOV.U32 R103, RZ, RZ, R151.reuse ;  /* 0x000000ffff677224 */ /* 0x100fe200078e0097 */
[----:B------:R-:W-:Y:S01]  /*2f00*/  MUFU.EX2 R164, R164 ;  /* 0x000000a400a47308 */ /* 0x000fe20000000800 */
[--C-:B------:R-:W-:Y:S02]  /*2f10*/  IMAD.MOV.U32 R101, RZ, RZ, R151.reuse ;  /* 0x000000ffff657224 */ /* 0x100fe400078e0097 */
[----:B------:R-:W-:-:S05]  /*2f20*/  IMAD.MOV.U32 R99, RZ, RZ, R151 ;  /* 0x000000ffff637224 */ /* 0x000fca00078e0097 */
[----:B------:R-:W-:Y:S08]  /*2f30*/  MUFU.EX2 R117, R117 ;  /* 0x0000007500757308 */ /* 0x000ff00000000800 */
[----:B------:R-:W-:Y:S01]  /*2f40*/  MUFU.EX2 R166, R166 ;  /* 0x000000a600a67308 */ /* 0x000fe20000000800 */
[----:B0-----:R-:W-:-:S07]  /*2f50*/  FMNMX.FTZ R10, R8, R7, !PT ;  /* 0x00000007080a7209 */ /* 0x001fce0007810000 */
[----:B------:R-:W-:Y:S01]  /*2f60*/  MUFU.EX2 R119, R119 ;  /* 0x0000007700777308 */ /* 0x000fe20000000800 */
[----:B------:R-:W0:Y:S07]  /*2f70*/  SHFL.BFLY PT, R7, R10, 0x1, 0x1f ;  /* 0x0c201f000a077f89 */ /* 0x000e2e00000e0000 */
[----:B------:R-:W-:Y:S08]  /*2f80*/  MUFU.EX2 R168, R168 ;  /* 0x000000a800a87308 */ /* 0x000ff00000000800 */
[----:B------:R-:W-:Y:S08]  /*2f90*/  MUFU.EX2 R91, R91 ;  /* 0x0000005b005b7308 */ /* 0x000ff00000000800 */
[----:B------:R-:W-:Y:S01]  /*2fa0*/  MUFU.EX2 R170, R170 ;  /* 0x000000aa00aa7308 */ /* 0x000fe20000000800 */
[----:B0-----:R-:W-:-:S04]  /*2fb0*/  FMNMX.FTZ R7, R10, R7, !PT ;  /* 0x000000070a077209 */ /* 0x001fc80007810000 */
[C---:B------:R-:W-:Y:S01]  /*2fc0*/  FSETP.NEU.FTZ.AND P1, PT, R7.reuse, -INF , PT ;  /* 0xff8000000700780b */ /* 0x040fe20003f3d000 */
[----:B------:R-:W-:Y:S02]  /*2fd0*/  FMUL.FTZ R8, R7, R0 ;  /* 0x0000000007087220 */ /* 0x000fe40000410000 */
[----:B------:R-:W-:Y:S03]  /*2fe0*/  MUFU.EX2 R53, R53 ;  /* 0x0000003500357308 */ /* 0x000fe60000000800 */
[----:B------:R-:W-:-:S05]  /*2ff0*/  FSEL R30, R8, RZ, P1 ;  /* 0x000000ff081e7208 */ /* 0x000fca0000800000 */
[----:B------:R-:W-:Y:S01]  /*3000*/  MUFU.EX2 R172, R172 ;  /* 0x000000ac00ac7308 */ /* 0x000fe20000000800 */
[-CC-:B------:R-:W-:Y:S01]  /*3010*/  FFMA.FTZ R157, R5, R0.reuse, -R30.reuse ;  /* 0x00000000059d7223 */ /* 0x180fe2000001081e */
[-CC-:B------:R-:W-:Y:S01]  /*3020*/  FFMA.FTZ R6, R27, R0.reuse, -R30.reuse ;  /* 0x000000001b067223 */ /* 0x180fe2000001081e */
[-CC-:B------:R-:W-:Y:S01]  /*3030*/  FFMA.FTZ R159, R9, R0.reuse, -R30.reuse ;  /* 0x00000000099f7223 */ /* 0x180fe2000001081e */
[----:B------:R-:W-:Y:S01]  /*3040*/  FADD.FTZ R5, R156, R77 ;  /* 0x0000004d9c057221 */ /* 0x000fe20000010000 */
[-CC-:B------:R-:W-:Y:S01]  /*3050*/  FFMA.FTZ R8, R31, R0.reuse, -R30.reuse ;  /* 0x000000001f087223 */ /* 0x180fe2000001081e */
[-CC-:B------:R-:W-:Y:S01]  /*3060*/  FFMA.FTZ R161, R11, R0.reuse, -R30.reuse ;  /* 0x000000000ba17223 */ /* 0x180fe2000001081e */
[-CC-:B------:R-:W-:Y:S01]  /*3070*/  FFMA.FTZ R10, R35, R0.reuse, -R30.reuse ;  /* 0x00000000230a7223 */ /* 0x180fe2000001081e */
[----:B------:R-:W-:Y:S01]  /*3080*/  MUFU.EX2 R157, R157 ;  /* 0x0000009d009d7308 */ /* 0x000fe20000000800 */
[----:B-1----:R-:W-:Y:S01]  /*3090*/  FADD.FTZ R28, R158, R5 ;  /* 0x000000059e1c7221 */ /* 0x002fe20000010000 */
[-CC-:B------:R-:W-:Y:S01]  /*30a0*/  FFMA.FTZ R163, R13, R0.reuse, -R30.reuse ;  /* 0x000000000da37223 */ /* 0x180fe2000001081e */
[-CC-:B------:R-:W-:Y:S01]  /*30b0*/  FFMA.FTZ R12, R39, R0.reuse, -R30.reuse ;  /* 0x00000000270c7223 */ /* 0x180fe2000001081e */
[-C--:B------:R-:W-:Y:S01]  /*30c0*/  FFMA.FTZ R165, R15, R0.reuse, -R30 ;  /* 0x000000000fa57223 */ /* 0x080fe2000001081e */
[----:B--2---:R-:W-:Y:S01]  /*30d0*/  FADD.FTZ R5, R81, R28 ;  /* 0x0000001c51057221 */ /* 0x004fe20000010000 */
[-CC-:B------:R-:W-:Y:S01]  /*30e0*/  FFMA.FTZ R14, R43, R0.reuse, -R30.reuse ;  /* 0x000000002b0e7223 */ /* 0x180fe2000001081e */
[-CC-:B------:R-:W-:Y:S01]  /*30f0*/  FFMA.FTZ R167, R21, R0.reuse, -R30.reuse ;  /* 0x0000000015a77223 */ /* 0x180fe2000001081e */
[----:B------:R-:W0:Y:S01]  /*3100*/  MUFU.EX2 R6, R6 ;  /* 0x0000000600067308 */ /* 0x000e220000000800 */
[----:B---3--:R-:W-:Y:S01]  /*3110*/  FADD.FTZ R32, R160, R5 ;  /* 0x00000005a0207221 */ /* 0x008fe20000010000 */
[-CC-:B------:R-:W-:Y:S01]  /*3120*/  FFMA.FTZ R20, R47, R0.reuse, -R30.reuse ;  /* 0x000000002f147223 */ /* 0x180fe2000001081e */
[-CC-:B------:R-:W-:Y:S01]  /*3130*/  FFMA.FTZ R169, R25, R0.reuse, -R30.reuse ;  /* 0x0000000019a97223 */ /* 0x180fe2000001081e */
[-C--:B------:R-:W-:Y:S01]  /*3140*/  FFMA.FTZ R24, R51, R0.reuse, -R30 ;  /* 0x0000000033187223 */ /* 0x080fe2000001081e */
[----:B----4-:R-:W-:Y:S01]  /*3150*/  FADD.FTZ R5, R113, R32 ;  /* 0x0000002071057221 */ /* 0x010fe20000010000 */
[-CC-:B------:R-:W-:Y:S01]  /*3160*/  FFMA.FTZ R171, R29, R0.reuse, -R30.reuse ;  /* 0x000000001dab7223 */ /* 0x180fe2000001081e */
[-CC-:B------:R-:W-:Y:S01]  /*3170*/  FFMA.FTZ R26, R55, R0.reuse, -R30.reuse ;  /* 0x00000000371a7223 */ /* 0x180fe2000001081e */
[----:B------:R-:W1:Y:S01]  /*3180*/  MUFU.EX2 R159, R159 ;  /* 0x0000009f009f7308 */ /* 0x000e620000000800 */
[----:B-----5:R-:W-:Y:S01]  /*3190*/  FADD.FTZ R34, R162, R5 ;  /* 0x00000005a2227221 */ /* 0x020fe20000010000 */
[-CC-:B------:R-:W-:Y:S01]  /*31a0*/  FFMA.FTZ R173, R33, R0.reuse, -R30.reuse ;  /* 0x0000000021ad7223 */ /* 0x180fe2000001081e */
[-CC-:B------:R-:W-:Y:S01]  /*31b0*/  FFMA.FTZ R28, R59, R0.reuse, -R30.reuse ;  /* 0x000000003b1c7223 */ /* 0x180fe2000001081e */
[-C--:B------:R-:W-:Y:S01]  /*31c0*/  FFMA.FTZ R175, R37, R0.reuse, -R30 ;  /* 0x0000000025af7223 */ /* 0x080fe2000001081e */
[----:B------:R-:W-:Y:S01]  /*31d0*/  FADD.FTZ R9, R115, R34 ;  /* 0x0000002273097221 */ /* 0x000fe20000010000 */
[-CC-:B------:R-:W-:Y:S01]  /*31e0*/  FFMA.FTZ R63, R63, R0.reuse, -R30.reuse ;  /* 0x000000003f3f7223 */ /* 0x180fe2000001081e */
[-C--:B------:R-:W-:Y:S01]  /*31f0*/  FFMA.FTZ R41, R41, R0.reuse, -R30 ;  /* 0x0000000029297223 */ /* 0x080fe2000001081e */
[----:B------:R-:W2:Y:S01]  /*3200*/  MUFU.EX2 R8, R8 ;  /* 0x0000000800087308 */ /* 0x000ea20000000800 */
[----:B0-----:R-:W-:Y:S01]  /*3210*/  FADD.FTZ R32, R157, R6 ;  /* 0x000000069d207221 */ /* 0x001fe20000010000 */
[----:B------:R-:W-:Y:S01]  /*3220*/  FADD.FTZ R36, R164, R9 ;  /* 0x00000009a4247221 */ /* 0x000fe20000010000 */
[-CC-:B------:R-:W-:Y:S01]  /*3230*/  FFMA.FTZ R67, R67, R0.reuse, -R30.reuse ;  /* 0x0000000043437223 */ /* 0x180fe2000001081e */
[-CC-:B------:R-:W-:Y:S01]  /*3240*/  FFMA.FTZ R69, R69, R0.reuse, -R30.reuse ;  /* 0x0000000045457223 */ /* 0x180fe2000001081e */
[-C--:B------:R-:W-:Y:S01]  /*3250*/  FFMA.FTZ R71, R71, R0.reuse, -R30 ;  /* 0x0000000047477223 */ /* 0x080fe2000001081e */
[----:B------:R-:W-:Y:S01]  /*3260*/  FADD.FTZ R9, R117, R36 ;  /* 0x0000002475097221 */ /* 0x000fe20000010000 */
[-C--:B------:R-:W-:Y:S01]  /*3270*/  FFMA.FTZ R73, R73, R0.reuse, -R30 ;  /* 0x0000000049497223 */ /* 0x080fe2000001081e */
[----:B------:R-:W0:Y:S01]  /*3280*/  MUFU.EX2 R161, R161 ;  /* 0x000000a100a17308 */ /* 0x000e220000000800 */
[----:B-1----:R-:W-:Y:S01]  /*3290*/  FADD.FTZ R5, R159, R32 ;  /* 0x000000209f057221 */ /* 0x002fe20000010000 */
[----:B------:R-:W-:Y:S01]  /*32a0*/  FADD.FTZ R36, R166, R9 ;  /* 0x00000009a6247221 */ /* 0x000fe20000010000 */
[-CC-:B------:R-:W-:Y:S01]  /*32b0*/  FFMA.FTZ R75, R75, R0.reuse, -R30.reuse ;  /* 0x000000004b4b7223 */ /* 0x180fe2000001081e */
[-CC-:B------:R-:W-:Y:S01]  /*32c0*/  FFMA.FTZ R93, R93, R0.reuse, -R30.reuse ;  /* 0x000000005d5d7223 */ /* 0x180fe2000001081e */
[-C--:B------:R-:W-:Y:S01]  /*32d0*/  FFMA.FTZ R79, R79, R0.reuse, -R30 ;  /* 0x000000004f4f7223 */ /* 0x080fe2000001081e */
[----:B------:R-:W-:Y:S01]  /*32e0*/  FADD.FTZ R9, R119, R36 ;  /* 0x0000002477097221 */ /* 0x000fe20000010000 */
[-CC-:B------:R-:W-:Y:S01]  /*32f0*/  FFMA.FTZ R95, R95, R0.reuse, -R30.reuse ;  /* 0x000000005f5f7223 */ /* 0x180fe2000001081e */
[----:B------:R-:W1:Y:S01]  /*3300*/  MUFU.EX2 R10, R10 ;  /* 0x0000000a000a7308 */ /* 0x000e620000000800 */
[----:B--2---:R-:W-:Y:S01]  /*3310*/  FADD.FTZ R34, R8, R5 ;  /* 0x0000000508227221 */ /* 0x004fe20000010000 */
[----:B------:R-:W-:Y:S01]  /*3320*/  FADD.FTZ R38, R168, R9 ;  /* 0x00000009a8267221 */ /* 0x000fe20000010000 */
[-CC-:B------:R-:W-:Y:S01]  /*3330*/  FFMA.FTZ R83, R83, R0.reuse, -R30.reuse ;  /* 0x0000000053537223 */ /* 0x180fe2000001081e */
[-CC-:B------:R-:W-:Y:S01]  /*3340*/  FFMA.FTZ R121, R121, R0.reuse, -R30.reuse ;  /* 0x0000000079797223 */ /* 0x180fe2000001081e */
[----:B------:R-:W-:Y:S01]  /*3350*/  FFMA.FTZ R87, R87, R0, -R30 ;  /* 0x0000000057577223 */ /* 0x000fe2000001081e */
[----:B------:R-:W-:Y:S01]  /*3360*/  FADD.FTZ R9, R91, R38 ;  /* 0x000000265b097221 */ /* 0x000fe20000010000 */
[----:B------:R-:W-:Y:S01]  /*3370*/  F2FP.BF16.F32.PACK_AB R159, R8, R159 ;  /* 0x0000009f089f723e */ /* 0x000fe200000010ff */
[----:B------:R-:W2:Y:S01]  /*3380*/  MUFU.EX2 R163, R163 ;  /* 0x000000a300a37308 */ /* 0x000ea20000000800 */
[----:B0-----:R-:W-:Y:S01]  /*3390*/  FADD.FTZ R5, R161, R34 ;  /* 0x00000022a1057221 */ /* 0x001fe20000010000 */
[----:B------:R-:W-:-:S02]  /*33a0*/  F2FP.BF16.F32.PACK_AB R157, R6, R157 ;  /* 0x0000009d069d723e */ /* 0x000fc400000010ff */
[----:B------:R-:W-:Y:S01]  /*33b0*/  F2FP.BF16.F32.PACK_AB R160, R113, R160 ;  /* 0x000000a071a0723e */ /* 0x000fe200000010ff */
[--C-:B------:R-:W-:Y:S01]  /*33c0*/  IMAD.MOV.U32 R113, RZ, RZ, R151.reuse ;  /* 0x000000ffff717224 */ /* 0x100fe200078e0097 */
[----:B------:R-:W-:Y:S01]  /*33d0*/  F2FP.BF16.F32.PACK_AB R162, R115, R162 ;  /* 0x000000a273a2723e */ /* 0x000fe200000010ff */
[----:B------:R-:W-:Y:S01]  /*33e0*/  IMAD.MOV.U32 R115, RZ, RZ, R151 ;  /* 0x000000ffff737224 */ /* 0x000fe200078e0097 */
[----:B------:R-:W0:Y:S01]  /*33f0*/  MUFU.EX2 R12, R12 ;  /* 0x0000000c000c7308 */ /* 0x000e220000000800 */
[----:B-1----:R-:W-:Y:S01]  /*3400*/  FADD.FTZ R34, R10, R5 ;  /* 0x000000050a227221 */ /* 0x002fe20000010000 */
[----:B------:R-:W-:Y:S01]  /*3410*/  F2FP.BF16.F32.PACK_AB R164, R117, R164 ;  /* 0x000000a475a4723e */ /* 0x000fe200000010ff */
[--C-:B------:R-:W-:Y:S01]  /*3420*/  IMAD.MOV.U32 R117, RZ, RZ, R151.reuse ;  /* 0x000000ffff757224 */ /* 0x100fe200078e0097 */
[----:B------:R-:W-:Y:S01]  /*3430*/  F2FP.BF16.F32.PACK_AB R166, R119, R166 ;  /* 0x000000a677a6723e */ /* 0x000fe200000010ff */
[--C-:B------:R-:W-:Y:S01]  /*3440*/  IMAD.MOV.U32 R119, RZ, RZ, R151.reuse ;  /* 0x000000ffff777224 */ /* 0x100fe200078e0097 */
[----:B------:R-:W-:Y:S01]  /*3450*/  F2FP.BF16.F32.PACK_AB R168, R91, R168 ;  /* 0x000000a85ba8723e */ /* 0x000fe200000010ff */
[----:B------:R-:W-:Y:S01]  /*3460*/  IMAD.MOV.U32 R91, RZ, RZ, R151 ;  /* 0x000000ffff5b7224 */ /* 0x000fe200078e0097 */
[----:B------:R-:W1:Y:S01]  /*3470*/  MUFU.EX2 R165, R165 ;  /* 0x000000a500a57308 */ /* 0x000e620000000800 */
[----:B--2---:R-:W-:Y:S01]  /*3480*/  FADD.FTZ R5, R163, R34 ;  /* 0x00000022a3057221 */ /* 0x004fe20000010000 */
[----:B------:R-:W-:-:S02]  /*3490*/  F2FP.BF16.F32.PACK_AB R156, R77, R156 ;  /* 0x0000009c4d9c723e */ /* 0x000fc400000010ff */
[----:B------:R-:W-:Y:S02]  /*34a0*/  F2FP.BF16.F32.PACK_AB R158, R81, R158 ;  /* 0x0000009e519e723e */ /* 0x000fe400000010ff */
[----:B------:R-:W-:Y:S02]  /*34b0*/  F2FP.BF16.F32.PACK_AB R161, R10, R161 ;  /* 0x000000a10aa1723e */ /* 0x000fe400000010ff */
[----:B------:R-:W2:Y:S01]  /*34c0*/  MUFU.EX2 R14, R14 ;  /* 0x0000000e000e7308 */ /* 0x000ea20000000800 */
[C---:B0-----:R-:W-:Y:S01]  /*34d0*/  FADD.FTZ R36, R12.reuse, R5 ;  /* 0x000000050c247221 */ /* 0x041fe20000010000 */
[----:B------:R-:W-:-:S06]  /*34e0*/  F2FP.BF16.F32.PACK_AB R163, R12, R163 ;  /* 0x000000a30ca3723e */ /* 0x000fcc00000010ff */
[----:B------:R-:W0:Y:S01]  /*34f0*/  MUFU.EX2 R167, R167 ;  /* 0x000000a700a77308 */ /* 0x000e220000000800 */
[----:B-1----:R-:W-:Y:S01]  /*3500*/  FADD.FTZ R5, R165, R36 ;  /* 0x00000024a5057221 */ /* 0x002fe20000010000 */
[----:B------:R-:W-:Y:S01]  /*3510*/  FADD.FTZ R36, R170, R9 ;  /* 0x00000009aa247221 */ /* 0x000fe20000010000 */
[----:B------:R-:W-:-:S03]  /*3520*/  F2FP.BF16.F32.PACK_AB R170, R53, R170 ;  /* 0x000000aa35aa723e */ /* 0x000fc600000010ff */
[----:B------:R-:W-:Y:S02]  /*3530*/  FADD.FTZ R9, R53, R36 ;  /* 0x0000002435097221 */ /* 0x000fe40000010000 */
[----:B------:R-:W1:Y:S01]  /*3540*/  MUFU.EX2 R20, R20 ;  /* 0x0000001400147308 */ /* 0x000e620000000800 */
[----:B--2---:R-:W-:Y:S01]  /*3550*/  FADD.FTZ R4, R14, R5 ;  /* 0x000000050e047221 */ /* 0x004fe20000010000 */
[----:B------:R-:W-:Y:S01]  /*3560*/  FADD.FTZ R38, R172, R9 ;  /* 0x00000009ac267221 */ /* 0x000fe20000010000 */
[----:B------:R-:W-:-:S05]  /*3570*/  F2FP.BF16.F32.PACK_AB R165, R14, R165 ;  /* 0x000000a50ea5723e */ /* 0x000fca00000010ff */
[----:B------:R-:W2:Y:S01]  /*3580*/  MUFU.EX2 R169, R169 ;  /* 0x000000a900a97308 */ /* 0x000ea20000000800 */
[----:B0-----:R-:W-:-:S07]  /*3590*/  FADD.FTZ R5, R167, R4 ;  /* 0x00000004a7057221 */ /* 0x001fce0000010000 */
[----:B------:R-:W0:Y:S01]  /*35a0*/  MUFU.EX2 R49, R49 ;  /* 0x0000003100317308 */ /* 0x000e220000000800 */
[C---:B-1----:R-:W-:Y:S01]  /*35b0*/  FADD.FTZ R36, R20.reuse, R5 ;  /* 0x0000000514247221 */ /* 0x042fe20000010000 */
[----:B------:R-:W-:-:S06]  /*35c0*/  F2FP.BF16.F32.PACK_AB R167, R20, R167 ;  /* 0x000000a714a7723e */ /* 0x000fcc00000010ff */
[----:B------:R-:W1:Y:S01]  /*35d0*/  MUFU.EX2 R24, R24 ;  /* 0x0000001800187308 */ /* 0x000e620000000800 */
[----:B--2---:R-:W-:-:S07]  /*35e0*/  FADD.FTZ R5, R169, R36 ;  /* 0x00000024a9057221 */ /* 0x004fce0000010000 */
        /* <DEDUP_REMOVED lines=25> */
[----:B------:R-:W-:-:S06]  /*3780*/  F2FP.BF16.F32.PACK_AB R173, R28, R173 ;  /* 0x000000ad1cad723e */ /* 0x000fcc00000010ff */
[----:B------:R-:W0:Y:S01]  /*3790*/  MUFU.EX2 R61, R61 ;  /* 0x0000003d003d7308 */ /* 0x000e220000000800 */
[----:B-1----:R-:W-:-:S07]  /*37a0*/  FADD.FTZ R38, R178, R9 ;  /* 0x00000009b2267221 */ /* 0x002fce0000010000 */
        /* <DEDUP_REMOVED lines=24> */
[----:B------:R-:W-:Y:S01]  /*3930*/  F2FP.BF16.F32.PACK_AB R182, R89, R182 ;  /* 0x000000b659b6723e */ /* 0x000fe200000010ff */
[----:B------:R-:W-:-:S05]  /*3940*/  IMAD.MOV.U32 R89, RZ, RZ, R151 ;  /* 0x000000ffff597224 */ /* 0x000fca00078e0097 */
        /* <DEDUP_REMOVED lines=9> */
[----:B------:R-:W-:Y:S01]  /*39e0*/  F2FP.BF16.F32.PACK_AB R184, R97, R184 ;  /* 0x000000b861b8723e */ /* 0x000fe200000010ff */
[----:B------:R-:W-:-:S05]  /*39f0*/  IMAD.MOV.U32 R97, RZ, RZ, R151 ;  /* 0x000000ffff617224 */ /* 0x000fca00078e0097 */
        /* <DEDUP_REMOVED lines=9> */
[----:B------:R-:W-:Y:S01]  /*3a90*/  F2FP.BF16.F32.PACK_AB R183, R36, R93 ;  /* 0x0000005d24b7723e */ /* 0x000fe200000010ff */
[----:B------:R-:W-:-:S05]  /*3aa0*/  IMAD.MOV.U32 R93, RZ, RZ, R151 ;  /* 0x000000ffff5d7224 */ /* 0x000fca00078e0097 */
[----:B------:R-:W1:Y:S01]  /*3ab0*/  MUFU.EX2 R121, R121 ;  /* 0x0000007900797308 */ /* 0x000e620000000800 */
[----:B--2---:R-:W-:-:S07]  /*3ac0*/  FADD.FTZ R9, R95, R8 ;  /* 0x000000085f097221 */ /* 0x004fce0000010000 */
[----:B------:R-:W2:Y:S01]  /*3ad0*/  MUFU.EX2 R6, R87 ;  /* 0x0000005700067308 */ /* 0x000ea20000000800 */
[C---:B0-----:R-:W-:Y:S01]  /*3ae0*/  FADD.FTZ R8, R38.reuse, R9 ;  /* 0x0000000926087221 */ /* 0x041fe20000010000 */
[----:B------:R-:W-:Y:S01]  /*3af0*/  F2FP.BF16.F32.PACK_AB R185, R38, R95 ;  /* 0x0000005f26b9723e */ /* 0x000fe200000010ff */
[----:B------:R-:W-:-:S05]  /*3b00*/  IMAD.MOV.U32 R95, RZ, RZ, R151 ;  /* 0x000000ffff5f7224 */ /* 0x000fca00078e0097 */
[----:B------:R-:W0:Y:S01]  /*3b10*/  MUFU.EX2 R85, R85 ;  /* 0x0000005500557308 */ /* 0x000e220000000800 */
[----:B-1----:R-:W-:Y:S01]  /*3b20*/  FADD.FTZ R9, R121, R8 ;  /* 0x0000000879097221 */ /* 0x002fe20000010000 */
[----:B------:R-:W-:Y:S02]  /*3b30*/  VIADD R8, R88, 0xfffffffe ;  /* 0xfffffffe58087836 */ /* 0x000fe40000000000 */
[----:B------:R-:W-:-:S03]  /*3b40*/  IMAD.MOV.U32 R88, RZ, RZ, R151 ;  /* 0x000000ffff587224 */ /* 0x000fc600078e0097 */
[----:B------:R-:W-:Y:S02]  /*3b50*/  ISETP.GE.AND P1, PT, R8, R17, PT ;  /* 0x000000110800720c */ /* 0x000fe40003f26270 */
[C---:B--2---:R-:W-:Y:S01]  /*3b60*/  F2FP.BF16.F32.PACK_AB R187, R6.reuse, R121 ;  /* 0x0000007906bb723e */ /* 0x044fe200000010ff */
[----:B------:R-:W-:Y:S01]  /*3b70*/  FADD.FTZ R4, R6, R9 ;  /* 0x0000000906047221 */ /* 0x000fe20000010000 */
[----:B------:R-:W-:Y:S02]  /*3b80*/  IMAD.MOV.U32 R121, RZ, RZ, R151 ;  /* 0x000000ffff797224 */ /* 0x000fe400078e0097 */
[C---:B0-----:R-:W-:Y:S01]  /*3b90*/  FADD.FTZ R5, R85.reuse, R42 ;  /* 0x0000002a55057221 */ /* 0x041fe20000010000 */
[----:B------:R-:W-:-:S06]  /*3ba0*/  F2FP.BF16.F32.PACK_AB R186, R85, R186 ;  /* 0x000000ba55ba723e */ /* 0x000fcc00000010ff */
[----:B------:R-:W-:Y:S05]  /*3bb0*/  @!P1 BRA `(.L_x_210) ;  /* 0x0000002000c49947 */ /* 0x000fea0003800000 */
[----:B------:R-:W-:Y:S01]  /*3bc0*/  IMAD.MOV.U32 R9, RZ, RZ, R7 ;  /* 0x000000ffff097224 */ /* 0x000fe200078e0007 */
[----:B------:R-:W-:Y:S01]  /*3bd0*/  CS2R R150, SRZ ;  /* 0x0000000000967805 */ /* 0x000fe2000001ff00 */
        /* <DEDUP_REMOVED lines=31> */
[----:B------:R-:W-:Y:S01]  /*3dd0*/  CS2R R88, SRZ ;  /* 0x0000000000587805 */ /* 0x000fe2000001ff00 */
[----:B------:R-:W-:Y:S01]  /*3de0*/  UMOV UR43, UR38 ;  /* 0x00000026002b7c82 */ /* 0x000fe20008000000 */
[----:B------:R-:W-:-:S05]  /*3df0*/  UMOV UR40, UR39 ;  /* 0x0000002700287c82 */ /* 0x000fca0008000000 */
.L_x_221:
[----:B------:R-:W-:Y:S01]  /*3e00*/  ISETP.NE.AND P2, PT, RZ, UR41, PT ;  /* 0x00000029ff007c0c */ /* 0x000fe2000bf45270 */
[----:B------:R-:W-:-:S04]  /*3e10*/  UISETP.NE.AND UP0, UPT, UR40, 0x1, UPT ;  /* 0x000000012800788c */ /* 0x000fc8000bf05270 */
[----:B------:R-:W-:-:S04]  /*3e20*/  USEL UR38, URZ, 0x1, UP0 ;  /* 0x000000013f267887 */ /* 0x000fc80008000000 */
[----:B------:R-:W-:-:S04]  /*3e30*/  ULOP3.LUT UR38, UR43, UR38, URZ, 0x3c, !UPT ;  /* 0x000000262b267292 */ /* 0x000fc8000f8e3c3f */
[----:B------:R-:W-:Y:S08]  /*3e40*/  @P2 BRA `(.L_x_211) ;  /* 0x0000000000442947 */ /* 0x000ff00003800000 */
[----:B------:R-:W-:Y:S05]  /*3e50*/  @!P0 BRA `(.L_x_212) ;  /* 0x0000000000048947 */ /* 0x000fea0003800000 */
[----:B------:R-:W-:Y:S01]  /*3e60*/  BPT.TRAP 0x1 ;  /* 0x000000040000795c */ /* 0x000fe20000300000 */
.L_x_212:
[----:B------:R-:W0:Y:S01]  /*3e70*/  S2UR UR10, SR_CgaCtaId ;  /* 0x00000000000a79c3 */ /* 0x000e220000008800 */
[----:B------:R-:W-:Y:S01]  /*3e80*/  UIADD3 UR6, UR40, 0x1, URZ ;  /* 0x0000000128067890 */ /* 0x000fe2000fffe03f */
[----:B------:R-:W-:Y:S01]  /*3e90*/  IMAD.U32 R0, RZ, RZ, UR38 ;  /* 0x00000026ff007e24 */ /* 0x000fe2000f8e00ff */
[----:B------:R-:W-:Y:S02]  /*3ea0*/  UMOV UR7, 0x400 ;  /* 0x0000040000077882 */ /* 0x000fe40000000000 */
[----:B------:R-:W-:Y:S02]  /*3eb0*/  UISETP.NE.AND UP0, UPT, UR6, 0x2, UPT ;  /* 0x000000020600788c */ /* 0x000fe4000bf05270 */
[----:B------:R-:W-:Y:S02]  /*3ec0*/  SHF.L.U32 R0, R0, 0x1f, RZ ;  /* 0x0000001f00007819 */ /* 0x000fe400000006ff */
[----:B------:R-:W-:Y:S02]  /*3ed0*/  USEL UR6, UR6, URZ, UP0 ;  /* 0x0000003f06067287 */ /* 0x000fe40008000000 */
[----:B0-----:R-:W-:-:S04]  /*3ee0*/  ULEA UR7, UR10, UR7, 0x18 ;  /* 0x000000070a077291 */ /* 0x001fc8000f8ec03f */
[----:B------:R-:W-:-:S09]  /*3ef0*/  ULEA UR6, UR6, UR7, 0x3 ;  /* 0x0000000706067291 */ /* 0x000fd2000f8e183f */
[----:B------:R0:W1:Y:S01]  /*3f00*/  SYNCS.PHASECHK.TRANS64.TRYWAIT P1, [UR6+0x28830], R0 ;  /* 0x02883000ff0075a7 */ /* 0x0000620008020146 */
[----:B------:R-:W-:Y:S05]  /*3f10*/  @!P0 BRA `(.L_x_213) ;  /* 0x0000000000048947 */ /* 0x000fea0003800000 */
[----:B------:R-:W-:Y:S01]  /*3f20*/  BPT.TRAP 0x1 ;  /* 0x000000040000795c */ /* 0x000fe20000300000 */
.L_x_213:
[----:B-1----:R-:W-:Y:S05]  /*3f30*/  @P1 BRA `(.L_x_211) ;  /* 0x0000000000081947 */ /* 0x002fea0003800000 */
[----:B------:R-:W1:Y:S02]  /*3f40*/  SYNCS.PHASECHK.TRANS64.TRYWAIT P1, [UR6+0x28830], R0 ;  /* 0x02883000ff0075a7 */ /* 0x000e640008020146 */
[----:B-1----:R-:W-:Y:S05]  /*3f50*/  @!P1 BRA `(.L_x_214) ;  /* 0x000000b000749947 */ /* 0x002fea0003800000 */
.L_x_211:
[----:B-1----:R-:W1:Y:S01]  /*3f60*/  S2R R3, SR_TID.X ;  /* 0x0000000000037919 */ /* 0x002e620000002100 */
[----:B------:R-:W-:Y:S01]  /*3f70*/  UIADD3 UR39, UR40, 0x1, URZ ;  /* 0x0000000128277890 */ /* 0x000fe2000fffe03f */
[----:B------:R-:W-:Y:S01]  /*3f80*/  UMOV UR35, 0x40000040 ;  /* 0x4000004000237882 */ /* 0x000fe20000000000 */
[----:B------:R-:W-:Y:S02]  /*3f90*/  UMOV UR7, 0x40000040 ;  /* 0x4000004000077882 */ /* 0x000fe40000000000 */
[----:B------:R-:W-:Y:S01]  /*3fa0*/  UISETP.NE.AND UP0, UPT, UR39, 0x2, UPT ;  /* 0x000000022700788c */ /* 0x000fe2000bf05270 */
[----:B------:R-:W-:Y:S01]  /*3fb0*/  UMOV UR11, 0x40000040 ;  /* 0x40000040000b7882 */ /* 0x000fe20000000000 */
[----:B------:R-:W-:Y:S02]  /*3fc0*/  UMOV UR15, 0x40000040 ;  /* 0x40000040000f7882 */ /* 0x000fe40000000000 */
[----:B------:R-:W-:Y:S01]  /*3fd0*/  USEL UR39, UR39, URZ, UP0 ;  /* 0x0000003f27277287 */ /* 0x000fe20008000000 */
[----:B------:R-:W-:Y:S01]  /*3fe0*/  UMOV UR19, 0x40000040 ;  /* 0x4000004000137882 */ /* 0x000fe20000000000 */
[----:B------:R-:W-:-:S02]  /*3ff0*/  UMOV UR23, 0x40000040 ;  /* 0x4000004000177882 */ /* 0x000fc40000000000 */
[----:B------:R-:W-:Y:S01]  /*4000*/  ULEA UR34, UR39, UR42, 0xb ;  /* 0x0000002a27227291 */ /* 0x000fe2000f8e583f */
[----:B------:R-:W-:Y:S01]  /*4010*/  UMOV UR27, 0x40000040 ;  /* 0x40000040001b7882 */ /* 0x000fe20000000000 */
[----:B------:R-:W-:Y:S02]  /*4020*/  UMOV UR31, 0x40000040 ;  /* 0x40000040001f7882 */ /* 0x000fe40000000000 */
[----:B------:R-:W-:Y:S02]  /*4030*/  UIADD3 UR6, UR34, 0x2, URZ ;  /* 0x0000000222067890 */ /* 0x000fe4000fffe03f */
[----:B------:R-:W-:Y:S02]  /*4040*/  UIADD3 UR10, UR34, 0x4, URZ ;  /* 0x00000004220a7890 */ /* 0x000fe4000fffe03f */
[----:B------:R-:W-:Y:S02]  /*4050*/  UIADD3 UR14, UR34, 0x6, URZ ;  /* 0x00000006220e7890 */ /* 0x000fe4000fffe03f */
[----:B------:R-:W-:-:S02]  /*4060*/  UIADD3 UR18, UR34, 0x400, URZ ;  /* 0x0000040022127890 */ /* 0x000fc4000fffe03f */
[----:B------:R-:W-:Y:S02]  /*4070*/  UIADD3 UR22, UR34, 0x402, URZ ;  /* 0x0000040222167890 */ /* 0x000fe4000fffe03f */
[----:B------:R-:W-:Y:S02]  /*4080*/  UIADD3 UR26, UR34, 0x404, URZ ;  /* 0x00000404221a7890 */ /* 0x000fe4000fffe03f */
[----:B------:R-:W-:Y:S01]  /*4090*/  UIADD3 UR30, UR34, 0x406, URZ ;  /* 0x00000406221e7890 */ /* 0x000fe2000fffe03f */
[----:B-1----:R-:W-:-:S05]  /*40a0*/  SHF.R.U32.HI R3, RZ, 0x7, R3 ;  /* 0x00000007ff037819 */ /* 0x002fca0000011603 */
[----:B0-----:R-:W-:-:S05]  /*40b0*/  VIADD R0, R3, 0x8 ;  /* 0x0000000803007836 */ /* 0x001fca0000000000 */
[----:B------:R0:W-:Y:S06]  /*40c0*/  BAR.SYNC.DEFER_BLOCKING R0, 0x100 ;  /* 0x000400000000751d */ /* 0x0001ec0000010000 */
[----:B------:R-:W-:-:S06]  /*40d0*/  WARPGROUP.ARRIVE ;  /* 0x00000000000079c5 */ /* 0x000fcc0000000000 */
[----:B------:R-:W-:Y:S03]  /*40e0*/  HGMMA.64x128x16.F32.BF16 R24, gdesc[UR32], RZ, !UPT, gsb0 ;  /* 0x01e00000201879f0 */ /* 0x000fe6000c0018ff */
        /* <DEDUP_REMOVED lines=22> */
[----:B0-----:R-:W-:Y:S05]  /*4250*/  @P2 BRA `(.L_x_215) ;  /* 0x0000000000382947 */ /* 0x001fea0003800000 */
[----:B------:R-:W-:Y:S05]  /*4260*/  @!P0 BRA `(.L_x_216) ;  /* 0x0000000000048947 */ /* 0x000fea0003800000 */
[----:B------:R-:W-:Y:S01]  /*4270*/  BPT.TRAP 0x1 ;  /* 0x000000040000795c */ /* 0x000fe20000300000 */
.L_x_216:
[----:B------:R-:W0:Y:S01]  /*4280*/  S2UR UR7, SR_CgaCtaId ;  /* 0x00000000000779c3 */ /* 0x000e220000008800 */
[----:B------:R-:W-:Y:S01]  /*4290*/  UMOV UR6, 0x400 ;  /* 0x0000040000067882 */ /* 0x000fe20000000000 */
[----:B------:R-:W-:-:S05]  /*42a0*/  IMAD.U32 R0, RZ, RZ, UR43 ;  /* 0x0000002bff007e24 */ /* 0x000fca000f8e00ff */
[----:B------:R-:W-:Y:S01]  /*42b0*/  SHF.L.U32 R0, R0, 0x1f, RZ ;  /* 0x0000001f00007819 */ /* 0x000fe200000006ff */
[----:B0-----:R-:W-:-:S04]  /*42c0*/  ULEA UR6, UR7, UR6, 0x18 ;  /* 0x0000000607067291 */ /* 0x001fc8000f8ec03f */
[----:B------:R-:W-:-:S09]  /*42d0*/  ULEA UR6, UR40, UR6, 0x3 ;  /* 0x0000000628067291 */ /* 0x000fd2000f8e183f */
[----:B------:R0:W1:Y:S01]  /*42e0*/  SYNCS.PHASECHK.TRANS64.TRYWAIT P1, [UR6+0x28850], R0 ;  /* 0x02885000ff0075a7 */ /* 0x0000620008020146 */
[----:B------:R-:W-:Y:S05]  /*42f0*/  @!P0 BRA `(.L_x_217) ;  /* 0x0000000000048947 */ /* 0x000fea0003800000 */
[----:B------:R-:W-:Y:S01]  /*4300*/  BPT.TRAP 0x1 ;  /* 0x000000040000795c */ /* 0x000fe20000300000 */
.L_x_217:
[----:B-1----:R-:W-:Y:S05]  /*4310*/  @P1 BRA `(.L_x_215) ;  /* 0x0000000000081947 */ /* 0x002fea0003800000 */
[----:B------:R-:W1:Y:S02]  /*4320*/  SYNCS.PHASECHK.TRANS64.TRYWAIT P1, [UR6+0x28850], R0 ;  /* 0x02885000ff0075a7 */ /* 0x000e640008020146 */
[----:B-1----:R-:W-:Y:S05]  /*4330*/  @!P1 BRA `(.L_x_218) ;  /* 0x000000ac00949947 */ /* 0x002fea0003800000 */
.L_x_215:
[----:B------:R-:W2:Y:S01]  /*4340*/  S2UR UR6, SR_CgaCtaId ;  /* 0x00000000000679c3 */ /* 0x000ea20000008800 */
[----:B------:R-:W-:Y:S01]  /*4350*/  UMOV UR7, 0x400 ;  /* 0x0000040000077882 */ /* 0x000fe20000000000 */
[----:B------:R-:W-:Y:S01]  /*4360*/  WARPGROUP.ARRIVE ;  /* 0x00000000000079c5 */ /* 0x000fe20000000000 */
[----:B------:R-:W-:-:S05]  /*4370*/  UMOV UR15, 0x40000040 ;  /* 0x40000040000f7882 */ /* 0x000fca0000000000 */
[----:B-1----:R-:W1:Y:S01]  /*4380*/  S2R R3, SR_TID.X ;  /* 0x0000000000037919 */ /* 0x002e620000002100 */
[----:B--2---:R-:W-:-:S04]  /*4390*/  ULEA UR11, UR6, UR7, 0x18 ;  /* 0x00000007060b7291 */ /* 0x004fc8000f8ec03f */
[----:B------:R-:W-:-:S04]  /*43a0*/  UIADD3 UR7, UR11, 0x400, URZ ;  /* 0x000004000b077890 */ /* 0x000fc8000fffe03f */
[----:B------:R-:W-:-:S04]  /*43b0*/  USHF.R.U32.HI UR7, URZ, 0x4, UR7 ;  /* 0x000000043f077899 */ /* 0x000fc80008011607 */
[----:B------:R-:W-:Y:S01]  /*43c0*/  ULOP3.LUT UR7, UR7, 0x3fff, URZ, 0xc0, !UPT ;  /* 0x00003fff07077892 */ /* 0x000fe2000f8ec03f */
[----:B-1----:R-:W-:-:S03]  /*43d0*/  SHF.R.U32.HI R3, RZ, 0x7, R3 ;  /* 0x00000007ff037819 */ /* 0x002fc60000011603 */
[----:B------:R-:W-:Y:S01]  /*43e0*/  ULOP3.LUT UR7, UR7, 0x4000000, URZ, 0xfc, !UPT ;  /* 0x0400000007077892 */ /* 0x000fe2000f8efc3f */
[----:B0-----:R-:W-:-:S03]  /*43f0*/  IADD3 R0, -R3, 0xb, RZ ;  /* 0x0000000b03007810 */ /* 0x001fc60007ffe1ff */
        /* <DEDUP_REMOVED lines=43> */
.L_x_219:
[----:B0-----:R-:W-:Y:S01]  /*46b0*/  FMNMX.FTZ R0, R24, R6, !PT ;  /* 0x0000000618007209 */ /* 0x001fe20007810000 */
[----:B------:R-:W-:Y:S01]  /*46c0*/  ULEA UR7, UR39, UR11, 0x3 ;  /* 0x0000000b27077291 */ /* 0x000fe2000f8e183f */
[----:B------:R-:W-:Y:S02]  /*46d0*/  FMNMX.FTZ R10, R26, R9, !PT ;  /* 0x000000091a0a7209 */ /* 0x000fe40007810000 */
[----:B------:R-:W-:Y:S01]  /*46e0*/  FMNMX.FTZ R3, R25, R0, !PT ;  /* 0x0000000019037209 */ /* 0x000fe20007810000 */
[----:B------:R-:W-:Y:S01]  /*46f0*/  UIADD3 UR7, UR7, 0x28840, URZ ;  /* 0x0002884007077890 */ /* 0x000fe2000fffe03f */
[----:B------:R-:W-:Y:S02]  /*4700*/  FMNMX.FTZ R7, R27, R10, !PT ;  /* 0x0000000a1b077209 */ /* 0x000fe40007810000 */
[----:B------:R-:W-:Y:S01]  /*4710*/  FMNMX.FTZ R0, R28, R3, !PT ;  /* 0x000000031c007209 */ /* 0x000fe20007810000 */
[----:B------:R-:W-:Y:S01]  /*4720*/  UPRMT UR7, UR6, 0x654, UR7 ;  /* 0x0000065406077896 */ /* 0x000fe20008000007 */
[----:B------:R-:W-:-:S02]  /*4730*/  FMNMX.FTZ R10, R30, R7, !PT ;  /* 0x000000071e0a7209 */ /* 0x000fc40007810000 */
[----:B------:R-:W-:Y:S02]  /*4740*/  FMNMX.FTZ R3, R29, R0, !PT ;  /* 0x000000001d037209 */ /* 0x000fe40007810000 */
[----:B------:R-:W-:Y:S02]  /*4750*/  FMNMX.FTZ R7, R31, R10, !PT ;  /* 0x0000000a1f077209 */ /* 0x000fe40007810000 */
[----:B------:R-:W-:Y:S02]  /*4760*/  FMNMX.FTZ R0, R32, R3, !PT ;  /* 0x0000000320007209 */ /* 0x000fe40007810000 */
[----:B------:R-:W-:Y:S01]  /*4770*/  FMNMX.FTZ R10, R34, R7, !PT ;  /* 0x00000007220a7209 */ /* 0x000fe20007810000 */
[----:B------:R-:W-:Y:S01]  /*4780*/  SYNCS.ARRIVE.TRANS64.RED.A1T0 RZ, [UR7], RZ ;  /* 0x000000ffffff79a7 */ /* 0x000fe20008100407 */
        /* <DEDUP_REMOVED lines=53> */
[----:B------:R-:W-:-:S03]  /*4ae0*/  FMNMX.FTZ R10, R87, R10, !PT ;  /* 0x0000000a570a7209 */ /* 0x000fc60007810000 */
[----:B------:R-:W0:Y:S04]  /*4af0*/  SHFL.BFLY PT, R0, R11, 0x2, 0x1f ;  /* 0x0c401f000b007f89 */ /* 0x000e2800000e0000 */
[----:B------:R-:W1:Y:S01]  /*4b00*/  SHFL.BFLY PT, R3, R10, 0x2, 0x1f ;  /* 0x0c401f000a037f89 */ /* 0x000e6200000e0000 */
[----:B0-----:R-:W-:Y:S02]  /*4b10*/  FMNMX.FTZ R12, R11, R0, !PT ;  /* 0x000000000b0c7209 */ /* 0x001fe40007810000 */
[----:B------:R-:W0:Y:S01]  /*4b20*/  LDC R0, c[0x0][0x988] ;  /* 0x00026200ff007b82 */ /* 0x000e220000000800 */
[----:B-1----:R-:W-:Y:S02]  /*4b30*/  FMNMX.FTZ R13, R10, R3, !PT ;  /* 0x000000030a0d7209 */ /* 0x002fe40007810000 */
[----:B------:R-:W1:Y:S04]  /*4b40*/  SHFL.BFLY PT, R3, R12, 0x1, 0x1f ;  /* 0x0c201f000c037f89 */ /* 0x000e6800000e0000 */
[----:B------:R-:W2:Y:S01]  /*4b50*/  SHFL.BFLY PT, R14, R13, 0x1, 0x1f ;  /* 0x0c201f000d0e7f89 */ /* 0x000ea200000e0000 */
[----:B-1----:R-:W-:-:S02]  /*4b60*/  FMNMX.FTZ R3, R12, R3, !PT ;  /* 0x000000030c037209 */ /* 0x002fc40007810000 */
[----:B--2---:R-:W-:-:S03]  /*4b70*/  FMNMX.FTZ R7, R13, R14, !PT ;  /* 0x0000000e0d077209 */ /* 0x004fc60007810000 */
[C---:B0-----:R-:W-:Y:S01]  /*4b80*/  FMUL.FTZ R157, R3.reuse, R0 ;  /* 0x00000000039d7220 */ /* 0x041fe20000410000 */
[----:B------:R-:W-:-:S03]  /*4b90*/  FADD.FTZ R15, -R3, R6 ;  /* 0x00000006030f7221 */ /* 0x000fc60000010100 */
[-CC-:B------:R-:W-:Y:S01]  /*4ba0*/  FFMA.FTZ R165, R41, R0.reuse, -R157.reuse ;  /* 0x0000000029a57223 */ /* 0x180fe2000001089d */
[-C--:B------:R-:W-:Y:S01]  /*4bb0*/  FFMA.FTZ R41, R53, R0.reuse, -R157 ;  /* 0x0000000035297223 */ /* 0x080fe2000001089d */
[C---:B------:R-:W-:Y:S01]  /*4bc0*/  FADD.FTZ R9, -R7.reuse, R9 ;  /* 0x0000000907097221 */ /* 0x040fe20000010100 */
[-C--:B------:R-:W-:Y:S01]  /*4bd0*/  FMUL.FTZ R53, R7, R0.reuse ;  /* 0x0000000007357220 */ /* 0x080fe20000410000 */
[-C--:B------:R-:W-:Y:S01]  /*4be0*/  FMUL.FTZ R6, R15, R0.reuse ;  /* 0x000000000f067220 */ /* 0x080fe20000410000 */
[-C--:B------:R-:W-:Y:S01]  /*4bf0*/  FFMA.FTZ R11, R24, R0.reuse, -R157 ;  /* 0x00000000180b7223 */ /* 0x080fe2000001089d */
[-C--:B------:R-:W-:Y:S01]  /*4c00*/  FMUL.FTZ R9, R9, R0.reuse ;  /* 0x0000000009097220 */ /* 0x080fe20000410000 */
[-C--:B------:R-:W-:Y:S01]  /*4c10*/  FFMA.FTZ R10, R26, R0.reuse, -R53 ;  /* 0x000000001a0a7223 */ /* 0x080fe20000010835 */
[-CC-:B------:R-:W-:Y:S01]  /*4c20*/  FFMA.FTZ R167, R45, R0.reuse, -R157.reuse ;  /* 0x000000002da77223 */ /* 0x180fe2000001089d */
        /* <DEDUP_REMOVED lines=27> */
[-C--:B------:R-:W-:Y:S01]  /*4de0*/  FFMA.FTZ R49, R85, R0.reuse, -R157 ;  /* 0x0000000055317223 */ /* 0x080fe2000001089d */
        /* <DEDUP_REMOVED lines=26> */
[----:B0-----:R-:W-:Y:S01]  /*4f90*/  FFMA.FTZ R5, R6, R5, R11 ;  /* 0x0000000506057223 */ /* 0x001fe2000001000b */
[-CC-:B------:R-:W-:Y:S01]  /*4fa0*/  FFMA.FTZ R183, R78, R0.reuse, -R53.reuse ;  /* 0x000000004eb77223 */ /* 0x180fe20000010835 */
[-CC-:B------:R-:W-:Y:S01]  /*4fb0*/  FFMA.FTZ R185, R82, R0.reuse, -R53.reuse ;  /* 0x0000000052b97223 */ /* 0x180fe20000010835 */
[----:B------:R-:W-:-:S04]  /*4fc0*/  FFMA.FTZ R187, R86, R0, -R53 ;  /* 0x0000000056bb7223 */ /* 0x000fc80000010835 */
[----:B------:R-:W0:Y:S08]  /*4fd0*/  MUFU.EX2 R156, R156 ;  /* 0x0000009c009c7308 */ /* 0x000e300000000800 */
[----:B------:R-:W2:Y:S01]  /*4fe0*/  MUFU.EX2 R157, R157 ;  /* 0x0000009d009d7308 */ /* 0x000ea20000000800 */
[----:B-1----:R-:W-:-:S07]  /*4ff0*/  FFMA.FTZ R4, R9, R4, R10 ;  /* 0x0000000409047223 */ /* 0x002fce000001000a */
        /* <DEDUP_REMOVED lines=20> */
[----:B------:R-:W-:-:S06]  /*5140*/  FFMA.FTZ R36, R67, R0, -R53 ;  /* 0x0000000043247223 */ /* 0x000fcc0000010835 */
        /* <DEDUP_REMOVED lines=16> */
[----:B------:R-:W-:-:S06]  /*5250*/  FFMA.FTZ R38, R71, R0, -R53 ;  /* 0x0000000047267223 */ /* 0x000fcc0000010835 */
        /* <DEDUP_REMOVED lines=47> */
[----:B--2---:R-:W-:Y:S01]  /*5550*/  FADD.FTZ R47, R29, R44 ;  /* 0x0000002c1d2f7221 */ /* 0x004fe20000010000 */
[----:B------:R-:W-:-:S06]  /*5560*/  FFMA.FTZ R44, R83, R0, -R53 ;  /* 0x00000000532c7223 */ /* 0x000fcc0000010835 */
        /* <DEDUP_REMOVED lines=39> */
[----:B0-----:R-:W-:-:S03]  /*57e0*/  FADD.FTZ R5, R49, R48 ;  /* 0x0000003031057221 */ /* 0x001fc60000010000 */
[----:B--2---:R-:W-:Y:S01]  /*57f0*/  FADD.FTZ R4, R46, R47 ;  /* 0x0000002f2e047221 */ /* 0x004fe20000010000 */
[----:B------:R-:W-:Y:S06]  /*5800*/  @!P0 BRA `(.L_x_220) ;  /* 0x0000000000048947 */ /* 0x000fec0003800000 */
[----:B------:R-:W-:Y:S01]  /*5810*/  BPT.TRAP 0x1 ;  /* 0x000000040000795c */ /* 0x000fe20000300000 */
.L_x_220:
[----:B------:R-:W-:Y:S01]  /*5820*/  ULEA UR7, UR40, UR11, 0x3 ;  /* 0x0000000b28077291 */ /* 0x000fe2000f8e183f */
[----:B------:R-:W-:Y:S01]  /*5830*/  ISETP.GT.AND P1, PT, R8, R17, PT ;  /* 0x000000110800720c */ /* 0x000fe20003f24270 */
[----:B------:R-:W-:Y:S01]  /*5840*/  UMOV UR43, UR38 ;  /* 0x00000026002b7c82 */ /* 0x000fe20008000000 */
[----:B------:R-:W-:Y:S01]  /*5850*/  UMOV UR40, UR39 ;  /* 0x0000002700287c82 */ /* 0x000fe20008000000 */
[----:B------:R-:W-:Y:S01]  /*5860*/  UIADD3 UR7, UR7, 0x28860, URZ ;  /* 0x0002886007077890 */ /* 0x000fe2000fffe03f */
[----:B------:R-:W-:Y:S01]  /*5870*/  F2FP.BF16.F32.PACK_AB R158, R159, R158 ;  /* 0x0000009e9f9e723e */ /* 0x000fe200000010ff */
[----:B------:R-:W-:Y:S01]  /*5880*/  FMUL.FTZ R88, R88, R6 ;  /* 0x0000000658587220 */ /* 0x000fe20000410000 */
[----:B------:R-:W-:Y:S01]  /*5890*/  F2FP.BF16.F32.PACK_AB R160, R161, R160 ;  /* 0x000000a0a1a0723e */ /* 0x000fe200000010ff */
[----:B------:R-:W-:Y:S01]  /*58a0*/  UPRMT UR7, UR6, 0x654, UR7 ;  /* 0x0000065406077896 */ /* 0x000fe20008000007 */
        /* <DEDUP_REMOVED lines=67> */
[----:B------:R-:W-:Y:S01]  /*5ce0*/  F2FP.BF16.F32.PACK_AB R156, R156, R11 ;  /* 0x0000000b9c9c723e */ /* 0x000fe200000010ff */
[----:B------:R-:W-:Y:S01]  /*5cf0*/  VIADD R8, R8, 0xffffffff ;  /* 0xffffffff08087836 */ /* 0x000fe20000000000 */
[----:B------:R-:W-:Y:S01]  /*5d00*/  F2FP.BF16.F32.PACK_AB R157, R157, R10 ;  /* 0x0000000a9d9d723e */ /* 0x000fe200000010ff */
[----:B------:R-:W-:Y:S01]  /*5d10*/  IMAD.MOV.U32 R9, RZ, RZ, R7 ;  /* 0x000000ffff097224 */ /* 0x000fe200078e0007 */
[----:B------:R-:W-:Y:S01]  /*5d20*/  F2FP.BF16.F32.PACK_AB R159, R27, R12 ;  /* 0x0000000c1b9f723e */ /* 0x000fe200000010ff */
[----:B------:R-:W-:Y:S01]  /*5d30*/  IMAD.MOV.U32 R6, RZ, RZ, R3 ;  /* 0x000000ffff067224 */ /* 0x000fe200078e0003 */
[----:B------:R-:W-:-:S02]  /*5d40*/  F2FP.BF16.F32.PACK_AB R161, R31, R14 ;  /* 0x0000000e1fa1723e */ /* 0x000fc400000010ff */
[----:B------:R-:W-:Y:S02]  /*5d50*/  F2FP.BF16.F32.PACK_AB R163, R35, R20 ;  /* 0x0000001423a3723e */ /* 0x000fe400000010ff */
[----:B------:R-:W-:Y:S02]  /*5d60*/  F2FP.BF16.F32.PACK_AB R165, R39, R24 ;  /* 0x0000001827a5723e */ /* 0x000fe400000010ff */
[----:B------:R-:W-:Y:S02]  /*5d70*/  F2FP.BF16.F32.PACK_AB R167, R43, R26 ;  /* 0x0000001a2ba7723e */ /* 0x000fe400000010ff */
[----:B------:R-:W-:Y:S02]  /*5d80*/  F2FP.BF16.F32.PACK_AB R168, R45, R168 ;  /* 0x000000a82da8723e */ /* 0x000fe400000010ff */
[----:B------:R-:W-:Y:S02]  /*5d90*/  F2FP.BF16.F32.PACK_AB R169, R28, R169 ;  /* 0x000000a91ca9723e */ /* 0x000fe400000010ff */
        /* <DEDUP_REMOVED lines=17> */
[----:B------:R-:W-:Y:S01]  /*5eb0*/  F2FP.BF16.F32.PACK_AB R187, R46, R187 ;  /* 0x000000bb2ebb723e */ /* 0x000fe200000010ff */
[----:B------:R-:W-:Y:S06]  /*5ec0*/  @P1 BRA `(.L_x_221) ;  /* 0xffffffdc00cc1947 */ /* 0x000fec000383ffff */
.L_x_210:
[----:B------:R-:W-:Y:S06]  /*5ed0*/  BAR.ARV 0x8, 0x180 ;  /* 0x0206000000007b1d */ /* 0x000fec0000002000 */
[----:B------:R-:W-:Y:S05]  /*5ee0*/  @!P0 BRA `(.L_x_222) ;  /* 0x0000000000048947 */ /* 0x000fea0003800000 */
[----:B------:R-:W-:Y:S01]  /*5ef0*/  BPT.TRAP 0x1 ;  /* 0x000000040000795c */ /* 0x000fe20000300000 */
.L_x_222:
        /* <DEDUP_REMOVED lines=9> */
.L_x_223:
[----:B-1----:R-:W-:Y:S05]  /*5f90*/  @P1 BRA `(.L_x_224) ;  /* 0x0000000000081947 */ /* 0x002fea0003800000 */
[----:B------:R-:W1:Y:S02]  /*5fa0*/  SYNCS.PHASECHK.TRANS64.TRYWAIT P1, [UR5+0x28850], R6 ;  /* 0x02885006ff0075a7 */ /* 0x000e640008020145 */
[----:B-1----:R-:W-:Y:S05]  /*5fb0*/  @!P1 BRA `(.L_x_225) ;  /* 0x00000090008c9947 */ /* 0x002fea0003800000 */
.L_x_224:
[----:B------:R-:W-:Y:S01]  /*5fc0*/  UIADD3 UR4, UR4, 0x400, URZ ;  /* 0x0000040004047890 */ /* 0x000fe2000fffe03f */
[----:B------:R-:W-:Y:S01]  /*5fd0*/  WARPGROUP.ARRIVE ;  /* 0x00000000000079c5 */ /* 0x000fe20000000000 */
[----:B------:R-:W-:Y:S01]  /*5fe0*/  UMOV UR11, 0x40000040 ;  /* 0x40000040000b7882 */ /* 0x000fe20000000000 */
[----:B01----:R-:W0:Y:S01]  /*5ff0*/  SHFL.BFLY PT, R6, R5, 0x2, 0x1f ;  /* 0x0c401f0005067f89 */ /* 0x003e2200000e0000 */
[----:B------:R-:W-:Y:S01]  /*6000*/  USHF.R.U32.HI UR4, URZ, 0x4, UR4 ;  /* 0x000000043f047899 */ /* 0x000fe20008011604 */
[----:B------:R-:W-:Y:S02]  /*6010*/  MOV R65, RZ ;  /* 0x000000ff00417202 */ /* 0x000fe40000000f00 */
[----:B------:R-:W1:Y:S01]  /*6020*/  SHFL.BFLY PT, R9, R4, 0x2, 0x1f ;  /* 0x0c401f0004097f89 */ /* 0x000e6200000e0000 */
[----:B------:R-:W-:-:S04]  /*6030*/  ULOP3.LUT UR4, UR4, 0x3fff, URZ, 0xc0, !UPT ;  /* 0x00003fff04047892 */ /* 0x000fc8000f8ec03f */
[----:B------:R-:W-:-:S04]  /*6040*/  ULOP3.LUT UR4, UR4, 0x4000000, URZ, 0xfc, !UPT ;  /* 0x0400000004047892 */ /* 0x000fc8000f8efc3f */
[----:B------:R-:W-:-:S04]  /*6050*/  ULEA UR4, UR39, UR4, 0xb ;  /* 0x0000000427047291 */ /* 0x000fc8000f8e583f */
[----:B------:R-:W-:-:S03]  /*6060*/  UIADD3 UR6, UR4, 0x80, URZ ;  /* 0x0000008004067890 */ /* 0x000fc6000fffe03f */
[----:B------:R-:W-:Y:S02]  /*6070*/  UMOV UR10, UR4 ;  /* 0x00000004000a7c82 */ /* 0x000fe40008000000 */
[----:B------:R-:W-:Y:S01]  /*6080*/  HGMMA.64x128x16.F32.BF16 R88, R156, gdesc[UR8].tnspB, R88, gsb0 ;  /* 0x41e000089c587df0 */ /* 0x000fe20008001858 */
[----:B------:R-:W-:Y:S01]  /*6090*/  UMOV UR11, 0x40000040 ;  /* 0x40000040000b7882 */ /* 0x000fe20000000000 */
[----:B------:R-:W-:Y:S01]  /*60a0*/  UMOV UR10, UR6 ;  /* 0x00000006000a7c82 */ /* 0x000fe20008000000 */
[----:B------:R-:W-:Y:S01]  /*60b0*/  UIADD3 UR6, UR4, 0x100, URZ ;  /* 0x0000010004067890 */ /* 0x000fe2000fffe03f */
[----:B0-----:R-:W-:Y:S01]  /*60c0*/  FADD.FTZ R6, R6, R5 ;  /* 0x0000000506067221 */ /* 0x001fe20000010000 */
[----:B-1----:R-:W-:-:S04]  /*60d0*/  FADD.FTZ R8, R9, R4 ;  /* 0x0000000409087221 */ /* 0x002fc80000010000 */
[----:B------:R-:W0:Y:S04]  /*60e0*/  SHFL.BFLY PT, R9, R6, 0x1, 0x1f ;  /* 0x0c201f0006097f89 */ /* 0x000e2800000e0000 */
[----:B------:R-:W1:Y:S01]  /*60f0*/  SHFL.BFLY PT, R11, R8, 0x1, 0x1f ;  /* 0x0c201f00080b7f89 */ /* 0x000e6200000e0000 */
[----:B0-----:R-:W-:Y:S01]  /*6100*/  FADD.FTZ R12, R6, R9 ;  /* 0x00000009060c7221 */ /* 0x001fe20000010000 */
[----:B------:R-:W-:Y:S02]  /*6110*/  IMAD.MOV.U32 R9, RZ, RZ, RZ ;  /* 0x000000ffff097224 */ /* 0x000fe400078e00ff */
[----:B-1----:R-:W-:Y:S02]  /*6120*/  FADD.FTZ R11, R8, R11 ;  /* 0x0000000b080b7221 */ /* 0x002fe40000010000 */
[----:B------:R-:W-:-:S03]  /*6130*/  FSETP.NE.FTZ.AND P1, PT, R12, RZ, PT ;  /* 0x000000ff0c00720b */ /* 0x000fc60003f35000 */
[----:B------:R-:W-:-:S10]  /*6140*/  FSETP.NE.FTZ.AND P2, PT, R11, RZ, PT ;  /* 0x000000ff0b00720b */ /* 0x000fd40003f55000 */
[----:B------:R-:W0:Y:S01]  /*6150*/  @P1 MUFU.LG2 R5, R12 ;  /* 0x0000000c00051308 */ /* 0x000e220000000c00 */
[C---:B------:R-:W-:Y:S02]  /*6160*/  @P1 FMUL.FTZ R4, R0.reuse, 0.69314718246459960938 ;  /* 0x3f31721800041820 */ /* 0x040fe40000410000 */
[----:B------:R-:W-:-:S05]  /*6170*/  @P2 FMUL.FTZ R13, R0, 0.69314718246459960938 ;  /* 0x3f317218000d2820 */ /* 0x000fca0000410000 */
[----:B------:R-:W1:Y:S08]  /*6180*/  @P2 MUFU.LG2 R10, R11 ;  /* 0x0000000b000a2308 */ /* 0x000e700000000c00 */
[----:B------:R2:W3:Y:S01]  /*6190*/  @P1 MUFU.RCP R65, R12 ;  /* 0x0000000c00411308 */ /* 0x0004e20000001000 */
[----:B0-----:R-:W-:-:S07]  /*61a0*/  @P1 FMUL.FTZ R5, R5, 0.69314718246459960938 ;  /* 0x3f31721805051820 */ /* 0x001fce0000410000 */
[----:B------:R2:W0:Y:S01]  /*61b0*/  @P2 MUFU.RCP R9, R11 ;  /* 0x0000000b00092308 */ /* 0x0004220000001000 */
[----:B-1----:R-:W-:Y:S01]  /*61c0*/  @P2 FMUL.FTZ R10, R10, 0.69314718246459960938 ;  /* 0x3f3172180a0a2820 */ /* 0x002fe20000410000 */
[----:B------:R-:W-:Y:S02]  /*61d0*/  WARPGROUP.DEPBAR.LE gsb0, 0x0 ;  /* 0x00008000000079c5 */ /* 0x000fe40000010000 */
[----:B------:R-:W-:Y:S01]  /*61e0*/  WARPGROUP.ARRIVE ;  /* 0x00000000000079c5 */ /* 0x000fe20000000000 */
[----:B------:R-:W-:Y:S02]  /*61f0*/  IMAD.MOV.U32 R156, RZ, RZ, -0x800000 ;  /* 0xff800000ff9c7424 */ /* 0x000fe400078e00ff */
[----:B------:R-:W-:Y:S01]  /*6200*/  @P1 FFMA.FTZ R156, R4, R3, R5 ;  /* 0x00000003049c1223 */ /* 0x000fe20000010005 */
[----:B------:R-:W-:Y:S02]  /*6210*/  IMAD.MOV.U32 R157, RZ, RZ, -0x800000 ;  /* 0xff800000ff9d7424 */ /* 0x000fe400078e00ff */
[----:B------:R-:W-:Y:S01]  /*6220*/  @P2 FFMA.FTZ R157, R13, R7, R10 ;  /* 0x000000070d9d2223 */ /* 0x000fe2000001000a */
[----:B------:R-:W-:Y:S01]  /*6230*/  HGMMA.64x128x16.F32.BF16 R88, R160, gdesc[UR8].tnspB, R88, gsb0 ;  /* 0x41e00008a0587df0 */ /* 0x000fe20008001858 */
[----:B------:R-:W-:Y:S01]  /*6240*/  UMOV UR10, UR6 ;  /* 0x00000006000a7c82 */ /* 0x000fe20008000000 */
[----:B------:R-:W-:Y:S01]  /*6250*/  UMOV UR11, 0x40000040 ;  /* 0x40000040000b7882 */ /* 0x000fe20000000000 */
[----:B------:R-:W-:Y:S01]  /*6260*/  UIADD3 UR6, UR4, 0x180, URZ ;  /* 0x0000018004067890 */ /* 0x000fe2000fffe03f */
[----:B------:R-:W-:-:S02]  /*6270*/  WARPGROUP.DEPBAR.LE gsb0, 0x0 ;  /* 0x00008000000079c5 */ /* 0x000fc40000010000 */
        /* <DEDUP_REMOVED lines=34> */
.L_x_226:
[----:B------:R-:W-:Y:S01]  /*64a0*/  UIADD3 UR4, UR5, 0x28860, URZ ;  /* 0x0002886005047890 */ /* 0x000fe2000fffe03f */
[-C--:B------:R-:W-:Y:S01]  /*64b0*/  FMUL.FTZ R20, R88, R65.reuse ;  /* 0x0000004158147220 */ /* 0x080fe20000410000 */
[----:B------:R-:W-:Y:S01]  /*64c0*/  UIADD3 UR39, UR39, 0x1, URZ ;  /* 0x0000000127277890 */ /* 0x000fe2000fffe03f */
[-C--:B------:R-:W-:Y:S01]  /*64d0*/  FMUL.FTZ R21, R89, R65.reuse ;  /* 0x0000004159157220 */ /* 0x080fe20000410000 */
[----:B------:R-:W-:Y:S01]  /*64e0*/  UPRMT UR4, UR7, 0x654, UR4 ;  /* 0x0000065407047896 */ /* 0x000fe20008000004 */
[-C--:B------:R-:W-:Y:S01]  /*64f0*/  FMUL.FTZ R36, R92, R65.reuse ;  /* 0x000000415c247220 */ /* 0x080fe20000410000 */
[----:B------:R-:W-:Y:S01]  /*6500*/  UISETP.NE.AND UP0, UPT, UR39, 0x2, UPT ;  /* 0x000000022700788c */ /* 0x000fe2000bf05270 */
        /* <DEDUP_REMOVED lines=32> */
[----:B------:R-:W-:Y:S01]  /*6710*/  FMUL.FTZ R69, R95, R9 ;  /* 0x000000095f457220 */ /* 0x000fe20000410000 */
[----:B------:R-:W-:Y:S01]  /*6720*/  USEL UR4, URZ, 0x1, UP0 ;  /* 0x000000013f047887 */ /* 0x000fe20008000000 */
        /* <DEDUP_REMOVED lines=30> */
[----:B------:R-:W-:Y:S01]  /*6910*/  VIADD R205, R205, 0x1 ;  /* 0x00000001cdcd7836 */ /* 0x000fe20000000000 */
[----:B------:R-:W-:-:S02]  /*6920*/  USEL UR39, UR39, URZ, UP0 ;  /* 0x0000003f27277287 */ /* 0x000fc40008000000 */
[----:B------:R-:W-:-:S12]  /*6930*/  ULOP3.LUT UR38, UR38, UR4, URZ, 0x3c, !UPT ;  /* 0x0000000426267292 */ /* 0x000fd8000f8e3c3f */
.L_x_202:
[----:B------:R-:W0:Y:S01]  /*6940*/  S2R R3, SR_CgaCtaId ;  /* 0x0000000000037919 */ /* 0x000e220000008800 */
[----:B------:R-:W-:Y:S01]  /*6950*/  MOV R0, 0x400 ;  /* 0x0000040000007802 */ /* 0x000fe20000000f00 */
[----:B------:R-:W-:Y:S01]  /*6960*/  BSSY B0, `(.L_x_227) ;  /* 0x00002c4000007945 */ /* 0x000fe20003800000 */
[----:B------:R-:W-:Y:S02]  /*6970*/  BAR.SYNC.DEFER_BLOCKING 0x5, 0x180 ;  /* 0x0146000000007b1d */ /* 0x000fe40000010000 */
[----:B0-----:R-:W-:-:S05]  /*6980*/  LEA R0, R3, R0, 0x18 ;  /* 0x0000000003007211 */ /* 0x001fca00078ec0ff */
[----:B------:R0:W1:Y:S01]  /*6990*/  LDS.128 R4, [R0+0x288d0] ;  /* 0x0288d00000047984 */ /* 0x0000620000000c00 */
[----:B------:R-:W-:Y:S06]  /*69a0*/  BAR.ARV 0x4, 0x180 ;  /* 0x0106000000007b1d */ /* 0x000fec0000002000 */
[----:B------:R-:W-:Y:S05]  /*69b0*/  @P0 BRA `(.L_x_228) ;  /* 0x00000020001c0947 */ /* 0x000fea0003800000 */
[----:B------:R-:W2:Y:S01]  /*69c0*/  S2R R3, SR_SWINHI ;  /* 0x0000000000037919 */ /* 0x000ea20000002f00 */
[C---:B------:R-:W-:Y:S01]  /*69d0*/  IMAD.SHL.U32 R105, R19.reuse, 0x4, RZ ;  /* 0x0000000413697824 */ /* 0x040fe200078e00ff */
[----:B------:R-:W-:Y:S01]  /*69e0*/  SHF.L.U64.HI R104, R19, 0x2, R202 ;  /* 0x0000000213687819 */ /* 0x000fe200000102ca */
[----:B------:R-:W-:Y:S01]  /*69f0*/  ULDC.64 UR4, c[0x0][0xc08] ;  /* 0x0003020000047ab9 */ /* 0x000fe20000000a00 */
[----:B------:R-:W-:Y:S02]  /*6a00*/  MOV R88, R0 ;  /* 0x0000000000587202 */ /* 0x000fe40000000f00 */
[----:B--2---:R-:W-:-:S03]  /*6a10*/  MOV R89, R3 ;  /* 0x0000000300597202 */ /* 0x004fc60000000f00 */
[----:B------:R-:W-:-:S03]  /*6a20*/  IMAD.WIDE R12, R225, 0x2, R88 ;  /* 0x00000002e10c7825 */ /* 0x000fc600078e0258 */
[C---:B------:R-:W-:Y:S02]  /*6a30*/  LOP3.LUT R3, R12.reuse, 0x380, RZ, 0xc0, !PT ;  /* 0x000003800c037812 */ /* 0x040fe400078ec0ff */
[C---:B------:R-:W-:Y:S02]  /*6a40*/  IADD3 R15, P2, R12.reuse, 0x4020, RZ ;  /* 0x000040200c0f7810 */ /* 0x040fe40007f5e0ff */
[----:B------:R-:W-:Y:S02]  /*6a50*/  SHF.R.U64 R3, R3, 0x3, RZ ;  /* 0x0000000303037819 */ /* 0x000fe400000012ff */
[C---:B------:R-:W-:Y:S01]  /*6a60*/  IADD3 R8, P3, R12.reuse, 0x4000, RZ ;  /* 0x000040000c087810 */ /* 0x040fe20007f7e0ff */
[--C-:B------:R-:W-:Y:S01]  /*6a70*/  IMAD.X R33, RZ, RZ, R13.reuse, P2 ;  /* 0x000000ffff217224 */ /* 0x100fe200010e060d */
[----:B------:R-:W-:Y:S01]  /*6a80*/  BAR.SYNC.DEFER_BLOCKING 0x1, 0x100 ;  /* 0x0044000000007b1d */ /* 0x000fe20000010000 */
[C---:B------:R-:W-:Y:S02]  /*6a90*/  IADD3 R101, P0, R12.reuse, 0x4060, RZ ;  /* 0x000040600c657810 */ /* 0x040fe40007f1e0ff */
[C---:B------:R-:W-:Y:S01]  /*6aa0*/  IADD3 R99, P1, R12.reuse, 0x4040, RZ ;  /* 0x000040400c637810 */ /* 0x040fe20007f3e0ff */
[--C-:B------:R-:W-:Y:S01]  /*6ab0*/  IMAD.X R29, RZ, RZ, R13.reuse, P3 ;  /* 0x000000ffff1d7224 */ /* 0x100fe200018e060d */
[C---:B-1----:R-:W-:Y:S01]  /*6ac0*/  IADD3 R4, P6, R12.reuse, 0x20, RZ ;  /* 0x000000200c047810 */ /* 0x042fe20007fde0ff */
[--C-:B------:R-:W-:Y:S01]  /*6ad0*/  IMAD.X R31, RZ, RZ, R13.reuse, P0 ;  /* 0x000000ffff1f7224 */ /* 0x100fe200000e060d */
[C---:B------:R-:W-:Y:S01]  /*6ae0*/  IADD3 R35, P4, R12.reuse, 0x60, RZ ;  /* 0x000000600c237810 */ /* 0x040fe20007f9e0ff */
[--C-:B------:R-:W-:Y:S01]  /*6af0*/  IMAD.X R27, RZ, RZ, R13.reuse, P1 ;  /* 0x000000ffff1b7224 */ /* 0x100fe200008e060d */
[----:B------:R-:W-:Y:S01]  /*6b00*/  IADD3 R17, P5, R12, 0x40, RZ ;  /* 0x000000400c117810 */ /* 0x000fe20007fbe0ff */
[--C-:B------:R-:W-:Y:S01]  /*6b10*/  IMAD.X R25, RZ, RZ, R13.reuse, P6 ;  /* 0x000000ffff197224 */ /* 0x100fe200030e060d */
[----:B------:R-:W-:Y:S01]  /*6b20*/  LOP3.LUT R12, R3, R12, RZ, 0x3c, !PT ;  /* 0x0000000c030c7212 */ /* 0x000fe200078e3cff */
[--C-:B------:R-:W-:Y:S01]  /*6b30*/  IMAD.X R11, RZ, RZ, R13.reuse, P4 ;  /* 0x000000ffff0b7224 */ /* 0x100fe200020e060d */
[----:B------:R-:W-:Y:S01]  /*6b40*/  LOP3.LUT R10, R15, 0x380, RZ, 0xc0, !PT ;  /* 0x000003800f0a7812 */ /* 0x000fe200078ec0ff */
[----:B------:R-:W-:Y:S01]  /*6b50*/  IMAD.X R9, RZ, RZ, R13, P5 ;  /* 0x000000ffff097224 */ /* 0x000fe200028e060d */
[----:B------:R-:W-:-:S02]  /*6b60*/  LOP3.LUT R3, R8, 0x380, RZ, 0xc0, !PT ;  /* 0x0000038008037812 */ /* 0x000fc400078ec0ff */
[----:B------:R-:W-:Y:S02]  /*6b70*/  SHF.R.U64 R10, R10, 0x3, RZ ;  /* 0x000000030a0a7819 */ /* 0x000fe400000012ff */
[----:B------:R-:W-:Y:S02]  /*6b80*/  SHF.R.U64 R3, R3, 0x3, RZ ;  /* 0x0000000303037819 */ /* 0x000fe400000012ff */
[----:B------:R-:W-:Y:S02]  /*6b90*/  LOP3.LUT R14, R99, 0x380, RZ, 0xc0, !PT ;  /* 0x00000380630e7812 */ /* 0x000fe400078ec0ff */
[----:B------:R-:W-:Y:S02]  /*6ba0*/  LOP3.LUT R32, R10, R15, RZ, 0x3c, !PT ;  /* 0x0000000f0a207212 */ /* 0x000fe400078e3cff */
[----:B------:R-:W-:Y:S02]  /*6bb0*/  LOP3.LUT R28, R3, R8, RZ, 0x3c, !PT ;  /* 0x00000008031c7212 */ /* 0x000fe400078e3cff */
[----:B------:R-:W-:-:S02]  /*6bc0*/  LOP3.LUT R24, R101, 0x380, RZ, 0xc0, !PT ;  /* 0x0000038065187812 */ /* 0x000fc400078ec0ff */
[----:B------:R-:W-:Y:S02]  /*6bd0*/  LOP3.LUT R10, R35, 0x380, RZ, 0xc0, !PT ;  /* 0x00000380230a7812 */ /* 0x000fe400078ec0ff */
[----:B------:R-:W-:Y:S02]  /*6be0*/  LOP3.LUT R8, R17, 0x380, RZ, 0xc0, !PT ;  /* 0x0000038011087812 */ /* 0x000fe400078ec0ff */
[----:B------:R-:W-:Y:S02]  /*6bf0*/  LOP3.LUT R3, R4, 0x380, RZ, 0xc0, !PT ;  /* 0x0000038004037812 */ /* 0x000fe400078ec0ff */
[----:B------:R-:W-:Y:S02]  /*6c00*/  SHF.R.U64 R14, R14, 0x3, RZ ;  /* 0x000000030e0e7819 */ /* 0x000fe400000012ff */
[----:B------:R-:W-:Y:S02]  /*6c10*/  SHF.R.U64 R24, R24, 0x3, RZ ;  /* 0x0000000318187819 */ /* 0x000fe400000012ff */
[----:B------:R-:W-:-:S02]  /*6c20*/  SHF.R.U64 R10, R10, 0x3, RZ ;  /* 0x000000030a0a7819 */ /* 0x000fc400000012ff */
[----:B------:R-:W-:Y:S02]  /*6c30*/  SHF.R.U64 R8, R8, 0x3, RZ ;  /* 0x0000000308087819 */ /* 0x000fe400000012ff */
[----:B------:R-:W-:Y:S02]  /*6c40*/  SHF.R.U64 R3, R3, 0x3, RZ ;  /* 0x0000000303037819 */ /* 0x000fe400000012ff */
[----:B------:R-:W-:Y:S02]  /*6c50*/  LOP3.LUT R26, R14, R99, RZ, 0x3c, !PT ;  /* 0x000000630e1a7212 */ /* 0x000fe400078e3cff */
[----:B------:R-:W-:Y:S01]  /*6c60*/  MOV R34, R12 ;  /* 0x0000000c00227202 */ /* 0x000fe20000000f00 */
[----:B------:R-:W1:Y:S01]  /*6c70*/  LDC.64 R98, c[0x0][0xc00] ;  /* 0x00030000ff627b82 */ /* 0x000e620000000a00 */
[----:B------:R-:W-:Y:S02]  /*6c80*/  LOP3.LUT R30, R24, R101, RZ, 0x3c, !PT ;  /* 0x00000065181e7212 */ /* 0x000fe400078e3cff */
[----:B------:R-:W-:-:S02]  /*6c90*/  F2FP.BF16.F32.PACK_AB R12, R21, R20 ;  /* 0x00000014150c723e */ /* 0x000fc400000010ff */
[----:B------:R-:W-:Y:S02]  /*6ca0*/  F2FP.BF16.F32.PACK_AB R13, R67, R66 ;  /* 0x00000042430d723e */ /* 0x000fe400000010ff */
[----:B------:R-:W-:Y:S02]  /*6cb0*/  F2FP.BF16.F32.PACK_AB R14, R37, R36 ;  /* 0x00000024250e723e */ /* 0x000fe400000010ff */
[----:B------:R-:W-:Y:S02]  /*6cc0*/  F2FP.BF16.F32.PACK_AB R15, R69, R68 ;  /* 0x00000044450f723e */ /* 0x000fe400000010ff */
[----:B------:R-:W-:Y:S02]  /*6cd0*/  LOP3.LUT R10, R10, R35, RZ, 0x3c, !PT ;  /* 0x000000230a0a7212 */ /* 0x000fe400078e3cff */
[----:B------:R-:W-:Y:S01]  /*6ce0*/  LOP3.LUT R8, R8, R17, RZ, 0x3c, !PT ;  /* 0x0000001108087212 */ /* 0x000fe200078e3cff */
[----:B------:R2:W-:Y:S01]  /*6cf0*/  STSM.16.M88.4 [R34], R12 ;  /* 0x0000000c22007844 */ /* 0x0005e20000000200 */
[----:B------:R-:W-:-:S02]  /*6d00*/  LOP3.LUT R24, R3, R4, RZ, 0x3c, !PT ;  /* 0x0000000403187212 */ /* 0x000fc400078e3cff */
[----:B------:R-:W-:Y:S02]  /*6d10*/  MOV R101, R10 ;  /* 0x0000000a00657202 */ /* 0x000fe40000000f00 */
[----:B------:R-:W-:Y:S02]  /*6d20*/  MOV R102, R8 ;  /* 0x0000000800667202 */ /* 0x000fe40000000f00 */
[----:B------:R-:W-:Y:S02]  /*6d30*/  MOV R103, R24 ;  /* 0x0000001800677202 */ /* 0x000fe40000000f00 */
[----:B------:R-:W-:Y:S02]  /*6d40*/  F2FP.BF16.F32.PACK_AB R8, R39, R38 ;  /* 0x000000262708723e */ /* 0x000fe400000010ff */
[----:B------:R-:W-:Y:S02]  /*6d50*/  F2FP.BF16.F32.PACK_AB R9, R71, R70 ;  /* 0x000000464709723e */ /* 0x000fe400000010ff */
[----:B------:R-:W-:-:S02]  /*6d60*/  F2FP.BF16.F32.PACK_AB R10, R41, R40 ;  /* 0x00000028290a723e */ /* 0x000fc400000010ff */
[----:B------:R-:W-:Y:S02]  /*6d70*/  F2FP.BF16.F32.PACK_AB R11, R73, R72 ;  /* 0x00000048490b723e */ /* 0x000fe400000010ff */
[----:B--2---:R-:W-:Y:S02]  /*6d80*/  F2FP.BF16.F32.PACK_AB R12, R43, R42 ;  /* 0x0000002a2b0c723e */ /* 0x004fe400000010ff */
[----:B------:R-:W-:Y:S01]  /*6d90*/  F2FP.BF16.F32.PACK_AB R13, R75, R74 ;  /* 0x0000004a4b0d723e */ /* 0x000fe200000010ff */
[----:B------:R2:W-:Y:S01]  /*6da0*/  STSM.16.M88.4 [R103], R8 ;  /* 0x0000000867007844 */ /* 0x0005e20000000200 */
[----:B------:R-:W-:Y:S02]  /*6db0*/  F2FP.BF16.F32.PACK_AB R14, R45, R44 ;  /* 0x0000002c2d0e723e */ /* 0x000fe400000010ff */
[----:B------:R-:W-:Y:S02]  /*6dc0*/  F2FP.BF16.F32.PACK_AB R15, R77, R76 ;  /* 0x0000004c4d0f723e */ /* 0x000fe400000010ff */
[----:B------:R-:W-:-:S02]  /*6dd0*/  MOV R17, R26 ;  /* 0x0000001a00117202 */ /* 0x000fc40000000f00 */
[----:B------:R-:W-:Y:S01]  /*6de0*/  MOV R3, R30 ;  /* 0x0000001e00037202 */ /* 0x000fe20000000f00 */
[----:B------:R3:W-:Y:S01]  /*6df0*/  STSM.16.M88.4 [R102], R12 ;  /* 0x0000000c66007844 */ /* 0x0007e20000000200 */
[----:B------:R-:W-:Y:S02]  /*6e00*/  MOV R4, R28 ;  /* 0x0000001c00047202 */ /* 0x000fe40000000f00 */
[----:B------:R-:W-:Y:S02]  /*6e10*/  F2FP.BF16.F32.PACK_AB R24, R47, R46 ;  /* 0x0000002e2f18723e */ /* 0x000fe400000010ff */
[----:B------:R-:W-:Y:S02]  /*6e20*/  F2FP.BF16.F32.PACK_AB R25, R79, R78 ;  /* 0x0000004e4f19723e */ /* 0x000fe400000010ff */
[----:B------:R-:W-:Y:S02]  /*6e30*/  F2FP.BF16.F32.PACK_AB R26, R49, R48 ;  /* 0x00000030311a723e */ /* 0x000fe400000010ff */
[----:B------:R-:W-:-:S02]  /*6e40*/  F2FP.BF16.F32.PACK_AB R27, R81, R80 ;  /* 0x00000050511b723e */ /* 0x000fc400000010ff */
[----:B------:R-:W-:Y:S02]  /*6e50*/  F2FP.BF16.F32.PACK_AB R28, R51, R50 ;  /* 0x00000032331c723e */ /* 0x000fe400000010ff */
[----:B------:R-:W-:Y:S01]  /*6e60*/  F2FP.BF16.F32.PACK_AB R29, R83, R82 ;  /* 0x00000052531d723e */ /* 0x000fe200000010ff */
[----:B------:R-:W-:Y:S01]  /*6e70*/  STSM.16.M88.4 [R101], R24 ;  /* 0x0000001865007844 */ /* 0x000fe20000000200 */
[----:B------:R-:W-:Y:S02]  /*6e80*/  F2FP.BF16.F32.PACK_AB R30, R53, R52 ;  /* 0x00000034351e723e */ /* 0x000fe400000010ff */
[----:B------:R-:W-:Y:S02]  /*6e90*/  F2FP.BF16.F32.PACK_AB R31, R85, R84 ;  /* 0x00000054551f723e */ /* 0x000fe400000010ff */
[----:B------:R-:W-:Y:S02]  /*6ea0*/  MOV R100, R32 ;  /* 0x0000002000647202 */ /* 0x000fe40000000f00 */
[----:B------:R-:W-:Y:S01]  /*6eb0*/  F2FP.BF16.F32.PACK_AB R32, R55, R54 ;  /* 0x000000363720723e */ /* 0x000fe200000010ff */
[----:B------:R4:W-:Y:S01]  /*6ec0*/  STSM.16.M88.4 [R4], R28 ;  /* 0x0000001c04007844 */ /* 0x0009e20000000200 */
[----:B------:R-:W-:-:S02]  /*6ed0*/  F2FP.BF16.F32.PACK_AB R33, R87, R86 ;  /* 0x000000565721723e */ /* 0x000fc400000010ff */
[----:B------:R-:W-:Y:S02]  /*6ee0*/  F2FP.BF16.F32.PACK_AB R34, R57, R56 ;  /* 0x000000383922723e */ /* 0x000fe400000010ff */
[----:B------:R-:W-:Y:S02]  /*6ef0*/  F2FP.BF16.F32.PACK_AB R35, R91, R90 ;  /* 0x0000005a5b23723e */ /* 0x000fe400000010ff */
[----:B--2---:R-:W-:Y:S02]  /*6f00*/  F2FP.BF16.F32.PACK_AB R8, R59, R58 ;  /* 0x0000003a3b08723e */ /* 0x004fe400000010ff */
[----:B------:R-:W-:Y:S01]  /*6f10*/  F2FP.BF16.F32.PACK_AB R9, R93, R92 ;  /* 0x0000005c5d09723e */ /* 0x000fe200000010ff */
[----:B------:R-:W-:Y:S01]  /*6f20*/  STSM.16.M88.4 [R100], R32 ;  /* 0x0000002064007844 */ /* 0x000fe20000000200 */
[----:B------:R-:W-:Y:S02]  /*6f30*/  F2FP.BF16.F32.PACK_AB R10, R61, R60 ;  /* 0x0000003c3d0a723e */ /* 0x000fe400000010ff */
[----:B------:R-:W-:-:S02]  /*6f40*/  F2FP.BF16.F32.PACK_AB R11, R95, R94 ;  /* 0x0000005e5f0b723e */ /* 0x000fc400000010ff */
[----:B---3--:R-:W-:Y:S01]  /*6f50*/  F2FP.BF16.F32.PACK_AB R12, R63, R62 ;  /* 0x0000003e3f0c723e */ /* 0x008fe200000010ff */
[----:B----4-:R-:W-:Y:S01]  /*6f60*/  IMAD.MOV.U32 R4, RZ, RZ, RZ ;  /* 0x000000ffff047224 */ /* 0x010fe200078e00ff */
[----:B------:R-:W-:Y:S01]  /*6f70*/  F2FP.BF16.F32.PACK_AB R13, R97, R96 ;  /* 0x00000060610d723e */ /* 0x000fe200000010ff */
[----:B------:R2:W-:Y:S01]  /*6f80*/  STSM.16.M88.4 [R17], R8 ;  /* 0x0000000811007844 */ /* 0x0005e20000000200 */
[----:B------:R-:W-:Y:S02]  /*6f90*/  F2FP.BF16.F32.PACK_AB R14, R65, R64 ;  /* 0x00000040410e723e */ /* 0x000fe400000010ff */
[----:B------:R-:W-:Y:S02]  /*6fa0*/  F2FP.BF16.F32.PACK_AB R15, R151, R150 ;  /* 0x00000096970f723e */ /* 0x000fe400000010ff */
[----:B-1----:R-:W-:Y:S02]  /*6fb0*/  ISETP.NE.U32.AND P0, PT, R98, RZ, PT ;  /* 0x000000ff6200720c */ /* 0x002fe40003f05070 */
[----:B------:R-:W-:Y:S01]  /*6fc0*/  IADD3 R24, P1, R105, R98, RZ ;  /* 0x0000006269187210 */ /* 0x000fe20007f3e0ff */
[----:B------:R1:W-:Y:S01]  /*6fd0*/  STSM.16.M88.4 [R3], R12 ;  /* 0x0000000c03007844 */ /* 0x0003e20000000200 */
[----:B------:R-:W-:Y:S01]  /*6fe0*/  BAR.SYNC.DEFER_BLOCKING 0x1, 0x100 ;  /* 0x0044000000007b1d */ /* 0x000fe20000010000 */
[----:B------:R-:W-:-:S02]  /*6ff0*/  ISETP.NE.AND.EX P0, PT, R99, RZ, PT, P0 ;  /* 0x000000ff6300720c */ /* 0x000fc40003f05300 */
[----:B------:R-:W-:-:S05]  /*7000*/  IMAD.X R25, R104, 0x1, R99, P1 ;  /* 0x0000000168197824 */ /* 0x000fca00008e0663 */
[----:B--2---:R-:W2:Y:S08]  /*7010*/  LDC R9, c[0x0][0xad4] ;  /* 0x0002b500ff097b82 */ /* 0x004eb00000000800 */
[----:B-1----:R-:W1:Y:S01]  /*7020*/  LDC R3, c[0x0][0xbe8] ;  /* 0x0002fa00ff037b82 */ /* 0x002e620000000800 */
[----:B------:R-:W3:Y:S01]  /*7030*/  @P0 LDG.E R4, desc[UR36][R24.64] ;  /* 0x0000002418040981 */ /* 0x000ee2000c1e1900 */
[----:B------:R-:W-:-:S04]  /*7040*/  ISETP.NE.U32.AND P1, PT, RZ, UR4, PT ;  /* 0x00000004ff007c0c */ /* 0x000fc8000bf25070 */
[----:B------:R-:W-:-:S13]  /*7050*/  ISETP.NE.AND.EX P1, PT, RZ, UR5, PT, P1 ;  /* 0x00000005ff007c0c */ /* 0x000fda000bf25310 */
[----:B------:R-:W-:Y:S01]  /*7060*/  @P1 IADD3 R26, P2, R105, UR4, RZ ;  /* 0x00000004691a1c10 */ /* 0x000fe2000ff5e0ff */
[----:B------:R-:W-:Y:S01]  /*7070*/  ULDC UR4, c[0x0][0xa88] ;  /* 0x0002a20000047ab9 */ /* 0x000fe20000000800 */
[----:B------:R-:W-:Y:S01]  /*7080*/  MOV R29, 0x9b8 ;  /* 0x000009b8001d7802 */ /* 0x000fe20000000f00 */
[----:B------:R-:W-:Y:S01]  /*7090*/  IMAD.U32 R28, RZ, RZ, UR4 ;  /* 0x00000004ff1c7e24 */ /* 0x000fe2000f8e00ff */
[----:B------:R-:W-:Y:S02]  /*70a0*/  @P1 IADD3.X R27, R104, UR5, RZ, P2, !PT ;  /* 0x00000005681b1c10 */ /* 0x000fe400097fe4ff */
[C---:B------:R-:W-:Y:S02]  /*70b0*/  ISETP.NE.AND P2, PT, R18.reuse, RZ, PT ;  /* 0x000000ff1200720c */ /* 0x040fe40003f45270 */
[----:B-1----:R-:W-:Y:S01]  /*70c0*/  ISETP.NE.AND P4, PT, R3, 0x1, PT ;  /* 0x000000010300780c */ /* 0x002fe20003f85270 */
[----:B------:R1:W5:Y:S01]  /*70d0*/  @P1 LDG.E R28, desc[UR36][R26.64] ;  /* 0x000000241a1c1981 */ /* 0x000362000c1e1900 */
[----:B--2---:R-:W-:-:S02]  /*70e0*/  SEL R9, R18, R9, P2 ;  /* 0x0000000912097207 */ /* 0x004fc40001000000 */
[----:B------:R-:W-:Y:S02]  /*70f0*/  ISETP.NE.U32.AND P2, PT, R98, RZ, PT ;  /* 0x000000ff6200720c */ /* 0x000fe40003f45070 */
[----:B------:R-:W-:Y:S02]  /*7100*/  ISETP.GT.AND P3, PT, R9, 0x1, PT ;  /* 0x000000010900780c */ /* 0x000fe40003f64270 */
[----:B------:R-:W-:Y:S01]  /*7110*/  ISETP.NE.AND.EX P2, PT, R99, RZ, PT, P2 ;  /* 0x000000ff6300720c */ /* 0x000fe20003f45320 */
[----:B------:R-:W2:Y:S01]  /*7120*/  LDC.64 R8, c[0x0][0xba8] ;  /* 0x0002ea00ff087b82 */ /* 0x000ea20000000a00 */
[----:B------:R-:W-:Y:S01]  /*7130*/  SEL R29, R29, 0x978, P3 ;  /* 0x000009781d1d7807 */ /* 0x000fe20001800000 */
[----:B------:R-:W-:Y:S01]  /*7140*/  IMAD R99, R16, 0x80, R224 ;  /* 0x0000008010637824 */ /* 0x000fe200078e02e0 */
[----:B------:R-:W-:Y:S02]  /*7150*/  SEL R19, R19, RZ, !P2 ;  /* 0x000000ff13137207 */ /* 0x000fe40005000000 */
[----:B------:R-:W-:-:S03]  /*7160*/  SEL R17, R202, RZ, !P2 ;  /* 0x000000ffca117207 */ /* 0x000fc60005000000 */
[----:B------:R-:W4:Y:S08]  /*7170*/  LDC.64 R14, c[0x0][R29+0x220] ;  /* 0x000088001d0e7b82 */ /* 0x000f300000000a00 */
[----:B------:R-:W1:Y:S08]  /*7180*/  LDC.64 R10, c[0x0][R29+0x218] ;  /* 0x000086001d0a7b82 */ /* 0x000e700000000a00 */
[----:B------:R-:W0:Y:S08]  /*7190*/  @P4 LDC R18, c[0x0][0xbec] ;  /* 0x0002fb00ff124b82 */ /* 0x000e300000000800 */
[----:B------:R-:W0:Y:S01]  /*71a0*/  @P4 LDC R35, c[0x0][0xbf0] ;  /* 0x0002fc00ff234b82 */ /* 0x000e220000000800 */
[----:B----4-:R-:W-:-:S04]  /*71b0*/  IMAD R15, R15, R19, RZ ;  /* 0x000000130f0f7224 */ /* 0x010fc800078e02ff */
[C---:B------:R-:W-:Y:S01]  /*71c0*/  IMAD R33, R14.reuse, R17, R15 ;  /* 0x000000110e217224 */ /* 0x040fe200078e020f */
[----:B------:R-:W-:Y:S01]  /*71d0*/  SEL R17, R201, RZ, P3 ;  /* 0x000000ffc9117207 */ /* 0x000fe20001800000 */
[----:B------:R-:W-:Y:S01]  /*71e0*/  IMAD.WIDE.U32 R14, R14, R19, RZ ;  /* 0x000000130e0e7225 */ /* 0x000fe200078e00ff */
[----:B------:R-:W4:Y:S03]  /*71f0*/  LDC.64 R12, c[0x0][R29+0x228] ;  /* 0x00008a001d0c7b82 */ /* 0x000f260000000a00 */
[----:B-1----:R-:W-:-:S04]  /*7200*/  IMAD.WIDE.U32 R26, R10, R2, RZ ;  /* 0x000000020a1a7225 */ /* 0x002fc800078e00ff */
[----:B------:R-:W-:Y:S01]  /*7210*/  IMAD R31, R11, R2, RZ ;  /* 0x000000020b1f7224 */ /* 0x000fe200078e02ff */
[----:B--2---:R-:W1:Y:S01]  /*7220*/  @!P3 LDC R8, c[0x0][0xb50] ;  /* 0x0002d400ff08bb82 */ /* 0x004e620000000800 */
[----:B------:R-:W-:Y:S02]  /*7230*/  IMAD.IADD R33, R15, 0x1, R33 ;  /* 0x000000010f217824 */ /* 0x000fe400078e0221 */
[----:B------:R-:W-:Y:S02]  /*7240*/  IMAD.MOV.U32 R15, RZ, RZ, R99 ;  /* 0x000000ffff0f7224 */ /* 0x000fe400078e0063 */
[----:B------:R-:W-:-:S03]  /*7250*/  IMAD.IADD R31, R27, 0x1, R31 ;  /* 0x000000011b1f7824 */ /* 0x000fc600078e021f */
[----:B------:R-:W2:Y:S01]  /*7260*/  LDC.64 R10, c[0x0][R29+0x210] ;  /* 0x000084001d0a7b82 */ /* 0x000ea20000000a00 */
[----:B----4-:R-:W-:-:S07]  /*7270*/  IMAD R27, R13, R17, RZ ;  /* 0x000000110d1b7224 */ /* 0x010fce00078e02ff */
[----:B------:R-:W4:Y:S01]  /*7280*/  @!P3 LDC R9, c[0x0][0xb54] ;  /* 0x0002d500ff09bb82 */ /* 0x000f220000000800 */
[----:B------:R-:W-:-:S04]  /*7290*/  IMAD.WIDE.U32 R12, R12, R17, RZ ;  /* 0x000000110c0c7225 */ /* 0x000fc800078e00ff */
[----:B------:R-:W-:Y:S01]  /*72a0*/  IMAD.IADD R27, R13, 0x1, R27 ;  /* 0x000000010d1b7824 */ /* 0x000fe200078e021b */
[--C-:B---3--:R-:W-:Y:S01]  /*72b0*/  IADD3 R26, P2, P5, R14, R26, R4.reuse ;  /* 0x0000001a0e1a7210 */ /* 0x108fe20007d5e004 */
[----:B0-----:R-:W-:Y:S01]  /*72c0*/  @P4 IMAD.HI.U32 R14, R99, R18, RZ ;  /* 0x00000012630e4227 */ /* 0x001fe200078e00ff */
[----:B------:R-:W-:-:S04]  /*72d0*/  SHF.R.S32.HI R18, RZ, 0x1f, R4 ;  /* 0x0000001fff127819 */ /* 0x000fc80000011404 */
[----:B------:R-:W-:Y:S02]  /*72e0*/  @P4 SHF.R.U32.HI R15, RZ, R35, R14 ;  /* 0x00000023ff0f4219 */ /* 0x000fe4000001160e */
[----:B------:R-:W-:Y:S02]  /*72f0*/  IADD3.X R14, R33, R31, R18, P2, P5 ;  /* 0x0000001f210e7210 */ /* 0x000fe400017ea412 */
[----:B------:R-:W-:Y:S01]  /*7300*/  IADD3 R12, P2, P5, R15, R26, R12 ;  /* 0x0000001a0f0c7210 */ /* 0x000fe20007d5e00c */
[--C-:B------:R-:W-:Y:S01]  /*7310*/  IMAD.MOV R30, RZ, RZ, -R15.reuse ;  /* 0x000000ffff1e7224 */ /* 0x100fe200078e0a0f */
[----:B------:R-:W-:-:S03]  /*7320*/  SHF.R.S32.HI R13, RZ, 0x1f, R15 ;  /* 0x0000001fff0d7819 */ /* 0x000fc6000001140f */
[----:B------:R-:W-:Y:S01]  /*7330*/  IMAD R15, R3, R30, R99 ;  /* 0x0000001e030f7224 */ /* 0x000fe200078e0263 */
[----:B------:R-:W-:-:S03]  /*7340*/  IADD3.X R13, R13, R14, R27, P2, P5 ;  /* 0x0000000e0d0d7210 */ /* 0x000fc600017ea41b */
[----:B--2---:R-:W-:Y:S01]  /*7350*/  IMAD R11, R11, R15, RZ ;  /* 0x0000000f0b0b7224 */ /* 0x004fe200078e02ff */
[----:B------:R-:W-:-:S05]  /*7360*/  SHF.R.S32.HI R17, RZ, 0x1f, R15 ;  /* 0x0000001fff117819 */ /* 0x000fca000001140f */
[C---:B------:R-:W-:Y:S02]  /*7370*/  IMAD R17, R10.reuse, R17, R11 ;  /* 0x000000110a117224 */ /* 0x040fe400078e020b */
[----:B------:R-:W-:-:S04]  /*7380*/  IMAD.WIDE.U32 R10, R10, R15, R12 ;  /* 0x0000000f0a0a7225 */ /* 0x000fc800078e000c */
[----:B------:R-:W-:Y:S01]  /*7390*/  IMAD.IADD R11, R11, 0x1, R17 ;  /* 0x000000010b0b7824 */ /* 0x000fe200078e0211 */
[----:B-1----:R-:W-:-:S04]  /*73a0*/  LEA R13, P2, R10, R8, 0x2 ;  /* 0x000000080a0d7211 */ /* 0x002fc800078410ff */
[----:B----4-:R-:W-:Y:S01]  /*73b0*/  LEA.HI.X R14, R10, R9, R11, 0x2, P2 ;  /* 0x000000090a0e7211 */ /* 0x010fe200010f140b */
[----:B------:R-:W-:Y:S08]  /*73c0*/  @P1 BRA `(.L_x_229) ;  /* 0x0000000000101947 */ /* 0x000ff00003800000 */
[----:B------:R-:W-:Y:S05]  /*73d0*/  @!P0 BRA `(.L_x_229) ;  /* 0x00000000000c8947 */ /* 0x000fea0003800000 */
[----:B------:R-:W2:Y:S04]  /*73e0*/  LDG.E R9, desc[UR36][R24.64] ;  /* 0x0000002418097981 */ /* 0x000ea8000c1e1900 */
[----:B-----5:R-:W2:Y:S02]  /*73f0*/  LDG.E R28, desc[UR36][R24.64+0x4] ;  /* 0x00000424181c7981 */ /* 0x020ea4000c1e1900 */
[----:B--2---:R-:W-:-:S07]  /*7400*/  IMAD.IADD R28, R28, 0x1, -R9 ;  /* 0x000000011c1c7824 */ /* 0x004fce00078e0a09 */
.L_x_229:
[----:B------:R-:W-:Y:S01]  /*7410*/  SHFL.IDX PT, R8, R13, RZ, 0x1c1f ;  /* 0x001c1fff0d087589 */ /* 0x000fe200000e0000 */
[----:B------:R-:W-:Y:S01]  /*7420*/  IMAD R24, R16, 0x80, R223 ;  /* 0x0000008010187824 */ /* 0x000fe200078e02df */
[----:B------:R-:W-:Y:S01]  /*7430*/  LOP3.LUT P0, RZ, R206, 0x3, RZ, 0xc0, !PT ;  /* 0x00000003ceff7812 */ /* 0x000fe2000780c0ff */
[----:B-----5:R-:W-:Y:S01]  /*7440*/  IMAD R17, R28, R3, RZ ;  /* 0x000000031c117224 */ /* 0x020fe200078e02ff */
[----:B------:R-:W0:Y:S01]  /*7450*/  SHFL.IDX PT, R9, R14, RZ, 0x1c1f ;  /* 0x001c1fff0e097589 */ /* 0x000e2200000e0000 */
[----:B------:R-:W-:-:S03]  /*7460*/  VIADD R12, R24, 0x8 ;  /* 0x00000008180c7836 */ /* 0x000fc60000000000 */
[----:B------:R-:W-:Y:S01]  /*7470*/  SHFL.IDX PT, R10, R13, 0x1, 0x1c1f ;  /* 0x003c1f000d0a7f89 */ /* 0x000fe200000e0000 */
[-C--:B------:R-:W-:Y:S02]  /*7480*/  ISETP.GE.OR P1, PT, R24, R17.reuse, P0 ;  /* 0x000000111800720c */ /* 0x080fe40000726670 */
[-C--:B------:R-:W-:Y:S01]  /*7490*/  ISETP.GE.OR P0, PT, R12, R17.reuse, P0 ;  /* 0x000000110c00720c */ /* 0x080fe20000706670 */
[----:B------:R-:W1:Y:S01]  /*74a0*/  SHFL.IDX PT, R11, R14, 0x1, 0x1c1f ;  /* 0x003c1f000e0b7f89 */ /* 0x000e6200000e0000 */
[----:B------:R-:W-:-:S09]  /*74b0*/  ISETP.GE.AND P2, PT, R24, R17, PT ;  /* 0x000000111800720c */ /* 0x000fd20003f46270 */
[----:B0-----:R0:W-:Y:S04]  /*74c0*/  @!P1 ST.E desc[UR36][R8.64], R156 ;  /* 0x0000009c08009985 */ /* 0x0011e8000c101924 */
[----:B-1----:R0:W-:Y:S01]  /*74d0*/  @!P0 ST.E desc[UR36][R10.64], R157 ;  /* 0x0000009d0a008985 */ /* 0x0021e2000c101924 */
[----:B------:R-:W-:Y:S01]  /*74e0*/  ISETP.GE.AND P0, PT, R12, R17, PT ;  /* 0x000000110c00720c */ /* 0x000fe20003f06270 */
[----:B------:R-:W-:-:S12]  /*74f0*/  @P3 BRA `(.L_x_230) ;  /* 0x00000008007c3947 */ /* 0x000fd80003800000 */
[----:B0-----:R-:W-:Y:S01]  /*7500*/  IMAD R9, R204, 0x40, R153 ;  /* 0x00000040cc097824 */ /* 0x001fe200078e0299 */
[----:B------:R-:W0:Y:S01]  /*7510*/  @P4 LDC R51, c[0x0][0xbec] ;  /* 0x0002fb00ff334b82 */ /* 0x000e220000000800 */
[----:B------:R-:W-:Y:S02]  /*7520*/  ULDC.64 UR4, c[0x0][0xaa0] ;  /* 0x0002a80000047ab9 */ /* 0x000fe40000000a00 */
[----:B------:R-:W-:-:S04]  /*7530*/  IMAD.WIDE R88, R9, 0x2, R88 ;  /* 0x0000000209587825 */ /* 0x000fc800078e0258 */
[----:B------:R-:W-:Y:S01]  /*7540*/  IMAD R21, R18, UR4, RZ ;  /* 0x0000000412157c24 */ /* 0x000fe2000f8e02ff */
[----:B------:R-:W1:Y:S01]  /*7550*/  @P4 LDC R53, c[0x0][0xbf0] ;  /* 0x0002fc00ff354b82 */ /* 0x000e620000000800 */
[----:B------:R-:W-:Y:S02]  /*7560*/  IADD3 R13, P6, R88, 0x1000, RZ ;  /* 0x00001000580d7810 */ /* 0x000fe40007fde0ff */
[----:B------:R-:W-:Y:S01]  /*7570*/  IMAD R49, R4, UR5, R21 ;  /* 0x0000000504317c24 */ /* 0x000fe2000f8e0215 */
[----:B------:R-:W-:Y:S01]  /*7580*/  IADD3 R25, P5, R88, 0x2000, RZ ;  /* 0x0000200058197810 */ /* 0x000fe20007fbe0ff */
[----:B------:R-:W-:Y:S01]  /*7590*/  IMAD.WIDE.U32 R20, R4, UR4, RZ ;  /* 0x0000000404147c25 */ /* 0x000fe2000f8e00ff */
[----:B------:R-:W-:Y:S01]  /*75a0*/  LOP3.LUT R12, R13, 0x380, RZ, 0xc0, !PT ;  /* 0x000003800d0c7812 */ /* 0x000fe200078ec0ff */
[----:B------:R-:W-:Y:S01]  /*75b0*/  ULDC.64 UR4, c[0x0][0xae8] ;  /* 0x0002ba0000047ab9 */ /* 0x000fe20000000a00 */
[----:B------:R-:W-:Y:S01]  /*75c0*/  IADD3 R29, P3, R88, 0x3000, RZ ;  /* 0x00003000581d7810 */ /* 0x000fe20007f7e0ff */
[----:B------:R-:W-:Y:S01]  /*75d0*/  IMAD.IADD R21, R21, 0x1, R49 ;  /* 0x0000000115157824 */ /* 0x000fe200078e0231 */
[----:B------:R-:W-:Y:S01]  /*75e0*/  SHF.R.U64 R12, R12, 0x3, RZ ;  /* 0x000000030c0c7819 */ /* 0x000fe200000012ff */
[----:B------:R-:W-:Y:S01]  /*75f0*/  IMAD R49, R154, 0x20, R204 ;  /* 0x000000209a317824 */ /* 0x000fe200078e02cc */
[----:B------:R-:W-:Y:S01]  /*7600*/  IADD3 R33, P2, R88, 0x4000, RZ ;  /* 0x0000400058217810 */ /* 0x000fe20007f5e0ff */
[----:B------:R-:W-:Y:S01]  /*7610*/  IMAD.WIDE.U32 R20, R2, UR4, R20 ;  /* 0x0000000402147c25 */ /* 0x000fe2000f8e0014 */
[----:B------:R-:W-:-:S02]  /*7620*/  LOP3.LUT R12, R12, R13, RZ, 0x3c, !PT ;  /* 0x0000000d0c0c7212 */ /* 0x000fc400078e3cff */
[----:B------:R-:W-:Y:S01]  /*7630*/  IADD3 R37, P1, R88, 0x5000, RZ ;  /* 0x0000500058257810 */ /* 0x000fe20007f3e0ff */
[----:B------:R-:W-:Y:S01]  /*7640*/  IMAD R48, R16, 0x80, R49 ;  /* 0x0000008010307824 */ /* 0x000fe200078e0231 */
[C---:B------:R-:W-:Y:S01]  /*7650*/  IADD3 R41, P0, R88.reuse, 0x6000, RZ ;  /* 0x0000600058297810 */ /* 0x040fe20007f1e0ff */
[----:B------:R-:W-:Y:S01]  /*7660*/  IMAD.X R13, RZ, RZ, R89, P6 ;  /* 0x000000ffff0d7224 */ /* 0x000fe200030e0659 */
[----:B------:R-:W-:Y:S01]  /*7670*/  IADD3 R9, P6, R88, 0x7000, RZ ;  /* 0x0000700058097810 */ /* 0x000fe20007fde0ff */
[----:B------:R-:W-:Y:S01]  /*7680*/  IMAD R21, R2, UR5, R21 ;  /* 0x0000000502157c24 */ /* 0x000fe2000f8e0215 */
[----:B------:R-:W-:Y:S01]  /*7690*/  SHF.R.S32.HI R4, RZ, 0x1f, R19 ;  /* 0x0000001fff047819 */ /* 0x000fe20000011413 */
[----:B0-----:R-:W-:Y:S01]  /*76a0*/  @P4 IMAD.HI.U32 R2, R48, R51, RZ ;  /* 0x0000003330024227 */ /* 0x001fe200078e00ff */
[----:B------:R-:W-:Y:S01]  /*76b0*/  LOP3.LUT R24, R25, 0x380, RZ, 0xc0, !PT ;  /* 0x0000038019187812 */ /* 0x000fe200078ec0ff */
[----:B------:R-:W-:Y:S01]  /*76c0*/  ULDC.64 UR4, c[0x0][0xaf0] ;  /* 0x0002bc0000047ab9 */ /* 0x000fe20000000a00 */
[----:B------:R-:W-:-:S02]  /*76d0*/  LOP3.LUT R28, R29, 0x380, RZ, 0xc0, !PT ;  /* 0x000003801d1c7812 */ /* 0x000fc400078ec0ff */
[----:B------:R-:W-:Y:S02]  /*76e0*/  LOP3.LUT R32, R33, 0x380, RZ, 0xc0, !PT ;  /* 0x0000038021207812 */ /* 0x000fe400078ec0ff */
[----:B------:R-:W-:Y:S01]  /*76f0*/  LOP3.LUT R36, R37, 0x380, RZ, 0xc0, !PT ;  /* 0x0000038025247812 */ /* 0x000fe200078ec0ff */
[----:B------:R-:W-:Y:S01]  /*7700*/  IMAD.MOV.U32 R49, RZ, RZ, R48 ;  /* 0x000000ffff317224 */ /* 0x000fe200078e0030 */
[----:B------:R-:W-:Y:S01]  /*7710*/  LOP3.LUT R40, R41, 0x380, RZ, 0xc0, !PT ;  /* 0x0000038029287812 */ /* 0x000fe200078ec0ff */
[----:B------:R-:W-:Y:S01]  /*7720*/  IMAD.X R45, RZ, RZ, R89, P6 ;  /* 0x000000ffff2d7224 */ /* 0x000fe200030e0659 */
[----:B------:R-:W-:Y:S02]  /*7730*/  LOP3.LUT R8, R9, 0x380, RZ, 0xc0, !PT ;  /* 0x0000038009087812 */ /* 0x000fe400078ec0ff */
[----:B------:R-:W-:Y:S01]  /*7740*/  LOP3.LUT R11, R88, 0x380, RZ, 0xc0, !PT ;  /* 0x00000380580b7812 */ /* 0x000fe200078ec0ff */
[----:B------:R-:W-:Y:S01]  /*7750*/  IMAD R4, R4, UR4, RZ ;  /* 0x0000000404047c24 */ /* 0x000fe2000f8e02ff */
[----:B------:R-:W-:Y:S01]  /*7760*/  SHF.R.U64 R24, R24, 0x3, RZ ;  /* 0x0000000318187819 */ /* 0x000fe200000012ff */
[----:B------:R-:W5:Y:S01]  /*7770*/  LD.E.128 R12, desc[UR36][R12.64] ;  /* 0x000000240c0c7980 */ /* 0x000f62000c101d00 */
[----:B------:R-:W-:-:S02]  /*7780*/  SHF.R.U64 R28, R28, 0x3, RZ ;  /* 0x000000031c1c7819 */ /* 0x000fc400000012ff */
[----:B------:R-:W-:Y:S02]  /*7790*/  SHF.R.U64 R32, R32, 0x3, RZ ;  /* 0x0000000320207819 */ /* 0x000fe400000012ff */
[----:B------:R-:W-:Y:S02]  /*77a0*/  SHF.R.U64 R36, R36, 0x3, RZ ;  /* 0x0000000324247819 */ /* 0x000fe400000012ff */
[----:B------:R-:W-:Y:S02]  /*77b0*/  SHF.R.U64 R40, R40, 0x3, RZ ;  /* 0x0000000328287819 */ /* 0x000fe400000012ff */
[----:B-1----:R-:W-:Y:S02]  /*77c0*/  @P4 SHF.R.U32.HI R49, RZ, R53, R2 ;  /* 0x00000035ff314219 */ /* 0x002fe40000011602 */
[----:B------:R-:W-:Y:S02]  /*77d0*/  SHF.R.U64 R8, R8, 0x3, RZ ;  /* 0x0000000308087819 */ /* 0x000fe400000012ff */
[----:B------:R-:W-:Y:S01]  /*77e0*/  SHF.R.U64 R11, R11, 0x3, RZ ;  /* 0x000000030b0b7819 */ /* 0x000fe200000012ff */
[----:B------:R-:W-:Y:S01]  /*77f0*/  IMAD R51, R19, UR5, R4 ;  /* 0x0000000513337c24 */ /* 0x000fe2000f8e0204 */
[----:B------:R-:W-:Y:S01]  /*7800*/  LOP3.LUT R24, R24, R25, RZ, 0x3c, !PT ;  /* 0x0000001918187212 */ /* 0x000fe200078e3cff */
[--C-:B------:R-:W-:Y:S01]  /*7810*/  IMAD.X R25, RZ, RZ, R89.reuse, P5 ;  /* 0x000000ffff197224 */ /* 0x100fe200028e0659 */
[----:B------:R-:W-:Y:S01]  /*7820*/  LOP3.LUT R28, R28, R29, RZ, 0x3c, !PT ;  /* 0x0000001d1c1c7212 */ /* 0x000fe200078e3cff */
[--C-:B------:R-:W-:Y:S01]  /*7830*/  IMAD.X R29, RZ, RZ, R89.reuse, P3 ;  /* 0x000000ffff1d7224 */ /* 0x100fe200018e0659 */
[----:B------:R-:W-:Y:S01]  /*7840*/  LOP3.LUT R32, R32, R33, RZ, 0x3c, !PT ;  /* 0x0000002120207212 */ /* 0x000fe200078e3cff */
[----:B------:R-:W-:Y:S01]  /*7850*/  IMAD.X R33, RZ, RZ, R89, P2 ;  /* 0x000000ffff217224 */ /* 0x000fe200010e0659 */
[----:B------:R-:W-:Y:S01]  /*7860*/  LOP3.LUT R36, R36, R37, RZ, 0x3c, !PT ;  /* 0x0000002524247212 */ /* 0x000fe200078e3cff */
[----:B------:R-:W-:Y:S01]  /*7870*/  IMAD.MOV R4, RZ, RZ, -R49 ;  /* 0x000000ffff047224 */ /* 0x000fe200078e0a31 */
[----:B------:R-:W-:Y:S01]  /*7880*/  LOP3.LUT R40, R40, R41, RZ, 0x3c, !PT ;  /* 0x0000002928287212 */ /* 0x000fe200078e3cff */
[----:B------:R-:W-:Y:S01]  /*7890*/  IMAD.X R41, RZ, RZ, R89, P0 ;  /* 0x000000ffff297224 */ /* 0x000fe200000e0659 */
[----:B------:R-:W-:-:S02]  /*78a0*/  IADD3.X R37, RZ, R89, RZ, P1, !PT ;  /* 0x00000059ff257210 */ /* 0x000fc40000ffe4ff */
[----:B------:R-:W-:Y:S02]  /*78b0*/  LOP3.LUT R44, R8, R9, RZ, 0x3c, !PT ;  /* 0x00000009082c7212 */ /* 0x000fe400078e3cff */
[----:B------:R-:W-:Y:S01]  /*78c0*/  SHF.R.S32.HI R2, RZ, 0x1f, R49 ;  /* 0x0000001fff027819 */ /* 0x000fe20000011431 */
[----:B------:R-:W-:Y:S01]  /*78d0*/  IMAD.WIDE.U32 R18, R19, UR4, R20 ;  /* 0x0000000413127c25 */ /* 0x000fe2000f8e0014 */
[----:B------:R-:W-:Y:S01]  /*78e0*/  LOP3.LUT R88, R11, R88, RZ, 0x3c, !PT ;  /* 0x000000580b587212 */ /* 0x000fe200078e3cff */
[----:B------:R-:W-:Y:S01]  /*78f0*/  ULDC.64 UR4, c[0x0][0xae0] ;  /* 0x0002b80000047ab9 */ /* 0x000fe20000000a00 */
[----:B------:R-:W5:Y:S01]  /*7900*/  LD.E.128 R24, desc[UR36][R24.64] ;  /* 0x0000002418187980 */ /* 0x000f62000c101d00 */
[----:B------:R-:W-:Y:S02]  /*7910*/  IMAD R21, R3, R4, R48 ;  /* 0x0000000403157224 */ /* 0x000fe400078e0230 */
[----:B------:R-:W-:Y:S01]  /*7920*/  IMAD R2, R2, UR4, RZ ;  /* 0x0000000402027c24 */ /* 0x000fe2000f8e02ff */
[----:B------:R0:W5:Y:S01]  /*7930*/  LD.E.128 R8, desc[UR36][R88.64] ;  /* 0x0000002458087980 */ /* 0x000162000c101d00 */
[----:B------:R-:W-:-:S03]  /*7940*/  IMAD.IADD R19, R19, 0x1, R51 ;  /* 0x0000000113137824 */ /* 0x000fc600078e0233 */
[----:B------:R-:W5:Y:S01]  /*7950*/  LD.E.128 R28, desc[UR36][R28.64] ;  /* 0x000000241c1c7980 */ /* 0x000f62000c101d00 */
[----:B------:R-:W-:-:S03]  /*7960*/  IMAD R51, R49, UR5, R2 ;  /* 0x0000000531337c24 */ /* 0x000fc6000f8e0202 */
[----:B------:R-:W5:Y:S01]  /*7970*/  LD.E.128 R32, desc[UR36][R32.64] ;  /* 0x0000002420207980 */ /* 0x000f62000c101d00 */
[----:B------:R-:W-:-:S03]  /*7980*/  SHF.R.S32.HI R4, RZ, 0x1f, R21 ;  /* 0x0000001fff047819 */ /* 0x000fc60000011415 */
[----:B------:R-:W5:Y:S04]  /*7990*/  LD.E.128 R36, desc[UR36][R36.64] ;  /* 0x0000002424247980 */ /* 0x000f68000c101d00 */
[----:B------:R-:W5:Y:S04]  /*79a0*/  LD.E.128 R40, desc[UR36][R40.64] ;  /* 0x0000002428287980 */ /* 0x000f68000c101d00 */
[----:B------:R-:W5:Y:S01]  /*79b0*/  LD.E.128 R44, desc[UR36][R44.64] ;  /* 0x000000242c2c7980 */ /* 0x000f62000c101d00 */
[----:B------:R-:W-:Y:S01]  /*79c0*/  IMAD.WIDE.U32 R2, R49, UR4, R18 ;  /* 0x0000000431027c25 */ /* 0x000fe2000f8e0012 */
[----:B------:R-:W-:Y:S01]  /*79d0*/  ULDC.64 UR4, c[0x0][0xad8] ;  /* 0x0002b60000047ab9 */ /* 0x000fe20000000a00 */
[----:B------:R-:W-:Y:S01]  /*79e0*/  @!PT LDS RZ, [RZ] ;  /* 0x00000000fffff984 */ /* 0x000fe20000000800 */
[----:B------:R-:W-:Y:S01]  /*79f0*/  @!PT LDS RZ, [RZ] ;  /* 0x00000000fffff984 */ /* 0x000fe20000000800 */
[----:B------:R-:W-:Y:S01]  /*7a00*/  @!PT LDS RZ, [RZ] ;  /* 0x00000000fffff984 */ /* 0x000fe20000000800 */
[----:B------:R-:W-:Y:S01]  /*7a10*/  @!PT LDS RZ, [RZ] ;  /* 0x00000000fffff984 */ /* 0x000fe20000000800 */
[----:B------:R1:W-:Y:S06]  /*7a20*/  MEMBAR.ALL.CTA ;  /* 0x0000000000007992 */ /* 0x0003ec0000008000 */
[----:B-1----:R-:W1:Y:S01]  /*7a30*/  FENCE.VIEW.ASYNC.S ;  /* 0x00000000000073c6 */ /* 0x002e620000000000 */
[----:B------:R-:W-:-:S02]  /*7a40*/  IMAD R20, R16, 0x80, R204 ;  /* 0x0000008010147824 */ /* 0x000fc400078e02cc */
[----:B------:R-:W-:Y:S02]  /*7a50*/  IMAD.IADD R3, R3, 0x1, R51 ;  /* 0x0000000103037824 */ /* 0x000fe400078e0233 */
[----:B------:R-:W-:Y:S02]  /*7a60*/  IMAD R16, R4, UR4, RZ ;  /* 0x0000000404107c24 */ /* 0x000fe4000f8e02ff */
[----:B------:R-:W-:Y:S02]  /*7a70*/  VIADD R4, R20, 0x20 ;  /* 0x0000002014047836 */ /* 0x000fe40000000000 */
[C---:B------:R-:W-:Y:S02]  /*7a80*/  IMAD R19, R21.reuse, UR5, R16 ;  /* 0x0000000515137c24 */ /* 0x040fe4000f8e0210 */
[----:B------:R-:W-:Y:S01]  /*7a90*/  IMAD.WIDE.U32 R2, R21, UR4, R2 ;  /* 0x0000000415027c25 */ /* 0x000fe2000f8e0002 */
[-C--:B------:R-:W-:Y:S01]  /*7aa0*/  ISETP.GE.AND P0, PT, R4, R17.reuse, PT ;  /* 0x000000110400720c */ /* 0x080fe20003f06270 */
[----:B------:R-:W-:Y:S01]  /*7ab0*/  ULDC.64 UR4, c[0x0][0xa80] ;  /* 0x0002a00000047ab9 */ /* 0x000fe20000000a00 */
[----:B------:R-:W-:Y:S01]  /*7ac0*/  ISETP.GE.AND P2, PT, R20, R17, PT ;  /* 0x000000111400720c */ /* 0x000fe20003f46270 */
[----:B------:R-:W-:-:S02]  /*7ad0*/  VIADD R0, R0, 0x28820 ;  /* 0x0002882000007836 */ /* 0x000fc40000000000 */
[----:B------:R-:W-:Y:S01]  /*7ae0*/  VIADD R4, R20, 0x40 ;  /* 0x0000004014047836 */ /* 0x000fe20000000000 */
[----:B------:R-:W-:Y:S01]  /*7af0*/  LEA R16, P3, R2, UR4, 0x1 ;  /* 0x0000000402107c11 */ /* 0x000fe2000f8608ff */
[----:B------:R-:W-:Y:S01]  /*7b00*/  IMAD.IADD R3, R3, 0x1, R19 ;  /* 0x0000000103037824 */ /* 0x000fe200078e0213 */
[----:B------:R-:W-:Y:S02]  /*7b10*/  PRMT R0, RZ, 0x654, R0 ;  /* 0x00000654ff007816 */ /* 0x000fe40000000000 */
[----:B------:R-:W-:Y:S02]  /*7b20*/  ISETP.GE.AND P1, PT, R4, R17, PT ;  /* 0x000000110400720c */ /* 0x000fe40003f26270 */
[----:B------:R-:W-:Y:S01]  /*7b30*/  LEA.HI.X R4, R2, UR5, R3, 0x1, P3 ;  /* 0x0000000502047c11 */ /* 0x000fe200098f0c03 */
[----:B-1----:R1:W-:Y:S01]  /*7b40*/  SYNCS.ARRIVE.TRANS64.RED.A1T0 RZ, [R0+URZ], RZ ;  /* 0x000000ff00ff79a7 */ /* 0x0023e2000810043f */
[----:B------:R0:W2:Y:S01]  /*7b50*/  SHFL.IDX PT, R18, R16, RZ, 0x181f ;  /* 0x00181fff10127589 */ /* 0x0000a200000e0000 */
[----:B------:R-:W-:Y:S03]  /*7b60*/  BSSY B1, `(.L_x_231) ;  /* 0x000000c000017945 */ /* 0x000fe60003800000 */
[----:B-1----:R0:W1:Y:S01]  /*7b70*/  SHFL.IDX PT, R0, R4, RZ, 0x181f ;  /* 0x00181fff04007589 */ /* 0x00206200000e0000 */
[----:B------:R-:W-:Y:S05]  /*7b80*/  @P2 BRA `(.L_x_232) ;  /* 0x0000000000242947 */ /* 0x000fea0003800000 */
[----:B------:R-:W-:Y:S02]  /*7b90*/  ULDC UR4, c[0x0][0xac8] ;  /* 0x0002b20000047ab9 */ /* 0x000fe40000000800 */
[----:B------:R-:W-:Y:S02]  /*7ba0*/  ISETP.GE.AND P2, PT, R153, UR4, PT ;  /* 0x0000000499007c0c */ /* 0x000fe4000bf46270 */
[----:B------:R-:W-:-:S11]  /*7bb0*/  ISETP.GE.AND P3, PT, R23, UR4, PT ;  /* 0x0000000417007c0c */ /* 0x000fd6000bf66270 */
[-C--:B--2---:R-:W-:Y:S02]  /*7bc0*/  @!P2 LEA R2, P4, R153, R18.reuse, 0x1 ;  /* 0x000000129902a211 */ /* 0x084fe400078808ff */
[----:B------:R-:W-:Y:S02]  /*7bd0*/  @!P3 LEA R18, P5, R23, R18, 0x1 ;  /* 0x000000121712b211 */ /* 0x000fe400078a08ff */
[-C--:B-1----:R-:W-:Y:S02]  /*7be0*/  @!P2 LEA.HI.X R3, R153, R0.reuse, R227, 0x1, P4 ;  /* 0x000000009903a211 */ /* 0x082fe400020f0ce3 */
[----:B------:R-:W-:-:S03]  /*7bf0*/  @!P3 LEA.HI.X R19, R23, R0, R226, 0x1, P5 ;  /* 0x000000001713b211 */ /* 0x000fc600028f0ce2 */
[----:B-----5:R3:W-:Y:S04]  /*7c00*/  @!P2 ST.E.128 desc[UR36][R2.64], R8 ;  /* 0x000000080200a985 */ /* 0x0207e8000c101d24 */
[----:B------:R3:W-:Y:S02]  /*7c10*/  @!P3 ST.E.128 desc[UR36][R18.64], R32 ;  /* 0x000000201200b985 */ /* 0x0007e4000c101d24 */
.L_x_232:
[----:B------:R-:W-:Y:S05]  /*7c20*/  BSYNC B1 ;  /* 0x0000000000017941 */ /* 0x000fea0003800000 */
.L_x_231:
[----:B-1----:R1:W4:Y:S01]  /*7c30*/  SHFL.IDX PT, R0, R4, 0x1, 0x181f ;  /* 0x00381f0004007f89 */ /* 0x00232200000e0000 */
[----:B------:R-:W-:Y:S03]  /*7c40*/  BSSY B1, `(.L_x_233) ;  /* 0x000000c000017945 */ /* 0x000fe60003800000 */
[----:B---3-5:R1:W3:Y:S01]  /*7c50*/  SHFL.IDX PT, R8, R16, 0x1, 0x181f ;  /* 0x00381f0010087f89 */ /* 0x0282e200000e0000 */
[----:B------:R-:W-:Y:S05]  /*7c60*/  @P0 BRA `(.L_x_234) ;  /* 0x0000000000240947 */ /* 0x000fea0003800000 */
[----:B------:R-:W-:Y:S02]  /*7c70*/  ULDC UR4, c[0x0][0xac8] ;  /* 0x0002b20000047ab9 */ /* 0x000fe40000000800 */
[----:B------:R-:W-:Y:S02]  /*7c80*/  ISETP.GE.AND P3, PT, R153, UR4, PT ;  /* 0x0000000499007c0c */ /* 0x000fe4000bf66270 */
[----:B------:R-:W-:-:S11]  /*7c90*/  ISETP.GE.AND P4, PT, R23, UR4, PT ;  /* 0x0000000417007c0c */ /* 0x000fd6000bf86270 */
[-C--:B---3--:R-:W-:Y:S02]  /*7ca0*/  @!P3 LEA R2, P0, R153, R8.reuse, 0x1 ;  /* 0x000000089902b211 */ /* 0x088fe400078008ff */
[----:B------:R-:W-:Y:S02]  /*7cb0*/  @!P4 LEA R8, P2, R23, R8, 0x1 ;  /* 0x000000081708c211 */ /* 0x000fe400078408ff */
[-C--:B----4-:R-:W-:Y:S02]  /*7cc0*/  @!P3 LEA.HI.X R3, R153, R0.reuse, R227, 0x1, P0 ;  /* 0x000000009903b211 */ /* 0x090fe400000f0ce3 */
[----:B------:R-:W-:-:S03]  /*7cd0*/  @!P4 LEA.HI.X R9, R23, R0, R226, 0x1, P2 ;  /* 0x000000001709c211 */ /* 0x000fc600010f0ce2 */
[----:B------:R3:W-:Y:S04]  /*7ce0*/  @!P3 ST.E.128 desc[UR36][R2.64], R12 ;  /* 0x0000000c0200b985 */ /* 0x0007e8000c101d24 */
[----:B------:R3:W-:Y:S02]  /*7cf0*/  @!P4 ST.E.128 desc[UR36][R8.64], R36 ;  /* 0x000000240800c985 */ /* 0x0007e4000c101d24 */
.L_x_234:
[----:B------:R-:W-:Y:S05]  /*7d00*/  BSYNC B1 ;  /* 0x0000000000017941 */ /* 0x000fea0003800000 */
.L_x_233:
[----:B----4-:R4:W0:Y:S01]  /*7d10*/  SHFL.IDX PT, R0, R4, 0x2, 0x181f ;  /* 0x00581f0004007f89 */ /* 0x01082200000e0000 */
[----:B------:R-:W-:Y:S03]  /*7d20*/  BSSY B1, `(.L_x_235) ;  /* 0x000000c000017945 */ /* 0x000fe60003800000 */
[----:B---3--:R4:W3:Y:S01]  /*7d30*/  SHFL.IDX PT, R8, R16, 0x2, 0x181f ;  /* 0x00581f0010087f89 */ /* 0x0088e200000e0000 */
[----:B------:R-:W-:Y:S05]  /*7d40*/  @P1 BRA `(.L_x_236) ;  /* 0x0000000000241947 */ /* 0x000fea0003800000 */
[----:B------:R-:W-:Y:S02]  /*7d50*/  ULDC UR4, c[0x0][0xac8] ;  /* 0x0002b20000047ab9 */ /* 0x000fe40000000800 */
[----:B------:R-:W-:Y:S02]  /*7d60*/  ISETP.GE.AND P2, PT, R153, UR4, PT ;  /* 0x0000000499007c0c */ /* 0x000fe4000bf46270 */
[----:B------:R-:W-:-:S11]  /*7d70*/  ISETP.GE.AND P3, PT, R23, UR4, PT ;  /* 0x0000000417007c0c */ /* 0x000fd6000bf66270 */
[-C--:B---3--:R-:W-:Y:S02]  /*7d80*/  @!P2 LEA R2, P0, R153, R8.reuse, 0x1 ;  /* 0x000000089902a211 */ /* 0x088fe400078008ff */
[----:B------:R-:W-:Y:S02]  /*7d90*/  @!P3 LEA R8, P1, R23, R8, 0x1 ;  /* 0x000000081708b211 */ /* 0x000fe400078208ff */
[-C--:B0-----:R-:W-:Y:S02]  /*7da0*/  @!P2 LEA.HI.X R3, R153, R0.reuse, R227, 0x1, P0 ;  /* 0x000000009903a211 */ /* 0x081fe400000f0ce3 */
[----:B------:R-:W-:-:S03]  /*7db0*/  @!P3 LEA.HI.X R9, R23, R0, R226, 0x1, P1 ;  /* 0x000000001709b211 */ /* 0x000fc600008f0ce2 */
[----:B------:R0:W-:Y:S04]  /*7dc0*/  @!P2 ST.E.128 desc[UR36][R2.64], R24 ;  /* 0x000000180200a985 */ /* 0x0001e8000c101d24 */
[----:B------:R0:W-:Y:S02]  /*7dd0*/  @!P3 ST.E.128 desc[UR36][R8.64], R40 ;  /* 0x000000280800b985 */ /* 0x0001e4000c101d24 */
.L_x_236:
[----:B------:R-:W-:Y:S05]  /*7de0*/  BSYNC B1 ;  /* 0x0000000000017941 */ /* 0x000fea0003800000 */
.L_x_235:
[----:B0-----:R-:W-:Y:S01]  /*7df0*/  VIADD R0, R20, 0x60 ;  /* 0x0000006014007836 */ /* 0x001fe20000000000 */
[----:B-1--4-:R-:W0:Y:S04]  /*7e00*/  SHFL.IDX PT, R4, R4, 0x3, 0x181f ;  /* 0x00781f0004047f89 */ /* 0x012e2800000e0000 */
[----:B------:R-:W-:Y:S01]  /*7e10*/  ISETP.GE.AND P0, PT, R0, R17, PT ;  /* 0x000000110000720c */ /* 0x000fe20003f06270 */
[----:B------:R-:W1:-:S12]  /*7e20*/  SHFL.IDX PT, R16, R16, 0x3, 0x181f ;  /* 0x00781f0010107f89 */ /* 0x000e5800000e0000 */
[----:B------:R-:W-:Y:S05]  /*7e30*/  @P0 BRA `(.L_x_237) ;  /* 0x0000001400d80947 */ /* 0x000fea0003800000 */
[----:B------:R-:W-:Y:S02]  /*7e40*/  ULDC UR4, c[0x0][0xac8] ;  /* 0x0002b20000047ab9 */ /* 0x000fe40000000800 */
[----:B------:R-:W-:-:S13]  /*7e50*/  ISETP.GE.AND P1, PT, R153, UR4, PT ;  /* 0x0000000499007c0c */ /* 0x000fda000bf26270 */
[----:B-1----:R-:W-:-:S04]  /*7e60*/  @!P1 LEA R2, P0, R153, R16, 0x1 ;  /* 0x0000001099029211 */ /* 0x002fc800078008ff */
[----:B0-----:R-:W-:Y:S02]  /*7e70*/  @!P1 LEA.HI.X R3, R153, R4, R227, 0x1, P0 ;  /* 0x0000000499039211 */ /* 0x001fe400000f0ce3 */
[----:B------:R-:W-:-:S03]  /*7e80*/  ISETP.GE.AND P0, PT, R23, UR4, PT ;  /* 0x0000000417007c0c */ /* 0x000fc6000bf06270 */
[----:B------:R0:W-:Y:S10]  /*7e90*/  @!P1 ST.E.128 desc[UR36][R2.64], R28 ;  /* 0x0000001c02009985 */ /* 0x0001f4000c101d24 */
[----:B------:R-:W-:Y:S05]  /*7ea0*/  @P0 BRA `(.L_x_237) ;  /* 0x0000001400bc0947 */ /* 0x000fea0003800000 */
[----:B0-----:R-:W-:-:S04]  /*7eb0*/  LEA R2, P0, R23, R16, 0x1 ;  /* 0x0000001017027211 */ /* 0x001fc800078008ff */
[----:B------:R-:W-:-:S05]  /*7ec0*/  LEA.HI.X R3, R23, R4, R226, 0x1, P0 ;  /* 0x0000000417037211 */ /* 0x000fca00000f0ce2 */
[----:B------:R0:W-:Y:S01]  /*7ed0*/  ST.E.128 desc[UR36][R2.64], R44 ;  /* 0x0000002c02007985 */ /* 0x0001e2000c101d24 */
[----:B------:R-:W-:Y:S05]  /*7ee0*/  BRA `(.L_x_237) ;  /* 0x0000001400ac7947 */ /* 0x000fea0003800000 */
.L_x_230:
[----:B0-----:R-:W0:Y:S01]  /*7ef0*/  @P4 LDC R10, c[0x0][0xbec] ;  /* 0x0002fb00ff0a4b82 */ /* 0x001e220000000800 */
[----:B------:R-:W-:Y:S01]  /*7f00*/  ULDC.64 UR4, c[0x0][0xb08] ;  /* 0x0002c20000047ab9 */ /* 0x000fe20000000a00 */
[----:B------:R-:W-:Y:S01]  /*7f10*/  ULDC.64 UR6, c[0x0][0xb30] ;  /* 0x0002cc0000067ab9 */ /* 0x000fe20000000a00 */
[----:B------:R-:W-:Y:S01]  /*7f20*/  IMAD R11, R18, UR4, RZ ;  /* 0x00000004120b7c24 */ /* 0x000fe2000f8e02ff */
[----:B------:R-:W-:Y:S01]  /*7f30*/  BSSY B1, `(.L_x_238) ;  /* 0x000006a000017945 */ /* 0x000fe20003800000 */
[----:B------:R-:W-:-:S03]  /*7f40*/  IMAD.WIDE.U32 R8, R4, UR4, RZ ;  /* 0x0000000404087c25 */ /* 0x000fc6000f8e00ff */
[----:B------:R-:W1:Y:S01]  /*7f50*/  @P4 LDC R15, c[0x0][0xbf0] ;  /* 0x0002fc00ff0f4b82 */ /* 0x000e620000000800 */
[----:B------:R-:W-:Y:S01]  /*7f60*/  IMAD R11, R4, UR5, R11 ;  /* 0x00000005040b7c24 */ /* 0x000fe2000f8e020b */
[----:B------:R-:W-:Y:S01]  /*7f70*/  ULDC.64 UR4, c[0x0][0xb38] ;  /* 0x0002ce0000047ab9 */ /* 0x000fe20000000a00 */
[----:B------:R-:W-:-:S03]  /*7f80*/  SHF.R.S32.HI R4, RZ, 0x1f, R19 ;  /* 0x0000001fff047819 */ /* 0x000fc60000011413 */
[----:B------:R-:W-:Y:S01]  /*7f90*/  IADD3 R9, R9, R11, RZ ;  /* 0x0000000b09097210 */ /* 0x000fe20007ffe0ff */
[----:B------:R-:W-:Y:S02]  /*7fa0*/  IMAD.MOV.U32 R11, RZ, RZ, R99 ;  /* 0x000000ffff0b7224 */ /* 0x000fe400078e0063 */
[----:B------:R-:W-:-:S04]  /*7fb0*/  IMAD.WIDE.U32 R8, R2, UR4, R8 ;  /* 0x0000000402087c25 */ /* 0x000fc8000f8e0008 */
[----:B------:R-:W-:Y:S01]  /*7fc0*/  IMAD R9, R2, UR5, R9 ;  /* 0x0000000502097c24 */ /* 0x000fe2000f8e0209 */
[----:B------:R-:W-:Y:S01]  /*7fd0*/  ULDC.64 UR4, c[0x0][0xb40] ;  /* 0x0002d00000047ab9 */ /* 0x000fe20000000a00 */
[----:B0-----:R-:W-:-:S04]  /*7fe0*/  @P4 IMAD.HI.U32 R10, R99, R10, RZ ;  /* 0x0000000a630a4227 */ /* 0x001fc800078e00ff */
[----:B------:R-:W-:Y:S02]  /*7ff0*/  IMAD R2, R4, UR4, RZ ;  /* 0x0000000404027c24 */ /* 0x000fe4000f8e02ff */
[----:B------:R-:W-:Y:S01]  /*8000*/  IMAD.WIDE.U32 R8, R19, UR4, R8 ;  /* 0x0000000413087c25 */ /* 0x000fe2000f8e0008 */
[----:B-1----:R-:W-:-:S03]  /*8010*/  @P4 SHF.R.U32.HI R11, RZ, R15, R10 ;  /* 0x0000000fff0b4219 */ /* 0x002fc6000001160a */
[----:B------:R-:W-:Y:S01]  /*8020*/  IMAD R13, R19, UR5, R2 ;  /* 0x00000005130d7c24 */ /* 0x000fe2000f8e0202 */
[----:B------:R-:W-:Y:S01]  /*8030*/  ULDC.64 UR4, c[0x0][0xb48] ;  /* 0x0002d20000047ab9 */ /* 0x000fe20000000a00 */
[--C-:B------:R-:W-:Y:S01]  /*8040*/  IMAD.MOV R4, RZ, RZ, -R11.reuse ;  /* 0x000000ffff047224 */ /* 0x100fe200078e0a0b */
[----:B------:R-:W-:Y:S01]  /*8050*/  SHF.R.S32.HI R2, RZ, 0x1f, R11 ;  /* 0x0000001fff027819 */ /* 0x000fe2000001140b */
[----:B------:R-:W-:Y:S02]  /*8060*/  IMAD.IADD R9, R9, 0x1, R13 ;  /* 0x0000000109097824 */ /* 0x000fe400078e020d */
[----:B------:R-:W-:Y:S02]  /*8070*/  IMAD R13, R3, R4, R99 ;  /* 0x00000004030d7224 */ /* 0x000fe400078e0263 */
[----:B------:R-:W-:-:S03]  /*8080*/  IMAD.WIDE.U32 R8, R201, UR4, R8 ;  /* 0x00000004c9087c25 */ /* 0x000fc6000f8e0008 */
[----:B------:R-:W-:Y:S01]  /*8090*/  SHF.R.S32.HI R4, RZ, 0x1f, R13 ;  /* 0x0000001fff047819 */ /* 0x000fe2000001140d */
[----:B------:R-:W-:Y:S02]  /*80a0*/  IMAD R2, R2, UR6, RZ ;  /* 0x0000000602027c24 */ /* 0x000fe4000f8e02ff */
[----:B------:R-:W-:Y:S01]  /*80b0*/  IMAD R9, R201, UR5, R9 ;  /* 0x00000005c9097c24 */ /* 0x000fe2000f8e0209 */
[----:B------:R-:W-:Y:S01]  /*80c0*/  ULDC.64 UR4, c[0x0][0xb28] ;  /* 0x0002ca0000047ab9 */ /* 0x000fe20000000a00 */
[C---:B------:R-:W-:Y:S02]  /*80d0*/  IMAD R15, R11.reuse, UR7, R2 ;  /* 0x000000070b0f7c24 */ /* 0x040fe4000f8e0202 */
[----:B------:R-:W-:-:S04]  /*80e0*/  IMAD.WIDE.U32 R2, R11, UR6, R8 ;  /* 0x000000060b027c25 */ /* 0x000fc8000f8e0008 */
[----:B------:R-:W-:Y:S02]  /*80f0*/  IMAD R4, R4, UR4, RZ ;  /* 0x0000000404047c24 */ /* 0x000fe4000f8e02ff */
[----:B------:R-:W-:Y:S02]  /*8100*/  IMAD.IADD R3, R3, 0x1, R15 ;  /* 0x0000000103037824 */ /* 0x000fe400078e020f */
[C---:B------:R-:W-:Y:S02]  /*8110*/  IMAD R9, R13.reuse, UR5, R4 ;  /* 0x000000050d097c24 */ /* 0x040fe4000f8e0204 */
[----:B------:R-:W-:Y:S01]  /*8120*/  IMAD.WIDE.U32 R2, R13, UR4, R2 ;  /* 0x000000040d027c25 */ /* 0x000fe2000f8e0002 */
[----:B------:R-:W-:-:S03]  /*8130*/  ULDC.64 UR4, c[0x0][0xb00] ;  /* 0x0002c00000047ab9 */ /* 0x000fc60000000a00 */
[----:B------:R-:W-:Y:S01]  /*8140*/  VIADD R4, R0, 0x28820 ;  /* 0x0002882000047836 */ /* 0x000fe20000000000 */
[----:B------:R-:W-:Y:S01]  /*8150*/  LEA R0, P1, R2, UR4, 0x2 ;  /* 0x0000000402007c11 */ /* 0x000fe2000f8210ff */
[----:B------:R-:W-:-:S03]  /*8160*/  IMAD.IADD R3, R3, 0x1, R9 ;  /* 0x0000000103037824 */ /* 0x000fc600078e0209 */
[----:B------:R-:W-:Y:S02]  /*8170*/  PRMT R8, RZ, 0x654, R4 ;  /* 0x00000654ff087816 */ /* 0x000fe40000000004 */
[----:B------:R-:W-:Y:S02]  /*8180*/  LEA.HI.X R4, R2, UR5, R3, 0x2, P1 ;  /* 0x0000000502047c11 */ /* 0x000fe400088f1403 */
[----:B------:R0:W-:Y:S03]  /*8190*/  SYNCS.ARRIVE.TRANS64.RED.A1T0 RZ, [R8+URZ], RZ ;  /* 0x000000ff08ff79a7 */ /* 0x0001e6000810043f */
[----:B------:R1:W2:Y:S04]  /*81a0*/  SHFL.IDX PT, R9, R4, RZ, 0x1c1f ;  /* 0x001c1fff04097589 */ /* 0x0002a800000e0000 */
[----:B0-----:R1:W0:Y:S01]  /*81b0*/  SHFL.IDX PT, R8, R0, RZ, 0x1c1f ;  /* 0x001c1fff00087589 */ /* 0x00122200000e0000 */
[----:B------:R-:W-:Y:S05]  /*81c0*/  @P2 BRA `(.L_x_239) ;  /* 0x0000000400002947 */ /* 0x000fea0003800000 */
[----:B------:R-:W-:Y:S02]  /*81d0*/  ULDC UR4, c[0x0][0xac8] ;  /* 0x0002b20000047ab9 */ /* 0x000fe40000000800 */
[----:B------:R-:W-:Y:S02]  /*81e0*/  ISETP.GE.AND P3, PT, R200, UR4, PT ;  /* 0x00000004c8007c0c */ /* 0x000fe4000bf66270 */
[----:B------:R-:W-:Y:S02]  /*81f0*/  ISETP.GE.AND P1, PT, R203, UR4, PT ;  /* 0x00000004cb007c0c */ /* 0x000fe4000bf26270 */
[----:B------:R-:W-:Y:S02]  /*8200*/  ISETP.GE.AND P4, PT, R199, UR4, PT ;  /* 0x00000004c7007c0c */ /* 0x000fe4000bf86270 */
[----:B------:R-:W-:-:S07]  /*8210*/  ISETP.GE.AND P2, PT, R198, UR4, PT ;  /* 0x00000004c6007c0c */ /* 0x000fce000bf46270 */
[CC--:B0-----:R-:W-:Y:S02]  /*8220*/  @!P3 LEA R10, P5, R200.reuse, R8.reuse, 0x2 ;  /* 0x00000008c80ab211 */ /* 0x0c1fe400078a10ff */
[----:B--2---:R-:W-:Y:S02]  /*8230*/  @!P1 IMAD.WIDE R2, R203, 0x4, R8 ;  /* 0x00000004cb029825 */ /* 0x004fe400078e0208 */
[----:B------:R-:W-:Y:S02]  /*8240*/  @!P3 LEA.HI.X R11, R200, R9, R221, 0x2, P5 ;  /* 0x00000009c80bb211 */ /* 0x000fe400028f14dd */
[-C--:B------:R-:W-:Y:S01]  /*8250*/  @!P4 LEA R12, P5, R199, R8.reuse, 0x2 ;  /* 0x00000008c70cc211 */ /* 0x080fe200078a10ff */
[----:B------:R0:W-:Y:S01]  /*8260*/  @!P1 ST.E.64 desc[UR36][R2.64], R20 ;  /* 0x0000001402009985 */ /* 0x0001e2000c101b24 */
[----:B------:R-:W-:Y:S02]  /*8270*/  ISETP.GE.AND P1, PT, R197, UR4, PT ;  /* 0x00000004c5007c0c */ /* 0x000fe4000bf26270 */
[----:B------:R-:W-:Y:S01]  /*8280*/  @!P2 LEA R14, P6, R198, R8, 0x2 ;  /* 0x00000008c60ea211 */ /* 0x000fe200078c10ff */
[----:B------:R2:W-:Y:S01]  /*8290*/  @!P3 ST.E.64 desc[UR36][R10.64], R36 ;  /* 0x000000240a00b985 */ /* 0x0005e2000c101b24 */
[----:B------:R-:W-:-:S02]  /*82a0*/  ISETP.GE.AND P3, PT, R196, UR4, PT ;  /* 0x00000004c4007c0c */ /* 0x000fc4000bf66270 */
[-C--:B------:R-:W-:Y:S02]  /*82b0*/  @!P4 LEA.HI.X R13, R199, R9.reuse, R220, 0x2, P5 ;  /* 0x00000009c70dc211 */ /* 0x080fe400028f14dc */
[----:B------:R-:W-:Y:S02]  /*82c0*/  @!P2 LEA.HI.X R15, R198, R9, R219, 0x2, P6 ;  /* 0x00000009c60fa211 */ /* 0x000fe400030f14db */
[----:B------:R-:W-:Y:S01]  /*82d0*/  ISETP.GE.AND P5, PT, R195, UR4, PT ;  /* 0x00000004c3007c0c */ /* 0x000fe2000bfa6270 */
[----:B------:R3:W-:Y:S02]  /*82e0*/  @!P4 ST.E.64 desc[UR36][R12.64], R38 ;  /* 0x000000260c00c985 */ /* 0x0007e4000c101b24 */
[----:B------:R-:W-:Y:S02]  /*82f0*/  @!P1 LEA R16, P4, R197, R8, 0x2 ;  /* 0x00000008c5109211 */ /* 0x000fe400078810ff */
[----:B------:R4:W-:Y:S01]  /*8300*/  @!P2 ST.E.64 desc[UR36][R14.64], R40 ;  /* 0x000000280e00a985 */ /* 0x0009e2000c101b24 */
[----:B------:R-:W-:-:S02]  /*8310*/  ISETP.GE.AND P2, PT, R194, UR4, PT ;  /* 0x00000004c2007c0c */ /* 0x000fc4000bf46270 */
[CC--:B0-----:R-:W-:Y:S02]  /*8320*/  @!P3 LEA R2, P6, R196.reuse, R8.reuse, 0x2 ;  /* 0x00000008c402b211 */ /* 0x0c1fe400078c10ff */
[-C--:B------:R-:W-:Y:S02]  /*8330*/  @!P1 LEA.HI.X R17, R197, R9.reuse, R218, 0x2, P4 ;  /* 0x00000009c5119211 */ /* 0x080fe400020f14da */
[----:B------:R-:W-:Y:S02]  /*8340*/  @!P3 LEA.HI.X R3, R196, R9, R217, 0x2, P6 ;  /* 0x00000009c403b211 */ /* 0x000fe400030f14d9 */
[----:B------:R-:W-:Y:S01]  /*8350*/  ISETP.GE.AND P4, PT, R193, UR4, PT ;  /* 0x00000004c1007c0c */ /* 0x000fe2000bf86270 */
[----:B------:R0:W-:Y:S01]  /*8360*/  @!P1 ST.E.64 desc[UR36][R16.64], R42 ;  /* 0x0000002a10009985 */ /* 0x0001e2000c101b24 */
[----:B--2---:R-:W-:-:S03]  /*8370*/  @!P5 LEA R10, P1, R195, R8, 0x2 ;  /* 0x00000008c30ad211 */ /* 0x004fc600078210ff */
[----:B------:R2:W-:Y:S01]  /*8380*/  @!P3 ST.E.64 desc[UR36][R2.64], R44 ;  /* 0x0000002c0200b985 */ /* 0x0005e2000c101b24 */
[-C--:B---3--:R-:W-:Y:S02]  /*8390*/  @!P2 LEA R12, P6, R194, R8.reuse, 0x2 ;  /* 0x00000008c20ca211 */ /* 0x088fe400078c10ff */
[----:B------:R-:W-:Y:S02]  /*83a0*/  ISETP.GE.AND P3, PT, R192, UR4, PT ;  /* 0x00000004c0007c0c */ /* 0x000fe4000bf66270 */
[-C--:B------:R-:W-:Y:S02]  /*83b0*/  @!P5 LEA.HI.X R11, R195, R9.reuse, R216, 0x2, P1 ;  /* 0x00000009c30bd211 */ /* 0x080fe400008f14d8 */
[----:B------:R-:W-:Y:S02]  /*83c0*/  ISETP.GE.AND P1, PT, R191, UR4, PT ;  /* 0x00000004bf007c0c */ /* 0x000fe4000bf26270 */
[----:B------:R-:W-:Y:S01]  /*83d0*/  @!P2 LEA.HI.X R13, R194, R9, R215, 0x2, P6 ;  /* 0x00000009c20da211 */ /* 0x000fe200030f14d7 */
[----:B------:R3:W-:Y:S01]  /*83e0*/  @!P5 ST.E.64 desc[UR36][R10.64], R46 ;  /* 0x0000002e0a00d985 */ /* 0x0007e2000c101b24 */
[----:B----4-:R-:W-:-:S03]  /*83f0*/  @!P4 LEA R14, P6, R193, R8, 0x2 ;  /* 0x00000008c10ec211 */ /* 0x010fc600078c10ff */
[----:B------:R4:W-:Y:S01]  /*8400*/  @!P2 ST.E.64 desc[UR36][R12.64], R48 ;  /* 0x000000300c00a985 */ /* 0x0009e2000c101b24 */
[----:B------:R-:W-:Y:S02]  /*8410*/  ISETP.GE.AND P2, PT, R190, UR4, PT ;  /* 0x00000004be007c0c */ /* 0x000fe4000bf46270 */
[-C--:B------:R-:W-:Y:S02]  /*8420*/  @!P4 LEA.HI.X R15, R193, R9.reuse, R214, 0x2, P6 ;  /* 0x00000009c10fc211 */ /* 0x080fe400030f14d6 */
[CC--:B0-----:R-:W-:Y:S02]  /*8430*/  @!P3 LEA R16, P5, R192.reuse, R8.reuse, 0x2 ;  /* 0x00000008c010b211 */ /* 0x0c1fe400078a10ff */
[----:B--2---:R-:W-:Y:S01]  /*8440*/  @!P1 LEA R2, P6, R191, R8, 0x2 ;  /* 0x00000008bf029211 */ /* 0x004fe200078c10ff */
[----:B------:R0:W-:Y:S01]  /*8450*/  @!P4 ST.E.64 desc[UR36][R14.64], R50 ;  /* 0x000000320e00c985 */ /* 0x0001e2000c101b24 */
[----:B------:R-:W-:Y:S02]  /*8460*/  @!P3 LEA.HI.X R17, R192, R9, R213, 0x2, P5 ;  /* 0x00000009c011b211 */ /* 0x000fe400028f14d5 */
[----:B------:R-:W-:-:S02]  /*8470*/  ISETP.GE.AND P4, PT, R189, UR4, PT ;  /* 0x00000004bd007c0c */ /* 0x000fc4000bf86270 */
[-C--:B------:R-:W-:Y:S01]  /*8480*/  @!P1 LEA.HI.X R3, R191, R9.reuse, R212, 0x2, P6 ;  /* 0x00000009bf039211 */ /* 0x080fe200030f14d4 */
[----:B------:R2:W-:Y:S01]  /*8490*/  @!P3 ST.E.64 desc[UR36][R16.64], R52 ;  /* 0x000000341000b985 */ /* 0x0005e2000c101b24 */
[----:B------:R-:W-:Y:S02]  /*84a0*/  ISETP.GE.AND P5, PT, R188, UR4, PT ;  /* 0x00000004bc007c0c */ /* 0x000fe4000bfa6270 */
[----:B---3--:R-:W-:Y:S01]  /*84b0*/  @!P2 LEA R10, P6, R190, R8, 0x2 ;  /* 0x00000008be0aa211 */ /* 0x008fe200078c10ff */
[----:B------:R3:W-:Y:S01]  /*84c0*/  @!P1 ST.E.64 desc[UR36][R2.64], R54 ;  /* 0x0000003602009985 */ /* 0x0007e2000c101b24 */
[----:B------:R-:W-:Y:S02]  /*84d0*/  ISETP.GE.AND P3, PT, R155, UR4, PT ;  /* 0x000000049b007c0c */ /* 0x000fe4000bf66270 */
[----:B------:R-:W-:Y:S02]  /*84e0*/  ISETP.GE.AND P1, PT, R22, UR4, PT ;  /* 0x0000000416007c0c */ /* 0x000fe4000bf26270 */
[----:B------:R-:W-:-:S02]  /*84f0*/  @!P2 LEA.HI.X R11, R190, R9, R211, 0x2, P6 ;  /* 0x00000009be0ba211 */ /* 0x000fc400030f14d3 */
[----:B----4-:R-:W-:-:S03]  /*8500*/  @!P4 LEA R12, P6, R189, R8, 0x2 ;  /* 0x00000008bd0cc211 */ /* 0x010fc600078c10ff */
[----:B------:R3:W-:Y:S01]  /*8510*/  @!P2 ST.E.64 desc[UR36][R10.64], R56 ;  /* 0x000000380a00a985 */ /* 0x0007e2000c101b24 */
[CC--:B0-----:R-:W-:Y:S02]  /*8520*/  @!P5 LEA R14, P2, R188.reuse, R8.reuse, 0x2 ;  /* 0x00000008bc0ed211 */ /* 0x0c1fe400078410ff */
[-C--:B------:R-:W-:Y:S02]  /*8530*/  @!P4 LEA.HI.X R13, R189, R9.reuse, R210, 0x2, P6 ;  /* 0x00000009bd0dc211 */ /* 0x080fe400030f14d2 */
[CC--:B--2---:R-:W-:Y:S02]  /*8540*/  @!P3 LEA R16, P6, R155.reuse, R8.reuse, 0x2 ;  /* 0x000000089b10b211 */ /* 0x0c4fe400078c10ff */
[-C--:B------:R-:W-:Y:S01]  /*8550*/  @!P5 LEA.HI.X R15, R188, R9.reuse, R209, 0x2, P2 ;  /* 0x00000009bc0fd211 */ /* 0x080fe200010f14d1 */
[----:B------:R3:W-:Y:S01]  /*8560*/  @!P4 ST.E.64 desc[UR36][R12.64], R58 ;  /* 0x0000003a0c00c985 */ /* 0x0007e2000c101b24 */
[C---:B------:R-:W-:Y:S02]  /*8570*/  @!P1 LEA R8, P2, R22.reuse, R8, 0x2 ;  /* 0x0000000816089211 */ /* 0x040fe400078410ff */
[-C--:B------:R-:W-:Y:S01]  /*8580*/  @!P3 LEA.HI.X R17, R155, R9.reuse, R208, 0x2, P6 ;  /* 0x000000099b11b211 */ /* 0x080fe200030f14d0 */
[----:B------:R3:W-:Y:S01]  /*8590*/  @!P5 ST.E.64 desc[UR36][R14.64], R60 ;  /* 0x0000003c0e00d985 */ /* 0x0007e2000c101b24 */
[----:B------:R-:W-:-:S03]  /*85a0*/  @!P1 LEA.HI.X R9, R22, R9, R207, 0x2, P2 ;  /* 0x0000000916099211 */ /* 0x000fc600010f14cf */
[----:B------:R3:W-:Y:S04]  /*85b0*/  @!P3 ST.E.64 desc[UR36][R16.64], R62 ;  /* 0x0000003e1000b985 */ /* 0x0007e8000c101b24 */
[----:B------:R3:W-:Y:S02]  /*85c0*/  @!P1 ST.E.64 desc[UR36][R8.64], R64 ;  /* 0x0000004008009985 */ /* 0x0007e4000c101b24 */
.L_x_239:
[----:B------:R-:W-:Y:S05]  /*85d0*/  BSYNC B1 ;  /* 0x0000000000017941 */ /* 0x000fea0003800000 */
.L_x_238:
[----:B--23--:R2:W3:Y:S04]  /*85e0*/  SHFL.IDX PT, R9, R4, 0x1, 0x1c1f ;  /* 0x003c1f0004097f89 */ /* 0x00c4e800000e0000 */
[----:B0-----:R2:W0:Y:S01]  /*85f0*/  SHFL.IDX PT, R8, R0, 0x1, 0x1c1f ;  /* 0x003c1f0000087f89 */ /* 0x00142200000e0000 */
[----:B------:R-:W-:Y:S05]  /*8600*/  @P0 BRA `(.L_x_237) ;  /* 0x0000000c00e40947 */ /* 0x000fea0003800000 */
[----:B------:R-:W-:Y:S02]  /*8610*/  ULDC UR4, c[0x0][0xac8] ;  /* 0x0002b20000047ab9 */ /* 0x000fe40000000800 */
[----:B------:R-:W-:Y:S02]  /*8620*/  ISETP.GE.AND P1, PT, R200, UR4, PT ;  /* 0x00000004c8007c0c */ /* 0x000fe4000bf26270 */
[----:B------:R-:W-:Y:S02]  /*8630*/  ISETP.GE.AND P0, PT, R199, UR4, PT ;  /* 0x00000004c7007c0c */ /* 0x000fe4000bf06270 */
[----:B------:R-:W-:Y:S02]  /*8640*/  ISETP.GE.AND P2, PT, R203, UR4, PT ;  /* 0x00000004cb007c0c */ /* 0x000fe4000bf46270 */
[----:B------:R-:W-:Y:S02]  /*8650*/  ISETP.GE.AND P4, PT, R197, UR4, PT ;  /* 0x00000004c5007c0c */ /* 0x000fe4000bf86270 */
[----:B------:R-:W-:-:S05]  /*8660*/  ISETP.GE.AND P3, PT, R198, UR4, PT ;  /* 0x00000004c6007c0c */ /* 0x000fca000bf66270 */
[CC--:B0-----:R-:W-:Y:S02]  /*8670*/  @!P1 LEA R10, P5, R200.reuse, R8.reuse, 0x2 ;  /* 0x00000008c80a9211 */ /* 0x0c1fe400078a10ff */
[-C--:B------:R-:W-:Y:S02]  /*8680*/  @!P0 LEA R12, P6, R199, R8.reuse, 0x2 ;  /* 0x00000008c70c8211 */ /* 0x080fe400078c10ff */
[-C--:B---3--:R-:W-:Y:S01]  /*8690*/  @!P1 LEA.HI.X R11, R200, R9.reuse, R221, 0x2, P5 ;  /* 0x00000009c80b9211 */ /* 0x088fe200028f14dd */
[----:B------:R-:W-:Y:S01]  /*86a0*/  @!P2 IMAD.WIDE R2, R203, 0x4, R8 ;  /* 0x00000004cb02a825 */ /* 0x000fe200078e0208 */
[----:B------:R-:W-:Y:S02]  /*86b0*/  ISETP.GE.AND P5, PT, R196, UR4, PT ;  /* 0x00000004c4007c0c */ /* 0x000fe4000bfa6270 */
[----:B------:R-:W-:Y:S02]  /*86c0*/  @!P0 LEA.HI.X R13, R199, R9, R220, 0x2, P6 ;  /* 0x00000009c70d8211 */ /* 0x000fe400030f14dc */
[----:B------:R0:W-:Y:S01]  /*86d0*/  @!P2 ST.E.64 desc[UR36][R2.64], R66 ;  /* 0x000000420200a985 */ /* 0x0001e2000c101b24 */
[----:B------:R-:W-:-:S02]  /*86e0*/  @!P4 LEA R16, P2, R197, R8, 0x2 ;  /* 0x00000008c510c211 */ /* 0x000fc400078410ff */
[----:B------:R-:W-:Y:S01]  /*86f0*/  @!P3 LEA R14, P6, R198, R8, 0x2 ;  /* 0x00000008c60eb211 */ /* 0x000fe200078c10ff */
[----:B------:R-:W-:Y:S01]  /*8700*/  @!P1 ST.E.64 desc[UR36][R10.64], R68 ;  /* 0x000000440a009985 */ /* 0x000fe2000c101b24 */
[----:B------:R-:W-:Y:S02]  /*8710*/  ISETP.GE.AND P1, PT, R194, UR4, PT ;  /* 0x00000004c2007c0c */ /* 0x000fe4000bf26270 */
[-C--:B------:R-:W-:Y:S01]  /*8720*/  @!P4 LEA.HI.X R17, R197, R9.reuse, R218, 0x2, P2 ;  /* 0x00000009c511c211 */ /* 0x080fe200010f14da */
[----:B------:R3:W-:Y:S01]  /*8730*/  @!P0 ST.E.64 desc[UR36][R12.64], R70 ;  /* 0x000000460c008985 */ /* 0x0007e2000c101b24 */
[----:B------:R-:W-:Y:S02]  /*8740*/  ISETP.GE.AND P0, PT, R195, UR4, PT ;  /* 0x00000004c3007c0c */ /* 0x000fe4000bf06270 */
[----:B------:R-:W-:Y:S02]  /*8750*/  ISETP.GE.AND P2, PT, R193, UR4, PT ;  /* 0x00000004c1007c0c */ /* 0x000fe4000bf46270 */
[----:B------:R-:W-:-:S02]  /*8760*/  @!P3 LEA.HI.X R15, R198, R9, R219, 0x2, P6 ;  /* 0x00000009c60fb211 */ /* 0x000fc400030f14db */
[----:B------:R-:W-:-:S03]  /*8770*/  @!P5 LEA R18, P6, R196, R8, 0x2 ;  /* 0x00000008c412d211 */ /* 0x000fc600078c10ff */
[----:B------:R4:W-:Y:S01]  /*8780*/  @!P3 ST.E.64 desc[UR36][R14.64], R72 ;  /* 0x000000480e00b985 */ /* 0x0009e2000c101b24 */
[-C--:B------:R-:W-:Y:S02]  /*8790*/  @!P5 LEA.HI.X R19, R196, R9.reuse, R217, 0x2, P6 ;  /* 0x00000009c413d211 */ /* 0x080fe400030f14d9 */
[----:B------:R-:W-:Y:S01]  /*87a0*/  ISETP.GE.AND P3, PT, R192, UR4, PT ;  /* 0x00000004c0007c0c */ /* 0x000fe2000bf66270 */
[----:B------:R5:W-:Y:S01]  /*87b0*/  @!P4 ST.E.64 desc[UR36][R16.64], R74 ;  /* 0x0000004a1000c985 */ /* 0x000be2000c101b24 */
[-C--:B0-----:R-:W-:Y:S02]  /*87c0*/  @!P0 LEA R2, P4, R195, R8.reuse, 0x2 ;  /* 0x00000008c3028211 */ /* 0x081fe400078810ff */
[-C--:B---3--:R-:W-:Y:S01]  /*87d0*/  @!P2 LEA R12, P6, R193, R8.reuse, 0x2 ;  /* 0x00000008c10ca211 */ /* 0x088fe200078c10ff */
[----:B------:R-:W-:Y:S01]  /*87e0*/  @!P5 ST.E.64 desc[UR36][R18.64], R76 ;  /* 0x0000004c1200d985 */ /* 0x000fe2000c101b24 */
[----:B------:R-:W-:Y:S02]  /*87f0*/  @!P1 LEA R10, P5, R194, R8, 0x2 ;  /* 0x00000008c20a9211 */ /* 0x000fe400078a10ff */
[----:B------:R-:W-:-:S02]  /*8800*/  @!P0 LEA.HI.X R3, R195, R9, R216, 0x2, P4 ;  /* 0x00000009c3038211 */ /* 0x000fc400020f14d8 */
[-C--:B------:R-:W-:Y:S02]  /*8810*/  @!P1 LEA.HI.X R11, R194, R9.reuse, R215, 0x2, P5 ;  /* 0x00000009c20b9211 */ /* 0x080fe400028f14d7 */
[----:B------:R-:W-:Y:S01]  /*8820*/  ISETP.GE.AND P4, PT, R191, UR4, PT ;  /* 0x00000004bf007c0c */ /* 0x000fe2000bf86270 */
[----:B------:R-:W-:Y:S01]  /*8830*/  @!P0 ST.E.64 desc[UR36][R2.64], R78 ;  /* 0x0000004e02008985 */ /* 0x000fe2000c101b24 */
[----:B------:R-:W-:Y:S02]  /*8840*/  @!P2 LEA.HI.X R13, R193, R9, R214, 0x2, P6 ;  /* 0x00000009c10da211 */ /* 0x000fe400030f14d6 */
[----:B----4-:R-:W-:Y:S01]  /*8850*/  @!P3 LEA R14, P5, R192, R8, 0x2 ;  /* 0x00000008c00eb211 */ /* 0x010fe200078a10ff */
[----:B------:R0:W-:Y:S01]  /*8860*/  @!P1 ST.E.64 desc[UR36][R10.64], R80 ;  /* 0x000000500a009985 */ /* 0x0001e2000c101b24 */
[----:B------:R-:W-:Y:S02]  /*8870*/  ISETP.GE.AND P1, PT, R189, UR4, PT ;  /* 0x00000004bd007c0c */ /* 0x000fe4000bf26270 */
[----:B------:R-:W-:Y:S01]  /*8880*/  ISETP.GE.AND P0, PT, R188, UR4, PT ;  /* 0x00000004bc007c0c */ /* 0x000fe2000bf06270 */
[----:B------:R3:W-:Y:S01]  /*8890*/  @!P2 ST.E.64 desc[UR36][R12.64], R82 ;  /* 0x000000520c00a985 */ /* 0x0007e2000c101b24 */
[----:B------:R-:W-:-:S02]  /*88a0*/  ISETP.GE.AND P2, PT, R190, UR4, PT ;  /* 0x00000004be007c0c */ /* 0x000fc4000bf46270 */
[-C--:B------:R-:W-:Y:S02]  /*88b0*/  @!P3 LEA.HI.X R15, R192, R9.reuse, R213, 0x2, P5 ;  /* 0x00000009c00fb211 */ /* 0x080fe400028f14d5 */
[----:B------:R-:W-:Y:S02]  /*88c0*/  ISETP.GE.AND P5, PT, R155, UR4, PT ;  /* 0x000000049b007c0c */ /* 0x000fe4000bfa6270 */
[CC--:B-----5:R-:W-:Y:S01]  /*88d0*/  @!P4 LEA R16, P6, R191.reuse, R8.reuse, 0x2 ;  /* 0x00000008bf10c211 */ /* 0x0e0fe200078c10ff */
[----:B------:R4:W-:Y:S03]  /*88e0*/  @!P3 ST.E.64 desc[UR36][R14.64], R84 ;  /* 0x000000540e00b985 */ /* 0x0009e6000c101b24 */
[----:B------:R-:W-:Y:S02]  /*88f0*/  @!P4 LEA.HI.X R17, R191, R9, R212, 0x2, P6 ;  /* 0x00000009bf11c211 */ /* 0x000fe400030f14d4 */
[----:B0-----:R-:W-:-:S02]  /*8900*/  @!P1 LEA R10, P6, R189, R8, 0x2 ;  /* 0x00000008bd0a9211 */ /* 0x001fc400078c10ff */
[-C--:B------:R-:W-:Y:S01]  /*8910*/  @!P2 LEA R2, P3, R190, R8.reuse, 0x2 ;  /* 0x00000008be02a211 */ /* 0x080fe200078610ff */
[----:B------:R4:W-:Y:S01]  /*8920*/  @!P4 ST.E.64 desc[UR36][R16.64], R86 ;  /* 0x000000561000c985 */ /* 0x0009e2000c101b24 */
[-C--:B---3--:R-:W-:Y:S02]  /*8930*/  @!P0 LEA R12, P4, R188, R8.reuse, 0x2 ;  /* 0x00000008bc0c8211 */ /* 0x088fe400078810ff */
[-C--:B------:R-:W-:Y:S02]  /*8940*/  @!P2 LEA.HI.X R3, R190, R9.reuse, R211, 0x2, P3 ;  /* 0x00000009be03a211 */ /* 0x080fe400018f14d3 */
[----:B------:R-:W-:Y:S02]  /*8950*/  @!P5 LEA R18, P3, R155, R8, 0x2 ;  /* 0x000000089b12d211 */ /* 0x000fe400078610ff */
[-C--:B------:R-:W-:Y:S01]  /*8960*/  @!P1 LEA.HI.X R11, R189, R9.reuse, R210, 0x2, P6 ;  /* 0x00000009bd0b9211 */ /* 0x080fe200030f14d2 */
[----:B------:R4:W-:Y:S01]  /*8970*/  @!P2 ST.E.64 desc[UR36][R2.64], R90 ;  /* 0x0000005a0200a985 */ /* 0x0009e2000c101b24 */
[----:B------:R-:W-:-:S02]  /*8980*/  @!P0 LEA.HI.X R13, R188, R9, R209, 0x2, P4 ;  /* 0x00000009bc0d8211 */ /* 0x000fc400020f14d1 */
[----:B------:R-:W-:Y:S01]  /*8990*/  @!P5 LEA.HI.X R19, R155, R9, R208, 0x2, P3 ;  /* 0x000000099b13d211 */ /* 0x000fe200018f14d0 */
[----:B------:R4:W-:Y:S04]  /*89a0*/  @!P1 ST.E.64 desc[UR36][R10.64], R92 ;  /* 0x0000005c0a009985 */ /* 0x0009e8000c101b24 */
[----:B------:R4:W-:Y:S01]  /*89b0*/  @!P0 ST.E.64 desc[UR36][R12.64], R94 ;  /* 0x0000005e0c008985 */ /* 0x0009e2000c101b24 */
[----:B------:R-:W-:-:S03]  /*89c0*/  ISETP.GE.AND P0, PT, R22, UR4, PT ;  /* 0x0000000416007c0c */ /* 0x000fc6000bf06270 */
[----:B------:R4:W-:Y:S10]  /*89d0*/  @!P5 ST.E.64 desc[UR36][R18.64], R96 ;  /* 0x000000601200d985 */ /* 0x0009f4000c101b24 */
[----:B------:R-:W-:Y:S05]  /*89e0*/  @P0 BRA `(.L_x_237) ;  /* 0x0000000800ec0947 */ /* 0x000fea0003800000 */
[----:B----4-:R-:W-:-:S04]  /*89f0*/  LEA R2, P0, R22, R8, 0x2 ;  /* 0x0000000816027211 */ /* 0x010fc800078010ff */
[----:B------:R-:W-:-:S05]  /*8a00*/  LEA.HI.X R3, R22, R9, R207, 0x2, P0 ;  /* 0x0000000916037211 */ /* 0x000fca00000f14cf */
[----:B------:R0:W-:Y:S01]  /*8a10*/  ST.E.64 desc[UR36][R2.64], R150 ;  /* 0x0000009602007985 */ /* 0x0001e2000c101b24 */
[----:B------:R-:W-:Y:S05]  /*8a20*/  BRA `(.L_x_237) ;  /* 0x0000000800dc7947 */ /* 0x000fea0003800000 */
.L_x_228:
[----:B------:R-:W2:Y:S01]  /*8a30*/  LDC.64 R10, c[0x0][0xc00] ;  /* 0x00030000ff0a7b82 */ /* 0x000ea20000000a00 */
[----:B------:R-:W-:Y:S01]  /*8a40*/  ULDC.64 UR4, c[0x0][0xc08] ;  /* 0x0003020000047ab9 */ /* 0x000fe20000000a00 */
[----:B------:R-:W-:Y:S01]  /*8a50*/  IMAD.MOV.U32 R3, RZ, RZ, RZ ;  /* 0x000000ffff037224 */ /* 0x000fe200078e00ff */
[----:B------:R-:W-:-:S04]  /*8a60*/  ISETP.NE.U32.AND P0, PT, RZ, UR4, PT ;  /* 0x00000004ff007c0c */ /* 0x000fc8000bf05070 */
[----:B------:R-:W-:Y:S01]  /*8a70*/  ISETP.NE.AND.EX P1, PT, RZ, UR5, PT, P0 ;  /* 0x00000005ff007c0c */ /* 0x000fe2000bf25300 */
[----:B------:R-:W3:Y:S01]  /*8a80*/  LDC.64 R8, c[0x0][0xc00] ;  /* 0x00030000ff087b82 */ /* 0x000ee20000000a00 */
[----:B--2---:R-:W-:-:S04]  /*8a90*/  ISETP.NE.U32.AND P0, PT, R10, RZ, PT ;  /* 0x000000ff0a00720c */ /* 0x004fc80003f05070 */
[----:B------:R-:W-:-:S07]  /*8aa0*/  ISETP.NE.AND.EX P0, PT, R11, RZ, PT, P0 ;  /* 0x000000ff0b00720c */ /* 0x000fce0003f05300 */
[----:B------:R-:W2:Y:S01]  /*8ab0*/  @P1 LDC.64 R10, c[0x0][0xc08] ;  /* 0x00030200ff0a1b82 */ /* 0x000ea20000000a00 */
[----:B------:R-:W-:Y:S01]  /*8ac0*/  ULDC UR4, c[0x0][0xa88] ;  /* 0x0002a20000047ab9 */ /* 0x000fe20000000800 */
[----:B---3--:R-:W-:-:S04]  /*8ad0*/  IMAD.WIDE R12, R19, 0x4, R8 ;  /* 0x00000004130c7825 */ /* 0x008fc800078e0208 */
[----:B0-----:R-:W-:Y:S01]  /*8ae0*/  IMAD.U32 R0, RZ, RZ, UR4 ;  /* 0x00000004ff007e24 */ /* 0x001fe2000f8e00ff */
[----:B------:R0:W5:Y:S01]  /*8af0*/  @P0 LDG.E R3, desc[UR36][R12.64] ;  /* 0x000000240c030981 */ /* 0x000162000c1e1900 */
[----:B--2---:R-:W-:-:S05]  /*8b00*/  @P1 IMAD.WIDE R8, R19, 0x4, R10 ;  /* 0x0000000413081825 */ /* 0x004fca00078e020a */
[----:B------:R0:W5:Y:S01]  /*8b10*/  @P1 LDG.E R0, desc[UR36][R8.64] ;  /* 0x0000002408001981 */ /* 0x000162000c1e1900 */
[----:B------:R-:W-:Y:S02]  /*8b20*/  ISETP.NE.AND P2, PT, R18, RZ, PT ;  /* 0x000000ff1200720c */ /* 0x000fe40003f45270 */
[----:B------:R-:W-:-:S11]  /*8b30*/  ISETP.GT.AND P3, PT, R228, 0x7f, PT ;  /* 0x0000007fe400780c */ /* 0x000fd60003f64270 */
[----:B------:R-:W2:Y:S02]  /*8b40*/  @!P2 LDC R18, c[0x0][0xad4] ;  /* 0x0002b500ff12ab82 */ /* 0x000ea40000000800 */
[----:B--2---:R-:W-:Y:S01]  /*8b50*/  ISETP.GT.AND P2, PT, R18, 0x1, PT ;  /* 0x000000011200780c */ /* 0x004fe20003f44270 */
[----:B0-----:R-:W-:-:S12]  /*8b60*/  @P1 BRA `(.L_x_240) ;  /* 0x0000000000101947 */ /* 0x001fd80003800000 */
[----:B------:R-:W-:Y:S05]  /*8b70*/  @!P0 BRA `(.L_x_240) ;  /* 0x00000000000c8947 */ /* 0x000fea0003800000 */
[----:B------:R-:W2:Y:S04]  /*8b80*/  LDG.E R9, desc[UR36][R12.64] ;  /* 0x000000240c097981 */ /* 0x000ea8000c1e1900 */
[----:B-----5:R-:W2:Y:S02]  /*8b90*/  LDG.E R0, desc[UR36][R12.64+0x4] ;  /* 0x000004240c007981 */ /* 0x020ea4000c1e1900 */
[----:B--2---:R-:W-:-:S07]  /*8ba0*/  IMAD.IADD R0, R0, 0x1, -R9 ;  /* 0x0000000100007824 */ /* 0x004fce00078e0a09 */
.L_x_240:
[----:B------:R-:W-:Y:S01]  /*8bb0*/  BSSY B1, `(.L_x_241) ;  /* 0x0000037000017945 */ /* 0x000fe20003800000 */
[----:B------:R-:W-:Y:S02]  /*8bc0*/  SEL R25, R19, RZ, !P0 ;  /* 0x000000ff13197207 */ /* 0x000fe40004000000 */
[----:B------:R-:W-:Y:S02]  /*8bd0*/  SEL R202, R202, RZ, !P0 ;  /* 0x000000ffcaca7207 */ /* 0x000fe40004000000 */
[----:B-----5:R-:W-:Y:S01]  /*8be0*/  SHF.R.S32.HI R24, RZ, 0x1f, R3 ;  /* 0x0000001fff187819 */ /* 0x020fe20000011403 */
[----:B------:R-:W-:Y:S06]  /*8bf0*/  @P3 BRA `(.L_x_242) ;  /* 0x0000000000c83947 */ /* 0x000fec0003800000 */
[----:B-1----:R-:W0:Y:S01]  /*8c00*/  S2R R4, SR_TID.X ;  /* 0x0000000000047919 */ /* 0x002e220000002100 */
[----:B------:R-:W1:Y:S02]  /*8c10*/  LDC R31, c[0x0][0xbe8] ;  /* 0x0002fa00ff1f7b82 */ /* 0x000e640000000800 */
[----:B-1----:R-:W-:Y:S02]  /*8c20*/  IMAD R8, R0, R31, RZ ;  /* 0x0000001f00087224 */ /* 0x002fe400078e02ff */
[----:B0-----:R-:W-:-:S04]  /*8c30*/  IMAD R4, R16, 0x80, R4 ;  /* 0x0000008010047824 */ /* 0x001fc800078e0204 */
[----:B------:R-:W-:-:S05]  /*8c40*/  VIADD R27, R4, 0xffffff80 ;  /* 0xffffff80041b7836 */ /* 0x000fca0000000000 */
[----:B------:R-:W-:-:S13]  /*8c50*/  ISETP.GE.AND P0, PT, R27, R8, PT ;  /* 0x000000081b00720c */ /* 0x000fda0003f06270 */
[----:B------:R-:W-:Y:S05]  /*8c60*/  @P0 BRA `(.L_x_242) ;  /* 0x0000000000ac0947 */ /* 0x000fea0003800000 */
[----:B------:R-:W-:Y:S01]  /*8c70*/  ISETP.NE.AND P1, PT, R31, 0x1, PT ;  /* 0x000000011f00780c */ /* 0x000fe20003f25270 */
[----:B------:R-:W-:Y:S01]  /*8c80*/  IMAD.MOV.U32 R20, RZ, RZ, 0x9b8 ;  /* 0x000009b8ff147424 */ /* 0x000fe200078e00ff */
[----:B------:R-:W-:Y:S01]  /*8c90*/  ISETP.GT.AND P0, PT, R18, 0x1, PT ;  /* 0x000000011200780c */ /* 0x000fe20003f04270 */
[----:B------:R-:W0:Y:S01]  /*8ca0*/  LDC.64 R28, c[0x0][0xba8] ;  /* 0x0002ea00ff1c7b82 */ /* 0x000e220000000a00 */
[----:B------:R-:W-:Y:S02]  /*8cb0*/  IMAD.MOV.U32 R17, RZ, RZ, R27 ;  /* 0x000000ffff117224 */ /* 0x000fe400078e001b */
[----:B------:R-:W-:Y:S02]  /*8cc0*/  SEL R20, R20, 0x978, P0 ;  /* 0x0000097814147807 */ /* 0x000fe40000000000 */
[----:B------:R-:W-:-:S03]  /*8cd0*/  SEL R201, R201, RZ, P0 ;  /* 0x000000ffc9c97207 */ /* 0x000fc60000000000 */
[----:B------:R-:W1:Y:S08]  /*8ce0*/  LDC.64 R10, c[0x0][R20+0x220] ;  /* 0x00008800140a7b82 */ /* 0x000e700000000a00 */
[----:B------:R-:W2:Y:S08]  /*8cf0*/  @P1 LDC R4, c[0x0][0xbec] ;  /* 0x0002fb00ff041b82 */ /* 0x000eb00000000800 */
[----:B------:R-:W3:Y:S08]  /*8d00*/  LDC.64 R8, c[0x0][R20+0x218] ;  /* 0x0000860014087b82 */ /* 0x000ef00000000a00 */
[----:B------:R-:W4:Y:S01]  /*8d10*/  @P1 LDC R33, c[0x0][0xbf0] ;  /* 0x0002fc00ff211b82 */ /* 0x000f220000000800 */
[----:B-1----:R-:W-:-:S02]  /*8d20*/  IMAD R11, R11, R25, RZ ;  /* 0x000000190b0b7224 */ /* 0x002fc400078e02ff */
[----:B------:R-:W-:-:S04]  /*8d30*/  IMAD.WIDE.U32 R18, R10, R25, RZ ;  /* 0x000000190a127225 */ /* 0x000fc800078e00ff */
[----:B------:R-:W-:Y:S01]  /*8d40*/  IMAD R11, R10, R202, R11 ;  /* 0x000000ca0a0b7224 */ /* 0x000fe200078e020b */
[----:B------:R-:W1:Y:S01]  /*8d50*/  LDC.64 R12, c[0x0][R20+0x228] ;  /* 0x00008a00140c7b82 */ /* 0x000e620000000a00 */
[----:B--2---:R-:W-:-:S07]  /*8d60*/  @P1 IMAD.HI.U32 R4, R27, R4, RZ ;  /* 0x000000041b041227 */ /* 0x004fce00078e00ff */
[----:B------:R-:W2:Y:S01]  /*8d70*/  LDC.64 R14, c[0x0][R20+0x210] ;  /* 0x00008400140e7b82 */ /* 0x000ea20000000a00 */
[-C--:B---3--:R-:W-:Y:S02]  /*8d80*/  IMAD R21, R9, R2.reuse, RZ ;  /* 0x0000000209157224 */ /* 0x088fe400078e02ff */
[----:B------:R-:W-:-:S04]  /*8d90*/  IMAD.WIDE.U32 R8, R8, R2, RZ ;  /* 0x0000000208087225 */ /* 0x000fc800078e00ff */
[----:B------:R-:W-:Y:S01]  /*8da0*/  IMAD.IADD R21, R9, 0x1, R21 ;  /* 0x0000000109157824 */ /* 0x000fe200078e0215 */
[----:B----4-:R-:W-:Y:S01]  /*8db0*/  @P1 SHF.R.U32.HI R17, RZ, R33, R4 ;  /* 0x00000021ff111219 */ /* 0x010fe20000011604 */
[----:B0-----:R-:W0:Y:S01]  /*8dc0*/  @!P0 LDC R28, c[0x0][0xb50] ;  /* 0x0002d400ff1c8b82 */ /* 0x001e220000000800 */
[----:B------:R-:W-:Y:S02]  /*8dd0*/  IADD3 R4, P1, P3, R18, R8, R3 ;  /* 0x0000000812047210 */ /* 0x000fe40007b3e003 */
[----:B------:R-:W-:Y:S01]  /*8de0*/  IADD3 R18, R19, R11, RZ ;  /* 0x0000000b13127210 */ /* 0x000fe20007ffe0ff */
[----:B------:R-:W-:Y:S02]  /*8df0*/  IMAD.MOV R10, RZ, RZ, -R17 ;  /* 0x000000ffff0a7224 */ /* 0x000fe400078e0a11 */
[-C--:B-1----:R-:W-:Y:S02]  /*8e00*/  IMAD.WIDE.U32 R8, R12, R201.reuse, RZ ;  /* 0x000000c90c087225 */ /* 0x082fe400078e00ff */
[----:B------:R-:W1:Y:S02]  /*8e10*/  @!P0 LDC R29, c[0x0][0xb54] ;  /* 0x0002d500ff1d8b82 */ /* 0x000e640000000800 */
[----:B------:R-:W-:-:S02]  /*8e20*/  IMAD R13, R13, R201, RZ ;  /* 0x000000c90d0d7224 */ /* 0x000fc400078e02ff */
[----:B------:R-:W-:Y:S01]  /*8e30*/  IMAD R11, R31, R10, R27 ;  /* 0x0000000a1f0b7224 */ /* 0x000fe200078e021b */
[----:B------:R-:W-:Y:S01]  /*8e40*/  IADD3.X R10, R18, R21, R24, P1, P3 ;  /* 0x00000015120a7210 */ /* 0x000fe20000fe6418 */
[----:B------:R-:W-:Y:S01]  /*8e50*/  IMAD.IADD R13, R9, 0x1, R13 ;  /* 0x00000001090d7824 */ /* 0x000fe200078e020d */
[----:B------:R-:W-:Y:S01]  /*8e60*/  IADD3 R8, P0, P1, R17, R4, R8 ;  /* 0x0000000411087210 */ /* 0x000fe2000791e008 */
[----:B--2---:R-:W-:Y:S01]  /*8e70*/  IMAD R4, R15, R11, RZ ;  /* 0x0000000b0f047224 */ /* 0x004fe200078e02ff */
[----:B------:R-:W-:-:S04]  /*8e80*/  SHF.R.S32.HI R17, RZ, 0x1f, R17 ;  /* 0x0000001fff117819 */ /* 0x000fc80000011411 */
[----:B------:R-:W-:Y:S02]  /*8e90*/  IADD3.X R9, R17, R10, R13, P0, P1 ;  /* 0x0000000a11097210 */ /* 0x000fe400007e240d */
[----:B------:R-:W-:Y:S01]  /*8ea0*/  SHF.R.S32.HI R13, RZ, 0x1f, R11 ;  /* 0x0000001fff0d7819 */ /* 0x000fe2000001140b */
[----:B------:R-:W-:-:S04]  /*8eb0*/  IMAD.WIDE.U32 R8, R14, R11, R8 ;  /* 0x0000000b0e087225 */ /* 0x000fc800078e0008 */
[----:B------:R-:W-:Y:S01]  /*8ec0*/  IMAD R13, R14, R13, R4 ;  /* 0x0000000d0e0d7224 */ /* 0x000fe200078e0204 */
[----:B0-----:R-:W-:-:S03]  /*8ed0*/  LEA R10, P0, R8, R28, 0x2 ;  /* 0x0000001c080a7211 */ /* 0x001fc600078010ff */
[----:B------:R-:W-:Y:S02]  /*8ee0*/  IMAD.IADD R4, R9, 0x1, R13 ;  /* 0x0000000109047824 */ /* 0x000fe400078e020d */
[----:B------:R-:W-:-:S03]  /*8ef0*/  IMAD.MOV.U32 R9, RZ, RZ, -0x800000 ;  /* 0xff800000ff097424 */ /* 0x000fc600078e00ff */
[----:B-1----:R-:W-:-:S05]  /*8f00*/  LEA.HI.X R11, R8, R29, R4, 0x2, P0 ;  /* 0x0000001d080b7211 */ /* 0x002fca00000f1404 */
[----:B------:R0:W-:Y:S02]  /*8f10*/  STG.E desc[UR36][R10.64], R9 ;  /* 0x000000090a007986 */ /* 0x0001e4000c101924 */
.L_x_242:
[----:B------:R-:W-:Y:S05]  /*8f20*/  BSYNC B1 ;  /* 0x0000000000017941 */ /* 0x000fea0003800000 */
.L_x_241:
[----:B------:R-:W-:Y:S05]  /*8f30*/  @P2 BRA `(.L_x_237) ;  /* 0x0000000400982947 */ /* 0x000fea0003800000 */
[----:B------:R-:W2:Y:S01]  /*8f40*/  LDC R15, c[0x0][0xbe8] ;  /* 0x0002fa00ff0f7b82 */ /* 0x000ea20000000800 */
[----:B------:R-:W-:Y:S01]  /*8f50*/  ULDC.64 UR4, c[0x0][0xaa0] ;  /* 0x0002a80000047ab9 */ /* 0x000fe20000000a00 */
[----:B------:R-:W-:Y:S01]  /*8f60*/  ULDC.64 UR6, c[0x0][0xaf0] ;  /* 0x0002bc0000067ab9 */ /* 0x000fe20000000a00 */
[----:B-1----:R-:W-:Y:S01]  /*8f70*/  IMAD R4, R24, UR4, RZ ;  /* 0x0000000418047c24 */ /* 0x002fe2000f8e02ff */
[----:B------:R-:W-:Y:S01]  /*8f80*/  BSSY B1, `(.L_x_243) ;  /* 0x0000037000017945 */ /* 0x000fe20003800000 */
[----:B0-----:R-:W-:-:S04]  /*8f90*/  IMAD.WIDE.U32 R8, R3, UR4, RZ ;  /* 0x0000000403087c25 */ /* 0x001fc8000f8e00ff */
[----:B------:R-:W-:Y:S01]  /*8fa0*/  IMAD R11, R3, UR5, R4 ;  /* 0x00000005030b7c24 */ /* 0x000fe2000f8e0204 */
[----:B------:R-:W-:Y:S01]  /*8fb0*/  ULDC.64 UR4, c[0x0][0xae8] ;  /* 0x0002ba0000047ab9 */ /* 0x000fe20000000a00 */
[----:B------:R-:W-:Y:S02]  /*8fc0*/  IMAD R3, R154, 0x20, R204 ;  /* 0x000000209a037824 */ /* 0x000fe400078e02cc */
[----:B------:R-:W-:Y:S02]  /*8fd0*/  IMAD.IADD R9, R9, 0x1, R11 ;  /* 0x0000000109097824 */ /* 0x000fe400078e020b */
[----:B------:R-:W-:Y:S02]  /*8fe0*/  IMAD R10, R16, 0x80, R3 ;  /* 0x00000080100a7824 */ /* 0x000fe400078e0203 */
[----:B------:R-:W-:-:S04]  /*8ff0*/  IMAD.WIDE.U32 R8, R2, UR4, R8 ;  /* 0x0000000402087c25 */ /* 0x000fc8000f8e0008 */
[----:B------:R-:W-:Y:S02]  /*9000*/  IMAD.MOV.U32 R11, RZ, RZ, R10 ;  /* 0x000000ffff0b7224 */ /* 0x000fe400078e000a */
[----:B------:R-:W-:Y:S01]  /*9010*/  IMAD R4, R202, UR6, RZ ;  /* 0x00000006ca047c24 */ /* 0x000fe2000f8e02ff */
[----:B--2---:R-:W-:Y:S01]  /*9020*/  ISETP.NE.AND P0, PT, R15, 0x1, PT ;  /* 0x000000010f00780c */ /* 0x004fe20003f05270 */
[----:B------:R-:W-:Y:S01]  /*9030*/  IMAD R9, R2, UR5, R9 ;  /* 0x0000000502097c24 */ /* 0x000fe2000f8e0209 */
[----:B------:R-:W-:-:S11]  /*9040*/  ULDC.64 UR4, c[0x0][0xae0] ;  /* 0x0002b80000047ab9 */ /* 0x000fd60000000a00 */
[----:B------:R-:W0:Y:S08]  /*9050*/  @P0 LDC R13, c[0x0][0xbec] ;  /* 0x0002fb00ff0d0b82 */ /* 0x000e300000000800 */
[----:B------:R-:W1:Y:S01]  /*9060*/  @P0 LDC R12, c[0x0][0xbf0] ;  /* 0x0002fc00ff0c0b82 */ /* 0x000e620000000800 */
[----:B0-----:R-:W-:-:S04]  /*9070*/  @P0 IMAD.HI.U32 R3, R10, R13, RZ ;  /* 0x0000000d0a030227 */ /* 0x001fc800078e00ff */
[C---:B------:R-:W-:Y:S01]  /*9080*/  IMAD R13, R25.reuse, UR7, R4 ;  /* 0x00000007190d7c24 */ /* 0x040fe2000f8e0204 */
[----:B-1----:R-:W-:Y:S01]  /*9090*/  @P0 SHF.R.U32.HI R11, RZ, R12, R3 ;  /* 0x0000000cff0b0219 */ /* 0x002fe20000011603 */
[----:B------:R-:W-:-:S03]  /*90a0*/  IMAD.WIDE.U32 R2, R25, UR6, R8 ;  /* 0x0000000619027c25 */ /* 0x000fc6000f8e0008 */
[--C-:B------:R-:W-:Y:S01]  /*90b0*/  SHF.R.S32.HI R4, RZ, 0x1f, R11.reuse ;  /* 0x0000001fff047819 */ /* 0x100fe2000001140b */
[----:B------:R-:W-:Y:S02]  /*90c0*/  IMAD.MOV R9, RZ, RZ, -R11 ;  /* 0x000000ffff097224 */ /* 0x000fe400078e0a0b */
[----:B------:R-:W-:Y:S02]  /*90d0*/  IMAD.IADD R3, R3, 0x1, R13 ;  /* 0x0000000103037824 */ /* 0x000fe400078e020d */
[----:B------:R-:W-:Y:S02]  /*90e0*/  IMAD R4, R4, UR4, RZ ;  /* 0x0000000404047c24 */ /* 0x000fe4000f8e02ff */
[----:B------:R-:W-:Y:S02]  /*90f0*/  IMAD R9, R15, R9, R10 ;  /* 0x000000090f097224 */ /* 0x000fe400078e020a */
[C---:B------:R-:W-:Y:S02]  /*9100*/  IMAD R13, R11.reuse, UR5, R4 ;  /* 0x000000050b0d7c24 */ /* 0x040fe4000f8e0204 */
[----:B------:R-:W-:Y:S01]  /*9110*/  IMAD.WIDE.U32 R2, R11, UR4, R2 ;  /* 0x000000040b027c25 */ /* 0x000fe2000f8e0002 */
[----:B------:R-:W-:Y:S01]  /*9120*/  SHF.R.S32.HI R4, RZ, 0x1f, R9 ;  /* 0x0000001fff047819 */ /* 0x000fe20000011409 */
[----:B------:R-:W-:-:S02]  /*9130*/  ULDC.64 UR4, c[0x0][0xad8] ;  /* 0x0002b60000047ab9 */ /* 0x000fc40000000a00 */
[----:B------:R-:W-:Y:S02]  /*9140*/  IMAD.IADD R3, R3, 0x1, R13 ;  /* 0x0000000103037824 */ /* 0x000fe400078e020d */
[----:B------:R-:W-:Y:S02]  /*9150*/  IMAD R4, R4, UR4, RZ ;  /* 0x0000000404047c24 */ /* 0x000fe4000f8e02ff */
[----:B------:R-:W-:Y:S02]  /*9160*/  IMAD R10, R16, 0x80, R204 ;  /* 0x00000080100a7824 */ /* 0x000fe400078e02cc */
[----:B------:R-:W-:Y:S02]  /*9170*/  IMAD R15, R0, R15, RZ ;  /* 0x0000000f000f7224 */ /* 0x000fe400078e02ff */
[C---:B------:R-:W-:Y:S02]  /*9180*/  IMAD R11, R9.reuse, UR5, R4 ;  /* 0x00000005090b7c24 */ /* 0x040fe4000f8e0204 */
[----:B------:R-:W-:Y:S01]  /*9190*/  IMAD.WIDE.U32 R2, R9, UR4, R2 ;  /* 0x0000000409027c25 */ /* 0x000fe2000f8e0002 */
[----:B------:R-:W-:Y:S01]  /*91a0*/  ISETP.GE.AND P2, PT, R10, R15, PT ;  /* 0x0000000f0a00720c */ /* 0x000fe20003f46270 */
[----:B------:R-:W-:-:S02]  /*91b0*/  ULDC.64 UR4, c[0x0][0xa80] ;  /* 0x0002a00000047ab9 */ /* 0x000fc40000000a00 */
[----:B------:R-:W-:Y:S01]  /*91c0*/  VIADD R0, R10, 0x20 ;  /* 0x000000200a007836 */ /* 0x000fe20000000000 */
[----:B------:R-:W-:Y:S01]  /*91d0*/  LEA R4, P3, R2, UR4, 0x1 ;  /* 0x0000000402047c11 */ /* 0x000fe2000f8608ff */
[----:B------:R-:W-:-:S03]  /*91e0*/  IMAD.IADD R3, R3, 0x1, R11 ;  /* 0x0000000103037824 */ /* 0x000fc600078e020b */
[-C--:B------:R-:W-:Y:S01]  /*91f0*/  ISETP.GE.AND P1, PT, R0, R15.reuse, PT ;  /* 0x0000000f0000720c */ /* 0x080fe20003f26270 */
[----:B------:R-:W-:Y:S01]  /*9200*/  VIADD R0, R10, 0x40 ;  /* 0x000000400a007836 */ /* 0x000fe20000000000 */
[----:B------:R-:W-:Y:S02]  /*9210*/  LEA.HI.X R8, R2, UR5, R3, 0x1, P3 ;  /* 0x0000000502087c11 */ /* 0x000fe400098f0c03 */
[----:B------:R0:W1:Y:S02]  /*9220*/  SHFL.IDX PT, R2, R4, RZ, 0x181f ;  /* 0x00181fff04027589 */ /* 0x00006400000e0000 */
[----:B------:R-:W-:Y:S02]  /*9230*/  ISETP.GE.AND P0, PT, R0, R15, PT ;  /* 0x0000000f0000720c */ /* 0x000fe40003f06270 */
[----:B------:R0:W2:Y:S01]  /*9240*/  SHFL.IDX PT, R0, R8, RZ, 0x181f ;  /* 0x00181fff08007589 */ /* 0x0000a200000e0000 */
[----:B------:R-:W-:Y:S10]  /*9250*/  @P2 BRA `(.L_x_244) ;  /* 0x0000000000242947 */ /* 0x000ff40003800000 */
[----:B------:R-:W-:Y:S02]  /*9260*/  ULDC UR4, c[0x0][0xac8] ;  /* 0x0002b20000047ab9 */ /* 0x000fe40000000800 */
[----:B------:R-:W-:Y:S02]  /*9270*/  ISETP.GE.AND P4, PT, R153, UR4, PT ;  /* 0x0000000499007c0c */ /* 0x000fe4000bf86270 */
[----:B------:R-:W-:-:S11]  /*9280*/  ISETP.GE.AND P5, PT, R23, UR4, PT ;  /* 0x0000000417007c0c */ /* 0x000fd6000bfa6270 */
[-C--:B-1----:R-:W-:Y:S02]  /*9290*/  @!P4 LEA R12, P2, R153, R2.reuse, 0x1 ;  /* 0x00000002990cc211 */ /* 0x082fe400078408ff */
[----:B------:R-:W-:Y:S02]  /*92a0*/  @!P5 LEA R2, P3, R23, R2, 0x1 ;  /* 0x000000021702d211 */ /* 0x000fe400078608ff */
[-C--:B--2---:R-:W-:Y:S02]  /*92b0*/  @!P4 LEA.HI.X R13, R153, R0.reuse, R227, 0x1, P2 ;  /* 0x00000000990dc211 */ /* 0x084fe400010f0ce3 */
[----:B------:R-:W-:-:S03]  /*92c0*/  @!P5 LEA.HI.X R3, R23, R0, R226, 0x1, P3 ;  /* 0x000000001703d211 */ /* 0x000fc600018f0ce2 */
[----:B------:R3:W-:Y:S04]  /*92d0*/  @!P4 ST.E.128 desc[UR36][R12.64], RZ ;  /* 0x000000ff0c00c985 */ /* 0x0007e8000c101d24 */
[----:B------:R3:W-:Y:S02]  /*92e0*/  @!P5 ST.E.128 desc[UR36][R2.64], RZ ;  /* 0x000000ff0200d985 */ /* 0x0007e4000c101d24 */
.L_x_244:
[----:B------:R-:W-:Y:S05]  /*92f0*/  BSYNC B1 ;  /* 0x0000000000017941 */ /* 0x000fea0003800000 */
.L_x_243:
[----:B--2---:R2:W4:Y:S01]  /*9300*/  SHFL.IDX PT, R0, R8, 0x1, 0x181f ;  /* 0x00381f0008007f89 */ /* 0x00452200000e0000 */
[----:B------:R-:W-:Y:S03]  /*9310*/  BSSY B1, `(.L_x_245) ;  /* 0x000000c000017945 */ /* 0x000fe60003800000 */
[----:B-1-3--:R2:W1:Y:S01]  /*9320*/  SHFL.IDX PT, R2, R4, 0x1, 0x181f ;  /* 0x00381f0004027f89 */ /* 0x00a46200000e0000 */
[----:B------:R-:W-:Y:S05]  /*9330*/  @P1 BRA `(.L_x_246) ;  /* 0x0000000000241947 */ /* 0x000fea0003800000 */
[----:B------:R-:W-:Y:S02]  /*9340*/  ULDC UR4, c[0x0][0xac8] ;  /* 0x0002b20000047ab9 */ /* 0x000fe40000000800 */
[----:B------:R-:W-:Y:S02]  /*9350*/  ISETP.GE.AND P3, PT, R153, UR4, PT ;  /* 0x0000000499007c0c */ /* 0x000fe4000bf66270 */
[----:B------:R-:W-:-:S11]  /*9360*/  ISETP.GE.AND P4, PT, R23, UR4, PT ;  /* 0x0000000417007c0c */ /* 0x000fd6000bf86270 */
[-C--:B-1----:R-:W-:Y:S02]  /*9370*/  @!P3 LEA R12, P1, R153, R2.reuse, 0x1 ;  /* 0x00000002990cb211 */ /* 0x082fe400078208ff */
[----:B------:R-:W-:Y:S02]  /*9380*/  @!P4 LEA R2, P2, R23, R2, 0x1 ;  /* 0x000000021702c211 */ /* 0x000fe400078408ff */
[-C--:B----4-:R-:W-:Y:S02]  /*9390*/  @!P3 LEA.HI.X R13, R153, R0.reuse, R227, 0x1, P1 ;  /* 0x00000000990db211 */ /* 0x090fe400008f0ce3 */
[----:B------:R-:W-:-:S03]  /*93a0*/  @!P4 LEA.HI.X R3, R23, R0, R226, 0x1, P2 ;  /* 0x000000001703c211 */ /* 0x000fc600010f0ce2 */
[----:B------:R3:W-:Y:S04]  /*93b0*/  @!P3 ST.E.128 desc[UR36][R12.64], RZ ;  /* 0x000000ff0c00b985 */ /* 0x0007e8000c101d24 */
[----:B------:R3:W-:Y:S02]  /*93c0*/  @!P4 ST.E.128 desc[UR36][R2.64], RZ ;  /* 0x000000ff0200c985 */ /* 0x0007e4000c101d24 */
.L_x_246:
[----:B------:R-:W-:Y:S05]  /*93d0*/  BSYNC B1 ;  /* 0x0000000000017941 */ /* 0x000fea0003800000 */
.L_x_245:
[----:B----4-:R4:W0:Y:S01]  /*93e0*/  SHFL.IDX PT, R0, R8, 0x2, 0x181f ;  /* 0x00581f0008007f89 */ /* 0x01082200000e0000 */
        /* <DEDUP_REMOVED lines=8> */
[-C--:B0-----:R-:W-:Y:S02]  /*9470*/  @!P2 LEA.HI.X R13, R153, R0.reuse, R227, 0x1, P0 ;  /* 0x00000000990da211 */ /* 0x081fe400000f0ce3 */
[----:B------:R-:W-:-:S03]  /*9480*/  @!P3 LEA.HI.X R3, R23, R0, R226, 0x1, P1 ;  /* 0x000000001703b211 */ /* 0x000fc600008f0ce2 */
[----:B------:R3:W-:Y:S04]  /*9490*/  @!P2 ST.E.128 desc[UR36][R12.64], RZ ;  /* 0x000000ff0c00a985 */ /* 0x0007e8000c101d24 */
[----:B------:R3:W-:Y:S02]  /*94a0*/  @!P3 ST.E.128 desc[UR36][R2.64], RZ ;  /* 0x000000ff0200b985 */ /* 0x0007e4000c101d24 */
.L_x_248:
[----:B------:R-:W-:Y:S05]  /*94b0*/  BSYNC B1 ;  /* 0x0000000000017941 */ /* 0x000fea0003800000 */
.L_x_247:
[----:B0-----:R-:W-:Y:S01]  /*94c0*/  VIADD R0, R10, 0x60 ;  /* 0x000000600a007836 */ /* 0x001fe20000000000 */
[----:B--2-4-:R-:W0:Y:S04]  /*94d0*/  SHFL.IDX PT, R8, R8, 0x3, 0x181f ;  /* 0x00781f0008087f89 */ /* 0x014e2800000e0000 */
[----:B------:R-:W-:Y:S01]  /*94e0*/  ISETP.GE.AND P0, PT, R0, R15, PT ;  /* 0x0000000f0000720c */ /* 0x000fe20003f06270 */
[----:B-1-3--:R1:W2:-:S12]  /*94f0*/  SHFL.IDX PT, R2, R4, 0x3, 0x181f ;  /* 0x00781f0004027f89 */ /* 0x00a29800000e0000 */
[----:B-1----:R-:W-:Y:S05]  /*9500*/  @P0 BRA `(.L_x_237) ;  /* 0x0000000000240947 */ /* 0x002fea0003800000 */
[----:B------:R-:W-:Y:S02]  /*9510*/  ULDC UR4, c[0x0][0xac8] ;  /* 0x0002b20000047ab9 */ /* 0x000fe40000000800 */
[----:B------:R-:W-:Y:S02]  /*9520*/  ISETP.GE.AND P2, PT, R153, UR4, PT ;  /* 0x0000000499007c0c */ /* 0x000fe4000bf46270 */
[----:B------:R-:W-:-:S11]  /*9530*/  ISETP.GE.AND P3, PT, R23, UR4, PT ;  /* 0x0000000417007c0c */ /* 0x000fd6000bf66270 */
[-C--:B--2---:R-:W-:Y:S02]  /*9540*/  @!P2 LEA R10, P0, R153, R2.reuse, 0x1 ;  /* 0x00000002990aa211 */ /* 0x084fe400078008ff */
[----:B------:R-:W-:Y:S02]  /*9550*/  @!P3 LEA R2, P1, R23, R2, 0x1 ;  /* 0x000000021702b211 */ /* 0x000fe400078208ff */
[-C--:B0-----:R-:W-:Y:S02]  /*9560*/  @!P2 LEA.HI.X R11, R153, R8.reuse, R227, 0x1, P0 ;  /* 0x00000008990ba211 */ /* 0x081fe400000f0ce3 */
[----:B------:R-:W-:-:S03]  /*9570*/  @!P3 LEA.HI.X R3, R23, R8, R226, 0x1, P1 ;  /* 0x000000081703b211 */ /* 0x000fc600008f0ce2 */
[----:B------:R0:W-:Y:S04]  /*9580*/  @!P2 ST.E.128 desc[UR36][R10.64], RZ ;  /* 0x000000ff0a00a985 */ /* 0x0001e8000c101d24 */
[----:B------:R0:W-:Y:S02]  /*9590*/  @!P3 ST.E.128 desc[UR36][R2.64], RZ ;  /* 0x000000ff0200b985 */ /* 0x0001e4000c101d24 */
.L_x_237:
[----:B------:R-:W-:Y:S05]  /*95a0*/  BSYNC B0 ;  /* 0x0000000000007941 */ /* 0x000fea0003800000 */
.L_x_227:
[----:B------:R-:W-:Y:S02]  /*95b0*/  ULDC UR4, c[0x0][0xc3c] ;  /* 0x00030f0000047ab9 */ /* 0x000fe40000000800 */
[----:B-1----:R-:W-:-:S13]  /*95c0*/  ISETP.GE.AND P0, PT, R7, UR4, PT ;  /* 0x0000000407007c0c */ /* 0x002fda000bf06270 */
[----:B------:R-:W-:Y:S05]  /*95d0*/  @!P0 BRA `(.L_x_249) ;  /* 0xffffff7800548947 */ /* 0x000fea000383ffff */
[----:B------:R-:W-:Y:S05]  /*95e0*/  EXIT ;  /* 0x000000000000794d */ /* 0x000fea0003800000 */
.L_x_198:
[----:B------:R-:W-:-:S08]  /*95f0*/  NOP ;  /* 0x0000000000007918 */ /* 0x000fd00000000000 */
[----:B------:R-:W0:-:S00]  /*9600*/  USETMAXREG.DEALLOC.CTAPOOL 0x28 ;  /* 0x00000028000079c8 */ /* 0x000e0000080e0500 */
[----:B0-----:R-:W-:Y:S02]  /*9610*/  LOP3.LUT R0, R0, 0x3, RZ, 0xc0, !PT ;  /* 0x0000000300007812 */ /* 0x001fe400078ec0ff */
[----:B------:R-:W-:-:S04]  /*9620*/  LOP3.LUT R27, R27, 0xffffffdf, RZ, 0xc0, !PT ;  /* 0xffffffdf1b1b7812 */ /* 0x000fc800078ec0ff */
[----:B------:R-:W0:Y:S02]  /*9630*/  SHFL.IDX PT, R0, R0, RZ, 0x1f ;  /* 0x00001fff00007589 */ /* 0x000e2400000e0000 */
[----:B0-----:R-:W-:Y:S02]  /*9640*/  ISETP.NE.AND P0, PT, R0, RZ, PT ;  /* 0x000000ff0000720c */ /* 0x001fe40003f05270 */
[----:B------:R-:W-:-:S11]  /*9650*/  MOV R0, RZ ;  /* 0x000000ff00007202 */ /* 0x000fd60000000f00 */
[----:B------:R-:W-:Y:S01]  /*9660*/  @P0 LOP3.LUT R27, R27, 0x20, RZ, 0xfc, !PT ;  /* 0x000000201b1b0812 */ /* 0x000fe200078efcff */
[----:B------:R-:W-:Y:S06]  /*9670*/  @!P0 BRA `(.L_x_250) ;  /* 0x00000000001c8947 */ /* 0x000fec0003800000 */
[----:B------:R-:W0:Y:S08]  /*9680*/  S2UR UR5, SR_CgaCtaId ;  /* 0x00000000000579c3 */ /* 0x000e300000008800 */
[----:B------:R-:W-:Y:S06]  /*9690*/  BAR.SYNC.DEFER_BLOCKING 0x5, 0x180 ;  /* 0x0146000000007b1d */ /* 0x000fec0000010000 */
[----:B------:R-:W-:-:S02]  /*96a0*/  UMOV UR4, 0x400 ;  /* 0x0000040000047882 */ /* 0x000fc40000000000 */
[----:B0-----:R-:W-:-:S09]  /*96b0*/  ULEA UR4, UR5, UR4, 0x18 ;  /* 0x0000000405047291 */ /* 0x001fd2000f8ec03f */
[----:B------:R-:W1:Y:S01]  /*96c0*/  LDS.128 R16, [UR4+0x288d0] ;  /* 0x0288d004ff107984 */ /* 0x000e620008000c00 */
[----:B------:R-:W-:Y:S06]  /*96d0*/  BAR.ARV 0x4, 0x180 ;  /* 0x0106000000007b1d */ /* 0x000fec0000002000 */
[----:B------:R-:W-:Y:S05]  /*96e0*/  BRA `(.L_x_251) ;  /* 0x0000000800947947 */ /* 0x000fea0003800000 */
.L_x_250:
[----:B------:R-:W0:Y:S01]  /*96f0*/  S2R R2, SR_TID.X ;  /* 0x0000000000027919 */ /* 0x000e220000002100 */
[----:B------:R-:W-:Y:S01]  /*9700*/  ULDC UR4, c[0x0][0xc3c] ;  /* 0x00030f0000047ab9 */ /* 0x000fe20000000800 */
[----:B------:R-:W-:Y:S01]  /*9710*/  IMAD.MOV.U32 R9, RZ, RZ, RZ ;  /* 0x000000ffff097224 */ /* 0x000fe200078e00ff */
[----:B------:R-:W1:Y:S01]  /*9720*/  S2UR UR6, SR_CTAID.X ;  /* 0x00000000000679c3 */ /* 0x000e620000002500 */
[----:B------:R-:W-:Y:S01]  /*9730*/  ULDC UR5, c[0x0][0xc38] ;  /* 0x00030e0000057ab9 */ /* 0x000fe20000000800 */
[----:B0-----:R-:W-:-:S04]  /*9740*/  LOP3.LUT R7, R2, 0x1f, RZ, 0xc0, !PT ;  /* 0x0000001f02077812 */ /* 0x001fc800078ec0ff */
[----:B------:R-:W-:-:S04]  /*9750*/  ISETP.NE.AND P0, PT, R7, 0x1f, PT ;  /* 0x0000001f0700780c */ /* 0x000fc80003f05270 */
[----:B------:R-:W-:-:S13]  /*9760*/  ISETP.GE.OR P1, PT, R7, UR4, !P0 ;  /* 0x0000000407007c0c */ /* 0x000fda000c726670 */
[----:B------:R-:W0:Y:S08]  /*9770*/  @!P1 LDC.64 R4, c[0x0][0xc80] ;  /* 0x00032000ff049b82 */ /* 0x000e300000000a00 */
[----:B------:R-:W2:Y:S01]  /*9780*/  @!P1 LDC.64 R2, c[0x0][0xc78] ;  /* 0x00031e00ff029b82 */ /* 0x000ea20000000a00 */
[----:B0-----:R-:W-:-:S05]  /*9790*/  @!P1 IMAD.WIDE.U32 R4, R7, 0x4, R4 ;  /* 0x0000000407049825 */ /* 0x001fca00078e0004 */
[----:B------:R-:W3:Y:S01]  /*97a0*/  @!P1 LDG.E R0, desc[UR36][R4.64] ;  /* 0x0000002404009981 */ /* 0x000ee2000c1e1900 */
[----:B--2---:R-:W-:-:S05]  /*97b0*/  @!P1 IMAD.WIDE.U32 R2, R7, 0x4, R2 ;  /* 0x0000000407029825 */ /* 0x004fca00078e0002 */
[----:B------:R-:W3:Y:S01]  /*97c0*/  @!P1 LDG.E R9, desc[UR36][R2.64] ;  /* 0x0000002402099981 */ /* 0x000ee2000c1e1900 */
[C---:B------:R-:W-:Y:S02]  /*97d0*/  ISETP.NE.AND P1, PT, R7.reuse, RZ, PT ;  /* 0x000000ff0700720c */ /* 0x040fe40003f25270 */
[C---:B------:R-:W-:Y:S02]  /*97e0*/  ISETP.GE.U32.AND P2, PT, R7.reuse, 0x2, PT ;  /* 0x000000020700780c */ /* 0x040fe40003f46070 */
[C---:B------:R-:W-:Y:S02]  /*97f0*/  ISETP.GE.U32.AND P3, PT, R7.reuse, 0x4, PT ;  /* 0x000000040700780c */ /* 0x040fe40003f66070 */
[C---:B------:R-:W-:Y:S02]  /*9800*/  ISETP.GE.U32.AND P4, PT, R7.reuse, 0x8, PT ;  /* 0x000000080700780c */ /* 0x040fe40003f86070 */
[----:B------:R-:W-:Y:S01]  /*9810*/  ISETP.GE.U32.AND P5, PT, R7, 0x10, PT ;  /* 0x000000100700780c */ /* 0x000fe20003fa6070 */
[----:B------:R-:W-:Y:S01]  /*9820*/  UMOV UR4, URZ ;  /* 0x0000003f00047c82 */ /* 0x000fe20008000000 */
[----:B---3--:R-:W-:-:S05]  /*9830*/  IMAD R6, R0, R9, RZ ;  /* 0x0000000900067224 */ /* 0x008fca00078e02ff */
[----:B------:R-:W0:Y:S02]  /*9840*/  SHFL.UP PT, R8, R6, 0x1, RZ ;  /* 0x0420000006087989 */ /* 0x000e2400000e00ff */
[----:B0-----:R-:W-:-:S05]  /*9850*/  SEL R11, R8, RZ, P1 ;  /* 0x000000ff080b7207 */ /* 0x001fca0000800000 */
[----:B------:R-:W-:-:S05]  /*9860*/  IMAD.IADD R11, R6, 0x1, R11 ;  /* 0x00000001060b7824 */ /* 0x000fca00078e020b */
        /* <DEDUP_REMOVED lines=12> */
[----:B------:R-:W0:Y:S02]  /*9930*/  SHFL.IDX PT, R6, R5, 0x1f, 0x1f ;  /* 0x03e01f0005067f89 */ /* 0x000e2400000e0000 */
[----:B0-----:R-:W-:-:S05]  /*9940*/  IMAD R6, R6, UR5, RZ ;  /* 0x0000000506067c24 */ /* 0x001fca000f8e02ff */
[----:B-1----:R-:W-:Y:S01]  /*9950*/  ISETP.GT.AND P6, PT, R6, UR6, PT ;  /* 0x0000000606007c0c */ /* 0x002fe2000bfc4270 */
[----:B------:R-:W-:-:S12]  /*9960*/  IMAD.MOV.U32 R3, RZ, RZ, R6 ;  /* 0x000000ffff037224 */ /* 0x000fd800078e0006 */
[----:B------:R-:W-:Y:S05]  /*9970*/  @P6 BRA `(.L_x_252) ;  /* 0x0000000000986947 */ /* 0x000fea0003800000 */
[----:B------:R-:W-:Y:S01]  /*9980*/  IMAD.MOV.U32 R6, RZ, RZ, R3 ;  /* 0x000000ffff067224 */ /* 0x000fe200078e0003 */
[----:B------:R-:W-:Y:S01]  /*9990*/  UMOV UR4, URZ ;  /* 0x0000003f00047c82 */ /* 0x000fe20008000000 */
[----:B------:R-:W-:-:S05]  /*99a0*/  ULDC UR5, c[0x0][0xc38] ;  /* 0x00030e0000057ab9 */ /* 0x000fca0000000800 */
.L_x_254:
[----:B------:R-:W0:Y:S01]  /*99b0*/  LDC R0, c[0x0][0xc3c] ;  /* 0x00030f00ff007b82 */ /* 0x000e220000000800 */
[----:B------:R-:W-:-:S06]  /*99c0*/  UIADD3 UR4, UR4, 0x1f, URZ ;  /* 0x0000001f04047890 */ /* 0x000fcc000fffe03f */
[----:B0-----:R-:W-:-:S13]  /*99d0*/  ISETP.LE.AND P6, PT, R0, UR4, PT ;  /* 0x0000000400007c0c */ /* 0x001fda000bfc3270 */
[----:B------:R-:W-:Y:S05]  /*99e0*/  @P6 BRA `(.L_x_253) ;  /* 0x0000000400a86947 */ /* 0x000fea0003800000 */
[----:B------:R-:W-:-:S05]  /*99f0*/  VIADD R9, R7, UR4 ;  /* 0x0000000407097c36 */ /* 0x000fca0008000000 */
[----:B------:R-:W-:Y:S01]  /*9a00*/  ISETP.GE.OR P6, PT, R9, R0, !P0 ;  /* 0x000000000900720c */ /* 0x000fe200047c6670 */
[----:B------:R-:W-:-:S12]  /*9a10*/  IMAD.MOV.U32 R0, RZ, RZ, RZ ;  /* 0x000000ffff007224 */ /* 0x000fd800078e00ff */
[----:B------:R-:W0:Y:S08]  /*9a20*/  @!P6 LDC.64 R4, c[0x0][0xc80] ;  /* 0x00032000ff04eb82 */ /* 0x000e300000000a00 */
[----:B------:R-:W1:Y:S01]  /*9a30*/  @!P6 LDC.64 R2, c[0x0][0xc78] ;  /* 0x00031e00ff02eb82 */ /* 0x000e620000000a00 */
[----:B0-----:R-:W-:-:S05]  /*9a40*/  @!P6 IMAD.WIDE R4, R9, 0x4, R4 ;  /* 0x000000040904e825 */ /* 0x001fca00078e0204 */
[----:B------:R-:W2:Y:S01]  /*9a50*/  @!P6 LDG.E R0, desc[UR36][R4.64] ;  /* 0x000000240400e981 */ /* 0x000ea2000c1e1900 */
[----:B-1----:R-:W-:-:S04]  /*9a60*/  @!P6 IMAD.WIDE R2, R9, 0x4, R2 ;  /* 0x000000040902e825 */ /* 0x002fc800078e0202 */
[----:B------:R-:W-:-:S06]  /*9a70*/  IMAD.MOV.U32 R9, RZ, RZ, RZ ;  /* 0x000000ffff097224 */ /* 0x000fcc00078e00ff */
[----:B------:R-:W2:Y:S02]  /*9a80*/  @!P6 LDG.E R9, desc[UR36][R2.64] ;  /* 0x000000240209e981 */ /* 0x000ea4000c1e1900 */
[----:B--2---:R-:W-:-:S05]  /*9a90*/  IMAD R13, R0, R9, RZ ;  /* 0x00000009000d7224 */ /* 0x004fca00078e02ff */
        /* <DEDUP_REMOVED lines=13> */
[----:B0-----:R-:W-:-:S04]  /*9b70*/  SEL R2, R2, RZ, P5 ;  /* 0x000000ff02027207 */ /* 0x001fc80002800000 */
[----:B------:R-:W-:-:S05]  /*9b80*/  IADD3 R5, R3, R2, RZ ;  /* 0x0000000203057210 */ /* 0x000fca0007ffe0ff */
[----:B------:R-:W0:Y:S02]  /*9b90*/  SHFL.IDX PT, R2, R5, 0x1f, 0x1f ;  /* 0x03e01f0005027f89 */ /* 0x000e2400000e0000 */
[----:B0-----:R-:W-:-:S04]  /*9ba0*/  IMAD R3, R2, UR5, RZ ;  /* 0x0000000502037c24 */ /* 0x001fc8000f8e02ff */
[----:B------:R-:W-:-:S05]  /*9bb0*/  IMAD.IADD R6, R3, 0x1, R6 ;  /* 0x0000000103067824 */ /* 0x000fca00078e0206 */
[----:B------:R-:W-:-:S13]  /*9bc0*/  ISETP.GT.AND P6, PT, R6, UR6, PT ;  /* 0x0000000606007c0c */ /* 0x000fda000bfc4270 */
[----:B------:R-:W-:Y:S05]  /*9bd0*/  @!P6 BRA `(.L_x_254) ;  /* 0xfffffffc0074e947 */ /* 0x000fea000383ffff */
.L_x_252:
[----:B------:R-:W-:Y:S02]  /*9be0*/  IMAD.IADD R10, R6, 0x1, -R3 ;  /* 0x00000001060a7824 */ /* 0x000fe400078e0a03 */
[----:B------:R-:W-:Y:S02]  /*9bf0*/  IMAD.MOV.U32 R16, RZ, RZ, RZ ;  /* 0x000000ffff107224 */ /* 0x000fe400078e00ff */
[----:B------:R-:W-:-:S05]  /*9c00*/  IMAD R2, R5, UR5, R10 ;  /* 0x0000000505027c24 */ /* 0x000fca000f8e020a */
[----:B------:R-:W-:-:S13]  /*9c10*/  ISETP.GT.AND P0, PT, R2, UR6, PT ;  /* 0x0000000602007c0c */ /* 0x000fda000bf04270 */
[----:B------:R-:W-:-:S04]  /*9c20*/  VOTE.ANY R6, PT, !P0 ;  /* 0x0000000000067806 */ /* 0x000fc800040e0100 */
[----:B------:R-:W0:Y:S01]  /*9c30*/  POPC R19, R6 ;  /* 0x0000000600137309 */ /* 0x000e220000000000 */
[----:B------:R-:W-:Y:S01]  /*9c40*/  ISETP.NE.AND P0, PT, R6, RZ, PT ;  /* 0x000000ff0600720c */ /* 0x000fe20003f05270 */
[----:B0-----:R-:W0:Y:S04]  /*9c50*/  SHFL.IDX PT, R0, R0, R19, 0x1f ;  /* 0x00001f1300007589 */ /* 0x001e2800000e0000 */
[----:B------:R1:W2:Y:S01]  /*9c60*/  SHFL.IDX PT, R9, R9, R19, 0x1f ;  /* 0x00001f1309097589 */ /* 0x0002a200000e0000 */
[----:B0-----:R-:W-:-:S04]  /*9c70*/  IABS R4, R0 ;  /* 0x0000000000047213 */ /* 0x001fc80000000000 */
[----:B------:R-:W0:Y:S08]  /*9c80*/  I2F.RP R8, R4 ;  /* 0x0000000400087306 */ /* 0x000e300000209400 */
[----:B0-----:R-:W0:Y:S02]  /*9c90*/  MUFU.RCP R8, R8 ;  /* 0x0000000800087308 */ /* 0x001e240000001000 */
[----:B0-----:R-:W-:-:S06]  /*9ca0*/  VIADD R2, R8, 0xffffffe ;  /* 0x0ffffffe08027836 */ /* 0x001fcc0000000000 */
[----:B------:R-:W0:Y:S02]  /*9cb0*/  F2I.FTZ.U32.TRUNC.NTZ R3, R2 ;  /* 0x0000000200037305 */ /* 0x000e24000021f000 */
[----:B0-----:R-:W-:Y:S01]  /*9cc0*/  IMAD.MOV R11, RZ, RZ, -R3 ;  /* 0x000000ffff0b7224 */ /* 0x001fe200078e0a03 */
[----:B-12---:R-:W-:Y:S06]  /*9cd0*/  @!P0 BRA `(.L_x_255) ;  /* 0x0000000000088947 */ /* 0x006fec0003800000 */
[----:B------:R-:W-:-:S06]  /*9ce0*/  VIADD R16, R19, 0xffffffff ;  /* 0xffffffff13107836 */ /* 0x000fcc0000000000 */
[----:B------:R0:W1:Y:S02]  /*9cf0*/  SHFL.IDX PT, R16, R5, R16, 0x1f ;  /* 0x00001f1005107589 */ /* 0x00006400000e0000 */
.L_x_255:
[----:B-1----:R-:W-:Y:S01]  /*9d00*/  IMAD R16, R16, UR5, R10 ;  /* 0x0000000510107c24 */ /* 0x002fe2000f8e020a */
[----:B0-----:R-:W-:Y:S01]  /*9d10*/  IABS R5, R9 ;  /* 0x0000000900057213 */ /* 0x001fe20000000000 */
[----:B------:R-:W-:Y:S01]  /*9d20*/  IMAD R11, R11, R4, RZ ;  /* 0x000000040b0b7224 */ /* 0x000fe200078e02ff */
[----:B------:R-:W-:Y:S01]  /*9d30*/  IABS R10, R0 ;  /* 0x00000000000a7213 */ /* 0x000fe20000000000 */
[----:B------:R-:W-:Y:S01]  /*9d40*/  IMAD.MOV.U32 R2, RZ, RZ, RZ ;  /* 0x000000ffff027224 */ /* 0x000fe200078e00ff */
[----:B------:R-:W-:Y:S01]  /*9d50*/  IADD3 R17, -R16, UR6, RZ ;  /* 0x0000000610117c10 */ /* 0x000fe2000fffe1ff */
[----:B------:R-:W0:Y:S01]  /*9d60*/  I2F.RP R6, R5 ;  /* 0x0000000500067306 */ /* 0x000e220000209400 */
[----:B------:R-:W-:Y:S02]  /*9d70*/  VIADD R19, R19, UR4 ;  /* 0x0000000413137c36 */ /* 0x000fe40008000000 */
[----:B------:R-:W-:Y:S01]  /*9d80*/  IABS R8, R17 ;  /* 0x0000001100087213 */ /* 0x000fe20000000000 */
[----:B------:R-:W-:-:S04]  /*9d90*/  IMAD.HI.U32 R2, R3, R11, R2 ;  /* 0x0000000b03027227 */ /* 0x000fc800078e0002 */
[----:B------:R-:W-:Y:S02]  /*9da0*/  IMAD.MOV R10, RZ, RZ, -R10 ;  /* 0x000000ffff0a7224 */ /* 0x000fe400078e0a0a */
[----:B------:R-:W-:Y:S02]  /*9db0*/  IMAD.MOV.U32 R3, RZ, RZ, R8 ;  /* 0x000000ffff037224 */ /* 0x000fe400078e0008 */
[----:B------:R-:W-:Y:S02]  /*9dc0*/  IMAD.MOV.U32 R8, RZ, RZ, R10 ;  /* 0x000000ffff087224 */ /* 0x000fe400078e000a */
[----:B------:R-:W-:Y:S01]  /*9dd0*/  IMAD.HI.U32 R2, R2, R3, RZ ;  /* 0x0000000302027227 */ /* 0x000fe200078e00ff */
[----:B0-----:R-:W0:Y:S03]  /*9de0*/  MUFU.RCP R6, R6 ;  /* 0x0000000600067308 */ /* 0x001e260000001000 */
[----:B------:R-:W-:-:S05]  /*9df0*/  IMAD R3, R2, R8, R3 ;  /* 0x0000000802037224 */ /* 0x000fca00078e0203 */
[----:B------:R-:W-:Y:S01]  /*9e00*/  ISETP.GT.U32.AND P1, PT, R4, R3, PT ;  /* 0x000000030400720c */ /* 0x000fe20003f24070 */
[----:B0-----:R-:W-:-:S12]  /*9e10*/  VIADD R8, R6, 0xffffffe ;  /* 0x0ffffffe06087836 */ /* 0x001fd80000000000 */
[----:B------:R-:W-:Y:S02]  /*9e20*/  @!P1 IMAD.IADD R3, R3, 0x1, -R4 ;  /* 0x0000000103039824 */ /* 0x000fe400078e0a04 */
[----:B------:R-:W-:Y:S01]  /*9e30*/  @!P1 VIADD R2, R2, 0x1 ;  /* 0x0000000102029836 */ /* 0x000fe20000000000 */
[----:B------:R-:W-:Y:S02]  /*9e40*/  ISETP.NE.AND P1, PT, R0, RZ, PT ;  /* 0x000000ff0000720c */ /* 0x000fe40003f25270 */
[----:B------:R-:W-:Y:S02]  /*9e50*/  ISETP.GE.U32.AND P0, PT, R3, R4, PT ;  /* 0x000000040300720c */ /* 0x000fe40003f06070 */
[----:B------:R0:W1:Y:S01]  /*9e60*/  F2I.FTZ.U32.TRUNC.NTZ R3, R8 ;  /* 0x0000000800037305 */ /* 0x000062000021f000 */
[----:B------:R-:W-:-:S04]  /*9e70*/  LOP3.LUT R4, R17, R0, RZ, 0x3c, !PT ;  /* 0x0000000011047212 */ /* 0x000fc800078e3cff */
[----:B------:R-:W-:Y:S02]  /*9e80*/  ISETP.GE.AND P2, PT, R4, RZ, PT ;  /* 0x000000ff0400720c */ /* 0x000fe40003f46270 */
[----:B0-----:R-:W-:-:S04]  /*9e90*/  IABS R8, R9 ;  /* 0x0000000900087213 */ /* 0x001fc80000000000 */
[----:B------:R-:W-:Y:S02]  /*9ea0*/  @P0 VIADD R2, R2, 0x1 ;  /* 0x0000000102020836 */ /* 0x000fe40000000000 */
[----:B------:R-:W-:Y:S02]  /*9eb0*/  IMAD.MOV R8, RZ, RZ, -R8 ;  /* 0x000000ffff087224 */ /* 0x000fe400078e0a08 */
[----:B------:R-:W-:Y:S01]  /*9ec0*/  IMAD.MOV.U32 R6, RZ, RZ, R2 ;  /* 0x000000ffff067224 */ /* 0x000fe200078e0002 */
[----:B-1----:R-:W-:-:S03]  /*9ed0*/  IADD3 R2, RZ, -R3, RZ ;  /* 0x80000003ff027210 */ /* 0x002fc60007ffe0ff */
[----:B------:R-:W-:Y:S01]  /*9ee0*/  @!P2 IMAD.MOV R6, RZ, RZ, -R6 ;  /* 0x000000ffff06a224 */ /* 0x000fe200078e0a06 */
[----:B------:R-:W-:Y:S01]  /*9ef0*/  @!P1 LOP3.LUT R6, RZ, R0, RZ, 0x33, !PT ;  /* 0x00000000ff069212 */ /* 0x000fe200078e33ff */
[----:B------:R-:W-:Y:S02]  /*9f00*/  IMAD R11, R2, R5, RZ ;  /* 0x00000005020b7224 */ /* 0x000fe400078e02ff */
[----:B------:R-:W-:Y:S01]  /*9f10*/  IMAD.MOV.U32 R2, RZ, RZ, RZ ;  /* 0x000000ffff027224 */ /* 0x000fe200078e00ff */
[-C--:B------:R-:W-:Y:S01]  /*9f20*/  IABS R4, R6.reuse ;  /* 0x0000000600047213 */ /* 0x080fe20000000000 */
[----:B------:R-:W-:Y:S02]  /*9f30*/  IMAD R0, R0, R6, RZ ;  /* 0x0000000600007224 */ /* 0x000fe400078e02ff */
[----:B------:R-:W-:-:S04]  /*9f40*/  IMAD.HI.U32 R2, R3, R11, R2 ;  /* 0x0000000b03027227 */ /* 0x000fc800078e0002 */
[----:B------:R-:W-:Y:S02]  /*9f50*/  IMAD.MOV.U32 R3, RZ, RZ, R4 ;  /* 0x000000ffff037224 */ /* 0x000fe400078e0004 */
[----:B------:R-:W-:Y:S02]  /*9f60*/  IMAD.MOV.U32 R4, RZ, RZ, R8 ;  /* 0x000000ffff047224 */ /* 0x000fe400078e0008 */
[----:B------:R-:W-:-:S04]  /*9f70*/  IMAD.HI.U32 R2, R2, R3, RZ ;  /* 0x0000000302027227 */ /* 0x000fc800078e00ff */
[----:B------:R-:W-:Y:S01]  /*9f80*/  IMAD R4, R2, R4, R3 ;  /* 0x0000000402047224 */ /* 0x000fe200078e0203 */
[----:B------:R-:W-:Y:S01]  /*9f90*/  LOP3.LUT R3, R6, R9, RZ, 0x3c, !PT ;  /* 0x0000000906037212 */ /* 0x000fe200078e3cff */
[----:B------:R-:W-:-:S03]  /*9fa0*/  IMAD.IADD R17, R17, 0x1, -R0 ;  /* 0x0000000111117824 */ /* 0x000fc600078e0a00 */
[----:B------:R-:W-:Y:S02]  /*9fb0*/  ISETP.GT.U32.AND P1, PT, R5, R4, PT ;  /* 0x000000040500720c */ /* 0x000fe40003f24070 */
[----:B------:R-:W-:-:S11]  /*9fc0*/  ISETP.GE.AND P2, PT, R3, RZ, PT ;  /* 0x000000ff0300720c */ /* 0x000fd60003f46270 */
[----:B------:R-:W-:Y:S02]  /*9fd0*/  @!P1 IMAD.IADD R4, R4, 0x1, -R5 ;  /* 0x0000000104049824 */ /* 0x000fe400078e0a05 */
[----:B------:R-:W-:Y:S01]  /*9fe0*/  @!P1 VIADD R2, R2, 0x1 ;  /* 0x0000000102029836 */ /* 0x000fe20000000000 */
[----:B------:R-:W-:Y:S02]  /*9ff0*/  ISETP.NE.AND P1, PT, R9, RZ, PT ;  /* 0x000000ff0900720c */ /* 0x000fe40003f25270 */
[----:B------:R-:W-:-:S13]  /*a000*/  ISETP.GE.U32.AND P0, PT, R4, R5, PT ;  /* 0x000000050400720c */ /* 0x000fda0003f06070 */
[----:B------:R-:W-:-:S04]  /*a010*/  @P0 VIADD R2, R2, 0x1 ;  /* 0x0000000102020836 */ /* 0x000fc80000000000 */
[----:B------:R-:W-:Y:S01]  /*a020*/  @!P2 IMAD.MOV R2, RZ, RZ, -R2 ;  /* 0x000000ffff02a224 */ /* 0x000fe200078e0a02 */
[----:B------:R-:W-:-:S05]  /*a030*/  @!P1 LOP3.LUT R2, RZ, R9, RZ, 0x33, !PT ;  /* 0x00000009ff029212 */ /* 0x000fca00078e33ff */
[----:B------:R-:W-:-:S04]  /*a040*/  IMAD.MOV R18, RZ, RZ, -R2 ;  /* 0x000000ffff127224 */ /* 0x000fc800078e0a02 */
[C---:B------:R-:W-:Y:S02]  /*a050*/  IMAD R18, R9.reuse, R18, R6 ;  /* 0x0000001209127224 */ /* 0x040fe400078e0206 */
[----:B------:R-:W-:-:S04]  /*a060*/  IMAD R9, R9, 0x1000000, R2 ;  /* 0x0100000009097824 */ /* 0x000fc800078e0202 */
[----:B------:R-:W-:Y:S01]  /*a070*/  IMAD R18, R18, 0x10000, R9 ;  /* 0x0001000012127824 */ /* 0x000fe200078e0209 */
[----:B------:R-:W-:Y:S06]  /*a080*/  BRA `(.L_x_256) ;  /* 0x0000000000147947 */ /* 0x000fec0003800000 */
.L_x_253:
[----:B------:R-:W-:Y:S01]  /*a090*/  ULDC UR4, c[0x0][0xc3c] ;  /* 0x00030f0000047ab9 */ /* 0x000fe20000000800 */
[----:B------:R-:W-:Y:S01]  /*a0a0*/  IMAD.MOV.U32 R17, RZ, RZ, RZ ;  /* 0x000000ffff117224 */ /* 0x000fe200078e00ff */
[----:B------:R-:W-:Y:S01]  /*a0b0*/  MOV R16, UR6 ;  /* 0x0000000600107c02 */ /* 0x000fe20008000f00 */
[----:B------:R-:W-:Y:S02]  /*a0c0*/  IMAD.MOV.U32 R18, RZ, RZ, RZ ;  /* 0x000000ffff127224 */ /* 0x000fe400078e00ff */
[----:B------:R-:W-:-:S07]  /*a0d0*/  IMAD.U32 R19, RZ, RZ, UR4 ;  /* 0x00000004ff137e24 */ /* 0x000fce000f8e00ff */
.L_x_256:
[----:B------:R-:W-:-:S13]  /*a0e0*/  ISETP.NE.AND P0, PT, R7, RZ, PT ;  /* 0x000000ff0700720c */ /* 0x000fda0003f05270 */
[----:B------:R-:W0:Y:S01]  /*a0f0*/  @!P0 S2R R3, SR_CgaCtaId ;  /* 0x0000000000038919 */ /* 0x000e220000008800 */
[----:B------:R-:W-:-:S04]  /*a100*/  @!P0 MOV R0, 0x400 ;  /* 0x0000040000008802 */ /* 0x000fc80000000f00 */
[----:B0-----:R-:W-:-:S05]  /*a110*/  @!P0 LEA R0, R3, R0, 0x18 ;  /* 0x0000000003008211 */ /* 0x001fca00078ec0ff */
[----:B------:R0:W-:Y:S01]  /*a120*/  @!P0 STS.128 [R0+0x288d0], R16 ;  /* 0x0288d01000008388 */ /* 0x0001e20000000c00 */
[----:B------:R-:W-:Y:S06]  /*a130*/  BAR.ARV 0x5, 0x180 ;  /* 0x0146000000007b1d */ /* 0x000fec0000002000 */
.L_x_251:
[----:B------:R2:W-:Y:S01]  /*a140*/  STL [R1+0x20], RZ ;  /* 0x000020ff01007387 */ /* 0x0005e20000100800 */
[----:B------:R-:W-:Y:S01]  /*a150*/  ULDC UR4, c[0x0][0xc3c] ;  /* 0x00030f0000047ab9 */ /* 0x000fe20000000800 */
[----:B------:R-:W-:Y:S01]  /*a160*/  IMAD.MOV.U32 R28, RZ, RZ, 0x1 ;  /* 0x00000001ff1c7424 */ /* 0x000fe200078e00ff */
[----:B-1----:R-:W-:Y:S01]  /*a170*/  ISETP.GE.AND P0, PT, R19, UR4, PT ;  /* 0x0000000413007c0c */ /* 0x002fe2000bf06270 */
[----:B------:R-:W-:-:S12]  /*a180*/  IMAD.MOV.U32 R25, RZ, RZ, RZ ;  /* 0x000000ffff197224 */ /* 0x000fd800078e00ff */
[----:B--2---:R-:W-:Y:S05]  /*a190*/  @P0 BRA `(.L_x_257) ;  /* 0x0000004800d00947 */ /* 0x004fea0003800000 */
[----:B------:R-:W2:Y:S01]  /*a1a0*/  LDL R3, [R1+0x4] ;  /* 0x0000040001037983 */ /* 0x000ea20000100800 */
[----:B------:R-:W1:Y:S01]  /*a1b0*/  S2R R4, SR_TID.X ;  /* 0x0000000000047919 */ /* 0x000e620000002100 */
[----:B------:R-:W3:Y:S01]  /*a1c0*/  S2UR UR5, SR_CgaCtaId ;  /* 0x00000000000579c3 */ /* 0x000ee20000008800 */
[----:B------:R-:W-:Y:S01]  /*a1d0*/  UMOV UR4, 0x400 ;  /* 0x0000040000047882 */ /* 0x000fe20000000000 */
[----:B-1----:R-:W-:Y:S01]  /*a1e0*/  IMAD.SHL.U32 R30, R4, 0x8, RZ ;  /* 0x00000008041e7824 */ /* 0x002fe200078e00ff */
[----:B---3--:R-:W-:-:S04]  /*a1f0*/  ULEA UR4, UR5, UR4, 0x18 ;  /* 0x0000000405047291 */ /* 0x008fc8000f8ec03f */
[----:B0-----:R-:W-:-:S04]  /*a200*/  LOP3.LUT R0, R30, 0x1f8, RZ, 0xc0, !PT ;  /* 0x000001f81e007812 */ /* 0x001fc800078ec0ff */
[----:B------:R-:W-:Y:S01]  /*a210*/  LOP3.LUT R33, R0, 0x38, R4, 0x78, !PT ;  /* 0x0000003800217812 */ /* 0x000fe200078e7804 */
[----:B------:R-:W-:-:S03]  /*a220*/  IMAD.U32 R22, RZ, RZ, UR4 ;  /* 0x00000004ff167e24 */ /* 0x000fc6000f8e00ff */
[----:B------:R-:W-:Y:S02]  /*a230*/  LOP3.LUT R33, R33, 0x200, R30, 0xf8, !PT ;  /* 0x0000020021217812 */ /* 0x000fe400078ef81e */
[----:B------:R-:W-:Y:S01]  /*a240*/  LOP3.LUT R30, R30, 0x38, RZ, 0xc0, !PT ;  /* 0x000000381e1e7812 */ /* 0x000fe200078ec0ff */
[----:B------:R-:W-:Y:S01]  /*a250*/  BSSY B8, `(.L_x_257) ;  /* 0x00004a8000087945 */ /* 0x000fe20003800000 */
[----:B------:R-:W-:Y:S02]  /*a260*/  IMAD.MOV.U32 R28, RZ, RZ, 0x1 ;  /* 0x00000001ff1c7424 */ /* 0x000fe400078e00ff */
[----:B------:R-:W-:Y:S01]  /*a270*/  IMAD.MOV.U32 R25, RZ, RZ, RZ ;  /* 0x000000ffff197224 */ /* 0x000fe200078e00ff */
[----:B------:R-:W-:Y:S01]  /*a280*/  LOP3.LUT R29, R30, 0x40, RZ, 0xfc, !PT ;  /* 0x000000401e1d7812 */ /* 0x000fe200078efcff */
[----:B------:R-:W-:Y:S01]  /*a290*/  ULDC UR38, c[0x0][0xc] ;  /* 0x0000030000267ab9 */ /* 0x000fe20000000800 */
[----:B--2---:R-:W-:-:S05]  /*a2a0*/  LOP3.LUT R0, R3, 0x2, RZ, 0xfc, !PT ;  /* 0x0000000203007812 */ /* 0x004fca00078efcff */
[----:B------:R0:W-:Y:S04]  /*a2b0*/  STL [R1+0x24], R0 ;  /* 0x0000240001007387 */ /* 0x0001e80000100800 */
[----:B------:R1:W-:Y:S01]  /*a2c0*/  STL [R1+0x20], RZ ;  /* 0x000020ff01007387 */ /* 0x0003e20000100800 */
[----:B0-----:R-:W-:-:S05]  /*a2d0*/  IMAD R0, R33, 0x2, R22 ;  /* 0x0000000221007824 */ /* 0x001fca00078e0216 */
[----:B------:R1:W-:Y:S02]  /*a2e0*/  STL [R1], R0 ;  /* 0x0000000001007387 */ /* 0x0003e40000100800 */
.L_x_320:
[----:B0-----:R-:W0:Y:S02]  /*a2f0*/  LDC.64 R2, c[0x0][0xc88] ;  /* 0x00032200ff027b82 */ /* 0x001e240000000a00 */
[----:B0-----:R-:W-:-:S05]  /*a300*/  IMAD.WIDE R2, R19, 0x4, R2 ;  /* 0x0000000413027825 */ /* 0x001fca00078e0202 */
[----:B-1----:R-:W1:Y:S01]  /*a310*/  LDG.E R31, desc[UR36][R2.64] ;  /* 0x00000024021f7981 */ /* 0x002e62000c1e1900 */
[----:B------:R-:W-:Y:S05]  /*a320*/  YIELD ;  /* 0x0000000000007946 */ /* 0x000fea0003800000 */
[----:B------:R-:W-:Y:S01]  /*a330*/  ULDC.64 UR4, c[0x0][0xa28] ;  /* 0x00028a0000047ab9 */ /* 0x000fe20000000a00 */
[----:B------:R-:W-:Y:S01]  /*a340*/  IMAD.MOV.U32 R36, RZ, RZ, RZ ;  /* 0x000000ffff247224 */ /* 0x000fe200078e00ff */
[----:B------:R-:W-:Y:S01]  /*a350*/  ISETP.NE.U32.AND P0, PT, RZ, UR4, PT ;  /* 0x00000004ff007c0c */ /* 0x000fe2000bf05070 */
[----:B------:R-:W-:-:S03]  /*a360*/  ULDC.64 UR6, c[0x0][0xa18] ;  /* 0x0002860000067ab9 */ /* 0x000fc60000000a00 */
[----:B------:R-:W-:Y:S02]  /*a370*/  ISETP.NE.AND.EX P0, PT, RZ, UR5, PT, P0 ;  /* 0x00000005ff007c0c */ /* 0x000fe4000bf05300 */
[----:B-1----:R-:W-:-:S11]  /*a380*/  SHF.R.S32.HI R0, RZ, 0x1f, R31 ;  /* 0x0000001fff007819 */ /* 0x002fd6000001141f */
[C---:B------:R-:W-:Y:S01]  /*a390*/  @P0 LEA R2, P1, R31.reuse, UR4, 0x2 ;  /* 0x000000041f020c11 */ /* 0x040fe2000f8210ff */
[C---:B------:R-:W-:Y:S01]  /*a3a0*/  IMAD.SHL.U32 R23, R31.reuse, 0x4, RZ ;  /* 0x000000041f177824 */ /* 0x040fe200078e00ff */
[C-C-:B------:R-:W-:Y:S01]  /*a3b0*/  SHF.L.U64.HI R24, R31.reuse, 0x2, R0.reuse ;  /* 0x000000021f187819 */ /* 0x140fe20000010200 */
[----:B------:R0:W-:Y:S01]  /*a3c0*/  STL [R1+0x10], R0 ;  /* 0x0000100001007387 */ /* 0x0001e20000100800 */
[----:B------:R-:W-:Y:S01]  /*a3d0*/  @P0 LEA.HI.X R3, R31, UR5, R0, 0x2, P1 ;  /* 0x000000051f030c11 */ /* 0x000fe200088f1400 */
[----:B------:R-:W-:-:S04]  /*a3e0*/  ULDC.64 UR4, c[0x0][0xa00] ;  /* 0x0002800000047ab9 */ /* 0x000fc80000000a00 */
[----:B------:R1:W5:Y:S01]  /*a3f0*/  @P0 LDG.E R36, desc[UR36][R2.64] ;  /* 0x0000002402240981 */ /* 0x000362000c1e1900 */
[----:B------:R-:W-:Y:S02]  /*a400*/  ISETP.NE.U32.AND P0, PT, RZ, UR4, PT ;  /* 0x00000004ff007c0c */ /* 0x000fe4000bf05070 */
[----:B------:R-:W-:Y:S01]  /*a410*/  LOP3.LUT R27, R27, 0xffffffef, RZ, 0xc0, !PT ;  /* 0xffffffef1b1b7812 */ /* 0x000fe200078ec0ff */
[----:B0-----:R-:W-:Y:S01]  /*a420*/  IMAD.MOV.U32 R0, RZ, RZ, RZ ;  /* 0x000000ffff007224 */ /* 0x001fe200078e00ff */
[----:B------:R-:W-:Y:S02]  /*a430*/  ISETP.NE.AND.EX P2, PT, RZ, UR5, PT, P0 ;  /* 0x00000005ff007c0c */ /* 0x000fe4000bf45300 */
[----:B------:R-:W-:Y:S02]  /*a440*/  ISETP.NE.U32.AND P0, PT, RZ, UR6, PT ;  /* 0x00000006ff007c0c */ /* 0x000fe4000bf05070 */
[----:B-1----:R-:W-:Y:S02]  /*a450*/  IADD3 R2, P1, R23, UR4, RZ ;  /* 0x0000000417027c10 */ /* 0x002fe4000ff3e0ff */
[----:B------:R-:W-:-:S02]  /*a460*/  ISETP.NE.AND.EX P0, PT, RZ, UR7, PT, P0 ;  /* 0x00000007ff007c0c */ /* 0x000fc4000bf05300 */
[----:B------:R-:W-:Y:S01]  /*a470*/  IADD3.X R3, R24, UR5, RZ, P1, !PT ;  /* 0x0000000518037c10 */ /* 0x000fe20008ffe4ff */
[----:B------:R-:W-:-:S04]  /*a480*/  ULDC.64 UR4, c[0x0][0x418] ;  /* 0x0001060000047ab9 */ /* 0x000fc80000000a00 */
[----:B------:R-:W-:Y:S01]  /*a490*/  @P2 LOP3.LUT R27, R27, 0x10, RZ, 0xfc, !PT ;  /* 0x000000101b1b2812 */ /* 0x000fe200078efcff */
[----:B--2---:R-:W2:Y:S05]  /*a4a0*/  @P2 LDG.E R0, desc[UR36][R2.64] ;  /* 0x0000002402002981 */ /* 0x004eaa000c1e1900 */
[----:B------:R-:W-:-:S04]  /*a4b0*/  @P0 IADD3 R4, P1, R23, UR6, RZ ;  /* 0x0000000617040c10 */ /* 0x000fc8000ff3e0ff */
[----:B------:R-:W-:Y:S01]  /*a4c0*/  @P0 IADD3.X R5, R24, UR7, RZ, P1, !PT ;  /* 0x0000000718050c10 */ /* 0x000fe20008ffe4ff */
[----:B--2---:R0:W-:Y:S04]  /*a4d0*/  STL [R1+0x8], R0 ;  /* 0x0000080001007387 */ /* 0x0041e80000100800 */
[----:B0-----:R-:W2:Y:S01]  /*a4e0*/  @P0 LDG.E R0, desc[UR36][R4.64] ;  /* 0x0000002404000981 */ /* 0x001ea2000c1e1900 */
[----:B------:R-:W-:-:S03]  /*a4f0*/  UISETP.NE.U32.AND UP0, UPT, UR4, URZ, UPT ;  /* 0x0000003f0400728c */ /* 0x000fc6000bf05070 */
[----:B------:R-:W-:Y:S01]  /*a500*/  ULDC UR4, c[0x0][0x424] ;  /* 0x0001090000047ab9 */ /* 0x000fe20000000800 */
[----:B------:R-:W-:-:S03]  /*a510*/  UISETP.NE.AND.EX UP0, UPT, UR5, URZ, UPT, UP0 ;  /* 0x0000003f0500728c */ /* 0x000fc6000bf05300 */
[----:B------:R-:W-:Y:S01]  /*a520*/  ULDC UR5, c[0x0][0x2f0] ;  /* 0x0000bc0000057ab9 */ /* 0x000fe20000000800 */
[----:B------:R-:W-:-:S04]  /*a530*/  USEL UR4, UR4, 0x1, UP0 ;  /* 0x0000000104047887 */ /* 0x000fc80008000000 */
[----:B------:R-:W-:-:S06]  /*a540*/  UIMAD UR4, UR4, UR5, URZ ;  /* 0x00000005040472a4 */ /* 0x000fcc000f8e023f */
[----:B------:R-:W-:Y:S01]  /*a550*/  IMAD.U32 R7, RZ, RZ, UR4 ;  /* 0x00000004ff077e24 */ /* 0x000fe2000f8e00ff */
[----:B--2---:R0:W-:Y:S01]  /*a560*/  @P0 STL [R1+0x14], R0 ;  /* 0x0000140001000387 */ /* 0x0041e20000100800 */
[----:B------:R-:W-:Y:S05]  /*a570*/  @P0 BRA `(.L_x_258) ;  /* 0x0000000000200947 */ /* 0x000fea0003800000 */
[----:B------:R-:W-:Y:S02]  /*a580*/  ULDC UR4, c[0x0][0x288] ;  /* 0x0000a20000047ab9 */ /* 0x000fe40000000800 */
[----:B0-----:R-:W-:-:S05]  /*a590*/  IMAD.U32 R0, RZ, RZ, UR4 ;  /* 0x00000004ff007e24 */ /* 0x001fca000f8e00ff */
[----:B------:R1:W-:Y:S01]  /*a5a0*/  STL [R1+0x14], R0 ;  /* 0x0000140001007387 */ /* 0x0003e20000100800 */
[----:B------:R-:W-:Y:S05]  /*a5b0*/  @!P2 BRA `(.L_x_258) ;  /* 0x000000000010a947 */ /* 0x000fea0003800000 */
[----:B------:R-:W2:Y:S04]  /*a5c0*/  LDG.E R5, desc[UR36][R2.64] ;  /* 0x0000002402057981 */ /* 0x000ea8000c1e1900 */
[----:B-1----:R-:W2:Y:S02]  /*a5d0*/  LDG.E R0, desc[UR36][R2.64+0x4] ;  /* 0x0000042402007981 */ /* 0x002ea4000c1e1900 */
[----:B--2---:R-:W-:-:S05]  /*a5e0*/  IMAD.IADD R0, R0, 0x1, -R5 ;  /* 0x0000000100007824 */ /* 0x004fca00078e0a05 */
[----:B------:R2:W-:Y:S02]  /*a5f0*/  STL [R1+0x14], R0 ;  /* 0x0000140001007387 */ /* 0x0005e40000100800 */
.L_x_258:
[----:B------:R-:W-:Y:S01]  /*a600*/  ULDC.64 UR4, c[0x0][0xa20] ;  /* 0x0002880000047ab9 */ /* 0x000fe20000000a00 */
[----:B------:R-:W-:Y:S02]  /*a610*/  MOV R32, R31 ;  /* 0x0000001f00207202 */ /* 0x000fe40000000f00 */
[----:B------:R-:W-:-:S04]  /*a620*/  ISETP.NE.U32.AND P0, PT, RZ, UR4, PT ;  /* 0x00000004ff007c0c */ /* 0x000fc8000bf05070 */
[----:B------:R-:W-:-:S13]  /*a630*/  ISETP.NE.AND.EX P0, PT, RZ, UR5, PT, P0 ;  /* 0x00000005ff007c0c */ /* 0x000fda000bf05300 */
[----:B------:R-:W-:Y:S05]  /*a640*/  @!P0 BRA `(.L_x_259) ;  /* 0x0000000000108947 */ /* 0x000fea0003800000 */
[----:B------:R-:W-:-:S04]  /*a650*/  IADD3 R2, P0, R23, UR4, RZ ;  /* 0x0000000417027c10 */ /* 0x000fc8000ff1e0ff */
[----:B------:R-:W-:-:S05]  /*a660*/  IADD3.X R3, R24, UR5, RZ, P0, !PT ;  /* 0x0000000518037c10 */ /* 0x000fca00087fe4ff */
[----:B------:R3:W5:Y:S01]  /*a670*/  LDG.E R7, desc[UR36][R2.64] ;  /* 0x0000002402077981 */ /* 0x000762000c1e1900 */
[----:B------:R-:W-:Y:S05]  /*a680*/  BRA `(.L_x_260) ;  /* 0x0000000000247947 */ /* 0x000fea0003800000 */
.L_x_259:
[----:B------:R-:W-:Y:S02]  /*a690*/  ULDC.64 UR4, c[0x0][0xa08] ;  /* 0x0002820000047ab9 */ /* 0x000fe40000000a00 */
[----:B------:R-:W-:-:S04]  /*a6a0*/  ISETP.NE.U32.AND P0, PT, RZ, UR4, PT ;  /* 0x00000004ff007c0c */ /* 0x000fc8000bf05070 */
[----:B------:R-:W-:-:S13]  /*a6b0*/  ISETP.NE.AND.EX P0, PT, RZ, UR5, PT, P0 ;  /* 0x00000005ff007c0c */ /* 0x000fda000bf05300 */
[----:B------:R-:W-:Y:S05]  /*a6c0*/  @!P0 BRA `(.L_x_260) ;  /* 0x0000000000148947 */ /* 0x000fea0003800000 */
[----:B------:R-:W3:Y:S02]  /*a6d0*/  LDC.64 R2, c[0x0][0xa08] ;  /* 0x00028200ff027b82 */ /* 0x000ee40000000a00 */
[----:B---3--:R-:W-:-:S05]  /*a6e0*/  IMAD.WIDE R2, R32, 0x4, R2 ;  /* 0x0000000420027825 */ /* 0x008fca00078e0202 */
[----:B------:R-:W3:Y:S04]  /*a6f0*/  LDG.E R7, desc[UR36][R2.64] ;  /* 0x0000002402077981 */ /* 0x000ee8000c1e1900 */
[----:B012---:R-:W3:Y:S02]  /*a700*/  LDG.E R0, desc[UR36][R2.64+0x4] ;  /* 0x0000042402007981 */ /* 0x007ee4000c1e1900 */
[----:B---3--:R-:W-:-:S07]  /*a710*/  IMAD.IADD R7, R0, 0x1, -R7 ;  /* 0x0000000100077824 */ /* 0x008fce00078e0a07 */
.L_x_260:
[----:B-----5:R-:W-:Y:S01]  /*a720*/  IMAD.IADD R34, R7, 0x1, -R36 ;  /* 0x0000000107227824 */ /* 0x020fe200078e0a24 */
[----:B------:R-:W-:Y:S03]  /*a730*/  BSSY B0, `(.L_x_261) ;  /* 0x0000029000007945 */ /* 0x000fe60003800000 */
[C---:B012---:R-:W-:Y:S01]  /*a740*/  VIADD R0, R34.reuse, 0x7f ;  /* 0x0000007f22007836 */ /* 0x047fe20000000000 */
[----:B------:R-:W-:-:S04]  /*a750*/  ISETP.GE.AND P0, PT, R34, 0x1, PT ;  /* 0x000000012200780c */ /* 0x000fc80003f06270 */
[----:B---3--:R-:W-:-:S04]  /*a760*/  SHF.R.S32.HI R3, RZ, 0x1f, R0 ;  /* 0x0000001fff037819 */ /* 0x008fc80000011400 */
[----:B------:R-:W-:Y:S02]  /*a770*/  LEA.HI R2, R3, R0, RZ, 0x7 ;  /* 0x0000000003027211 */ /* 0x000fe400078f38ff */
[----:B------:R-:W-:-:S04]  /*a780*/  LOP3.LUT R0, R18, 0xff000000, RZ, 0xc0, !PT ;  /* 0xff00000012007812 */ /* 0x000fc800078ec0ff */
[----:B------:R-:W-:Y:S02]  /*a790*/  SHF.R.U32.HI R3, RZ, 0x8, R0 ;  /* 0x00000008ff037819 */ /* 0x000fe40000011600 */
[----:B------:R-:W-:-:S04]  /*a7a0*/  LOP3.LUT R0, R18, 0xff0000, RZ, 0xc0, !PT ;  /* 0x00ff000012007812 */ /* 0x000fc800078ec0ff */
[----:B------:R-:W-:Y:S02]  /*a7b0*/  LEA.HI R3, R0, R3, RZ, 0x10 ;  /* 0x0000000300037211 */ /* 0x000fe400078f80ff */
[----:B------:R-:W-:Y:S01]  /*a7c0*/  SHF.R.S32.HI R0, RZ, 0x7, R2 ;  /* 0x00000007ff007819 */ /* 0x000fe20000011402 */
[----:B------:R-:W-:Y:S01]  /*a7d0*/  IMAD.MOV.U32 R2, RZ, RZ, RZ ;  /* 0x000000ffff027224 */ /* 0x000fe200078e00ff */
[----:B------:R-:W-:Y:S01]  /*a7e0*/  LOP3.LUT R35, R3, 0xff, RZ, 0xc0, !PT ;  /* 0x000000ff03237812 */ /* 0x000fe200078ec0ff */
[----:B------:R-:W-:Y:S06]  /*a7f0*/  @!P0 BRA `(.L_x_262) ;  /* 0x0000000000708947 */ /* 0x000fec0003800000 */
[----:B------:R-:W-:-:S04]  /*a800*/  SHF.R.U32.HI R5, RZ, 0x10, R3 ;  /* 0x00000010ff057819 */ /* 0x000fc80000011603 */
[----:B------:R-:W-:-:S13]  /*a810*/  ISETP.NE.AND P0, PT, R5, RZ, PT ;  /* 0x000000ff0500720c */ /* 0x000fda0003f05270 */
[----:B------:R-:W0:Y:S02]  /*a820*/  @!P0 LDC R5, c[0x0][0x9f0] ;  /* 0x00027c00ff058b82 */ /* 0x000e240000000800 */
[-C--:B0-----:R-:W-:Y:S02]  /*a830*/  IABS R4, R5.reuse ;  /* 0x0000000500047213 */ /* 0x081fe40000000000 */
[----:B------:R-:W-:Y:S02]  /*a840*/  IADD3 R6, R5, -0x1, R0 ;  /* 0xffffffff05067810 */ /* 0x000fe40007ffe000 */
[----:B------:R-:W0:Y:S02]  /*a850*/  I2F.RP R7, R4 ;  /* 0x0000000400077306 */ /* 0x000e240000209400 */
[----:B------:R-:W-:-:S04]  /*a860*/  LOP3.LUT R2, R6, R5, RZ, 0x3c, !PT ;  /* 0x0000000506027212 */ /* 0x000fc800078e3cff */
[----:B------:R-:W-:Y:S01]  /*a870*/  ISETP.GE.AND P2, PT, R2, RZ, PT ;  /* 0x000000ff0200720c */ /* 0x000fe20003f46270 */
[----:B------:R-:W-:Y:S01]  /*a880*/  IMAD.MOV.U32 R2, RZ, RZ, RZ ;  /* 0x000000ffff027224 */ /* 0x000fe200078e00ff */
[----:B0-----:R-:W0:Y:S02]  /*a890*/  MUFU.RCP R7, R7 ;  /* 0x0000000700077308 */ /* 0x001e240000001000 */
[----:B0-----:R-:W-:-:S06]  /*a8a0*/  VIADD R3, R7, 0xffffffe ;  /* 0x0ffffffe07037836 */ /* 0x001fcc0000000000 */
[----:B------:R-:W0:Y:S02]  /*a8b0*/  F2I.FTZ.U32.TRUNC.NTZ R3, R3 ;  /* 0x0000000300037305 */ /* 0x000e24000021f000 */
[----:B0-----:R-:W-:-:S04]  /*a8c0*/  IMAD.MOV R9, RZ, RZ, -R3 ;  /* 0x000000ffff097224 */ /* 0x001fc800078e0a03 */
[----:B------:R-:W-:-:S04]  /*a8d0*/  IMAD R9, R9, R4, RZ ;  /* 0x0000000409097224 */ /* 0x000fc800078e02ff */
[----:B------:R-:W-:Y:S01]  /*a8e0*/  IMAD.HI.U32 R2, R3, R9, R2 ;  /* 0x0000000903027227 */ /* 0x000fe200078e0002 */
[----:B------:R-:W-:Y:S02]  /*a8f0*/  IABS R3, R6 ;  /* 0x0000000600037213 */ /* 0x000fe40000000000 */
[----:B------:R-:W-:-:S03]  /*a900*/  IABS R6, R5 ;  /* 0x0000000500067213 */ /* 0x000fc60000000000 */
[----:B------:R-:W-:-:S04]  /*a910*/  IMAD.HI.U32 R2, R2, R3, RZ ;  /* 0x0000000302027227 */ /* 0x000fc800078e00ff */
[----:B------:R-:W-:-:S04]  /*a920*/  IMAD.MOV R6, RZ, RZ, -R6 ;  /* 0x000000ffff067224 */ /* 0x000fc800078e0a06 */
        /* <DEDUP_REMOVED lines=8> */
[----:B------:R-:W-:-:S07]  /*a9b0*/  @!P1 LOP3.LUT R2, RZ, R5, RZ, 0x33, !PT ;  /* 0x00000005ff029212 */ /* 0x000fce00078e33ff */
.L_x_262:
[----:B------:R-:W-:Y:S05]  /*a9c0*/  BSYNC B0 ;  /* 0x0000000000007941 */ /* 0x000fea0003800000 */
.L_x_261:
[-C--:B------:R-:W-:Y:S01]  /*a9d0*/  IMAD R35, R35, R2.reuse, RZ ;  /* 0x0000000223237224 */ /* 0x080fe200078e02ff */
[----:B------:R-:W-:Y:S04]  /*a9e0*/  BSSY B7, `(.L_x_263) ;  /* 0x000036c000077945 */ /* 0x000fe80003800000 */
[----:B------:R-:W-:-:S04]  /*a9f0*/  VIADDMNMX R0, R35, R2, R0, PT ;  /* 0x0000000223007246 */ /* 0x000fc80003800100 */
[----:B------:R-:W-:Y:S01]  /*aa00*/  ISETP.GT.AND P0, PT, R0, R35, PT ;  /* 0x000000230000720c */ /* 0x000fe20003f04270 */
[----:B------:R0:W-:-:S12]  /*aa10*/  STL [R1+0x18], R0 ;  /* 0x0000180001007387 */ /* 0x0001d80000100800 */
[----:B0-----:R-:W-:Y:S05]  /*aa20*/  @P0 BRA `(.L_x_264) ;  /* 0x0000000000440947 */ /* 0x001fea0003800000 */
[----:B------:R-:W0:Y:S02]  /*aa30*/  S2R R3, SR_TID.X ;  /* 0x0000000000037919 */ /* 0x000e240000002100 */
[----:B0-----:R-:W-:-:S04]  /*aa40*/  LOP3.LUT R3, R3, 0x7f, RZ, 0xc0, !PT ;  /* 0x0000007f03037812 */ /* 0x001fc800078ec0ff */
[----:B------:R-:W-:-:S13]  /*aa50*/  ISETP.NE.AND P0, PT, R3, RZ, PT ;  /* 0x000000ff0300720c */ /* 0x000fda0003f05270 */
[----:B------:R-:W-:Y:S05]  /*aa60*/  @P0 BRA `(.L_x_265) ;  /* 0x00000034008c0947 */ /* 0x000fea0003800000 */
[----:B------:R-:W0:Y:S01]  /*aa70*/  S2R R5, SR_LANEID ;  /* 0x0000000000057919 */ /* 0x000e220000000000 */
[----:B------:R-:W-:Y:S01]  /*aa80*/  VOTEU.ANY UR4, UPT, PT ;  /* 0x0000000000047886 */ /* 0x000fe200038e0100 */
[----:B------:R-:W1:Y:S01]  /*aa90*/  LDC.64 R2, c[0x0][0xc60] ;  /* 0x00031800ff027b82 */ /* 0x000e620000000a00 */
[----:B------:R-:W0:Y:S02]  /*aaa0*/  FLO.U32 R0, UR4 ;  /* 0x0000000400007d00 */ /* 0x000e2400080e0000 */
[----:B0-----:R-:W-:-:S06]  /*aab0*/  ISETP.EQ.U32.AND P0, PT, R0, R5, PT ;  /* 0x000000050000720c */ /* 0x001fcc0003f02070 */
[----:B------:R-:W1:Y:S07]  /*aac0*/  POPC R5, UR4 ;  /* 0x0000000400057d09 */ /* 0x000e6e0008000000 */
[----:B-1----:R-:W2:Y:S01]  /*aad0*/  @P0 ATOMG.E.ADD.STRONG.GPU PT, R3, desc[UR36][R2.64], R5 ;  /* 0x00000005020309a8 */ /* 0x002ea200081ee1e4 */
[----:B------:R-:W0:Y:S02]  /*aae0*/  S2R R4, SR_LTMASK ;  /* 0x0000000000047919 */ /* 0x000e240000003900 */
[----:B0-----:R-:W-:-:S04]  /*aaf0*/  LOP3.LUT R4, R4, UR4, RZ, 0xc0, !PT ;  /* 0x0000000404047c12 */ /* 0x001fc8000f8ec0ff */
[----:B------:R-:W0:Y:S01]  /*ab00*/  POPC R7, R4 ;  /* 0x0000000400077309 */ /* 0x000e220000000000 */
[----:B--2---:R-:W0:Y:S02]  /*ab10*/  SHFL.IDX PT, R0, R3, R0, 0x1f ;  /* 0x00001f0003007589 */ /* 0x004e2400000e0000 */
[----:B0-----:R-:W-:Y:S01]  /*ab20*/  IADD3 R16, R0, UR38, R7 ;  /* 0x0000002600107c10 */ /* 0x001fe2000fffe007 */
[----:B------:R-:W-:Y:S06]  /*ab30*/  BRA `(.L_x_265) ;  /* 0x0000003400587947 */ /* 0x000fec0003800000 */
.L_x_264:
[----:B------:R-:W-:Y:S01]  /*ab40*/  VIADD R0, R22, 0x18400 ;  /* 0x0001840016007836 */ /* 0x000fe20000000000 */
[----:B------:R-:W-:Y:S04]  /*ab50*/  BSSY B6, `(.L_x_266) ;  /* 0x0000013000067945 */ /* 0x000fe80003800000 */
[----:B------:R-:W-:-:S13]  /*ab60*/  LOP3.LUT P0, RZ, R0, 0x3ff, RZ, 0xc0, !PT ;  /* 0x000003ff00ff7812 */ /* 0x000fda000780c0ff */
[----:B------:R-:W-:Y:S05]  /*ab70*/  @!P0 BRA `(.L_x_267) ;  /* 0x0000000000408947 */ /* 0x000fea0003800000 */
[----:B------:R-:W-:Y:S01]  /*ab80*/  MOV R2, 0x0 ;  /* 0x0000000000027802 */ /* 0x000fe20000000f00 */
[----:B------:R-:W-:Y:S01]  /*ab90*/  ULDC.64 UR6, c[0x4][0x80] ;  /* 0x0100200000067ab9 */ /* 0x000fe20000000a00 */
[----:B------:R-:W-:Y:S01]  /*aba0*/  ULDC.64 UR8, c[0x4][0x88] ;  /* 0x0100220000087ab9 */ /* 0x000fe20000000a00 */
[----:B------:R-:W-:Y:S01]  /*abb0*/  ULDC.64 UR4, c[0x4][0x8] ;  /* 0x0100020000047ab9 */ /* 0x000fe20000000a00 */
[----:B------:R-:W-:Y:S01]  /*abc0*/  IMAD.U32 R4, RZ, RZ, UR6 ;  /* 0x00000006ff047e24 */ /* 0x000fe2000f8e00ff */
[----:B------:R-:W-:Y:S01]  /*abd0*/  MOV R6, UR8 ;  /* 0x0000000800067c02 */ /* 0x000fe20008000f00 */
[----:B------:R-:W0:Y:S01]  /*abe0*/  LDC.64 R2, c[0x4][R2] ;  /* 0x0100000002027b82 */ /* 0x000e220000000a00 */
[----:B------:R-:W-:Y:S02]  /*abf0*/  IMAD.U32 R5, RZ, RZ, UR7 ;  /* 0x00000007ff057e24 */ /* 0x000fe4000f8e00ff */
[----:B------:R-:W-:Y:S02]  /*ac00*/  IMAD.U32 R7, RZ, RZ, UR9 ;  /* 0x00000009ff077e24 */ /* 0x000fe4000f8e00ff */
[----:B------:R-:W-:-:S02]  /*ac10*/  IMAD.U32 R10, RZ, RZ, UR4 ;  /* 0x00000004ff0a7e24 */ /* 0x000fc4000f8e00ff */
[----:B------:R-:W-:Y:S02]  /*ac20*/  IMAD.U32 R11, RZ, RZ, UR5 ;  /* 0x00000005ff0b7e24 */ /* 0x000fe4000f8e00ff */
[----:B------:R-:W-:Y:S02]  /*ac30*/  IMAD.MOV.U32 R8, RZ, RZ, 0x70 ;  /* 0x00000070ff087424 */ /* 0x000fe400078e00ff */
[----:B------:R-:W-:Y:S02]  /*ac40*/  IMAD.MOV.U32 R12, RZ, RZ, 0x1 ;  /* 0x00000001ff0c7424 */ /* 0x000fe400078e00ff */
[----:B------:R-:W-:-:S07]  /*ac50*/  IMAD.MOV.U32 R13, RZ, RZ, RZ ;  /* 0x000000ffff0d7224 */ /* 0x000fce00078e00ff */
[----:B------:R-:W-:-:S07]  /*ac60*/  LEPC R20, `(.L_x_267) ;  /* 0x000000001014794e */ /* 0x000fce0000000000 */
[----:B0-----:R-:W-:Y:S05]  /*ac70*/  CALL.ABS.NOINC R2 ;  /* 0x0000000002007343 */ /* 0x001fea0003c00000 */
.L_x_267:
[----:B------:R-:W-:Y:S05]  /*ac80*/  BSYNC B6 ;  /* 0x0000000000067941 */ /* 0x000fea0003800000 */
.L_x_266:
        /* <DEDUP_REMOVED lines=8> */
[----:B------:R0:W1:Y:S01]  /*ad10*/  LDC.64 R2, c[0x4][R26] ;  /* 0x010000001a027b82 */ /* 0x0000620000000a00 */
[----:B------:R-:W-:Y:S01]  /*ad20*/  IMAD.U32 R4, RZ, RZ, UR6 ;  /* 0x00000006ff047e24 */ /* 0x000fe2000f8e00ff */
[----:B------:R-:W-:Y:S01]  /*ad30*/  MOV R13, RZ ;  /* 0x000000ff000d7202 */ /* 0x000fe20000000f00 */
[----:B------:R-:W-:Y:S02]  /*ad40*/  IMAD.U32 R5, RZ, RZ, UR7 ;  /* 0x00000007ff057e24 */ /* 0x000fe4000f8e00ff */
[----:B------:R-:W-:Y:S02]  /*ad50*/  IMAD.U32 R6, RZ, RZ, UR8 ;  /* 0x00000008ff067e24 */ /* 0x000fe4000f8e00ff */
[----:B------:R-:W-:-:S02]  /*ad60*/  IMAD.U32 R7, RZ, RZ, UR9 ;  /* 0x00000009ff077e24 */ /* 0x000fc4000f8e00ff */
[----:B------:R-:W-:Y:S02]  /*ad70*/  IMAD.U32 R10, RZ, RZ, UR4 ;  /* 0x00000004ff0a7e24 */ /* 0x000fe4000f8e00ff */
[----:B------:R-:W-:Y:S02]  /*ad80*/  IMAD.U32 R11, RZ, RZ, UR5 ;  /* 0x00000005ff0b7e24 */ /* 0x000fe4000f8e00ff */
[----:B------:R-:W-:Y:S02]  /*ad90*/  IMAD.MOV.U32 R8, RZ, RZ, 0x70 ;  /* 0x00000070ff087424 */ /* 0x000fe400078e00ff */
[----:B0-----:R-:W-:-:S07]  /*ada0*/  IMAD.MOV.U32 R12, RZ, RZ, 0x1 ;  /* 0x00000001ff0c7424 */ /* 0x001fce00078e00ff */
[----:B------:R-:W-:-:S07]  /*adb0*/  LEPC R20, `(.L_x_270) ;  /* 0x000000001014794e */ /* 0x000fce0000000000 */
[----:B-1----:R-:W-:Y:S05]  /*adc0*/  CALL.ABS.NOINC R2 ;  /* 0x0000000002007343 */ /* 0x002fea0003c00000 */
.L_x_270:
[----:B------:R0:W1:Y:S01]  /*add0*/  LDC.64 R2, c[0x4][R26] ;  /* 0x010000001a027b82 */ /* 0x0000620000000a00 */
[----:B------:R-:W-:Y:S01]  /*ade0*/  ULDC.64 UR6, c[0x4][0x80] ;  /* 0x0100200000067ab9 */ /* 0x000fe20000000a00 */
[----:B------:R-:W-:Y:S01]  /*adf0*/  ULDC.64 UR8, c[0x4][0x88] ;  /* 0x0100220000087ab9 */ /* 0x000fe20000000a00 */
[----:B------:R-:W-:Y:S01]  /*ae00*/  ULDC.64 UR4, c[0x4][0x18] ;  /* 0x0100060000047ab9 */ /* 0x000fe20000000a00 */
[----:B------:R-:W-:Y:S02]  /*ae10*/  IMAD.U32 R4, RZ, RZ, UR6 ;  /* 0x00000006ff047e24 */ /* 0x000fe4000f8e00ff */
[----:B------:R-:W-:Y:S02]  /*ae20*/  IMAD.U32 R5, RZ, RZ, UR7 ;  /* 0x00000007ff057e24 */ /* 0x000fe4000f8e00ff */
[----:B------:R-:W-:Y:S02]  /*ae30*/  IMAD.U32 R6, RZ, RZ, UR8 ;  /* 0x00000008ff067e24 */ /* 0x000fe4000f8e00ff */
[----:B------:R-:W-:-:S02]  /*ae40*/  IMAD.U32 R7, RZ, RZ, UR9 ;  /* 0x00000009ff077e24 */ /* 0x000fc4000f8e00ff */
[----:B------:R-:W-:Y:S02]  /*ae50*/  IMAD.U32 R10, RZ, RZ, UR4 ;  /* 0x00000004ff0a7e24 */ /* 0x000fe4000f8e00ff */
[----:B------:R-:W-:Y:S02]  /*ae60*/  IMAD.U32 R11, RZ, RZ, UR5 ;  /* 0x00000005ff0b7e24 */ /* 0x000fe4000f8e00ff */
[----:B------:R-:W-:Y:S02]  /*ae70*/  IMAD.MOV.U32 R8, RZ, RZ, 0x70 ;  /* 0x00000070ff087424 */ /* 0x000fe400078e00ff */
[----:B------:R-:W-:Y:S02]  /*ae80*/  IMAD.MOV.U32 R12, RZ, RZ, 0x1 ;  /* 0x00000001ff0c7424 */ /* 0x000fe400078e00ff */
[----:B0-----:R-:W-:-:S07]  /*ae90*/  IMAD.MOV.U32 R13, RZ, RZ, RZ ;  /* 0x000000ffff0d7224 */ /* 0x001fce00078e00ff */
[----:B------:R-:W-:-:S07]  /*aea0*/  LEPC R20, `(.L_x_269) ;  /* 0x000000001014794e */ /* 0x000fce0000000000 */
[----:B-1----:R-:W-:Y:S05]  /*aeb0*/  CALL.ABS.NOINC R2 ;  /* 0x0000000002007343 */ /* 0x002fea0003c00000 */
.L_x_269:
[----:B------:R-:W-:Y:S05]  /*aec0*/  BSYNC B6 ;  /* 0x0000000000067941 */ /* 0x000fea0003800000 */
.L_x_268:
[----:B------:R-:W2:Y:S01]  /*aed0*/  LDL R26, [R1+0x18] ;  /* 0x00001800011a7983 */ /* 0x000ea20000100800 */
[----:B------:R-:W-:Y:S01]  /*aee0*/  ULDC.64 UR4, c[0x0][0x9f8] ;  /* 0x00027e0000047ab9 */ /* 0x000fe20000000a00 */
[----:B------:R-:W0:Y:S01]  /*aef0*/  LDC R10, c[0x0][0x430] ;  /* 0x00010c00ff0a7b82 */ /* 0x000e220000000800 */
[----:B------:R-:W-:Y:S01]  /*af00*/  ISETP.NE.U32.AND P0, PT, RZ, UR4, PT ;  /* 0x00000004ff007c0c */ /* 0x000fe2000bf05070 */
[----:B------:R-:W3:Y:S03]  /*af10*/  LDL R20, [R1+0x24] ;  /* 0x0000240001147983 */ /* 0x000ee60000100800 */
[----:B------:R-:W-:-:S13]  /*af20*/  ISETP.NE.AND.EX P0, PT, RZ, UR5, PT, P0 ;  /* 0x00000005ff007c0c */ /* 0x000fda000bf05300 */
[----:B------:R-:W-:Y:S01]  /*af30*/  @P0 IADD3 R2, P1, R23, UR4, RZ ;  /* 0x0000000417020c10 */ /* 0x000fe2000ff3e0ff */
[----:B------:R-:W1:Y:S01]  /*af40*/  S2R R0, SR_TID.X ;  /* 0x0000000000007919 */ /* 0x000e620000002100 */
[----:B------:R-:W4:Y:S02]  /*af50*/  S2R R21, SR_TID.X ;  /* 0x0000000000157919 */ /* 0x000f240000002100 */
[----:B------:R-:W-:Y:S01]  /*af60*/  @P0 IADD3.X R3, R24, UR5, RZ, P1, !PT ;  /* 0x0000000518030c10 */ /* 0x000fe20008ffe4ff */
[----:B------:R-:W-:-:S04]  /*af70*/  ULDC UR4, c[0x0][0x2f4] ;  /* 0x0000bd0000047ab9 */ /* 0x000fc80000000800 */
[----:B------:R2:W3:Y:S01]  /*af80*/  @P0 LDG.E R32, desc[UR36][R2.64] ;  /* 0x0000002402200981 */ /* 0x0004e2000c1e1900 */
[----:B0-----:R-:W-:Y:S02]  /*af90*/  ISETP.NE.AND P2, PT, R10, 0x1, PT ;  /* 0x000000010a00780c */ /* 0x001fe40003f45270 */
[----:B------:R-:W-:-:S11]  /*afa0*/  LOP3.LUT R27, R27, 0xfffffff7, RZ, 0xc0, !PT ;  /* 0xfffffff71b1b7812 */ /* 0x000fd600078ec0ff */
[----:B------:R-:W0:Y:S01]  /*afb0*/  @P2 LDC R7, c[0x0][0x434] ;  /* 0x00010d00ff072b82 */ /* 0x000e220000000800 */
[----:B------:R-:W-:Y:S01]  /*afc0*/  @P2 LOP3.LUT R27, R27, 0x8, RZ, 0xfc, !PT ;  /* 0x000000081b1b2812 */ /* 0x000fe200078efcff */
[----:B-1----:R-:W-:-:S06]  /*afd0*/  IMAD.SHL.U32 R0, R0, 0x10, RZ ;  /* 0x0000001000007824 */ /* 0x002fcc00078e00ff */
[----:B------:R-:W1:Y:S01]  /*afe0*/  @P2 LDC R5, c[0x0][0x438] ;  /* 0x00010e00ff052b82 */ /* 0x000e620000000800 */
[----:B----4-:R-:W-:Y:S02]  /*aff0*/  LOP3.LUT R21, R21, 0x7f, RZ, 0xc0, !PT ;  /* 0x0000007f15157812 */ /* 0x010fe400078ec0ff */
[----:B------:R-:W-:Y:S02]  /*b000*/  LOP3.LUT R0, R0, 0x70, RZ, 0xc0, !PT ;  /* 0x0000007000007812 */ /* 0x000fe400078ec0ff */
[----:B------:R-:W-:Y:S02]  /*b010*/  SHF.R.U32.HI R21, RZ, 0x3, R21 ;  /* 0x00000003ff157819 */ /* 0x000fe40000011615 */
[----:B------:R-:W-:Y:S01]  /*b020*/  LOP3.LUT R27, R27, 0xfffffffb, RZ, 0xc0, !PT ;  /* 0xfffffffb1b1b7812 */ /* 0x000fe200078ec0ff */
[----:B------:R-:W-:Y:S01]  /*b030*/  UMOV UR5, 0xffffffff ;  /* 0xffffffff00057882 */ /* 0x000fe20000000000 */
[----:B--2---:R-:W-:-:S04]  /*b040*/  VIADD R26, R26, 0xffffffff ;  /* 0xffffffff1a1a7836 */ /* 0x004fc80000000000 */
[----:B------:R-:W-:-:S05]  /*b050*/  IMAD.SHL.U32 R8, R26, 0x80, RZ ;  /* 0x000000801a087824 */ /* 0x000fca00078e00ff */
[----:B------:R-:W-:-:S04]  /*b060*/  LOP3.LUT R9, R8, R21, R0, 0xfe, !PT ;  /* 0x0000001508097212 */ /* 0x000fc800078efe00 */
[C---:B------:R-:W-:Y:S01]  /*b070*/  ISETP.GE.AND P0, PT, R9.reuse, R34, PT ;  /* 0x000000220900720c */ /* 0x040fe20003f06270 */
[----:B------:R-:W-:-:S04]  /*b080*/  IMAD.IADD R0, R9, 0x1, R36 ;  /* 0x0000000109007824 */ /* 0x000fc800078e0224 */
[----:B0-----:R-:W-:-:S04]  /*b090*/  @P2 IMAD.HI.U32 R6, R0, R7, RZ ;  /* 0x0000000700062227 */ /* 0x001fc800078e00ff */
[----:B------:R-:W-:Y:S01]  /*b0a0*/  IMAD.MOV.U32 R4, RZ, RZ, R0 ;  /* 0x000000ffff047224 */ /* 0x000fe200078e0000 */
[----:B-1----:R-:W-:-:S03]  /*b0b0*/  @P2 SHF.R.U32.HI R4, RZ, R5, R6 ;  /* 0x00000005ff042219 */ /* 0x002fc60000011606 */
[----:B------:R-:W0:Y:S02]  /*b0c0*/  @!P0 LDC.64 R2, c[0x0][0x428] ;  /* 0x00010a00ff028b82 */ /* 0x000e240000000a00 */
[----:B------:R-:W-:Y:S01]  /*b0d0*/  IMAD.MOV R5, RZ, RZ, -R4 ;  /* 0x000000ffff057224 */ /* 0x000fe200078e0a04 */
[----:B---3--:R-:W-:-:S03]  /*b0e0*/  SHF.R.S32.HI R37, RZ, 0x1f, R32 ;  /* 0x0000001fff257819 */ /* 0x008fc60000011420 */
[----:B------:R-:W-:Y:S01]  /*b0f0*/  IMAD R0, R10, R5, R0 ;  /* 0x000000050a007224 */ /* 0x000fe200078e0200 */
[--C-:B------:R-:W-:Y:S01]  /*b100*/  @!P0 SHF.R.S32.HI R5, RZ, 0x1f, R4.reuse ;  /* 0x0000001fff058819 */ /* 0x100fe20000011404 */
[-C--:B0-----:R-:W-:Y:S02]  /*b110*/  @!P0 IMAD R6, R37, R2.reuse, RZ ;  /* 0x0000000225068224 */ /* 0x081fe400078e02ff */
[----:B------:R-:W-:-:S04]  /*b120*/  @!P0 IMAD.WIDE.U32 R4, R32, R2, R4 ;  /* 0x0000000220048225 */ /* 0x000fc800078e0004 */
[----:B------:R-:W-:Y:S02]  /*b130*/  @!P0 IMAD R6, R32, R3, R6 ;  /* 0x0000000320068224 */ /* 0x000fe400078e0206 */
[----:B------:R-:W0:Y:S03]  /*b140*/  @!P0 LDC.64 R2, c[0x0][0x418] ;  /* 0x00010600ff028b82 */ /* 0x000e260000000a00 */
[----:B------:R-:W-:Y:S02]  /*b150*/  @!P0 IADD3 R6, R5, R6, RZ ;  /* 0x0000000605068210 */ /* 0x000fe40007ffe0ff */
[----:B------:R-:W-:Y:S02]  /*b160*/  ISETP.NE.AND P2, PT, R20, 0x3, PT ;  /* 0x000000031400780c */ /* 0x000fe40003f45270 */
[----:B0-----:R-:W-:-:S04]  /*b170*/  @!P0 LEA R2, P1, R4, R2, 0x2 ;  /* 0x0000000204028211 */ /* 0x001fc800078210ff */
[----:B------:R-:W-:Y:S01]  /*b180*/  @!P0 LEA.HI.X R3, R4, R3, R6, 0x2, P1 ;  /* 0x0000000304038211 */ /* 0x000fe200008f1406 */
[----:B------:R-:W-:-:S06]  /*b190*/  IMAD.MOV.U32 R4, RZ, RZ, RZ ;  /* 0x000000ffff047224 */ /* 0x000fcc00078e00ff */
[----:B------:R0:W5:Y:S01]  /*b1a0*/  @!P0 LDG.E R4, desc[UR36][R2.64] ;  /* 0x0000002402048981 */ /* 0x000162000c1e1900 */
[----:B------:R-:W-:Y:S02]  /*b1b0*/  ISETP.GE.AND P0, PT, R30, UR4, PT ;  /* 0x000000041e007c0c */ /* 0x000fe4000bf06270 */
[----:B------:R-:W-:-:S04]  /*b1c0*/  @P2 LOP3.LUT R27, R27, 0x4, RZ, 0xfc, !PT ;  /* 0x000000041b1b2812 */ /* 0x000fc800078efcff */
[----:B------:R-:W-:-:S07]  /*b1d0*/  LOP3.LUT R27, R27, 0xfffffffd, RZ, 0xc0, !PT ;  /* 0xfffffffd1b1b7812 */ /* 0x000fce00078ec0ff */
[----:B------:R-:W-:Y:S02]  /*b1e0*/  @P0 LOP3.LUT R27, R27, 0x2, RZ, 0xfc, !PT ;  /* 0x000000021b1b0812 */ /* 0x000fe400078efcff */
[----:B------:R-:W-:Y:S02]  /*b1f0*/  ISETP.GE.AND P0, PT, R29, UR4, PT ;  /* 0x000000041d007c0c */ /* 0x000fe4000bf06270 */
[----:B------:R-:W-:-:S11]  /*b200*/  LOP3.LUT R27, R27, 0xfffffffe, RZ, 0xc0, !PT ;  /* 0xfffffffe1b1b7812 */ /* 0x000fd600078ec0ff */
[----:B------:R-:W-:Y:S01]  /*b210*/  @P0 LOP3.LUT R27, R27, 0x1, RZ, 0xfc, !PT ;  /* 0x000000011b1b0812 */ /* 0x000fe200078efcff */
[----:B0-----:R-:W-:Y:S06]  /*b220*/  BRA.DIV UR5, `(.L_x_271) ;  /* 0x0000004205087947 */ /* 0x001fec000b800000 */
.L_x_337:
[----:B------:R-:W-:Y:S01]  /*b230*/  LOP3.LUT R24, R18, 0xffff, RZ, 0xc0, !PT ;  /* 0x0000ffff12187812 */ /* 0x000fe200078ec0ff */
[----:B------:R-:W-:Y:S06]  /*b240*/  @!P2 BRA `(.L_x_272) ;  /* 0x000000000004a947 */ /* 0x000fec0003800000 */
[----:B------:R-:W-:Y:S01]  /*b250*/  BPT.TRAP 0x1 ;  /* 0x000000040000795c */ /* 0x000fe20000300000 */
.L_x_272:
[----:B------:R-:W-:Y:S01]  /*b260*/  SHF.R.S32.HI R5, RZ, 0x1f, R0 ;  /* 0x0000001fff057819 */ /* 0x000fe20000011400 */
[----:B------:R-:W-:Y:S01]  /*b270*/  ULDC.64 UR4, c[0x0][0x328] ;  /* 0x0000ca0000047ab9 */ /* 0x000fe20000000a00 */
[----:B------:R-:W-:Y:S01]  /*b280*/  ULDC.64 UR6, c[0x0][0x318] ;  /* 0x0000c60000067ab9 */ /* 0x000fe20000000a00 */
[----:B------:R-:W-:Y:S02]  /*b290*/  BSSY B0, `(.L_x_273) ;  /* 0x0000014000007945 */ /* 0x000fe40003800000 */
[----:B------:R-:W-:-:S04]  /*b2a0*/  IMAD R3, R5, UR4, RZ ;  /* 0x0000000405037c24 */ /* 0x000fc8000f8e02ff */
[C---:B------:R-:W-:Y:S02]  /*b2b0*/  IMAD R6, R0.reuse, UR5, R3 ;  /* 0x0000000500067c24 */ /* 0x040fe4000f8e0203 */
[----:B------:R-:W-:Y:S01]  /*b2c0*/  IMAD.WIDE.U32 R2, R0, UR4, RZ ;  /* 0x0000000400027c25 */ /* 0x000fe2000f8e00ff */
[----:B------:R-:W-:-:S03]  /*b2d0*/  ULDC.64 UR4, c[0x0][0x338] ;  /* 0x0000ce0000047ab9 */ /* 0x000fc60000000a00 */
[----:B------:R-:W-:Y:S01]  /*b2e0*/  IMAD.IADD R3, R3, 0x1, R6 ;  /* 0x0000000103037824 */ /* 0x000fe200078e0206 */
[----:B-----5:R-:W-:Y:S01]  /*b2f0*/  SHF.R.S32.HI R6, RZ, 0x1f, R4 ;  /* 0x0000001fff067819 */ /* 0x020fe20000011404 */
[----:B------:R-:W-:-:S04]  /*b300*/  IMAD.WIDE.U32 R2, R4, UR4, R2 ;  /* 0x0000000404027c25 */ /* 0x000fc8000f8e0002 */
[----:B------:R-:W-:-:S04]  /*b310*/  IMAD R7, R6, UR4, RZ ;  /* 0x0000000406077c24 */ /* 0x000fc8000f8e02ff */
[----:B------:R-:W-:Y:S01]  /*b320*/  IMAD R7, R4, UR5, R7 ;  /* 0x0000000504077c24 */ /* 0x000fe2000f8e0207 */
[----:B------:R-:W-:-:S03]  /*b330*/  ULDC.64 UR4, c[0x0][0x330] ;  /* 0x0000cc0000047ab9 */ /* 0x000fc60000000a00 */
[----:B------:R-:W-:Y:S02]  /*b340*/  IMAD.IADD R3, R3, 0x1, R7 ;  /* 0x0000000103037824 */ /* 0x000fe400078e0207 */
[----:B------:R-:W-:Y:S02]  /*b350*/  IMAD R7, R25, 0x8, R22 ;  /* 0x0000000819077824 */ /* 0x000fe400078e0216 */
[----:B------:R-:W-:-:S04]  /*b360*/  IMAD.WIDE.U32 R2, R24, UR4, R2 ;  /* 0x0000000418027c25 */ /* 0x000fc8000f8e0002 */
[----:B------:R-:W-:Y:S01]  /*b370*/  IMAD R23, R24, UR5, R3 ;  /* 0x0000000518177c24 */ /* 0x000fe2000f8e0203 */
[----:B------:R-:W-:-:S04]  /*b380*/  LEA R18, P0, R2, UR6, 0x1 ;  /* 0x0000000602127c11 */ /* 0x000fc8000f8008ff */
[----:B------:R-:W-:Y:S02]  /*b390*/  LEA.HI.X R23, R2, UR7, R23, 0x1, P0 ;  /* 0x0000000702177c11 */ /* 0x000fe400080f0c17 */
[----:B------:R-:W-:-:S06]  /*b3a0*/  SHF.L.U32 R2, R28, 0x1f, RZ ;  /* 0x0000001f1c027819 */ /* 0x000fcc00000006ff */
[----:B------:R-:W0:Y:S02]  /*b3b0*/  SYNCS.PHASECHK.TRANS64.TRYWAIT P0, [R7+URZ+0x28840], R2 ;  /* 0x02884002070075a7 */ /* 0x000e24000800017f */
[----:B0-----:R-:W-:Y:S05]  /*b3c0*/  @!P0 BRA `(.L_x_274) ;  /* 0x0000003c00d48947 */ /* 0x001fea0003800000 */
.L_x_338:
[----:B------:R-:W-:Y:S05]  /*b3d0*/  BSYNC B0 ;  /* 0x0000000000007941 */ /* 0x000fea0003800000 */
.L_x_273:
[----:B------:R-:W1:Y:S01]  /*b3e0*/  S2R R9, SR_TID.X ;  /* 0x0000000000097919 */ /* 0x000e620000002100 */
[----:B------:R-:W-:Y:S01]  /*b3f0*/  ULDC.64 UR4, c[0x0][0x300] ;  /* 0x0000c00000047ab9 */ /* 0x000fe20000000a00 */
[----:B------:R-:W-:Y:S01]  /*b400*/  ULDC.64 UR6, c[0x0][0x2e8] ;  /* 0x0000ba0000067ab9 */ /* 0x000fe20000000a00 */
[----:B------:R-:W-:Y:S01]  /*b410*/  IMAD R5, R5, UR4, RZ ;  /* 0x0000000405057c24 */ /* 0x000fe2000f8e02ff */
[C---:B------:R-:W-:Y:S01]  /*b420*/  LOP3.LUT P3, RZ, R27.reuse, 0x2, RZ, 0xc0, !PT ;  /* 0x000000021bff7812 */ /* 0x040fe2000786c0ff */
[----:B0-----:R-:W-:Y:S01]  /*b430*/  IMAD.WIDE.U32 R2, R0, UR4, RZ ;  /* 0x0000000400027c25 */ /* 0x001fe2000f8e00ff */
[----:B------:R-:W-:-:S03]  /*b440*/  LOP3.LUT P2, RZ, R27, 0x1, RZ, 0xc0, !PT ;  /* 0x000000011bff7812 */ /* 0x000fc6000784c0ff */
[----:B------:R-:W-:Y:S01]  /*b450*/  IMAD R5, R0, UR5, R5 ;  /* 0x0000000500057c24 */ /* 0x000fe2000f8e0205 */
[----:B------:R-:W-:Y:S02]  /*b460*/  ULDC.64 UR4, c[0x0][0x310] ;  /* 0x0000c40000047ab9 */ /* 0x000fe40000000a00 */
[----:B------:R-:W-:Y:S02]  /*b470*/  IMAD R6, R6, UR4, RZ ;  /* 0x0000000406067c24 */ /* 0x000fe4000f8e02ff */
[----:B------:R-:W-:Y:S02]  /*b480*/  IMAD.IADD R3, R3, 0x1, R5 ;  /* 0x0000000103037824 */ /* 0x000fe400078e0205 */
[C---:B------:R-:W-:Y:S02]  /*b490*/  IMAD R6, R4.reuse, UR5, R6 ;  /* 0x0000000504067c24 */ /* 0x040fe4000f8e0206 */
[----:B------:R-:W-:Y:S01]  /*b4a0*/  IMAD.WIDE.U32 R2, R4, UR4, R2 ;  /* 0x0000000404027c25 */ /* 0x000fe2000f8e0002 */
[----:B------:R-:W-:-:S03]  /*b4b0*/  ULDC.64 UR4, c[0x0][0x308] ;  /* 0x0000c20000047ab9 */ /* 0x000fc60000000a00 */
[----:B------:R-:W-:Y:S02]  /*b4c0*/  IMAD.IADD R3, R3, 0x1, R6 ;  /* 0x0000000103037824 */ /* 0x000fe400078e0206 */
[----:B------:R-:W-:Y:S02]  /*b4d0*/  IMAD R5, R25, 0x4000, R33 ;  /* 0x0000400019057824 */ /* 0x000fe400078e0221 */
[----:B------:R-:W-:Y:S01]  /*b4e0*/  IMAD.WIDE.U32 R2, R24, UR4, R2 ;  /* 0x0000000418027c25 */ /* 0x000fe2000f8e0002 */
[----:B------:R-:W-:-:S03]  /*b4f0*/  UMOV UR4, 0xffffffff ;  /* 0xffffffff00047882 */ /* 0x000fc60000000000 */
[----:B------:R-:W-:Y:S01]  /*b500*/  IMAD R0, R24, UR5, R3 ;  /* 0x0000000518007c24 */ /* 0x000fe2000f8e0203 */
[C---:B------:R-:W-:Y:S02]  /*b510*/  LEA R4, P0, R2.reuse, UR6, 0x1 ;  /* 0x0000000602047c11 */ /* 0x040fe4000f8008ff */
[----:B-1----:R-:W-:Y:S02]  /*b520*/  LOP3.LUT R9, R9, 0x7f, RZ, 0xc0, !PT ;  /* 0x0000007f09097812 */ /* 0x002fe400078ec0ff */
[----:B------:R-:W-:Y:S02]  /*b530*/  LEA.HI.X R0, R2, UR7, R0, 0x1, P0 ;  /* 0x0000000702007c11 */ /* 0x000fe400080f0c00 */
[----:B------:R-:W-:-:S04]  /*b540*/  SHF.R.U32.HI R9, RZ, 0x3, R9 ;  /* 0x00000003ff097819 */ /* 0x000fc80000011609 */
[----:B------:R-:W-:-:S04]  /*b550*/  IADD3 R6, -R9, R34, -R8 ;  /* 0x0000002209067210 */ /* 0x000fc80007ffe908 */
[----:B------:R-:W-:Y:S01]  /*b560*/  ISETP.GE.AND P0, PT, R6, 0x1, PT ;  /* 0x000000010600780c */ /* 0x000fe20003f06270 */
[----:B------:R-:W-:-:S12]  /*b570*/  BRA.DIV UR4, `(.L_x_275) ;  /* 0x0000003e047c7947 */ /* 0x000fd8000b800000 */
[----:B------:R-:W0:Y:S01]  /*b580*/  SHFL.IDX PT, R3, R4, RZ, 0x181f ;  /* 0x00181fff04037589 */ /* 0x000e2200000e0000 */
[----:B------:R-:W-:-:S03]  /*b590*/  @P0 IMAD R8, R5, 0x2, R22 ;  /* 0x0000000205080824 */ /* 0x000fc600078e0216 */
[----:B------:R-:W1:Y:S01]  /*b5a0*/  SHFL.IDX PT, R2, R0, RZ, 0x181f ;  /* 0x00181fff00027589 */ /* 0x000e6200000e0000 */
[----:B0-----:R-:W-:-:S05]  /*b5b0*/  @P0 LEA R3, P1, R30, R3, 0x1 ;  /* 0x000000031e030211 */ /* 0x001fca00078208ff */
[----:B-1----:R-:W-:Y:S01]  /*b5c0*/  @P0 IMAD.X R2, RZ, RZ, R2, P1 ;  /* 0x000000ffff020224 */ /* 0x002fe200008e0602 */
[----:B------:R-:W-:-:S04]  /*b5d0*/  ISETP.GE.AND P1, PT, R6, 0x11, PT ;  /* 0x000000110600780c */ /* 0x000fc80003f26270 */
[----:B------:R-:W-:-:S04]  /*b5e0*/  @P0 LOP3.LUT R3, R3, R2, RZ, 0x3c, !PT ;  /* 0x0000000203030212 */ /* 0x000fc800078e3cff */
[----:B------:R-:W-:-:S04]  /*b5f0*/  @P0 LOP3.LUT R2, R3, R2, RZ, 0x3c, !PT ;  /* 0x0000000203020212 */ /* 0x000fc800078e3cff */
[----:B------:R-:W-:-:S05]  /*b600*/  @P0 LOP3.LUT R3, R3, R2, RZ, 0x3c, !PT ;  /* 0x0000000203030212 */ /* 0x000fca00078e3cff */
[----:B------:R-:W-:Y:S01]  /*b610*/  @!PT LDS RZ, [RZ] ;  /* 0x00000000fffff984 */ /* 0x000fe20000000800 */
[----:B------:R-:W-:Y:S04]  /*b620*/  @P0 LDGSTS.E.BYPASS.LTC128B.128 [R8+0x18400], desc[UR36][R2.64], !P3 ;  /* 0x1840000002080fae */ /* 0x000fe8000d901d64 */
[----:B------:R0:W-:Y:S04]  /*b630*/  @P0 LDGSTS.E.BYPASS.LTC128B.128 [R8+0x1c400], desc[UR36][R2.64+0x80], !P2 ;  /* 0x1c40008002080fae */ /* 0x0001e8000d101d64 */
[----:B0-----:R-:W0:Y:S01]  /*b640*/  SHFL.IDX PT, R3, R4, 0x1, 0x181f ;  /* 0x00381f0004037f89 */ /* 0x001e2200000e0000 */
[----:B------:R-:W-:-:S03]  /*b650*/  @P1 IMAD R8, R5, 0x2, R22 ;  /* 0x0000000205081824 */ /* 0x000fc600078e0216 */
[----:B------:R-:W1:Y:S01]  /*b660*/  SHFL.IDX PT, R2, R0, 0x1, 0x181f ;  /* 0x00381f0000027f89 */ /* 0x000e6200000e0000 */
[----:B0-----:R-:W-:-:S05]  /*b670*/  @P1 LEA R3, P0, R30, R3, 0x1 ;  /* 0x000000031e031211 */ /* 0x001fca00078008ff */
[----:B-1----:R-:W-:-:S05]  /*b680*/  @P1 IMAD.X R2, RZ, RZ, R2, P0 ;  /* 0x000000ffff021224 */ /* 0x002fca00000e0602 */
[----:B------:R-:W-:-:S04]  /*b690*/  @P1 LOP3.LUT R3, R3, R2, RZ, 0x3c, !PT ;  /* 0x0000000203031212 */ /* 0x000fc800078e3cff */
[----:B------:R-:W-:-:S04]  /*b6a0*/  @P1 LOP3.LUT R2, R3, R2, RZ, 0x3c, !PT ;  /* 0x0000000203021212 */ /* 0x000fc800078e3cff */
[----:B------:R-:W-:-:S05]  /*b6b0*/  @P1 LOP3.LUT R3, R3, R2, RZ, 0x3c, !PT ;  /* 0x0000000203031212 */ /* 0x000fca00078e3cff */
[----:B------:R-:W-:Y:S04]  /*b6c0*/  @P1 LDGSTS.E.BYPASS.LTC128B.128 [R8+0x18c00], desc[UR36][R2.64], !P3 ;  /* 0x18c0000002081fae */ /* 0x000fe8000d901d64 */
[----:B------:R0:W-:Y:S01]  /*b6d0*/  @P1 LDGSTS.E.BYPASS.LTC128B.128 [R8+0x1cc00], desc[UR36][R2.64+0x80], !P2 ;  /* 0x1cc0008002081fae */ /* 0x0001e2000d101d64 */
[----:B------:R-:W-:-:S03]  /*b6e0*/  ISETP.GE.AND P1, PT, R6, 0x21, PT ;  /* 0x000000210600780c */ /* 0x000fc60003f26270 */
[----:B0-----:R-:W0:Y:S10]  /*b6f0*/  SHFL.IDX PT, R3, R4, 0x2, 0x181f ;  /* 0x00581f0004037f89 */ /* 0x001e3400000e0000 */
[----:B------:R-:W-:Y:S01]  /*b700*/  @P1 IMAD R8, R5, 0x2, R22 ;  /* 0x0000000205081824 */ /* 0x000fe200078e0216 */
        /* <DEDUP_REMOVED lines=23> */
[----:B0-----:R-:W-:-:S04]  /*b880*/  @P1 LEA R3, P0, R30, R3, 0x1 ;  /* 0x000000031e031211 */ /* 0x001fc800078008ff */
[----:B-1----:R-:W-:-:S04]  /*b890*/  @P1 IADD3.X R2, RZ, R2, RZ, P0, !PT ;  /* 0x00000002ff021210 */ /* 0x002fc800007fe4ff */
        /* <DEDUP_REMOVED lines=19> */
[----:B------:R-:W1:Y:S04]  /*b9d0*/  SHFL.IDX PT, R2, R0, 0x6, 0x181f ;  /* 0x00d81f0000027f89 */ /* 0x000e6800000e0000 */
[----:B------:R-:W2:Y:S01]  /*b9e0*/  SHFL.IDX PT, R0, R0, 0x7, 0x181f ;  /* 0x00f81f0000007f89 */ /* 0x000ea200000e0000 */
[----:B0-----:R-:W-:-:S05]  /*b9f0*/  @P1 LEA R3, P0, R30, R3, 0x1 ;  /* 0x000000031e031211 */ /* 0x001fca00078008ff */
[----:B-1----:R-:W-:-:S05]  /*ba00*/  @P1 IMAD.X R2, RZ, RZ, R2, P0 ;  /* 0x000000ffff021224 */ /* 0x002fca00000e0602 */
[----:B------:R-:W-:-:S04]  /*ba10*/  @P1 LOP3.LUT R3, R3, R2, RZ, 0x3c, !PT ;  /* 0x0000000203031212 */ /* 0x000fc800078e3cff */
[----:B------:R-:W-:-:S04]  /*ba20*/  @P1 LOP3.LUT R2, R3, R2, RZ, 0x3c, !PT ;  /* 0x0000000203021212 */ /* 0x000fc800078e3cff */
[----:B------:R-:W-:-:S05]  /*ba30*/  @P1 LOP3.LUT R3, R3, R2, RZ, 0x3c, !PT ;  /* 0x0000000203031212 */ /* 0x000fca00078e3cff */
[----:B------:R-:W-:Y:S04]  /*ba40*/  @P1 LDGSTS.E.BYPASS.LTC128B.128 [R8+0x1b400], desc[UR36][R2.64], !P3 ;  /* 0x1b40000002081fae */ /* 0x000fe8000d901d64 */
[----:B------:R0:W-:Y:S04]  /*ba50*/  @P1 LDGSTS.E.BYPASS.LTC128B.128 [R8+0x1f400], desc[UR36][R2.64+0x80], !P2 ;  /* 0x1f40008002081fae */ /* 0x0001e8000d101d64 */
[----:B0-2---:R0:W1:Y:S02]  /*ba60*/  SHFL.IDX PT, R2, R4, 0x7, 0x181f ;  /* 0x00f81f0004027f89 */ /* 0x00506400000e0000 */
.L_x_356:
[----:B------:R-:W-:-:S13]  /*ba70*/  ISETP.GE.AND P0, PT, R6, 0x71, PT ;  /* 0x000000710600780c */ /* 0x000fda0003f06270 */
[----:B-1----:R-:W-:Y:S01]  /*ba80*/  @P0 LEA R2, P1, R30, R2, 0x1 ;  /* 0x000000021e020211 */ /* 0x002fe200078208ff */
[----:B------:R-:W-:-:S04]  /*ba90*/  @P0 IMAD R5, R5, 0x2, R22 ;  /* 0x0000000205050824 */ /* 0x000fc800078e0216 */
[----:B------:R-:W-:-:S05]  /*baa0*/  @P0 IMAD.X R3, RZ, RZ, R0, P1 ;  /* 0x000000ffff030224 */ /* 0x000fca00008e0600 */
[----:B------:R-:W-:Y:S01]  /*bab0*/  @!PT LDS RZ, [RZ] ;  /* 0x00000000fffff984 */ /* 0x000fe20000000800 */
[----:B------:R-:W-:Y:S01]  /*bac0*/  @!PT LDS RZ, [RZ] ;  /* 0x00000000fffff984 */ /* 0x000fe20000000800 */
[----:B------:R-:W-:Y:S01]  /*bad0*/  @!PT LDS RZ, [RZ] ;  /* 0x00000000fffff984 */ /* 0x000fe20000000800 */
[----:B------:R1:W-:Y:S04]  /*bae0*/  @P0 LDGSTS.E.BYPASS.LTC128B.128 [R5+0x1bc00], desc[UR36][R2.64], !P3 ;  /* 0x1bc0000002050fae */ /* 0x0003e8000d901d64 */
[----:B------:R1:W-:Y:S01]  /*baf0*/  @P0 LDGSTS.E.BYPASS.LTC128B.128 [R5+0x1fc00], desc[UR36][R2.64+0x80], !P2 ;  /* 0x1fc0008002050fae */ /* 0x0003e2000d101d64 */
[----:B------:R-:W-:Y:S01]  /*bb00*/  PLOP3.LUT P0, PT, PT, PT, PT, 0x80, 0x0 ;  /* 0x000000000000781c */ /* 0x000fe20003f0f070 */
[----:B------:R-:W-:-:S12]  /*bb10*/  NOP ;  /* 0x0000000000007918 */ /* 0x000fd80000000000 */
.L_x_276:
[----:B------:R-:W-:Y:S02]  /*bb20*/  PLOP3.LUT P1, PT, P1, P0, PT, 0xa2, 0x0 ;  /* 0x000000000000781c */ /* 0x000fe40000f21472 */
[----:B------:R-:W-:-:S08]  /*bb30*/  @P0 R2UR P1, UR4, R7 ;  /* 0x00000000070402ca */ /* 0x000fd00000020000 */
[----:B------:R-:W-:-:S05]  /*bb40*/  @P0 PLOP3.LUT P0, PT, P1, PT, PT, 0x80, 0x0 ;  /* 0x000000000000081c */ /* 0x000fca0000f0f070 */
[----:B------:R-:W-:Y:S01]  /*bb50*/  @!P1 SYNCS.ARRIVE.TRANS64.RED.A0T1 RZ, [UR4+0x28830], RZ ;  /* 0x028830ffffff99a7 */ /* 0x000fe20008200404 */
[----:B------:R-:W-:Y:S07]  /*bb60*/  @!P1 ARRIVES.LDGSTSBAR.64.TRANSCNT [UR4+0x28830] ;  /* 0x02883000ff0099b0 */ /* 0x000fee0008000a84 */
[----:B------:R-:W-:Y:S05]  /*bb70*/  @P0 BRA.U.ANY `(.L_x_276) ;  /* 0xfffffffd00e80947 */ /* 0x000fea000393ffff */
[----:B------:R-:W-:Y:S01]  /*bb80*/  NOP ;  /* 0x0000000000007918 */ /* 0x000fe20000000000 */
[----:B------:R-:W2:Y:S02]  /*bb90*/  LDL R0, [R1+0x24] ;  /* 0x0000240001007983 */ /* 0x000ea40000100800 */
[----:B--2---:R-:W-:-:S13]  /*bba0*/  ISETP.NE.AND P2, PT, R0, 0x3, PT ;  /* 0x000000030000780c */ /* 0x004fda0003f45270 */
[----:B------:R-:W-:Y:S05]  /*bbb0*/  @!P2 BRA `(.L_x_277) ;  /* 0x000000000004a947 */ /* 0x000fea0003800000 */
[----:B------:R-:W-:Y:S01]  /*bbc0*/  BPT.TRAP 0x1 ;  /* 0x000000040000795c */ /* 0x000fe20000300000 */
.L_x_277:
[----:B-1----:R1:W5:Y:S01]  /*bbd0*/  LDL.LU R3, [R1+0x8] ;  /* 0x0000080001037983 */ /* 0x0023620000300800 */
[----:B------:R1:W-:Y:S03]  /*bbe0*/  SYNCS.ARRIVE.TRANS64.A1T0 RZ, [R7+URZ+0x28830], RZ ;  /* 0x028830ff07ff79a7 */ /* 0x0003e6000810003f */
[----:B0-----:R1:W5:Y:S02]  /*bbf0*/  LDL.LU R4, [R1+0x10] ;  /* 0x0000100001047983 */ /* 0x0013640000300800 */
[----:B------:R-:W-:Y:S05]  /*bc00*/  WARPSYNC.ALL ;  /* 0x0000000000007948 */ /* 0x000fea0003800000 */
[----:B------:R-:W-:Y:S01]  /*bc10*/  ULDC.64 UR4, c[0x0][0x298] ;  /* 0x0000a60000047ab9 */ /* 0x000fe20000000a00 */
[----:B------:R-:W-:Y:S01]  /*bc20*/  VIADD R2, R22, 0x10400 ;  /* 0x0001040016027836 */ /* 0x000fe20000000000 */
[----:B------:R-:W-:Y:S01]  /*bc30*/  BAR.SYNC.DEFER_BLOCKING 0x8, 0x180 ;  /* 0x0206000000007b1d */ /* 0x000fe20000010000 */
[----:B------:R-:W-:-:S03]  /*bc40*/  LOP3.LUT P1, RZ, R27, 0x10, RZ, 0xc0, !PT ;  /* 0x000000101bff7812 */ /* 0x000fc6000782c0ff */
[----:B------:R-:W-:Y:S02]  /*bc50*/  LOP3.LUT P0, RZ, R2, 0x3ff, RZ, 0xc0, !PT ;  /* 0x000003ff02ff7812 */ /* 0x000fe4000780c0ff */
[----:B------:R-:W-:Y:S01]  /*bc60*/  BSSY B6, `(.L_x_278) ;  /* 0x000001c000067945 */ /* 0x000fe20003800000 */
[----:B------:R-:W-:Y:S02]  /*bc70*/  SEL R31, R31, RZ, !P1 ;  /* 0x000000ff1f1f7207 */ /* 0x000fe40004800000 */
[----:B-----5:R-:W-:Y:S02]  /*bc80*/  SHF.R.S32.HI R0, RZ, 0x1f, R3 ;  /* 0x0000001fff007819 */ /* 0x020fe40000011403 */
[----:B------:R-:W-:-:S03]  /*bc90*/  SEL R4, R4, RZ, !P1 ;  /* 0x000000ff04047207 */ /* 0x000fc60004800000 */
[----:B------:R-:W-:-:S04]  /*bca0*/  IMAD R0, R0, UR4, RZ ;  /* 0x0000000400007c24 */ /* 0x000fc8000f8e02ff */
[C---:B------:R-:W-:Y:S02]  /*bcb0*/  IMAD R0, R3.reuse, UR5, R0 ;  /* 0x0000000503007c24 */ /* 0x040fe4000f8e0200 */
[----:B------:R-:W-:-:S04]  /*bcc0*/  IMAD.WIDE.U32 R2, R3, UR4, RZ ;  /* 0x0000000403027c25 */ /* 0x000fc8000f8e00ff */
[----:B------:R-:W-:Y:S01]  /*bcd0*/  IMAD.IADD R0, R3, 0x1, R0 ;  /* 0x0000000103007824 */ /* 0x000fe200078e0200 */
[----:B------:R0:W-:Y:S04]  /*bce0*/  STL.64 [R1+0x8], R2 ;  /* 0x0000080201007387 */ /* 0x0001e80000100a00 */
[----:B------:R0:W-:Y:S04]  /*bcf0*/  STL [R1+0x1c], R4 ;  /* 0x00001c0401007387 */ /* 0x0001e80000100800 */
[----:B------:R0:W-:Y:S01]  /*bd00*/  STL [R1+0x10], R0 ;  /* 0x0000100001007387 */ /* 0x0001e20000100800 */
[----:B------:R-:W-:Y:S05]  /*bd10*/  @!P0 BRA `(.L_x_279) ;  /* 0x0000000000408947 */ /* 0x000fea0003800000 */
[----:B0-----:R-:W-:Y:S01]  /*bd20*/  MOV R2, 0x0 ;  /* 0x0000000000027802 */ /* 0x001fe20000000f00 */
[----:B------:R-:W-:Y:S01]  /*bd30*/  ULDC.64 UR4, c[0x4][0x80] ;  /* 0x0100200000047ab9 */ /* 0x000fe20000000a00 */
[----:B------:R-:W-:Y:S01]  /*bd40*/  ULDC.64 UR6, c[0x4][0x88] ;  /* 0x0100220000067ab9 */ /* 0x000fe20000000a00 */
[----:B------:R-:W-:Y:S01]  /*bd50*/  ULDC.64 UR8, c[0x4][0x20] ;  /* 0x0100080000087ab9 */ /* 0x000fe20000000a00 */
[----:B------:R-:W-:Y:S01]  /*bd60*/  IMAD.U32 R4, RZ, RZ, UR4 ;  /* 0x00000004ff047e24 */ /* 0x000fe2000f8e00ff */
[----:B------:R-:W-:Y:S01]  /*bd70*/  MOV R8, 0x70 ;  /* 0x0000007000087802 */ /* 0x000fe20000000f00 */
[----:B------:R-:W0:Y:S01]  /*bd80*/  LDC.64 R2, c[0x4][R2] ;  /* 0x0100000002027b82 */ /* 0x000e220000000a00 */
[----:B------:R-:W-:Y:S02]  /*bd90*/  IMAD.U32 R5, RZ, RZ, UR5 ;  /* 0x00000005ff057e24 */ /* 0x000fe4000f8e00ff */
[----:B------:R-:W-:Y:S02]  /*bda0*/  IMAD.U32 R6, RZ, RZ, UR6 ;  /* 0x00000006ff067e24 */ /* 0x000fe4000f8e00ff */
[----:B-1----:R-:W-:-:S02]  /*bdb0*/  IMAD.U32 R7, RZ, RZ, UR7 ;  /* 0x00000007ff077e24 */ /* 0x002fc4000f8e00ff */
[----:B------:R-:W-:Y:S02]  /*bdc0*/  IMAD.U32 R10, RZ, RZ, UR8 ;  /* 0x00000008ff0a7e24 */ /* 0x000fe4000f8e00ff */
[----:B------:R-:W-:Y:S02]  /*bdd0*/  IMAD.U32 R11, RZ, RZ, UR9 ;  /* 0x00000009ff0b7e24 */ /* 0x000fe4000f8e00ff */
[----:B------:R-:W-:Y:S02]  /*bde0*/  IMAD.MOV.U32 R12, RZ, RZ, 0x1 ;  /* 0x00000001ff0c7424 */ /* 0x000fe400078e00ff */
[----:B------:R-:W-:-:S07]  /*bdf0*/  IMAD.MOV.U32 R13, RZ, RZ, RZ ;  /* 0x000000ffff0d7224 */ /* 0x000fce00078e00ff */
[----:B------:R-:W-:-:S07]  /*be00*/  LEPC R20, `(.L_x_279) ;  /* 0x000000001014794e */ /* 0x000fce0000000000 */
[----:B0-----:R-:W-:Y:S05]  /*be10*/  CALL.ABS.NOINC R2 ;  /* 0x0000000002007343 */ /* 0x001fea0003c00000 */
.L_x_279:
[----:B------:R-:W-:Y:S05]  /*be20*/  BSYNC B6 ;  /* 0x0000000000067941 */ /* 0x000fea0003800000 */
.L_x_278:
[----:B------:R-:W2:Y:S01]  /*be30*/  LDL.LU R20, [R1+0x1c] ;  /* 0x00001c0001147983 */ /* 0x000ea20000300800 */
[----:B------:R-:W-:Y:S01]  /*be40*/  ULDC.64 UR4, c[0x0][0x2d8] ;  /* 0x0000b60000047ab9 */ /* 0x000fe20000000a00 */
[----:B------:R-:W3:Y:S02]  /*be50*/  LDC R6, c[0x0][0x448] ;  /* 0x00011200ff067b82 */ /* 0x000ee40000000800 */
[----:B------:R-:W4:Y:S04]  /*be60*/  LDL.LU R21, [R1+0x10] ;  /* 0x0000100001157983 */ /* 0x000f280000300800 */
[----:B0-----:R-:W4:Y:S04]  /*be70*/  LDL.LU.64 R2, [R1+0x8] ;  /* 0x0000080001027983 */ /* 0x001f280000300a00 */
[----:B------:R0:W5:Y:S01]  /*be80*/  LDL R9, [R1] ;  /* 0x0000000001097983 */ /* 0x0001620000100800 */
[----:B---3--:R-:W-:Y:S01]  /*be90*/  ISETP.NE.AND P0, PT, R6, 0x1, PT ;  /* 0x000000010600780c */ /* 0x008fe20003f05270 */
[----:B------:R-:W-:-:S12]  /*bea0*/  IMAD.SHL.U32 R4, R17, 0x80, RZ ;  /* 0x0000008011047824 */ /* 0x000fd800078e00ff */
[----:B-1----:R-:W1:Y:S01]  /*beb0*/  @P0 LDC R7, c[0x0][0x450] ;  /* 0x00011400ff070b82 */ /* 0x002e620000000800 */
[----:B----4-:R-:W-:Y:S02]  /*bec0*/  IMAD.MOV.U32 R3, RZ, RZ, R21 ;  /* 0x000000ffff037224 */ /* 0x010fe400078e0015 */
[----:B------:R-:W3:Y:S01]  /*bed0*/  S2R R21, SR_TID.X ;  /* 0x0000000000157919 */ /* 0x000ee20000002100 */
[----:B------:R-:W-:-:S04]  /*bee0*/  IMAD.WIDE.U32 R2, R24, UR4, R2 ;  /* 0x0000000418027c25 */ /* 0x000fc8000f8e0002 */
[----:B------:R-:W-:Y:S01]  /*bef0*/  IMAD R3, R24, UR5, R3 ;  /* 0x0000000518037c24 */ /* 0x000fe2000f8e0203 */
[----:B------:R-:W-:Y:S02]  /*bf00*/  ULDC.64 UR4, c[0x0][0x2e0] ;  /* 0x0000b80000047ab9 */ /* 0x000fe40000000a00 */
[----:B--2---:R-:W-:Y:S02]  /*bf10*/  IMAD R0, R20, UR4, RZ ;  /* 0x0000000414007c24 */ /* 0x004fe4000f8e02ff */
[----:B------:R-:W2:Y:S01]  /*bf20*/  S2R R20, SR_TID.X ;  /* 0x0000000000147919 */ /* 0x000ea20000002100 */
[----:B------:R-:W-:-:S04]  /*bf30*/  IMAD.WIDE.U32 R2, R31, UR4, R2 ;  /* 0x000000041f027c25 */ /* 0x000fc8000f8e0002 */
[----:B------:R-:W-:Y:S01]  /*bf40*/  IMAD R0, R31, UR5, R0 ;  /* 0x000000051f007c24 */ /* 0x000fe2000f8e0200 */
[----:B------:R-:W-:-:S03]  /*bf50*/  ULDC.64 UR4, c[0x0][0x2d0] ;  /* 0x0000b40000047ab9 */ /* 0x000fc60000000a00 */
[----:B------:R-:W-:Y:S02]  /*bf60*/  IMAD.IADD R3, R3, 0x1, R0 ;  /* 0x0000000103037824 */ /* 0x000fe400078e0200 */
[----:B------:R-:W4:Y:S01]  /*bf70*/  @P0 LDC R0, c[0x0][0x44c] ;  /* 0x00011300ff000b82 */ /* 0x000f220000000800 */
[----:B--2---:R-:W-:-:S04]  /*bf80*/  LOP3.LUT R20, R20, 0x7f, RZ, 0xc0, !PT ;  /* 0x0000007f14147812 */ /* 0x004fc800078ec0ff */
[----:B------:R-:W-:Y:S02]  /*bf90*/  SHF.R.U32.HI R10, RZ, 0x3, R20 ;  /* 0x00000003ff0a7819 */ /* 0x000fe40000011614 */
[----:B------:R0:W5:Y:S01]  /*bfa0*/  LDL R20, [R1+0x14] ;  /* 0x0000140001147983 */ /* 0x0001620000100800 */
[----:B---3--:R-:W-:-:S05]  /*bfb0*/  IMAD.SHL.U32 R5, R21, 0x10, RZ ;  /* 0x0000001015057824 */ /* 0x008fca00078e00ff */
[----:B------:R-:W-:-:S04]  /*bfc0*/  LOP3.LUT R5, R5, 0x70, RZ, 0xc0, !PT ;  /* 0x0000007005057812 */ /* 0x000fc800078ec0ff */
[----:B------:R-:W-:-:S05]  /*bfd0*/  LOP3.LUT R8, R4, R10, R5, 0xfe, !PT ;  /* 0x0000000a04087212 */ /* 0x000fca00078efe05 */
[----:B----4-:R-:W-:-:S04]  /*bfe0*/  @P0 IMAD.HI.U32 R0, R8, R0, RZ ;  /* 0x0000000008000227 */ /* 0x010fc800078e00ff */
[----:B------:R-:W-:Y:S01]  /*bff0*/  IMAD.MOV.U32 R5, RZ, RZ, R8 ;  /* 0x000000ffff057224 */ /* 0x000fe200078e0008 */
[----:B-1----:R-:W-:-:S05]  /*c000*/  @P0 SHF.R.U32.HI R5, RZ, R7, R0 ;  /* 0x00000007ff050219 */ /* 0x002fca0000011600 */
[----:B------:R-:W-:-:S04]  /*c010*/  IMAD.MOV R7, RZ, RZ, -R5 ;  /* 0x000000ffff077224 */ /* 0x000fc800078e0a05 */
[----:B------:R-:W-:Y:S01]  /*c020*/  IMAD R0, R6, R7, R8 ;  /* 0x0000000706007224 */ /* 0x000fe200078e0208 */
[----:B------:R-:W-:Y:S01]  /*c030*/  SHF.R.S32.HI R7, RZ, 0x1f, R5 ;  /* 0x0000001fff077819 */ /* 0x000fe20000011405 */
[----:B------:R-:W-:-:S04]  /*c040*/  IMAD.WIDE.U32 R2, R5, UR4, R2 ;  /* 0x0000000405027c25 */ /* 0x000fc8000f8e0002 */
[----:B------:R-:W-:-:S04]  /*c050*/  IMAD R7, R7, UR4, RZ ;  /* 0x0000000407077c24 */ /* 0x000fc8000f8e02ff */
[----:B------:R-:W-:Y:S01]  /*c060*/  IMAD R7, R5, UR5, R7 ;  /* 0x0000000505077c24 */ /* 0x000fe2000f8e0207 */
[----:B------:R-:W-:Y:S01]  /*c070*/  SHF.R.S32.HI R5, RZ, 0x1f, R0 ;  /* 0x0000001fff057819 */ /* 0x000fe20000011400 */
[----:B------:R-:W-:Y:S02]  /*c080*/  ULDC.64 UR4, c[0x0][0x2c8] ;  /* 0x0000b20000047ab9 */ /* 0x000fe40000000a00 */
[----:B------:R-:W-:Y:S02]  /*c090*/  IMAD.IADD R3, R3, 0x1, R7 ;  /* 0x0000000103037824 */ /* 0x000fe400078e0207 */
[----:B------:R-:W-:Y:S02]  /*c0a0*/  IMAD R5, R5, UR4, RZ ;  /* 0x0000000405057c24 */ /* 0x000fe4000f8e02ff */
[----:B------:R-:W-:-:S04]  /*c0b0*/  IMAD.WIDE.U32 R2, R0, UR4, R2 ;  /* 0x0000000400027c25 */ /* 0x000fc8000f8e0002 */
[----:B------:R-:W-:Y:S01]  /*c0c0*/  IMAD R5, R0, UR5, R5 ;  /* 0x0000000500057c24 */ /* 0x000fe2000f8e0205 */
[----:B------:R-:W-:Y:S02]  /*c0d0*/  ULDC.64 UR4, c[0x0][0x280] ;  /* 0x0000a00000047ab9 */ /* 0x000fe40000000a00 */
[C---:B------:R-:W-:Y:S01]  /*c0e0*/  LEA R0, P0, R2.reuse, UR4, 0x1 ;  /* 0x0000000402007c11 */ /* 0x040fe2000f8008ff */
[----:B------:R-:W-:Y:S01]  /*c0f0*/  IMAD.IADD R5, R3, 0x1, R5 ;  /* 0x0000000103057824 */ /* 0x000fe200078e0205 */
[----:B------:R-:W-:Y:S02]  /*c100*/  ULDC UR4, c[0x0][0x2b8] ;  /* 0x0000ae0000047ab9 */ /* 0x000fe40000000800 */
[----:B------:R-:W-:Y:S02]  /*c110*/  ISETP.GE.AND P1, PT, R29, UR4, PT ;  /* 0x000000041d007c0c */ /* 0x000fe4000bf26270 */
[----:B------:R-:W-:Y:S02]  /*c120*/  LEA.HI.X R5, R2, UR5, R5, 0x1, P0 ;  /* 0x0000000502057c11 */ /* 0x000fe400080f0c05 */
[----:B------:R-:W-:Y:S01]  /*c130*/  ISETP.GE.AND P0, PT, R30, UR4, PT ;  /* 0x000000041e007c0c */ /* 0x000fe2000bf06270 */
[----:B------:R-:W-:-:S03]  /*c140*/  UMOV UR4, 0xffffffff ;  /* 0xffffffff00047882 */ /* 0x000fc60000000000 */
[----:B0-----:R-:W-:Y:S09]  /*c150*/  BRA.DIV UR4, `(.L_x_280) ;  /* 0x0000003e04507947 */ /* 0x001ff2000b800000 */
[----:B------:R-:W0:Y:S01]  /*c160*/  SHFL.IDX PT, R14, R0, RZ, 0x181f ;  /* 0x00181fff000e7589 */ /* 0x000e2200000e0000 */
[----:B-----5:R-:W-:Y:S02]  /*c170*/  IMAD R6, R20, R6, RZ ;  /* 0x0000000614067224 */ /* 0x020fe400078e02ff */
[----:B------:R-:W-:Y:S01]  /*c180*/  IMAD.IADD R4, R10, 0x1, R4 ;  /* 0x000000010a047824 */ /* 0x000fe200078e0204 */
[----:B------:R-:W1:Y:S03]  /*c190*/  SHFL.IDX PT, R2, R5, RZ, 0x181f ;  /* 0x00181fff05027589 */ /* 0x000e6600000e0000 */
[C---:B------:R-:W-:Y:S01]  /*c1a0*/  VIADD R7, R4.reuse, 0x10 ;  /* 0x0000001004077836 */ /* 0x040fe20000000000 */
[----:B------:R-:W-:-:S13]  /*c1b0*/  ISETP.GE.AND P2, PT, R4, R6, PT ;  /* 0x000000060400720c */ /* 0x000fda0003f46270 */
[----:B0-----:R-:W-:-:S05]  /*c1c0*/  @!P2 LEA R14, P3, R30, R14, 0x1 ;  /* 0x0000000e1e0ea211 */ /* 0x001fca00078608ff */
[----:B-1----:R-:W-:Y:S02]  /*c1d0*/  @!P2 IMAD.X R3, RZ, RZ, R2, P3 ;  /* 0x000000ffff03a224 */ /* 0x002fe400018e0602 */
[----:B------:R-:W-:Y:S02]  /*c1e0*/  @!P2 IMAD.MOV.U32 R2, RZ, RZ, R14 ;  /* 0x000000ffff02a224 */ /* 0x000fe400078e000e */
[----:B------:R-:W0:Y:S04]  /*c1f0*/  SHFL.IDX PT, R14, R0, 0x1, 0x181f ;  /* 0x00381f00000e7f89 */ /* 0x000e2800000e0000 */
[----:B------:R-:W-:Y:S04]  /*c200*/  @!P2 LDGSTS.E.BYPASS.LTC128B.128 [R9+0x10400], desc[UR36][R2.64], !P0 ;  /* 0x104000000209afae */ /* 0x000fe8000c101d64 */
[----:B------:R1:W-:Y:S01]  /*c210*/  @!P2 LDGSTS.E.BYPASS.LTC128B.128 [R9+0x14400], desc[UR36][R2.64+0x80], !P1 ;  /* 0x144000800209afae */ /* 0x0003e2000c901d64 */
[----:B------:R-:W-:-:S03]  /*c220*/  ISETP.GE.AND P2, PT, R7, R6, PT ;  /* 0x000000060700720c */ /* 0x000fc60003f46270 */
[----:B-1----:R-:W1:Y:S10]  /*c230*/  SHFL.IDX PT, R2, R5, 0x1, 0x181f ;  /* 0x00381f0005027f89 */ /* 0x002e7400000e0000 */
[----:B0-----:R-:W-:-:S05]  /*c240*/  @!P2 LEA R14, P3, R30, R14, 0x1 ;  /* 0x0000000e1e0ea211 */ /* 0x001fca00078608ff */
[----:B-1----:R-:W-:Y:S01]  /*c250*/  @!P2 IMAD.X R7, RZ, RZ, R2, P3 ;  /* 0x000000ffff07a224 */ /* 0x002fe200018e0602 */
[----:B------:R-:W-:Y:S02]  /*c260*/  @!P2 MOV R2, R14 ;  /* 0x0000000e0002a202 */ /* 0x000fe40000000f00 */
[----:B------:R-:W0:Y:S01]  /*c270*/  SHFL.IDX PT, R14, R0, 0x2, 0x181f ;  /* 0x00581f00000e7f89 */ /* 0x000e2200000e0000 */
[----:B------:R-:W-:Y:S02]  /*c280*/  @!P2 IMAD.MOV.U32 R3, RZ, RZ, R7 ;  /* 0x000000ffff03a224 */ /* 0x000fe400078e0007 */
[----:B------:R-:W-:-:S03]  /*c290*/  VIADD R7, R4, 0x20 ;  /* 0x0000002004077836 */ /* 0x000fc60000000000 */
[----:B------:R-:W-:Y:S04]  /*c2a0*/  @!P2 LDGSTS.E.BYPASS.LTC128B.128 [R9+0x10c00], desc[UR36][R2.64], !P0 ;  /* 0x10c000000209afae */ /* 0x000fe8000c101d64 */
[----:B------:R1:W-:Y:S01]  /*c2b0*/  @!P2 LDGSTS.E.BYPASS.LTC128B.128 [R9+0x14c00], desc[UR36][R2.64+0x80], !P1 ;  /* 0x14c000800209afae */ /* 0x0003e2000c901d64 */
[----:B------:R-:W-:-:S03]  /*c2c0*/  ISETP.GE.AND P2, PT, R7, R6, PT ;  /* 0x000000060700720c */ /* 0x000fc60003f46270 */
[----:B-1----:R-:W1:Y:S10]  /*c2d0*/  SHFL.IDX PT, R2, R5, 0x2, 0x181f ;  /* 0x00581f0005027f89 */ /* 0x002e7400000e0000 */
[----:B0-----:R-:W-:-:S05]  /*c2e0*/  @!P2 LEA R14, P3, R30, R14, 0x1 ;  /* 0x0000000e1e0ea211 */ /* 0x001fca00078608ff */
[----:B-1----:R-:W-:Y:S02]  /*c2f0*/  @!P2 IMAD.X R7, RZ, RZ, R2, P3 ;  /* 0x000000ffff07a224 */ /* 0x002fe400018e0602 */
[----:B------:R-:W-:Y:S02]  /*c300*/  @!P2 IMAD.MOV.U32 R2, RZ, RZ, R14 ;  /* 0x000000ffff02a224 */ /* 0x000fe400078e000e */
[----:B------:R-:W-:Y:S01]  /*c310*/  @!P2 IMAD.MOV.U32 R3, RZ, RZ, R7 ;  /* 0x000000ffff03a224 */ /* 0x000fe200078e0007 */
[----:B------:R-:W0:Y:S01]  /*c320*/  SHFL.IDX PT, R14, R0, 0x3, 0x181f ;  /* 0x00781f00000e7f89 */ /* 0x000e2200000e0000 */
        /* <DEDUP_REMOVED lines=35> */
[----:B0-----:R-:W-:Y:S01]  /*c560*/  @!P2 LEA R14, P3, R30, R14, 0x1 ;  /* 0x0000000e1e0ea211 */ /* 0x001fe200078608ff */
[----:B------:R-:W0:Y:S04]  /*c570*/  SHFL.IDX PT, R5, R5, 0x7, 0x181f ;  /* 0x00f81f0005057f89 */ /* 0x000e2800000e0000 */
[----:B-1----:R-:W-:-:S02]  /*c580*/  @!P2 IMAD.X R7, RZ, RZ, R2, P3 ;  /* 0x000000ffff07a224 */ /* 0x002fc400018e0602 */
[----:B------:R-:W-:Y:S02]  /*c590*/  @!P2 IMAD.MOV.U32 R2, RZ, RZ, R14 ;  /* 0x000000ffff02a224 */ /* 0x000fe400078e000e */
[----:B------:R-:W-:Y:S01]  /*c5a0*/  @!P2 IMAD.MOV.U32 R3, RZ, RZ, R7 ;  /* 0x000000ffff03a224 */ /* 0x000fe200078e0007 */
[----:B------:R1:W2:Y:S04]  /*c5b0*/  SHFL.IDX PT, R14, R0, 0x7, 0x181f ;  /* 0x00f81f00000e7f89 */ /* 0x0002a800000e0000 */
[----:B------:R1:W-:Y:S04]  /*c5c0*/  @!P2 LDGSTS.E.BYPASS.LTC128B.128 [R9+0x13400], desc[UR36][R2.64], !P0 ;  /* 0x134000000209afae */ /* 0x0003e8000c101d64 */
[----:B0-----:R1:W-:Y:S02]  /*c5d0*/  @!P2 LDGSTS.E.BYPASS.LTC128B.128 [R9+0x17400], desc[UR36][R2.64+0x80], !P1 ;  /* 0x174000800209afae */ /* 0x0013e4000c901d64 */
.L_x_373:
[----:B-1----:R-:W-:Y:S01]  /*c5e0*/  VIADD R3, R4, 0x70 ;  /* 0x0000007004037836 */ /* 0x002fe20000000000 */
[----:B------:R-:W-:Y:S04]  /*c5f0*/  BSSY B0, `(.L_x_281) ;  /* 0x000000a000007945 */ /* 0x000fe80003800000 */
[----:B------:R-:W-:-:S13]  /*c600*/  ISETP.GE.AND P2, PT, R3, R6, PT ;  /* 0x000000060300720c */ /* 0x000fda0003f46270 */
[----:B------:R-:W-:Y:S05]  /*c610*/  @P2 BRA `(.L_x_282) ;  /* 0x00000000001c2947 */ /* 0x000fea0003800000 */
[----:B--2---:R-:W-:-:S05]  /*c620*/  LEA R2, P2, R30, R14, 0x1 ;  /* 0x0000000e1e027211 */ /* 0x004fca00078408ff */
[----:B------:R-:W-:-:S05]  /*c630*/  IMAD.X R3, RZ, RZ, R5, P2 ;  /* 0x000000ffff037224 */ /* 0x000fca00010e0605 */
[----:B------:R-:W-:Y:S01]  /*c640*/  @!PT LDS RZ, [RZ] ;  /* 0x00000000fffff984 */ /* 0x000fe20000000800 */
[----:B------:R-:W-:Y:S01]  /*c650*/  @!PT LDS RZ, [RZ] ;  /* 0x00000000fffff984 */ /* 0x000fe20000000800 */
[----:B------:R-:W-:Y:S01]  /*c660*/  @!PT LDS RZ, [RZ] ;  /* 0x00000000fffff984 */ /* 0x000fe20000000800 */
[----:B------:R0:W-:Y:S04]  /*c670*/  LDGSTS.E.BYPASS.LTC128B.128 [R9+0x13c00], desc[UR36][R2.64], !P0 ;  /* 0x13c0000002097fae */ /* 0x0001e8000c101d64 */
[----:B------:R0:W-:Y:S02]  /*c680*/  LDGSTS.E.BYPASS.LTC128B.128 [R9+0x17c00], desc[UR36][R2.64+0x80], !P1 ;  /* 0x17c0008002097fae */ /* 0x0001e4000c901d64 */
.L_x_282:
[----:B------:R-:W-:Y:S05]  /*c690*/  BSYNC B0 ;  /* 0x0000000000007941 */ /* 0x000fea0003800000 */
.L_x_281:
[----:B------:R-:W-:Y:S01]  /*c6a0*/  NOP ;  /* 0x0000000000007918 */ /* 0x000fe20000000000 */
[----:B------:R-:W-:-:S13]  /*c6b0*/  PLOP3.LUT P0, PT, PT, PT, PT, 0x80, 0x0 ;  /* 0x000000000000781c */ /* 0x000fda0003f0f070 */
.L_x_283:
[----:B------:R-:W-:Y:S02]  /*c6c0*/  PLOP3.LUT P1, PT, P1, P0, PT, 0xa2, 0x0 ;  /* 0x000000000000781c */ /* 0x000fe40000f21472 */
[----:B------:R-:W-:-:S08]  /*c6d0*/  @P0 R2UR P1, UR4, R22 ;  /* 0x00000000160402ca */ /* 0x000fd00000020000 */
[----:B------:R-:W-:-:S05]  /*c6e0*/  @P0 PLOP3.LUT P0, PT, P1, PT, PT, 0x80, 0x0 ;  /* 0x000000000000081c */ /* 0x000fca0000f0f070 */
[----:B------:R-:W-:Y:S01]  /*c6f0*/  @!P1 SYNCS.ARRIVE.TRANS64.RED.A0T1 RZ, [UR4+0x28800], RZ ;  /* 0x028800ffffff99a7 */ /* 0x000fe20008200404 */
[----:B------:R-:W-:Y:S07]  /*c700*/  @!P1 ARRIVES.LDGSTSBAR.64.TRANSCNT [UR4+0x28800] ;  /* 0x02880000ff0099b0 */ /* 0x000fee0008000a84 */
[----:B------:R-:W-:Y:S05]  /*c710*/  @P0 BRA.U.ANY `(.L_x_283) ;  /* 0xfffffffd00e80947 */ /* 0x000fea000393ffff */
[----:B0-----:R-:W3:Y:S02]  /*c720*/  LDL.LU R2, [R1+0x20] ;  /* 0x0000200001027983 */ /* 0x001ee40000300800 */
[----:B---3--:R-:W-:-:S05]  /*c730*/  VIADD R2, R2, 0x1 ;  /* 0x0000000102027836 */ /* 0x008fca0000000000 */
[----:B------:R0:W-:Y:S01]  /*c740*/  STL [R1+0x20], R2 ;  /* 0x0000200201007387 */ /* 0x0001e20000100800 */
[----:B------:R-:W-:-:S04]  /*c750*/  LEA.HI R0, R2, R2, RZ, 0x1 ;  /* 0x0000000202007211 */ /* 0x000fc800078f08ff */
[----:B------:R-:W-:-:S05]  /*c760*/  LOP3.LUT R0, R0, 0xfffffffe, RZ, 0xc0, !PT ;  /* 0xfffffffe00007812 */ /* 0x000fca00078ec0ff */
[----:B------:R-:W-:-:S05]  /*c770*/  IMAD.IADD R0, R2, 0x1, -R0 ;  /* 0x0000000102007824 */ /* 0x000fca00078e0a00 */
[----:B------:R-:W-:Y:S01]  /*c780*/  SHF.L.U32 R3, R0, 0x1f, RZ ;  /* 0x0000001f00037819 */ /* 0x000fe200000006ff */
[----:B------:R-:W-:Y:S01]  /*c790*/  NOP ;  /* 0x0000000000007918 */ /* 0x000fe20000000000 */
[----:B0-----:R-:W3:Y:S01]  /*c7a0*/  LDL.LU R2, [R1+0x18] ;  /* 0x0000180001027983 */ /* 0x001ee20000300800 */
[----:B------:R0:W-:Y:S01]  /*c7b0*/  SYNCS.ARRIVE.TRANS64.A1T0 RZ, [R22+URZ+0x28800], RZ ;  /* 0x028800ff16ff79a7 */ /* 0x0001e2000810003f */
[----:B------:R-:W-:Y:S01]  /*c7c0*/  BSSY B0, `(.L_x_284) ;  /* 0x0000005000007945 */ /* 0x000fe20003800000 */
[----:B------:R-:W1:Y:S01]  /*c7d0*/  SYNCS.PHASECHK.TRANS64.TRYWAIT P1, [R22+URZ+0x28820], R3 ;  /* 0x02882003160075a7 */ /* 0x000e62000802017f */
[----:B---3--:R-:W-:-:S05]  /*c7e0*/  VIADD R6, R2, 0xfffffffe ;  /* 0xfffffffe02067836 */ /* 0x008fca0000000000 */
[----:B------:R-:W-:Y:S01]  /*c7f0*/  ISETP.GE.AND P0, PT, R6, R35, PT ;  /* 0x000000230600720c */ /* 0x000fe20003f06270 */
[----:B01----:R-:W-:-:S12]  /*c800*/  @!P1 BRA `(.L_x_285) ;  /* 0x0000004000249947 */ /* 0x003fd80003800000 */
.L_x_374:
[----:B------:R-:W-:Y:S05]  /*c810*/  BSYNC B0 ;  /* 0x0000000000007941 */ /* 0x000fea0003800000 */
.L_x_284:
[----:B------:R-:W-:Y:S04]  /*c820*/  BSSY B0, `(.L_x_286) ;  /* 0x0000108000007945 */ /* 0x000fe80003800000 */
[----:B------:R-:W-:Y:S05]  /*c830*/  @!P0 BRA `(.L_x_287) ;  /* 0x0000001000188947 */ /* 0x000fea0003800000 */
[----:B------:R-:W-:Y:S01]  /*c840*/  ULDC UR4, c[0x0][0x2f4] ;  /* 0x0000bd0000047ab9 */ /* 0x000fe20000000800 */
[----:B------:R-:W-:Y:S01]  /*c850*/  IMAD.MOV.U32 R17, RZ, RZ, R28 ;  /* 0x000000ffff117224 */ /* 0x000fe200078e001c */
[----:B------:R-:W-:Y:S01]  /*c860*/  ISETP.GE.AND P2, PT, R30, UR4, PT ;  /* 0x000000041e007c0c */ /* 0x000fe2000bf46270 */
[----:B------:R-:W-:Y:S01]  /*c870*/  IMAD.MOV.U32 R10, RZ, RZ, R25 ;  /* 0x000000ffff0a7224 */ /* 0x000fe200078e0019 */
[----:B------:R-:W-:Y:S01]  /*c880*/  ISETP.GE.AND P1, PT, R29, UR4, PT ;  /* 0x000000041d007c0c */ /* 0x000fe2000bf26270 */
[----:B------:R-:W-:-:S12]  /*c890*/  IMAD.MOV.U32 R31, RZ, RZ, R26 ;  /* 0x000000ffff1f7224 */ /* 0x000fd800078e001a */
.L_x_300:
[----:B0-----:R-:W0:Y:S01]  /*c8a0*/  S2R R3, SR_TID.X ;  /* 0x0000000000037919 */ /* 0x001e220000002100 */
[----:B------:R-:W1:Y:S01]  /*c8b0*/  LDC R4, c[0x0][0x430] ;  /* 0x00010c00ff047b82 */ /* 0x000e620000000800 */
[----:B------:R-:W3:Y:S01]  /*c8c0*/  LDL R9, [R1+0x24] ;  /* 0x0000240001097983 */ /* 0x000ee20000100800 */
[----:B-1----:R-:W-:Y:S02]  /*c8d0*/  ISETP.NE.AND P0, PT, R4, 0x1, PT ;  /* 0x000000010400780c */ /* 0x002fe40003f05270 */
[----:B0-----:R-:W-:-:S04]  /*c8e0*/  LOP3.LUT R0, R3, 0x7f, RZ, 0xc0, !PT ;  /* 0x0000007f03007812 */ /* 0x001fc800078ec0ff */
[----:B------:R-:W-:-:S07]  /*c8f0*/  SHF.R.U32.HI R5, RZ, 0x3, R0 ;  /* 0x00000003ff057819 */ /* 0x000fce0000011600 */
[----:B------:R-:W0:Y:S01]  /*c900*/  @P0 LDC R0, c[0x0][0x434] ;  /* 0x00010d00ff000b82 */ /* 0x000e220000000800 */
[----:B------:R-:W-:-:S07]  /*c910*/  IMAD.SHL.U32 R4, R3, 0x10, RZ ;  /* 0x0000001003047824 */ /* 0x000fce00078e00ff */
[----:B------:R-:W1:Y:S01]  /*c920*/  @P0 LDC R3, c[0x0][0x438] ;  /* 0x00010e00ff030b82 */ /* 0x000e620000000800 */
[----:B------:R-:W-:Y:S01]  /*c930*/  IMAD R7, R6, 0x80, R5 ;  /* 0x0000008006077824 */ /* 0x000fe200078e0205 */
[----:B------:R-:W-:-:S04]  /*c940*/  LOP3.LUT R4, R4, 0x70, RZ, 0xc0, !PT ;  /* 0x0000007004047812 */ /* 0x000fc800078ec0ff */
[----:B------:R-:W-:Y:S01]  /*c950*/  IADD3 R7, R4, R7, R36 ;  /* 0x0000000704077210 */ /* 0x000fe20007ffe024 */
[----:B------:R-:W-:Y:S05]  /*c960*/  YIELD ;  /* 0x0000000000007946 */ /* 0x000fea0003800000 */
[----:B------:R-:W-:Y:S01]  /*c970*/  MOV R8, R7 ;  /* 0x0000000700087202 */ /* 0x000fe20000000f00 */
[----:B------:R-:W-:Y:S01]  /*c980*/  ULDC.64 UR4, c[0x0][0x428] ;  /* 0x00010a0000047ab9 */ /* 0x000fe20000000a00 */
[----:B0-----:R-:W-:-:S05]  /*c990*/  @P0 IMAD.HI.U32 R0, R7, R0, RZ ;  /* 0x0000000007000227 */ /* 0x001fca00078e00ff */
[----:B-1----:R-:W-:Y:S01]  /*c9a0*/  @P0 SHF.R.U32.HI R8, RZ, R3, R0 ;  /* 0x00000003ff080219 */ /* 0x002fe20000011600 */
[----:B------:R-:W-:-:S03]  /*c9b0*/  IMAD R5, R37, UR4, RZ ;  /* 0x0000000425057c24 */ /* 0x000fc6000f8e02ff */
[--C-:B------:R-:W-:Y:S01]  /*c9c0*/  SHF.R.S32.HI R3, RZ, 0x1f, R8.reuse ;  /* 0x0000001fff037819 */ /* 0x100fe20000011408 */
[----:B------:R-:W-:Y:S02]  /*c9d0*/  IMAD.MOV.U32 R2, RZ, RZ, R8 ;  /* 0x000000ffff027224 */ /* 0x000fe400078e0008 */
[C---:B------:R-:W-:Y:S02]  /*c9e0*/  IMAD R5, R32.reuse, UR5, R5 ;  /* 0x0000000520057c24 */ /* 0x040fe4000f8e0205 */
[----:B------:R-:W-:Y:S01]  /*c9f0*/  IMAD.WIDE.U32 R2, R32, UR4, R2 ;  /* 0x0000000420027c25 */ /* 0x000fe2000f8e0002 */
[----:B------:R-:W-:-:S03]  /*ca00*/  ULDC.64 UR4, c[0x0][0x418] ;  /* 0x0001060000047ab9 */ /* 0x000fc60000000a00 */
[----:B------:R-:W-:Y:S01]  /*ca10*/  IMAD.IADD R3, R5, 0x1, R3 ;  /* 0x0000000105037824 */ /* 0x000fe200078e0203 */
[----:B------:R-:W-:Y:S01]  /*ca20*/  LEA R4, P0, R2, UR4, 0x2 ;  /* 0x0000000402047c11 */ /* 0x000fe2000f8010ff */
[----:B------:R-:W-:Y:S01]  /*ca30*/  VIADD R25, R10, 0x1 ;  /* 0x000000010a197836 */ /* 0x000fe20000000000 */
[----:B------:R-:W-:Y:S02]  /*ca40*/  ULDC UR4, c[0x0][0x430] ;  /* 0x00010c0000047ab9 */ /* 0x000fe40000000800 */
[----:B------:R-:W-:-:S05]  /*ca50*/  LEA.HI.X R5, R2, UR5, R3, 0x2, P0 ;  /* 0x0000000502057c11 */ /* 0x000fca00080f1403 */
[----:B------:R0:W4:Y:S01]  /*ca60*/  LDG.E R0, desc[UR36][R4.64] ;  /* 0x0000002404007981 */ /* 0x000122000c1e1900 */
[----:B------:R-:W-:Y:S01]  /*ca70*/  ISETP.NE.AND P0, PT, R25, 0x2, PT ;  /* 0x000000021900780c */ /* 0x000fe20003f05270 */
[----:B------:R-:W-:-:S03]  /*ca80*/  IMAD.MOV R2, RZ, RZ, -R8 ;  /* 0x000000ffff027224 */ /* 0x000fc600078e0a08 */
[----:B------:R-:W-:Y:S01]  /*ca90*/  SEL R28, RZ, 0x1, P0 ;  /* 0x00000001ff1c7807 */ /* 0x000fe20000000000 */
[----:B------:R-:W-:Y:S01]  /*caa0*/  IMAD.MOV.U32 R26, RZ, RZ, R6 ;  /* 0x000000ffff1a7224 */ /* 0x000fe200078e0006 */
[----:B------:R-:W-:Y:S01]  /*cab0*/  SEL R25, R25, RZ, P0 ;  /* 0x000000ff19197207 */ /* 0x000fe20000000000 */
[----:B0-----:R-:W-:Y:S01]  /*cac0*/  IMAD R4, R2, UR4, R7 ;  /* 0x0000000402047c24 */ /* 0x001fe2000f8e0207 */
[----:B------:R-:W-:Y:S02]  /*cad0*/  LOP3.LUT R28, R17, R28, RZ, 0x3c, !PT ;  /* 0x0000001c111c7212 */ /* 0x000fe400078e3cff */
[----:B---3--:R-:W-:Y:S02]  /*cae0*/  ISETP.NE.AND P3, PT, R9, 0x3, PT ;  /* 0x000000030900780c */ /* 0x008fe40003f65270 */
[----:B----4-:R-:W-:-:S11]  /*caf0*/  SHF.R.S32.HI R21, RZ, 0x1f, R0 ;  /* 0x0000001fff157819 */ /* 0x010fd60000011400 */
[----:B------:R-:W-:Y:S05]  /*cb00*/  @!P3 BRA `(.L_x_288) ;  /* 0x000000000004b947 */ /* 0x000fea0003800000 */
[----:B------:R-:W-:Y:S01]  /*cb10*/  BPT.TRAP 0x1 ;  /* 0x000000040000795c */ /* 0x000fe20000300000 */
.L_x_288:
[----:B------:R-:W-:Y:S01]  /*cb20*/  IMAD R6, R25, 0x8, R22 ;  /* 0x0000000819067824 */ /* 0x000fe200078e0216 */
[----:B------:R-:W-:Y:S01]  /*cb30*/  SHF.L.U32 R3, R28, 0x1f, RZ ;  /* 0x0000001f1c037819 */ /* 0x000fe200000006ff */
[----:B------:R-:W-:Y:S03]  /*cb40*/  BSSY B1, `(.L_x_289) ;  /* 0x0000003000017945 */ /* 0x000fe60003800000 */
[----:B------:R-:W0:Y:S02]  /*cb50*/  SYNCS.PHASECHK.TRANS64.TRYWAIT P0, [R6+URZ+0x28840], R3 ;  /* 0x02884003060075a7 */ /* 0x000e24000800017f */
[----:B0-----:R-:W-:Y:S05]  /*cb60*/  @!P0 BRA `(.L_x_290) ;  /* 0x0000003c00608947 */ /* 0x001fea0003800000 */
.L_x_375:
[----:B------:R-:W-:Y:S05]  /*cb70*/  BSYNC B1 ;  /* 0x0000000000017941 */ /* 0x000fea0003800000 */
.L_x_289:
[----:B------:R-:W-:Y:S01]  /*cb80*/  SHF.R.S32.HI R20, RZ, 0x1f, R4 ;  /* 0x0000001fff147819 */ /* 0x000fe20000011404 */
[----:B------:R-:W-:Y:S01]  /*cb90*/  ULDC.64 UR4, c[0x0][0x300] ;  /* 0x0000c00000047ab9 */ /* 0x000fe20000000a00 */
[----:B------:R-:W-:Y:S01]  /*cba0*/  ULDC.64 UR6, c[0x0][0x2e8] ;  /* 0x0000ba0000067ab9 */ /* 0x000fe20000000a00 */
[----:B0-----:R-:W-:Y:S01]  /*cbb0*/  IMAD.WIDE.U32 R2, R4, UR4, RZ ;  /* 0x0000000404027c25 */ /* 0x001fe2000f8e00ff */
[C---:B------:R-:W-:Y:S02]  /*cbc0*/  LOP3.LUT P4, RZ, R27.reuse, 0x2, RZ, 0xc0, !PT ;  /* 0x000000021bff7812 */ /* 0x040fe4000788c0ff */
[----:B------:R-:W-:Y:S01]  /*cbd0*/  LOP3.LUT P3, RZ, R27, 0x1, RZ, 0xc0, !PT ;  /* 0x000000011bff7812 */ /* 0x000fe2000786c0ff */
[----:B------:R-:W-:Y:S02]  /*cbe0*/  IMAD R5, R20, UR4, RZ ;  /* 0x0000000414057c24 */ /* 0x000fe4000f8e02ff */
[----:B------:R-:W-:Y:S02]  /*cbf0*/  IMAD R7, R25, 0x4000, R33 ;  /* 0x0000400019077824 */ /* 0x000fe400078e0221 */
[----:B------:R-:W-:Y:S01]  /*cc00*/  IMAD R5, R4, UR5, R5 ;  /* 0x0000000504057c24 */ /* 0x000fe2000f8e0205 */
[----:B------:R-:W-:-:S03]  /*cc10*/  ULDC.64 UR4, c[0x0][0x310] ;  /* 0x0000c40000047ab9 */ /* 0x000fc60000000a00 */
[----:B------:R-:W-:Y:S02]  /*cc20*/  IMAD.IADD R3, R3, 0x1, R5 ;  /* 0x0000000103037824 */ /* 0x000fe400078e0205 */
[----:B------:R-:W-:Y:S02]  /*cc30*/  IMAD R5, R21, UR4, RZ ;  /* 0x0000000415057c24 */ /* 0x000fe4000f8e02ff */
[----:B------:R-:W-:-:S04]  /*cc40*/  IMAD.WIDE.U32 R2, R0, UR4, R2 ;  /* 0x0000000400027c25 */ /* 0x000fc8000f8e0002 */
[----:B------:R-:W-:Y:S01]  /*cc50*/  IMAD R5, R0, UR5, R5 ;  /* 0x0000000500057c24 */ /* 0x000fe2000f8e0205 */
[----:B------:R-:W-:-:S03]  /*cc60*/  ULDC.64 UR4, c[0x0][0x308] ;  /* 0x0000c20000047ab9 */ /* 0x000fc60000000a00 */
[----:B------:R-:W-:Y:S02]  /*cc70*/  IMAD.IADD R3, R3, 0x1, R5 ;  /* 0x0000000103037824 */ /* 0x000fe400078e0205 */
[----:B------:R-:W-:Y:S01]  /*cc80*/  IMAD.WIDE.U32 R2, R24, UR4, R2 ;  /* 0x0000000418027c25 */ /* 0x000fe2000f8e0002 */
[----:B------:R-:W-:-:S03]  /*cc90*/  UMOV UR4, 0xffffffff ;  /* 0xffffffff00047882 */ /* 0x000fc60000000000 */
[----:B------:R-:W-:Y:S01]  /*cca0*/  IMAD R9, R24, UR5, R3 ;  /* 0x0000000518097c24 */ /* 0x000fe2000f8e0203 */
[----:B------:R-:W-:-:S04]  /*ccb0*/  LEA R8, P0, R2, UR6, 0x1 ;  /* 0x0000000602087c11 */ /* 0x000fc8000f8008ff */
[----:B------:R-:W-:Y:S01]  /*ccc0*/  LEA.HI.X R9, R2, UR7, R9, 0x1, P0 ;  /* 0x0000000702097c11 */ /* 0x000fe200080f0c09 */
[----:B------:R-:W-:Y:S08]  /*ccd0*/  BRA.DIV UR4, `(.L_x_291) ;  /* 0x0000003e04187947 */ /* 0x000ff0000b800000 */
[----:B------:R-:W0:Y:S01]  /*cce0*/  SHFL.IDX PT, R2, R8, RZ, 0x181f ;  /* 0x00181fff08027589 */ /* 0x000e2200000e0000 */
[----:B------:R-:W-:Y:S02]  /*ccf0*/  IMAD.SHL.U32 R5, R30, 0x2, RZ ;  /* 0x000000021e057824 */ /* 0x000fe400078e00ff */
[----:B------:R-:W-:Y:S01]  /*cd00*/  IMAD R7, R7, 0x2, R22 ;  /* 0x0000000207077824 */ /* 0x000fe200078e0216 */
[----:B------:R-:W1:Y:S02]  /*cd10*/  SHFL.IDX PT, R3, R9, RZ, 0x181f ;  /* 0x00181fff09037589 */ /* 0x000e6400000e0000 */
[----:B0-----:R-:W-:-:S05]  /*cd20*/  IADD3 R2, P0, R2, R5, RZ ;  /* 0x0000000502027210 */ /* 0x001fca0007f1e0ff */
[----:B-1----:R-:W-:-:S05]  /*cd30*/  IMAD.X R3, RZ, RZ, R3, P0 ;  /* 0x000000ffff037224 */ /* 0x002fca00000e0603 */
[----:B------:R-:W-:Y:S01]  /*cd40*/  @!PT LDS RZ, [RZ] ;  /* 0x00000000fffff984 */ /* 0x000fe20000000800 */
[----:B------:R-:W-:Y:S04]  /*cd50*/  LDGSTS.E.BYPASS.LTC128B.128 [R7+0x18400], desc[UR36][R2.64], !P4 ;  /* 0x1840000002077fae */ /* 0x000fe8000e101d64 */
[----:B------:R0:W-:Y:S04]  /*cd60*/  LDGSTS.E.BYPASS.LTC128B.128 [R7+0x1c400], desc[UR36][R2.64+0x80], !P3 ;  /* 0x1c40008002077fae */ /* 0x0001e8000d901d64 */
[----:B0-----:R-:W0:Y:S04]  /*cd70*/  SHFL.IDX PT, R2, R8, 0x1, 0x181f ;  /* 0x00381f0008027f89 */ /* 0x001e2800000e0000 */
[----:B------:R-:W1:Y:S01]  /*cd80*/  SHFL.IDX PT, R3, R9, 0x1, 0x181f ;  /* 0x00381f0009037f89 */ /* 0x000e6200000e0000 */
[----:B0-----:R-:W-:-:S05]  /*cd90*/  IADD3 R2, P0, R2, R5, RZ ;  /* 0x0000000502027210 */ /* 0x001fca0007f1e0ff */
[----:B-1----:R-:W-:-:S05]  /*cda0*/  IMAD.X R3, RZ, RZ, R3, P0 ;  /* 0x000000ffff037224 */ /* 0x002fca00000e0603 */
        /* <DEDUP_REMOVED lines=16> */
[----:B0-----:R-:W-:-:S04]  /*ceb0*/  IADD3 R2, P0, R2, R5, RZ ;  /* 0x0000000502027210 */ /* 0x001fc80007f1e0ff */
[----:B-1----:R-:W-:-:S05]  /*cec0*/  IADD3.X R3, RZ, R3, RZ, P0, !PT ;  /* 0x00000003ff037210 */ /* 0x002fca00007fe4ff */
        /* <DEDUP_REMOVED lines=9> */
[----:B------:R-:W1:Y:S04]  /*cf60*/  SHFL.IDX PT, R3, R9, 0x6, 0x181f ;  /* 0x00d81f0009037f89 */ /* 0x000e6800000e0000 */
[----:B------:R-:W3:Y:S01]  /*cf70*/  SHFL.IDX PT, R9, R9, 0x7, 0x181f ;  /* 0x00f81f0009097f89 */ /* 0x000ee200000e0000 */
[----:B0-----:R-:W-:-:S05]  /*cf80*/  IADD3 R2, P0, R2, R5, RZ ;  /* 0x0000000502027210 */ /* 0x001fca0007f1e0ff */
[----:B-1----:R-:W-:-:S05]  /*cf90*/  IMAD.X R3, RZ, RZ, R3, P0 ;  /* 0x000000ffff037224 */ /* 0x002fca00000e0603 */
[----:B------:R-:W-:Y:S04]  /*cfa0*/  LDGSTS.E.BYPASS.LTC128B.128 [R7+0x1b400], desc[UR36][R2.64], !P4 ;  /* 0x1b40000002077fae */ /* 0x000fe8000e101d64 */
[----:B------:R0:W-:Y:S04]  /*cfb0*/  LDGSTS.E.BYPASS.LTC128B.128 [R7+0x1f400], desc[UR36][R2.64+0x80], !P3 ;  /* 0x1f40008002077fae */ /* 0x0001e8000d901d64 */
[----:B0--3--:R0:W1:Y:S02]  /*cfc0*/  SHFL.IDX PT, R2, R8, 0x7, 0x181f ;  /* 0x00f81f0008027f89 */ /* 0x00906400000e0000 */
.L_x_393:
[----:B-1----:R-:W-:-:S05]  /*cfd0*/  IADD3 R2, P0, R2, R5, RZ ;  /* 0x0000000502027210 */ /* 0x002fca0007f1e0ff */
        /* <DEDUP_REMOVED lines=8> */
.L_x_292:
[----:B------:R-:W-:Y:S02]  /*d060*/  PLOP3.LUT P3, PT, P3, P0, PT, 0xa2, 0x0 ;  /* 0x000000000000781c */ /* 0x000fe40001f61472 */
[----:B------:R-:W-:-:S08]  /*d070*/  @P0 R2UR P3, UR4, R6 ;  /* 0x00000000060402ca */ /* 0x000fd00000060000 */
[----:B------:R-:W-:-:S05]  /*d080*/  @P0 PLOP3.LUT P0, PT, P3, PT, PT, 0x80, 0x0 ;  /* 0x000000000000081c */ /* 0x000fca0001f0f070 */
[----:B------:R-:W-:Y:S01]  /*d090*/  @!P3 SYNCS.ARRIVE.TRANS64.RED.A0T1 RZ, [UR4+0x28830], RZ ;  /* 0x028830ffffffb9a7 */ /* 0x000fe20008200404 */
[----:B------:R-:W-:Y:S07]  /*d0a0*/  @!P3 ARRIVES.LDGSTSBAR.64.TRANSCNT [UR4+0x28830] ;  /* 0x02883000ff00b9b0 */ /* 0x000fee0008000a84 */
[----:B------:R-:W-:Y:S05]  /*d0b0*/  @P0 BRA.U.ANY `(.L_x_292) ;  /* 0xfffffffd00e80947 */ /* 0x000fea000393ffff */
[----:B------:R-:W-:Y:S01]  /*d0c0*/  NOP ;  /* 0x0000000000007918 */ /* 0x000fe20000000000 */
[----:B-1----:R-:W3:Y:S02]  /*d0d0*/  LDL R2, [R1+0x24] ;  /* 0x0000240001027983 */ /* 0x002ee40000100800 */
[----:B---3--:R-:W-:-:S13]  /*d0e0*/  ISETP.NE.AND P4, PT, R2, 0x3, PT ;  /* 0x000000030200780c */ /* 0x008fda0003f85270 */
[----:B------:R-:W-:Y:S05]  /*d0f0*/  @!P4 BRA `(.L_x_293) ;  /* 0x000000000004c947 */ /* 0x000fea0003800000 */
[----:B------:R-:W-:Y:S01]  /*d100*/  BPT.TRAP 0x1 ;  /* 0x000000040000795c */ /* 0x000fe20000300000 */
.L_x_293:
[----:B------:R1:W-:Y:S01]  /*d110*/  SYNCS.ARRIVE.TRANS64.A1T0 RZ, [R6+URZ+0x28830], RZ ;  /* 0x028830ff06ff79a7 */ /* 0x0003e2000810003f */
[----:B------:R-:W-:Y:S05]  /*d120*/  @!P4 BRA `(.L_x_294) ;  /* 0x000000000004c947 */ /* 0x000fea0003800000 */
[----:B------:R-:W-:Y:S01]  /*d130*/  BPT.TRAP 0x1 ;  /* 0x000000040000795c */ /* 0x000fe20000300000 */
.L_x_294:
[----:B------:R-:W-:Y:S01]  /*d140*/  SHF.L.U32 R3, R17, 0x1f, RZ ;  /* 0x0000001f11037819 */ /* 0x000fe200000006ff */
[----:B-1----:R-:W-:Y:S01]  /*d150*/  IMAD R6, R10, 0x8, R22 ;  /* 0x000000080a067824 */ /* 0x002fe200078e0216 */
[----:B------:R-:W-:Y:S03]  /*d160*/  BSSY B1, `(.L_x_295) ;  /* 0x0000003000017945 */ /* 0x000fe60003800000 */
[----:B------:R-:W1:Y:S02]  /*d170*/  SYNCS.PHASECHK.TRANS64.TRYWAIT P0, [R6+URZ+0x28860], R3 ;  /* 0x02886003060075a7 */ /* 0x000e64000800017f */
[----:B-1----:R-:W-:Y:S05]  /*d180*/  @!P0 BRA `(.L_x_296) ;  /* 0x0000004000388947 */ /* 0x002fea0003800000 */
.L_x_394:
[----:B------:R-:W-:Y:S05]  /*d190*/  BSYNC B1 ;  /* 0x0000000000017941 */ /* 0x000fea0003800000 */
.L_x_295:
[----:B------:R-:W3:Y:S01]  /*d1a0*/  S2R R2, SR_TID.X ;  /* 0x0000000000027919 */ /* 0x000ee20000002100 */
[----:B------:R-:W-:Y:S01]  /*d1b0*/  UMOV UR4, 0xffffffff ;  /* 0xffffffff00047882 */ /* 0x000fe20000000000 */
[----:B0-----:R-:W-:Y:S02]  /*d1c0*/  IMAD R8, R31, -0x80, R34 ;  /* 0xffffff801f087824 */ /* 0x001fe400078e0222 */
[----:B------:R-:W-:Y:S01]  /*d1d0*/  IMAD R7, R10, 0x4000, R33 ;  /* 0x000040000a077824 */ /* 0x000fe200078e0221 */
[----:B---3--:R-:W-:-:S04]  /*d1e0*/  LOP3.LUT R2, R2, 0x7f, RZ, 0xc0, !PT ;  /* 0x0000007f02027812 */ /* 0x008fc800078ec0ff */
[----:B------:R-:W-:-:S05]  /*d1f0*/  SHF.R.U32.HI R2, RZ, 0x3, R2 ;  /* 0x00000003ff027819 */ /* 0x000fca0000011602 */
[----:B------:R-:W-:Y:S01]  /*d200*/  IMAD.IADD R8, R8, 0x1, -R2 ;  /* 0x0000000108087824 */ /* 0x000fe200078e0a02 */
[----:B------:R-:W-:Y:S06]  /*d210*/  BRA.DIV UR4, `(.L_x_297) ;  /* 0x0000004204287947 */ /* 0x000fec000b800000 */
[----:B------:R-:W0:Y:S01]  /*d220*/  SHFL.IDX PT, R2, R18, RZ, 0x181f ;  /* 0x00181fff12027589 */ /* 0x000e2200000e0000 */
[----:B------:R-:W-:-:S03]  /*d230*/  IMAD R7, R7, 0x2, R22 ;  /* 0x0000000207077824 */ /* 0x000fc600078e0216 */
[----:B-1----:R-:W1:Y:S04]  /*d240*/  SHFL.IDX PT, R3, R23, RZ, 0x181f ;  /* 0x00181fff17037589 */ /* 0x002e6800000e0000 */
[----:B--2---:R-:W-:Y:S01]  /*d250*/  SHFL.IDX PT, R14, R18, 0x7, 0x181f ;  /* 0x00f81f00120e7f89 */ /* 0x004fe200000e0000 */
[----:B0-----:R-:W-:-:S05]  /*d260*/  IADD3 R2, P0, R2, R5, RZ ;  /* 0x0000000502027210 */ /* 0x001fca0007f1e0ff */
[----:B-1----:R-:W-:Y:S01]  /*d270*/  IMAD.X R3, RZ, RZ, R3, P0 ;  /* 0x000000ffff037224 */ /* 0x002fe200000e0603 */
[----:B------:R-:W-:-:S13]  /*d280*/  ISETP.LT.OR P0, PT, R8, 0x1, P2 ;  /* 0x000000010800780c */ /* 0x000fda0001701670 */
[----:B------:R-:W-:Y:S01]  /*d290*/  LDGSTS.E.BYPASS.LTC128B.128 [R7+0x400], desc[UR36][R2.64], !P0 ;  /* 0x0040000002077fae */ /* 0x000fe2000c101d64 */
[----:B------:R-:W-:-:S13]  /*d2a0*/  ISETP.LT.OR P0, PT, R8, 0x1, P1 ;  /* 0x000000010800780c */ /* 0x000fda0000f01670 */
[----:B------:R0:W-:Y:S04]  /*d2b0*/  LDGSTS.E.BYPASS.LTC128B.128 [R7+0x4400], desc[UR36][R2.64+0x80], !P0 ;  /* 0x0440008002077fae */ /* 0x0001e8000c101d64 */
[----:B0-----:R-:W0:Y:S04]  /*d2c0*/  SHFL.IDX PT, R2, R18, 0x1, 0x181f ;  /* 0x00381f0012027f89 */ /* 0x001e2800000e0000 */
[----:B------:R-:W1:Y:S01]  /*d2d0*/  SHFL.IDX PT, R3, R23, 0x1, 0x181f ;  /* 0x00381f0017037f89 */ /* 0x000e6200000e0000 */
        /* <DEDUP_REMOVED lines=39> */
[----:B------:R-:W1:Y:S04]  /*d550*/  SHFL.IDX PT, R3, R23, 0x6, 0x181f ;  /* 0x00d81f0017037f89 */ /* 0x000e6800000e0000 */
[----:B------:R-:W2:Y:S01]  /*d560*/  SHFL.IDX PT, R23, R23, 0x7, 0x181f ;  /* 0x00f81f0017177f89 */ /* 0x000ea200000e0000 */
[----:B0-----:R-:W-:-:S05]  /*d570*/  IADD3 R2, P0, R2, R5, RZ ;  /* 0x0000000502027210 */ /* 0x001fca0007f1e0ff */
[----:B-1----:R-:W-:Y:S01]  /*d580*/  IMAD.X R3, RZ, RZ, R3, P0 ;  /* 0x000000ffff037224 */ /* 0x002fe200000e0603 */
[----:B------:R-:W-:-:S13]  /*d590*/  ISETP.LT.OR P0, PT, R8, 0x61, P2 ;  /* 0x000000610800780c */ /* 0x000fda0001701670 */
[----:B------:R1:W-:Y:S01]  /*d5a0*/  LDGSTS.E.BYPASS.LTC128B.128 [R7+0x3400], desc[UR36][R2.64], !P0 ;  /* 0x0340000002077fae */ /* 0x0003e2000c101d64 */
[----:B------:R-:W-:-:S13]  /*d5b0*/  ISETP.LT.OR P0, PT, R8, 0x61, P1 ;  /* 0x000000610800780c */ /* 0x000fda0000f01670 */
[----:B--2---:R1:W-:Y:S02]  /*d5c0*/  LDGSTS.E.BYPASS.LTC128B.128 [R7+0x7400], desc[UR36][R2.64+0x80], !P0 ;  /* 0x0740008002077fae */ /* 0x0043e4000c101d64 */
.L_x_412:
[----:B01----:R-:W-:Y:S01]  /*d5d0*/  IADD3 R2, P0, R14, R5, RZ ;  /* 0x000000050e027210 */ /* 0x003fe20007f1e0ff */
[----:B------:R-:W-:Y:S01]  /*d5e0*/  ULDC.64 UR4, c[0x0][0x328] ;  /* 0x0000ca0000047ab9 */ /* 0x000fe20000000a00 */
[----:B------:R-:W-:Y:S01]  /*d5f0*/  ULDC.64 UR6, c[0x0][0x318] ;  /* 0x0000c60000067ab9 */ /* 0x000fe20000000a00 */
[----:B------:R-:W-:Y:S02]  /*d600*/  IMAD R5, R20, UR4, RZ ;  /* 0x0000000414057c24 */ /* 0x000fe4000f8e02ff */
[----:B------:R-:W-:Y:S01]  /*d610*/  IMAD.X R3, RZ, RZ, R23, P0 ;  /* 0x000000ffff037224 */ /* 0x000fe200000e0617 */
[----:B------:R-:W-:Y:S01]  /*d620*/  ISETP.LT.OR P0, PT, R8, 0x71, P2 ;  /* 0x000000710800780c */ /* 0x000fe20001701670 */
[----:B------:R-:W-:-:S12]  /*d630*/  IMAD R5, R4, UR5, R5 ;  /* 0x0000000504057c24 */ /* 0x000fd8000f8e0205 */
[----:B------:R-:W-:Y:S01]  /*d640*/  @!PT LDS RZ, [RZ] ;  /* 0x00000000fffff984 */ /* 0x000fe20000000800 */
[----:B------:R-:W-:Y:S01]  /*d650*/  @!PT LDS RZ, [RZ] ;  /* 0x00000000fffff984 */ /* 0x000fe20000000800 */
[----:B------:R-:W-:Y:S01]  /*d660*/  @!PT LDS RZ, [RZ] ;  /* 0x00000000fffff984 */ /* 0x000fe20000000800 */
[----:B------:R-:W-:Y:S01]  /*d670*/  LDGSTS.E.BYPASS.LTC128B.128 [R7+0x3c00], desc[UR36][R2.64], !P0 ;  /* 0x03c0000002077fae */ /* 0x000fe2000c101d64 */
[----:B------:R-:W-:-:S13]  /*d680*/  ISETP.LT.OR P0, PT, R8, 0x71, P1 ;  /* 0x000000710800780c */ /* 0x000fda0000f01670 */
[----:B------:R0:W-:Y:S02]  /*d690*/  LDGSTS.E.BYPASS.LTC128B.128 [R7+0x7c00], desc[UR36][R2.64+0x80], !P0 ;  /* 0x07c0008002077fae */ /* 0x0001e4000c101d64 */
[----:B0-----:R-:W-:Y:S01]  /*d6a0*/  IMAD.WIDE.U32 R2, R4, UR4, RZ ;  /* 0x0000000404027c25 */ /* 0x001fe2000f8e00ff */
[----:B------:R-:W-:-:S03]  /*d6b0*/  ULDC.64 UR4, c[0x0][0x338] ;  /* 0x0000ce0000047ab9 */ /* 0x000fc60000000a00 */
[----:B------:R-:W-:Y:S01]  /*d6c0*/  IMAD R21, R21, UR4, RZ ;  /* 0x0000000415157c24 */ /* 0x000fe2000f8e02ff */
[----:B------:R-:W-:-:S03]  /*d6d0*/  IADD3 R3, R3, R5, RZ ;  /* 0x0000000503037210 */ /* 0x000fc60007ffe0ff */
[C---:B------:R-:W-:Y:S02]  /*d6e0*/  IMAD R21, R0.reuse, UR5, R21 ;  /* 0x0000000500157c24 */ /* 0x040fe4000f8e0215 */
[----:B------:R-:W-:Y:S01]  /*d6f0*/  IMAD.WIDE.U32 R2, R0, UR4, R2 ;  /* 0x0000000400027c25 */ /* 0x000fe2000f8e0002 */
[----:B------:R-:W-:Y:S01]  /*d700*/  ULDC.64 UR4, c[0x0][0x330] ;  /* 0x0000cc0000047ab9 */ /* 0x000fe20000000a00 */
[----:B------:R-:W-:Y:S02]  /*d710*/  NOP ;  /* 0x0000000000007918 */ /* 0x000fe40000000000 */
[----:B------:R-:W-:Y:S02]  /*d720*/  IMAD.IADD R3, R3, 0x1, R21 ;  /* 0x0000000103037824 */ /* 0x000fe400078e0215 */
[----:B------:R-:W-:-:S04]  /*d730*/  IMAD.WIDE.U32 R2, R24, UR4, R2 ;  /* 0x0000000418027c25 */ /* 0x000fc8000f8e0002 */
[----:B------:R-:W-:Y:S01]  /*d740*/  IMAD R3, R24, UR5, R3 ;  /* 0x0000000518037c24 */ /* 0x000fe2000f8e0203 */
[----:B------:R-:W-:-:S04]  /*d750*/  LEA R18, P0, R2, UR6, 0x1 ;  /* 0x0000000602127c11 */ /* 0x000fc8000f8008ff */
[----:B------:R-:W-:Y:S02]  /*d760*/  LEA.HI.X R23, R2, UR7, R3, 0x1, P0 ;  /* 0x0000000702177c11 */ /* 0x000fe400080f0c03 */
[----:B------:R-:W-:-:S13]  /*d770*/  PLOP3.LUT P0, PT, PT, PT, PT, 0x80, 0x0 ;  /* 0x000000000000781c */ /* 0x000fda0003f0f070 */
.L_x_298:
        /* <DEDUP_REMOVED lines=11> */
.L_x_299:
[C---:B------:R-:W-:Y:S01]  /*d830*/  ISETP.GT.AND P0, PT, R26.reuse, R35, PT ;  /* 0x000000231a00720c */ /* 0x040fe20003f04270 */
[----:B------:R0:W-:Y:S01]  /*d840*/  SYNCS.ARRIVE.TRANS64.A1T0 RZ, [R6+URZ+0x28850], RZ ;  /* 0x028850ff06ff79a7 */ /* 0x0001e2000810003f */
[----:B------:R-:W-:Y:S02]  /*d850*/  IMAD.MOV.U32 R17, RZ, RZ, R28 ;  /* 0x000000ffff117224 */ /* 0x000fe400078e001c */
[----:B------:R-:W-:Y:S02]  /*d860*/  IMAD.MOV.U32 R10, RZ, RZ, R25 ;  /* 0x000000ffff0a7224 */ /* 0x000fe400078e0019 */
[----:B------:R-:W-:Y:S02]  /*d870*/  IMAD.MOV.U32 R31, RZ, RZ, R26 ;  /* 0x000000ffff1f7224 */ /* 0x000fe400078e001a */
[----:B0-----:R-:W-:-:S05]  /*d880*/  VIADD R6, R26, 0xffffffff ;  /* 0xffffffff1a067836 */ /* 0x001fca0000000000 */
[----:B------:R-:W-:Y:S05]  /*d890*/  @P0 BRA `(.L_x_300) ;  /* 0xfffffff000000947 */ /* 0x000fea000383ffff */
.L_x_287:
[----:B------:R-:W-:Y:S05]  /*d8a0*/  BSYNC B0 ;  /* 0x0000000000007941 */ /* 0x000fea0003800000 */
.L_x_286:
[----:B------:R-:W1:Y:S01]  /*d8b0*/  S2R R0, SR_TID.X ;  /* 0x0000000000007919 */ /* 0x000e620000002100 */
[----:B------:R-:W-:Y:S01]  /*d8c0*/  BSSY B0, `(.L_x_301) ;  /* 0x0000010000007945 */ /* 0x000fe20003800000 */
[----:B-1----:R-:W-:-:S04]  /*d8d0*/  LOP3.LUT R0, R0, 0x7f, RZ, 0xc0, !PT ;  /* 0x0000007f00007812 */ /* 0x002fc800078ec0ff */
[----:B------:R-:W-:-:S13]  /*d8e0*/  ISETP.NE.AND P0, PT, R0, RZ, PT ;  /* 0x000000ff0000720c */ /* 0x000fda0003f05270 */
[----:B------:R-:W-:Y:S05]  /*d8f0*/  @P0 BRA `(.L_x_302) ;  /* 0x0000000000300947 */ /* 0x000fea0003800000 */
[----:B------:R-:W1:Y:S01]  /*d900*/  S2R R5, SR_LANEID ;  /* 0x0000000000057919 */ /* 0x000e620000000000 */
[----:B------:R-:W-:Y:S01]  /*d910*/  VOTEU.ANY UR4, UPT, PT ;  /* 0x0000000000047886 */ /* 0x000fe200038e0100 */
[----:B0-----:R-:W0:Y:S01]  /*d920*/  LDC.64 R2, c[0x0][0xc60] ;  /* 0x00031800ff027b82 */ /* 0x001e220000000a00 */
[----:B------:R-:W1:Y:S02]  /*d930*/  FLO.U32 R0, UR4 ;  /* 0x0000000400007d00 */ /* 0x000e6400080e0000 */
[----:B-1----:R-:W-:-:S06]  /*d940*/  ISETP.EQ.U32.AND P0, PT, R0, R5, PT ;  /* 0x000000050000720c */ /* 0x002fcc0003f02070 */
[----:B------:R-:W0:Y:S07]  /*d950*/  POPC R5, UR4 ;  /* 0x0000000400057d09 */ /* 0x000e2e0008000000 */
[----:B0-----:R-:W3:Y:S01]  /*d960*/  @P0 ATOMG.E.ADD.STRONG.GPU PT, R3, desc[UR36][R2.64], R5 ;  /* 0x00000005020309a8 */ /* 0x001ee200081ee1e4 */
[----:B------:R-:W0:Y:S02]  /*d970*/  S2R R4, SR_LTMASK ;  /* 0x0000000000047919 */ /* 0x000e240000003900 */
[----:B0-----:R-:W-:-:S04]  /*d980*/  LOP3.LUT R4, R4, UR4, RZ, 0xc0, !PT ;  /* 0x0000000404047c12 */ /* 0x001fc8000f8ec0ff */
[----:B------:R-:W0:Y:S01]  /*d990*/  POPC R7, R4 ;  /* 0x0000000400077309 */ /* 0x000e220000000000 */
[----:B---3--:R-:W0:Y:S02]  /*d9a0*/  SHFL.IDX PT, R0, R3, R0, 0x1f ;  /* 0x00001f0003007589 */ /* 0x008e2400000e0000 */
[----:B0-----:R-:W-:-:S07]  /*d9b0*/  IADD3 R16, R0, UR38, R7 ;  /* 0x0000002600107c10 */ /* 0x001fce000fffe007 */
.L_x_302:
[----:B------:R-:W-:Y:S05]  /*d9c0*/  BSYNC B0 ;  /* 0x0000000000007941 */ /* 0x000fea0003800000 */
.L_x_301:
[----:B------:R-:W3:Y:S02]  /*d9d0*/  LDL R0, [R1+0x24] ;  /* 0x0000240001007983 */ /* 0x000ee40000100800 */
[----:B---3--:R-:W-:-:S13]  /*d9e0*/  ISETP.NE.AND P0, PT, R0, 0x3, PT ;  /* 0x000000030000780c */ /* 0x008fda0003f05270 */
[----:B------:R-:W-:Y:S05]  /*d9f0*/  @!P0 BRA `(.L_x_303) ;  /* 0x0000000000048947 */ /* 0x000fea0003800000 */
[----:B------:R-:W-:Y:S01]  /*da00*/  BPT.TRAP 0x1 ;  /* 0x000000040000795c */ /* 0x000fe20000300000 */
.L_x_303:
[----:B------:R-:W-:Y:S01]  /*da10*/  IMAD R0, R25, 0x8, R22 ;  /* 0x0000000819007824 */ /* 0x000fe200078e0216 */
[----:B0-----:R-:W-:Y:S01]  /*da20*/  SHF.L.U32 R3, R28, 0x1f, RZ ;  /* 0x0000001f1c037819 */ /* 0x001fe200000006ff */
[----:B------:R-:W-:Y:S01]  /*da30*/  BSSY B0, `(.L_x_304) ;  /* 0x0000004000007945 */ /* 0x000fe20003800000 */
[----:B------:R-:W-:Y:S02]  /*da40*/  IMAD R6, R26, -0x80, R34 ;  /* 0xffffff801a067824 */ /* 0x000fe400078e0222 */
[----:B------:R-:W0:Y:S02]  /*da50*/  SYNCS.PHASECHK.TRANS64.TRYWAIT P0, [R0+URZ+0x28860], R3 ;  /* 0x02886003000075a7 */ /* 0x000e24000800017f */
[----:B0-----:R-:W-:Y:S05]  /*da60*/  @!P0 BRA `(.L_x_305) ;  /* 0x00000040009c8947 */ /* 0x001fea0003800000 */
.L_x_413:
[----:B------:R-:W-:Y:S05]  /*da70*/  BSYNC B0 ;  /* 0x0000000000007941 */ /* 0x000fea0003800000 */
.L_x_304:
[----:B------:R-:W1:Y:S01]  /*da80*/  S2R R2, SR_TID.X ;  /* 0x0000000000027919 */ /* 0x000e620000002100 */
[----:B------:R-:W-:Y:S01]  /*da90*/  UMOV UR4, 0xffffffff ;  /* 0xffffffff00047882 */ /* 0x000fe20000000000 */
[----:B------:R-:W-:Y:S01]  /*daa0*/  IMAD R9, R25, 0x4000, R33 ;  /* 0x0000400019097824 */ /* 0x000fe200078e0221 */
[----:B-1----:R-:W-:-:S04]  /*dab0*/  LOP3.LUT R2, R2, 0x7f, RZ, 0xc0, !PT ;  /* 0x0000007f02027812 */ /* 0x002fc800078ec0ff */
[----:B------:R-:W-:-:S05]  /*dac0*/  SHF.R.U32.HI R2, RZ, 0x3, R2 ;  /* 0x00000003ff027819 */ /* 0x000fca0000011602 */
[----:B------:R-:W-:Y:S01]  /*dad0*/  IMAD.IADD R6, R6, 0x1, -R2 ;  /* 0x0000000106067824 */ /* 0x000fe200078e0a02 */
[----:B------:R-:W-:Y:S06]  /*dae0*/  BRA.DIV UR4, `(.L_x_306) ;  /* 0x0000004204907947 */ /* 0x000fec000b800000 */
[----:B--2---:R-:W1:Y:S01]  /*daf0*/  SHFL.IDX PT, R14, R18, RZ, 0x181f ;  /* 0x00181fff120e7589 */ /* 0x004e6200000e0000 */
[----:B------:R-:W-:Y:S01]  /*db00*/  ULDC UR4, c[0x0][0x2f4] ;  /* 0x0000bd0000047ab9 */ /* 0x000fe20000000800 */
[C---:B------:R-:W-:Y:S01]  /*db10*/  IMAD.SHL.U32 R5, R30.reuse, 0x2, RZ ;  /* 0x000000021e057824 */ /* 0x040fe200078e00ff */
[----:B------:R-:W-:Y:S01]  /*db20*/  ISETP.GE.AND P1, PT, R30, UR4, PT ;  /* 0x000000041e007c0c */ /* 0x000fe2000bf26270 */
[----:B0-----:R-:W0:Y:S01]  /*db30*/  SHFL.IDX PT, R3, R23, RZ, 0x181f ;  /* 0x00181fff17037589 */ /* 0x001e2200000e0000 */
[----:B------:R-:W-:Y:S01]  /*db40*/  ISETP.GE.AND P0, PT, R29, UR4, PT ;  /* 0x000000041d007c0c */ /* 0x000fe2000bf06270 */
[----:B------:R-:W-:Y:S01]  /*db50*/  IMAD R4, R9, 0x2, R22 ;  /* 0x0000000209047824 */ /* 0x000fe200078e0216 */
[C---:B------:R-:W-:Y:S01]  /*db60*/  ISETP.LT.OR P2, PT, R6.reuse, 0x1, P1 ;  /* 0x000000010600780c */ /* 0x040fe20000f41670 */
[----:B------:R-:W2:Y:S01]  /*db70*/  SHFL.IDX PT, R10, R18, 0x1, 0x181f ;  /* 0x00381f00120a7f89 */ /* 0x000ea200000e0000 */
[----:B------:R-:W-:-:S03]  /*db80*/  ISETP.LT.OR P3, PT, R6, 0x1, P0 ;  /* 0x000000010600780c */ /* 0x000fc60000761670 */
[----:B------:R-:W3:Y:S04]  /*db90*/  SHFL.IDX PT, R7, R23, 0x1, 0x181f ;  /* 0x00381f0017077f89 */ /* 0x000ee800000e0000 */
[----:B------:R-:W-:Y:S01]  /*dba0*/  SHFL.IDX PT, R8, R23, 0x2, 0x181f ;  /* 0x00581f0017087f89 */ /* 0x000fe200000e0000 */
[----:B-1----:R-:W-:-:S03]  /*dbb0*/  IADD3 R2, P4, R14, R5, RZ ;  /* 0x000000050e027210 */ /* 0x002fc60007f9e0ff */
[----:B------:R-:W1:Y:S02]  /*dbc0*/  SHFL.IDX PT, R14, R18, 0x2, 0x181f ;  /* 0x00581f00120e7f89 */ /* 0x000e6400000e0000 */
[----:B0-----:R-:W-:-:S05]  /*dbd0*/  IMAD.X R3, RZ, RZ, R3, P4 ;  /* 0x000000ffff037224 */ /* 0x001fca00020e0603 */
[----:B------:R-:W-:Y:S01]  /*dbe0*/  LDGSTS.E.BYPASS.LTC128B.128 [R4+0x400], desc[UR36][R2.64], !P2 ;  /* 0x0040000002047fae */ /* 0x000fe2000d101d64 */
[----:B------:R-:W-:-:S03]  /*dbf0*/  ISETP.LT.OR P2, PT, R6, 0x11, P1 ;  /* 0x000000110600780c */ /* 0x000fc60000f41670 */
[----:B------:R2:W-:Y:S01]  /*dc00*/  LDGSTS.E.BYPASS.LTC128B.128 [R4+0x4400], desc[UR36][R2.64+0x80], !P3 ;  /* 0x0440008002047fae */ /* 0x0005e2000d901d64 */
[----:B------:R-:W-:Y:S02]  /*dc10*/  ISETP.LT.OR P3, PT, R6, 0x11, P0 ;  /* 0x000000110600780c */ /* 0x000fe40000761670 */
[----:B--2---:R-:W-:Y:S02]  /*dc20*/  IADD3 R2, P4, R10, R5, RZ ;  /* 0x000000050a027210 */ /* 0x004fe40007f9e0ff */
[----:B------:R-:W-:Y:S03]  /*dc30*/  SHFL.IDX PT, R10, R18, 0x4, 0x181f ;  /* 0x00981f00120a7f89 */ /* 0x000fe600000e0000 */
[----:B---3--:R-:W-:Y:S02]  /*dc40*/  IMAD.X R3, RZ, RZ, R7, P4 ;  /* 0x000000ffff037224 */ /* 0x008fe400020e0607 */
[----:B------:R-:W-:Y:S04]  /*dc50*/  SHFL.IDX PT, R7, R23, 0x3, 0x181f ;  /* 0x00781f0017077f89 */ /* 0x000fe800000e0000 */
[----:B------:R-:W-:Y:S01]  /*dc60*/  LDGSTS.E.BYPASS.LTC128B.128 [R4+0xc00], desc[UR36][R2.64], !P2 ;  /* 0x00c0000002047fae */ /* 0x000fe2000d101d64 */
[----:B------:R-:W-:-:S03]  /*dc70*/  ISETP.LT.OR P2, PT, R6, 0x21, P1 ;  /* 0x000000210600780c */ /* 0x000fc60000f41670 */
[----:B------:R1:W-:Y:S01]  /*dc80*/  LDGSTS.E.BYPASS.LTC128B.128 [R4+0x4c00], desc[UR36][R2.64+0x80], !P3 ;  /* 0x04c0008002047fae */ /* 0x0003e2000d901d64 */
[----:B------:R-:W-:Y:S02]  /*dc90*/  ISETP.LT.OR P3, PT, R6, 0x21, P0 ;  /* 0x000000210600780c */ /* 0x000fe40000761670 */
[----:B-1----:R-:W-:Y:S02]  /*dca0*/  IADD3 R2, P4, R14, R5, RZ ;  /* 0x000000050e027210 */ /* 0x002fe40007f9e0ff */
[----:B------:R-:W0:Y:S03]  /*dcb0*/  SHFL.IDX PT, R14, R18, 0x3, 0x181f ;  /* 0x00781f00120e7f89 */ /* 0x000e2600000e0000 */
[----:B------:R-:W-:Y:S02]  /*dcc0*/  IMAD.X R3, RZ, RZ, R8, P4 ;  /* 0x000000ffff037224 */ /* 0x000fe400020e0608 */
[----:B------:R-:W1:Y:S04]  /*dcd0*/  SHFL.IDX PT, R8, R23, 0x4, 0x181f ;  /* 0x00981f0017087f89 */ /* 0x000e6800000e0000 */
[----:B------:R-:W-:Y:S01]  /*dce0*/  LDGSTS.E.BYPASS.LTC128B.128 [R4+0x1400], desc[UR36][R2.64], !P2 ;  /* 0x0140000002047fae */ /* 0x000fe2000d101d64 */
[----:B------:R-:W-:-:S03]  /*dcf0*/  ISETP.LT.OR P2, PT, R6, 0x31, P1 ;  /* 0x000000310600780c */ /* 0x000fc60000f41670 */
[----:B------:R0:W-:Y:S01]  /*dd00*/  LDGSTS.E.BYPASS.LTC128B.128 [R4+0x5400], desc[UR36][R2.64+0x80], !P3 ;  /* 0x0540008002047fae */ /* 0x0001e2000d901d64 */
[----:B------:R-:W-:Y:S02]  /*dd10*/  ISETP.LT.OR P3, PT, R6, 0x31, P0 ;  /* 0x000000310600780c */ /* 0x000fe40000761670 */
[----:B0-----:R-:W-:Y:S02]  /*dd20*/  IADD3 R2, P4, R14, R5, RZ ;  /* 0x000000050e027210 */ /* 0x001fe40007f9e0ff */
[----:B------:R-:W0:Y:S03]  /*dd30*/  SHFL.IDX PT, R14, R18, 0x5, 0x181f ;  /* 0x00b81f00120e7f89 */ /* 0x000e2600000e0000 */
[----:B------:R-:W-:Y:S02]  /*dd40*/  IMAD.X R3, RZ, RZ, R7, P4 ;  /* 0x000000ffff037224 */ /* 0x000fe400020e0607 */
[----:B------:R-:W2:Y:S04]  /*dd50*/  SHFL.IDX PT, R7, R23, 0x5, 0x181f ;  /* 0x00b81f0017077f89 */ /* 0x000ea800000e0000 */
[----:B------:R-:W-:Y:S01]  /*dd60*/  LDGSTS.E.BYPASS.LTC128B.128 [R4+0x1c00], desc[UR36][R2.64], !P2 ;  /* 0x01c0000002047fae */ /* 0x000fe2000d101d64 */
[----:B------:R-:W-:-:S03]  /*dd70*/  ISETP.LT.OR P2, PT, R6, 0x41, P1 ;  /* 0x000000410600780c */ /* 0x000fc60000f41670 */
[----:B------:R3:W-:Y:S01]  /*dd80*/  LDGSTS.E.BYPASS.LTC128B.128 [R4+0x5c00], desc[UR36][R2.64+0x80], !P3 ;  /* 0x05c0008002047fae */ /* 0x0007e2000d901d64 */
[----:B------:R-:W-:Y:S02]  /*dd90*/  ISETP.LT.OR P3, PT, R6, 0x41, P0 ;  /* 0x000000410600780c */ /* 0x000fe40000761670 */
[----:B---3--:R-:W-:Y:S02]  /*dda0*/  IADD3 R2, P4, R10, R5, RZ ;  /* 0x000000050a027210 */ /* 0x008fe40007f9e0ff */
[----:B------:R-:W3:Y:S03]  /*ddb0*/  SHFL.IDX PT, R10, R18, 0x6, 0x181f ;  /* 0x00d81f00120a7f89 */ /* 0x000ee600000e0000 */
[----:B-1----:R-:W-:Y:S02]  /*ddc0*/  IMAD.X R3, RZ, RZ, R8, P4 ;  /* 0x000000ffff037224 */ /* 0x002fe400020e0608 */
[----:B------:R-:W1:Y:S04]  /*ddd0*/  SHFL.IDX PT, R8, R23, 0x6, 0x181f ;  /* 0x00d81f0017087f89 */ /* 0x000e6800000e0000 */
[----:B------:R-:W-:Y:S01]  /*dde0*/  LDGSTS.E.BYPASS.LTC128B.128 [R4+0x2400], desc[UR36][R2.64], !P2 ;  /* 0x0240000002047fae */ /* 0x000fe2000d101d64 */
[----:B------:R-:W-:-:S03]  /*ddf0*/  ISETP.LT.OR P2, PT, R6, 0x51, P1 ;  /* 0x000000510600780c */ /* 0x000fc60000f41670 */
[----:B------:R0:W-:Y:S01]  /*de00*/  LDGSTS.E.BYPASS.LTC128B.128 [R4+0x6400], desc[UR36][R2.64+0x80], !P3 ;  /* 0x0640008002047fae */ /* 0x0001e2000d901d64 */
[----:B------:R-:W-:-:S03]  /*de10*/  ISETP.LT.OR P3, PT, R6, 0x51, P0 ;  /* 0x000000510600780c */ /* 0x000fc60000761670 */
[----:B------:R-:W4:Y:S01]  /*de20*/  SHFL.IDX PT, R23, R23, 0x7, 0x181f ;  /* 0x00f81f0017177f89 */ /* 0x000f2200000e0000 */
[----:B0-----:R-:W-:-:S03]  /*de30*/  IADD3 R2, P4, R14, R5, RZ ;  /* 0x000000050e027210 */ /* 0x001fc60007f9e0ff */
[----:B------:R0:W0:Y:S01]  /*de40*/  SHFL.IDX PT, R14, R18, 0x7, 0x181f ;  /* 0x00f81f00120e7f89 */ /* 0x00002200000e0000 */
[----:B--2---:R-:W-:-:S05]  /*de50*/  IADD3.X R3, RZ, R7, RZ, P4, !PT ;  /* 0x00000007ff037210 */ /* 0x004fca00027fe4ff */
[----:B------:R-:W-:Y:S01]  /*de60*/  LDGSTS.E.BYPASS.LTC128B.128 [R4+0x2c00], desc[UR36][R2.64], !P2 ;  /* 0x02c0000002047fae */ /* 0x000fe2000d101d64 */
[----:B------:R-:W-:-:S03]  /*de70*/  ISETP.LT.OR P2, PT, R6, 0x61, P1 ;  /* 0x000000610600780c */ /* 0x000fc60000f41670 */
[----:B------:R3:W-:Y:S01]  /*de80*/  LDGSTS.E.BYPASS.LTC128B.128 [R4+0x6c00], desc[UR36][R2.64+0x80], !P3 ;  /* 0x06c0008002047fae */ /* 0x0007e2000d901d64 */
[----:B------:R-:W-:Y:S02]  /*de90*/  ISETP.LT.OR P3, PT, R6, 0x61, P0 ;  /* 0x000000610600780c */ /* 0x000fe40000761670 */
[----:B---3--:R-:W-:-:S05]  /*dea0*/  IADD3 R2, P4, R10, R5, RZ ;  /* 0x000000050a027210 */ /* 0x008fca0007f9e0ff */
[----:B-1----:R-:W-:-:S05]  /*deb0*/  IMAD.X R3, RZ, RZ, R8, P4 ;  /* 0x000000ffff037224 */ /* 0x002fca00020e0608 */
[----:B------:R1:W-:Y:S04]  /*dec0*/  LDGSTS.E.BYPASS.LTC128B.128 [R4+0x3400], desc[UR36][R2.64], !P2 ;  /* 0x0340000002047fae */ /* 0x0003e8000d101d64 */
[----:B0---4-:R1:W-:Y:S02]  /*ded0*/  LDGSTS.E.BYPASS.LTC128B.128 [R4+0x7400], desc[UR36][R2.64+0x80], !P3 ;  /* 0x0740008002047fae */ /* 0x0113e4000d901d64 */
.L_x_431:
[C---:B------:R-:W-:Y:S02]  /*dee0*/  ISETP.LT.OR P1, PT, R6.reuse, 0x71, P1 ;  /* 0x000000710600780c */ /* 0x040fe40000f21670 */
[----:B------:R-:W-:Y:S02]  /*def0*/  ISETP.LT.OR P0, PT, R6, 0x71, P0 ;  /* 0x000000710600780c */ /* 0x000fe40000701670 */
[----:B-1----:R-:W-:-:S05]  /*df00*/  IADD3 R2, P2, R14, R5, RZ ;  /* 0x000000050e027210 */ /* 0x002fca0007f5e0ff */
[----:B------:R-:W-:-:S05]  /*df10*/  IMAD.X R3, RZ, RZ, R23, P2 ;  /* 0x000000ffff037224 */ /* 0x000fca00010e0617 */
[----:B------:R-:W-:Y:S01]  /*df20*/  @!PT LDS RZ, [RZ] ;  /* 0x00000000fffff984 */ /* 0x000fe20000000800 */
[----:B------:R-:W-:Y:S01]  /*df30*/  @!PT LDS RZ, [RZ] ;  /* 0x00000000fffff984 */ /* 0x000fe20000000800 */
[----:B------:R-:W-:Y:S01]  /*df40*/  @!PT LDS RZ, [RZ] ;  /* 0x00000000fffff984 */ /* 0x000fe20000000800 */
[----:B------:R0:W-:Y:S04]  /*df50*/  LDGSTS.E.BYPASS.LTC128B.128 [R4+0x3c00], desc[UR36][R2.64], !P1 ;  /* 0x03c0000002047fae */ /* 0x0001e8000c901d64 */
[----:B------:R0:W-:Y:S01]  /*df60*/  LDGSTS.E.BYPASS.LTC128B.128 [R4+0x7c00], desc[UR36][R2.64+0x80], !P0 ;  /* 0x07c0008002047fae */ /* 0x0001e2000c101d64 */
[----:B------:R-:W-:Y:S01]  /*df70*/  PLOP3.LUT P0, PT, PT, PT, PT, 0x80, 0x0 ;  /* 0x000000000000781c */ /* 0x000fe20003f0f070 */
[----:B------:R-:W-:-:S12]  /*df80*/  NOP ;  /* 0x0000000000007918 */ /* 0x000fd80000000000 */
.L_x_307:
[----:B------:R-:W-:Y:S02]  /*df90*/  PLOP3.LUT P1, PT, P1, P0, PT, 0xa2, 0x0 ;  /* 0x000000000000781c */ /* 0x000fe40000f21472 */
[----:B------:R-:W-:-:S08]  /*dfa0*/  @P0 R2UR P1, UR4, R0 ;  /* 0x00000000000402ca */ /* 0x000fd00000020000 */
[----:B------:R-:W-:-:S05]  /*dfb0*/  @P0 PLOP3.LUT P0, PT, P1, PT, PT, 0x80, 0x0 ;  /* 0x000000000000081c */ /* 0x000fca0000f0f070 */
[----:B------:R-:W-:Y:S01]  /*dfc0*/  @!P1 SYNCS.ARRIVE.TRANS64.RED.A0T1 RZ, [UR4+0x28850], RZ ;  /* 0x028850ffffff99a7 */ /* 0x000fe20008200404 */
[----:B------:R-:W-:Y:S07]  /*dfd0*/  @!P1 ARRIVES.LDGSTSBAR.64.TRANSCNT [UR4+0x28850] ;  /* 0x02885000ff0099b0 */ /* 0x000fee0008000a84 */
[----:B------:R-:W-:Y:S05]  /*dfe0*/  @P0 BRA.U.ANY `(.L_x_307) ;  /* 0xfffffffd00e80947 */ /* 0x000fea000393ffff */
[----:B------:R-:W-:Y:S01]  /*dff0*/  NOP ;  /* 0x0000000000007918 */ /* 0x000fe20000000000 */
[----:B0-----:R-:W2:Y:S02]  /*e000*/  LDL R2, [R1+0x24] ;  /* 0x0000240001027983 */ /* 0x001ea40000100800 */
[----:B--2---:R-:W-:-:S13]  /*e010*/  ISETP.NE.AND P2, PT, R2, 0x3, PT ;  /* 0x000000030200780c */ /* 0x004fda0003f45270 */
[----:B------:R-:W-:Y:S05]  /*e020*/  @!P2 BRA `(.L_x_308) ;  /* 0x000000000004a947 */ /* 0x000fea0003800000 */
[----:B------:R-:W-:Y:S01]  /*e030*/  BPT.TRAP 0x1 ;  /* 0x000000040000795c */ /* 0x000fe20000300000 */
.L_x_308:
[----:B------:R0:W-:Y:S01]  /*e040*/  SYNCS.ARRIVE.TRANS64.A1T0 RZ, [R0+URZ+0x28850], RZ ;  /* 0x028850ff00ff79a7 */ /* 0x0001e2000810003f */
[----:B------:R-:W-:-:S05]  /*e050*/  VIADD R25, R25, 0x1 ;  /* 0x0000000119197836 */ /* 0x000fca0000000000 */
[----:B------:R-:W-:-:S04]  /*e060*/  ISETP.NE.AND P0, PT, R25, 0x2, PT ;  /* 0x000000021900780c */ /* 0x000fc80003f05270 */
[----:B------:R-:W-:Y:S02]  /*e070*/  SEL R3, RZ, 0x1, P0 ;  /* 0x00000001ff037807 */ /* 0x000fe40000000000 */
[----:B------:R-:W-:Y:S02]  /*e080*/  SEL R25, R25, RZ, P0 ;  /* 0x000000ff19197207 */ /* 0x000fe40000000000 */
[----:B0-----:R-:W-:-:S07]  /*e090*/  LOP3.LUT R28, R28, R3, RZ, 0x3c, !PT ;  /* 0x000000031c1c7212 */ /* 0x001fce00078e3cff */
.L_x_265:
[----:B------:R-:W-:Y:S05]  /*e0a0*/  BSYNC B7 ;  /* 0x0000000000077941 */ /* 0x000fea0003800000 */
.L_x_263:
[----:B------:R-:W-:-:S13]  /*e0b0*/  LOP3.LUT P0, RZ, R27, 0x20, RZ, 0xc0, !PT ;  /* 0x000000201bff7812 */ /* 0x000fda000780c0ff */
[----:B------:R-:W-:Y:S05]  /*e0c0*/  @!P0 BRA `(.L_x_309) ;  /* 0x0000000000248947 */ /* 0x000fea0003800000 */
[----:B------:R-:W-:Y:S05]  /*e0d0*/  WARPSYNC.ALL ;  /* 0x0000000000007948 */ /* 0x000fea0003800000 */
[----:B------:R-:W0:Y:S08]  /*e0e0*/  S2UR UR5, SR_CgaCtaId ;  /* 0x00000000000579c3 */ /* 0x000e300000008800 */
[----:B------:R-:W-:Y:S06]  /*e0f0*/  BAR.SYNC.DEFER_BLOCKING 0x5, 0x180 ;  /* 0x0146000000007b1d */ /* 0x000fec0000010000 */
[----:B------:R-:W-:-:S02]  /*e100*/  UMOV UR4, 0x400 ;  /* 0x0000040000047882 */ /* 0x000fc40000000000 */
[----:B0-----:R-:W-:-:S06]  /*e110*/  ULEA UR4, UR5, UR4, 0x18 ;  /* 0x0000000405047291 */ /* 0x001fcc000f8ec03f */
[----:B------:R-:W-:-:S05]  /*e120*/  IMAD.U32 R22, RZ, RZ, UR4 ;  /* 0x00000004ff167e24 */ /* 0x000fca000f8e00ff */
[----:B------:R2:W3:Y:S01]  /*e130*/  LDS.128 R16, [R22+0x288d0] ;  /* 0x0288d00016107984 */ /* 0x0004e20000000c00 */
[----:B------:R-:W-:Y:S06]  /*e140*/  BAR.ARV 0x4, 0x180 ;  /* 0x0106000000007b1d */ /* 0x000fec0000002000 */
[----:B------:R-:W-:Y:S05]  /*e150*/  BRA `(.L_x_310) ;  /* 0x0000000800d07947 */ /* 0x000fea0003800000 */
.L_x_309:
[----:B------:R-:W0:Y:S01]  /*e160*/  S2R R0, SR_TID.X ;  /* 0x0000000000007919 */ /* 0x000e220000002100 */
[----:B------:R-:W-:Y:S01]  /*e170*/  UMOV UR4, 0xffffffff ;  /* 0xffffffff00047882 */ /* 0x000fe20000000000 */
[----:B0-----:R-:W-:-:S04]  /*e180*/  LOP3.LUT R9, R0, 0x1f, RZ, 0xc0, !PT ;  /* 0x0000001f00097812 */ /* 0x001fc800078ec0ff */
[----:B------:R-:W-:Y:S01]  /*e190*/  ISETP.NE.AND P0, PT, R9, 0x1f, PT ;  /* 0x0000001f0900780c */ /* 0x000fe20003f05270 */
[----:B------:R-:W-:-:S12]  /*e1a0*/  BRA.DIV UR4, `(.L_x_311) ;  /* 0x00000046045c7947 */ /* 0x000fd8000b800000 */
[----:B------:R-:W-:Y:S01]  /*e1b0*/  IMAD.IADD R7, R19, 0x1, R9 ;  /* 0x0000000113077824 */ /* 0x000fe200078e0209 */
[----:B------:R-:W-:-:S04]  /*e1c0*/  ULDC UR4, c[0x0][0xc3c] ;  /* 0x00030f0000047ab9 */ /* 0x000fc80000000800 */
[----:B------:R-:W-:-:S13]  /*e1d0*/  ISETP.GE.OR P1, PT, R7, UR4, !P0 ;  /* 0x0000000407007c0c */ /* 0x000fda000c726670 */
[----:B------:R-:W0:Y:S08]  /*e1e0*/  @!P1 LDC.64 R2, c[0x0][0xc80] ;  /* 0x00032000ff029b82 */ /* 0x000e300000000a00 */
[----:B------:R-:W1:Y:S01]  /*e1f0*/  @!P1 LDC.64 R4, c[0x0][0xc78] ;  /* 0x00031e00ff049b82 */ /* 0x000e620000000a00 */
[----:B0-----:R-:W-:-:S05]  /*e200*/  @!P1 IMAD.WIDE R2, R7, 0x4, R2 ;  /* 0x0000000407029825 */ /* 0x001fca00078e0202 */
[----:B------:R1:W2:Y:S02]  /*e210*/  @!P1 LDG.E R6, desc[UR36][R2.64] ;  /* 0x0000002402069981 */ /* 0x0002a4000c1e1900 */
[----:B-1----:R-:W-:-:S05]  /*e220*/  @!P1 IMAD.WIDE R2, R7, 0x4, R4 ;  /* 0x0000000407029825 */ /* 0x002fca00078e0204 */
[----:B------:R-:W3:Y:S01]  /*e230*/  @!P1 LDG.E R5, desc[UR36][R2.64] ;  /* 0x0000002402059981 */ /* 0x000ee2000c1e1900 */
[----:B------:R-:W-:Y:S01]  /*e240*/  IMAD.MOV.U32 R7, RZ, RZ, RZ ;  /* 0x000000ffff077224 */ /* 0x000fe200078e00ff */
[C---:B------:R-:W-:Y:S01]  /*e250*/  ISETP.GE.U32.AND P2, PT, R9.reuse, 0x2, PT ;  /* 0x000000020900780c */ /* 0x040fe20003f46070 */
[----:B------:R-:W-:Y:S01]  /*e260*/  IMAD.MOV.U32 R4, RZ, RZ, RZ ;  /* 0x000000ffff047224 */ /* 0x000fe200078e00ff */
[C---:B------:R-:W-:Y:S01]  /*e270*/  ISETP.GE.U32.AND P3, PT, R9.reuse, 0x4, PT ;  /* 0x000000040900780c */ /* 0x040fe20003f66070 */
[----:B------:R-:W-:Y:S01]  /*e280*/  SHFL.IDX PT, R0, R16, RZ, 0x1f ;  /* 0x00001fff10007589 */ /* 0x000fe200000e0000 */
[C---:B------:R-:W-:Y:S02]  /*e290*/  ISETP.GE.U32.AND P4, PT, R9.reuse, 0x8, PT ;  /* 0x000000080900780c */ /* 0x040fe40003f86070 */
[----:B------:R-:W-:Y:S01]  /*e2a0*/  ISETP.GE.U32.AND P5, PT, R9, 0x10, PT ;  /* 0x000000100900780c */ /* 0x000fe20003fa6070 */
[----:B------:R-:W-:Y:S01]  /*e2b0*/  SHFL.IDX PT, R8, R16, 0x1, 0x1f ;  /* 0x00201f0010087f89 */ /* 0x000fe200000e0000 */
[----:B--2---:R-:W-:-:S02]  /*e2c0*/  @!P1 IMAD.MOV.U32 R7, RZ, RZ, R6 ;  /* 0x000000ffff079224 */ /* 0x004fc400078e0006 */
[----:B------:R-:W-:Y:S02]  /*e2d0*/  IMAD.MOV.U32 R6, RZ, RZ, RZ ;  /* 0x000000ffff067224 */ /* 0x000fe400078e00ff */
[----:B---3--:R-:W-:Y:S01]  /*e2e0*/  @!P1 IMAD.MOV.U32 R4, RZ, RZ, R5 ;  /* 0x000000ffff049224 */ /* 0x008fe200078e0005 */
[----:B------:R-:W-:-:S03]  /*e2f0*/  ISETP.NE.AND P1, PT, R9, RZ, PT ;  /* 0x000000ff0900720c */ /* 0x000fc60003f25270 */
[----:B------:R-:W-:-:S05]  /*e300*/  IMAD R13, R4, R7, RZ ;  /* 0x00000007040d7224 */ /* 0x000fca00078e02ff */
        /* <DEDUP_REMOVED lines=15> */
[----:B------:R0:W1:Y:S02]  /*e400*/  SHFL.IDX PT, R14, R2, 0x1f, 0x1f ;  /* 0x03e01f00020e7f89 */ /* 0x00006400000e0000 */
.L_x_441:
[----:B------:R-:W-:Y:S02]  /*e410*/  ULDC UR4, c[0x0][0xc38] ;  /* 0x00030e0000047ab9 */ /* 0x000fe40000000800 */
[----:B------:R-:W-:-:S05]  /*e420*/  MOV R5, UR4 ;  /* 0x0000000400057c02 */ /* 0x000fca0008000f00 */
[----:B-1----:R-:W-:-:S04]  /*e430*/  IMAD R14, R14, R5, RZ ;  /* 0x000000050e0e7224 */ /* 0x002fc800078e02ff */
[----:B------:R-:W-:-:S05]  /*e440*/  IMAD.IADD R9, R8, 0x1, R14 ;  /* 0x0000000108097824 */ /* 0x000fca00078e020e */
[----:B------:R-:W-:-:S13]  /*e450*/  ISETP.GT.AND P6, PT, R9, R0, PT ;  /* 0x000000000900720c */ /* 0x000fda0003fc4270 */
[----:B------:R-:W-:Y:S05]  /*e460*/  @P6 BRA `(.L_x_312) ;  /* 0x0000000000a46947 */ /* 0x000fea0003800000 */
.L_x_315:
[----:B0-----:R-:W0:Y:S01]  /*e470*/  LDC R2, c[0x0][0xc3c] ;  /* 0x00030f00ff027b82 */ /* 0x001e220000000800 */
[----:B------:R-:W-:-:S05]  /*e480*/  VIADD R19, R19, 0x1f ;  /* 0x0000001f13137836 */ /* 0x000fca0000000000 */
[----:B0-----:R-:W-:-:S13]  /*e490*/  ISETP.GE.AND P6, PT, R19, R2, PT ;  /* 0x000000021300720c */ /* 0x001fda0003fc6270 */
[----:B------:R-:W-:Y:S05]  /*e4a0*/  @P6 BRA `(.L_x_313) ;  /* 0x0000000400b86947 */ /* 0x000fea0003800000 */
[----:B------:R-:W0:Y:S01]  /*e4b0*/  S2R R3, SR_TID.X ;  /* 0x0000000000037919 */ /* 0x000e220000002100 */
[----:B------:R-:W-:Y:S01]  /*e4c0*/  IMAD.MOV.U32 R7, RZ, RZ, RZ ;  /* 0x000000ffff077224 */ /* 0x000fe200078e00ff */
[----:B0-----:R-:W-:-:S05]  /*e4d0*/  LOP3.LUT R3, R3, 0x1f, RZ, 0xc0, !PT ;  /* 0x0000001f03037812 */ /* 0x001fca00078ec0ff */
[----:B------:R-:W-:-:S05]  /*e4e0*/  IMAD.IADD R11, R19, 0x1, R3 ;  /* 0x00000001130b7824 */ /* 0x000fca00078e0203 */
[----:B------:R-:W-:-:S13]  /*e4f0*/  ISETP.GE.OR P6, PT, R11, R2, !P0 ;  /* 0x000000020b00720c */ /* 0x000fda00047c6670 */
[----:B------:R-:W0:Y:S08]  /*e500*/  @!P6 LDC.64 R2, c[0x0][0xc80] ;  /* 0x00032000ff02eb82 */ /* 0x000e300000000a00 */
[----:B------:R-:W1:Y:S01]  /*e510*/  @!P6 LDC.64 R4, c[0x0][0xc78] ;  /* 0x00031e00ff04eb82 */ /* 0x000e620000000a00 */
[----:B0-----:R-:W-:-:S05]  /*e520*/  @!P6 IMAD.WIDE R2, R11, 0x4, R2 ;  /* 0x000000040b02e825 */ /* 0x001fca00078e0202 */
[----:B------:R1:W2:Y:S02]  /*e530*/  @!P6 LDG.E R7, desc[UR36][R2.64] ;  /* 0x000000240207e981 */ /* 0x0002a4000c1e1900 */
[----:B-1----:R-:W-:-:S04]  /*e540*/  @!P6 IMAD.WIDE R2, R11, 0x4, R4 ;  /* 0x000000040b02e825 */ /* 0x002fc800078e0204 */
[----:B------:R-:W-:-:S06]  /*e550*/  IMAD.MOV.U32 R4, RZ, RZ, RZ ;  /* 0x000000ffff047224 */ /* 0x000fcc00078e00ff */
[----:B------:R-:W2:Y:S01]  /*e560*/  @!P6 LDG.E R4, desc[UR36][R2.64] ;  /* 0x000000240204e981 */ /* 0x000ea2000c1e1900 */
[----:B------:R-:W-:Y:S01]  /*e570*/  UMOV UR4, 0xffffffff ;  /* 0xffffffff00047882 */ /* 0x000fe20000000000 */
[----:B--2---:R-:W-:Y:S02]  /*e580*/  IMAD R13, R4, R7, RZ ;  /* 0x00000007040d7224 */ /* 0x004fe400078e02ff */
[----:B------:R-:W-:Y:S05]  /*e590*/  BRA.DIV UR4, `(.L_x_314) ;  /* 0x00000046049c7947 */ /* 0x000fea000b800000 */
        /* <DEDUP_REMOVED lines=16> */
.L_x_449:
[----:B------:R-:W-:Y:S02]  /*e6a0*/  ULDC UR4, c[0x0][0xc38] ;  /* 0x00030e0000047ab9 */ /* 0x000fe40000000800 */
[----:B------:R-:W-:-:S04]  /*e6b0*/  IMAD.U32 R5, RZ, RZ, UR4 ;  /* 0x00000004ff057e24 */ /* 0x000fc8000f8e00ff */
[----:B-1----:R-:W-:-:S04]  /*e6c0*/  IMAD R14, R14, R5, RZ ;  /* 0x000000050e0e7224 */ /* 0x002fc800078e02ff */
[----:B------:R-:W-:-:S05]  /*e6d0*/  IMAD.IADD R9, R14, 0x1, R9 ;  /* 0x000000010e097824 */ /* 0x000fca00078e0209 */
[----:B------:R-:W-:-:S13]  /*e6e0*/  ISETP.GT.AND P6, PT, R9, R0, PT ;  /* 0x000000000900720c */ /* 0x000fda0003fc4270 */
[----:B------:R-:W-:Y:S05]  /*e6f0*/  @!P6 BRA `(.L_x_315) ;  /* 0xfffffffc005ce947 */ /* 0x000fea000383ffff */
.L_x_312:
[----:B------:R-:W-:Y:S01]  /*e700*/  IMAD.IADD R9, R9, 0x1, -R14 ;  /* 0x0000000109097824 */ /* 0x000fe200078e0a0e */
[----:B------:R-:W-:-:S03]  /*e710*/  UMOV UR4, 0xffffffff ;  /* 0xffffffff00047882 */ /* 0x000fc60000000000 */
[----:B------:R-:W-:-:S05]  /*e720*/  IMAD R3, R2, R5, R9 ;  /* 0x0000000502037224 */ /* 0x000fca00078e0209 */
[----:B------:R-:W-:Y:S01]  /*e730*/  ISETP.GT.AND P6, PT, R3, R0, PT ;  /* 0x000000000300720c */ /* 0x000fe20003fc4270 */
[----:B------:R-:W-:-:S12]  /*e740*/  BRA.DIV UR4, `(.L_x_316) ;  /* 0x0000004604e87947 */ /* 0x000fd8000b800000 */
[----:B------:R-:W-:-:S04]  /*e750*/  VOTE.ANY R3, PT, !P6 ;  /* 0x0000000000037806 */ /* 0x000fc800070e0100 */
[----:B------:R-:W1:Y:S02]  /*e760*/  POPC R8, R3 ;  /* 0x0000000300087309 */ /* 0x000e640000000000 */
[----:B-1----:R1:W2:Y:S04]  /*e770*/  SHFL.IDX PT, R7, R7, R8, 0x1f ;  /* 0x00001f0807077589 */ /* 0x0022a800000e0000 */
[----:B------:R1:W3:Y:S02]  /*e780*/  SHFL.IDX PT, R4, R4, R8, 0x1f ;  /* 0x00001f0804047589 */ /* 0x0002e400000e0000 */
.L_x_454:
[----:B------:R-:W-:-:S13]  /*e790*/  ISETP.NE.AND P0, PT, R3, RZ, PT ;  /* 0x000000ff0300720c */ /* 0x000fda0003f05270 */
[----:B------:R-:W-:Y:S05]  /*e7a0*/  @!P0 BRA `(.L_x_317) ;  /* 0x0000000000108947 */ /* 0x000fea0003800000 */
[----:B------:R-:W-:Y:S01]  /*e7b0*/  UMOV UR4, 0xffffffff ;  /* 0xffffffff00047882 */ /* 0x000fe20000000000 */
[----:B------:R-:W-:Y:S02]  /*e7c0*/  VIADD R12, R8, 0xffffffff ;  /* 0xffffffff080c7836 */ /* 0x000fe40000000000 */
[----:B------:R-:W-:Y:S05]  /*e7d0*/  BRA.DIV UR4, `(.L_x_318) ;  /* 0x0000004a04207947 */ /* 0x000fea000b800000 */
[----:B------:R4:W0:Y:S02]  /*e7e0*/  SHFL.IDX PT, R6, R2, R12, 0x1f ;  /* 0x00001f0c02067589 */ /* 0x00082400000e0000 */
.L_x_317:
[----:B--2---:R-:W-:Y:S01]  /*e7f0*/  IABS R10, R7 ;  /* 0x00000007000a7213 */ /* 0x004fe20000000000 */
[----:B0-----:R-:W-:Y:S01]  /*e800*/  IMAD R16, R6, R5, R9 ;  /* 0x0000000506107224 */ /* 0x001fe200078e0209 */
[----:B---3--:R-:W-:Y:S01]  /*e810*/  IABS R5, R4 ;  /* 0x0000000400057213 */ /* 0x008fe20000000000 */
[----:B------:R-:W-:Y:S01]  /*e820*/  IMAD.IADD R19, R8, 0x1, R19 ;  /* 0x0000000108137824 */ /* 0x000fe200078e0213 */
[----:B------:R-:W0:Y:S01]  /*e830*/  I2F.RP R11, R10 ;  /* 0x0000000a000b7306 */ /* 0x000e220000209400 */
[----:B------:R-:W-:-:S07]  /*e840*/  IMAD.IADD R0, R0, 0x1, -R16 ;  /* 0x0000000100007824 */ /* 0x000fce00078e0a10 */
[----:B----4-:R-:W2:Y:S08]  /*e850*/  I2F.RP R12, R5 ;  /* 0x00000005000c7306 */ /* 0x010eb00000209400 */
[----:B0-----:R-:W0:Y:S08]  /*e860*/  MUFU.RCP R11, R11 ;  /* 0x0000000b000b7308 */ /* 0x001e300000001000 */
[----:B--2---:R-:W-:Y:S01]  /*e870*/  MUFU.RCP R12, R12 ;  /* 0x0000000c000c7308 */ /* 0x004fe20000001000 */
[----:B0-----:R-:W-:-:S07]  /*e880*/  VIADD R2, R11, 0xffffffe ;  /* 0x0ffffffe0b027836 */ /* 0x001fce0000000000 */
[----:B------:R0:W2:Y:S02]  /*e890*/  F2I.FTZ.U32.TRUNC.NTZ R3, R2 ;  /* 0x0000000200037305 */ /* 0x0000a4000021f000 */
[----:B0-----:R-:W-:Y:S01]  /*e8a0*/  IMAD.MOV.U32 R2, RZ, RZ, RZ ;  /* 0x000000ffff027224 */ /* 0x001fe200078e00ff */
[----:B--2---:R-:W-:-:S05]  /*e8b0*/  IADD3 R9, RZ, -R3, RZ ;  /* 0x80000003ff097210 */ /* 0x004fca0007ffe0ff */
[----:B------:R-:W-:-:S04]  /*e8c0*/  IMAD R9, R9, R10, RZ ;  /* 0x0000000a09097224 */ /* 0x000fc800078e02ff */
[----:B------:R-:W-:Y:S01]  /*e8d0*/  IMAD.HI.U32 R3, R3, R9, R2 ;  /* 0x0000000903037227 */ /* 0x000fe200078e0002 */
[----:B------:R-:W-:Y:S02]  /*e8e0*/  IABS R2, R7 ;  /* 0x0000000700027213 */ /* 0x000fe40000000000 */
[----:B------:R-:W-:-:S03]  /*e8f0*/  IABS R9, R0 ;  /* 0x0000000000097213 */ /* 0x000fc60000000000 */
[----:B------:R-:W-:Y:S02]  /*e900*/  IMAD.MOV R2, RZ, RZ, -R2 ;  /* 0x000000ffff027224 */ /* 0x000fe400078e0a02 */
[----:B------:R-:W-:-:S04]  /*e910*/  IMAD.HI.U32 R6, R3, R9, RZ ;  /* 0x0000000903067227 */ /* 0x000fc800078e00ff */
[----:B------:R-:W-:Y:S02]  /*e920*/  VIADD R3, R12, 0xffffffe ;  /* 0x0ffffffe0c037836 */ /* 0x000fe40000000000 */
[----:B------:R-:W-:-:S04]  /*e930*/  IMAD R9, R6, R2, R9 ;  /* 0x0000000206097224 */ /* 0x000fc800078e0209 */
[----:B------:R-:W0:Y:S01]  /*e940*/  F2I.FTZ.U32.TRUNC.NTZ R3, R3 ;  /* 0x0000000300037305 */ /* 0x000e22000021f000 */
[----:B------:R-:W-:-:S13]  /*e950*/  ISETP.GT.U32.AND P1, PT, R10, R9, PT ;  /* 0x000000090a00720c */ /* 0x000fda0003f24070 */
[----:B------:R-:W-:Y:S02]  /*e960*/  @!P1 IMAD.IADD R9, R9, 0x1, -R10 ;  /* 0x0000000109099824 */ /* 0x000fe400078e0a0a */
[----:B0-----:R-:W-:Y:S02]  /*e970*/  IMAD.MOV R2, RZ, RZ, -R3 ;  /* 0x000000ffff027224 */ /* 0x001fe400078e0a03 */
[----:B------:R-:W-:Y:S01]  /*e980*/  @!P1 VIADD R6, R6, 0x1 ;  /* 0x0000000106069836 */ /* 0x000fe20000000000 */
[----:B------:R-:W-:Y:S01]  /*e990*/  ISETP.GE.U32.AND P0, PT, R9, R10, PT ;  /* 0x0000000a0900720c */ /* 0x000fe20003f06070 */
[----:B------:R-:W-:Y:S01]  /*e9a0*/  IMAD R9, R2, R5, RZ ;  /* 0x0000000502097224 */ /* 0x000fe200078e02ff */
[----:B------:R-:W-:Y:S01]  /*e9b0*/  ISETP.NE.AND P1, PT, R7, RZ, PT ;  /* 0x000000ff0700720c */ /* 0x000fe20003f25270 */
[----:B------:R-:W-:-:S04]  /*e9c0*/  IMAD.MOV.U32 R2, RZ, RZ, RZ ;  /* 0x000000ffff027224 */ /* 0x000fc800078e00ff */
[----:B------:R-:W-:Y:S01]  /*e9d0*/  IMAD.HI.U32 R9, R3, R9, R2 ;  /* 0x0000000903097227 */ /* 0x000fe200078e0002 */
[----:B------:R-:W-:Y:S02]  /*e9e0*/  LOP3.LUT R2, R0, R7, RZ, 0x3c, !PT ;  /* 0x0000000700027212 */ /* 0x000fe400078e3cff */
[----:B------:R-:W-:Y:S02]  /*e9f0*/  IABS R3, R4 ;  /* 0x0000000400037213 */ /* 0x000fe40000000000 */
[----:B------:R-:W-:Y:S01]  /*ea00*/  ISETP.GE.AND P2, PT, R2, RZ, PT ;  /* 0x000000ff0200720c */ /* 0x000fe20003f46270 */
[----:B------:R-:W-:Y:S02]  /*ea10*/  @P0 VIADD R6, R6, 0x1 ;  /* 0x0000000106060836 */ /* 0x000fe40000000000 */
[----:B------:R-:W-:-:S10]  /*ea20*/  IMAD.MOV R3, RZ, RZ, -R3 ;  /* 0x000000ffff037224 */ /* 0x000fd400078e0a03 */
[----:B------:R-:W-:Y:S01]  /*ea30*/  @!P2 IMAD.MOV R6, RZ, RZ, -R6 ;  /* 0x000000ffff06a224 */ /* 0x000fe200078e0a06 */
[----:B------:R-:W-:-:S04]  /*ea40*/  @!P1 LOP3.LUT R6, RZ, R7, RZ, 0x33, !PT ;  /* 0x00000007ff069212 */ /* 0x000fc800078e33ff */
[-C--:B------:R-:W-:Y:S01]  /*ea50*/  IABS R2, R6.reuse ;  /* 0x0000000600027213 */ /* 0x080fe20000000000 */
[----:B------:R-:W-:-:S04]  /*ea60*/  IMAD R7, R7, R6, RZ ;  /* 0x0000000607077224 */ /* 0x000fc800078e02ff */
[----:B------:R-:W-:-:S04]  /*ea70*/  IMAD.HI.U32 R9, R9, R2, RZ ;  /* 0x0000000209097227 */ /* 0x000fc800078e00ff */
[----:B------:R-:W-:Y:S02]  /*ea80*/  IMAD R2, R9, R3, R2 ;  /* 0x0000000309027224 */ /* 0x000fe400078e0202 */
[----:B------:R-:W-:-:S03]  /*ea90*/  IMAD.IADD R17, R0, 0x1, -R7 ;  /* 0x0000000100117824 */ /* 0x000fc600078e0a07 */
[----:B------:R-:W-:-:S13]  /*eaa0*/  ISETP.GT.U32.AND P1, PT, R5, R2, PT ;  /* 0x000000020500720c */ /* 0x000fda0003f24070 */
[----:B------:R-:W-:Y:S02]  /*eab0*/  @!P1 IMAD.IADD R2, R2, 0x1, -R5 ;  /* 0x0000000102029824 */ /* 0x000fe400078e0a05 */
[----:B------:R-:W-:Y:S01]  /*eac0*/  @!P1 VIADD R9, R9, 0x1 ;  /* 0x0000000109099836 */ /* 0x000fe20000000000 */
[----:B------:R-:W-:Y:S02]  /*ead0*/  ISETP.NE.AND P1, PT, R4, RZ, PT ;  /* 0x000000ff0400720c */ /* 0x000fe40003f25270 */
[----:B------:R-:W-:Y:S02]  /*eae0*/  ISETP.GE.U32.AND P0, PT, R2, R5, PT ;  /* 0x000000050200720c */ /* 0x000fe40003f06070 */
[----:B------:R-:W-:-:S04]  /*eaf0*/  LOP3.LUT R2, R6, R4, RZ, 0x3c, !PT ;  /* 0x0000000406027212 */ /* 0x000fc800078e3cff */
[----:B------:R-:W-:-:S07]  /*eb00*/  ISETP.GE.AND P2, PT, R2, RZ, PT ;  /* 0x000000ff0200720c */ /* 0x000fce0003f46270 */
[----:B------:R-:W-:-:S06]  /*eb10*/  @P0 VIADD R9, R9, 0x1 ;  /* 0x0000000109090836 */ /* 0x000fcc0000000000 */
[----:B------:R-:W-:Y:S01]  /*eb20*/  @!P2 IMAD.MOV R9, RZ, RZ, -R9 ;  /* 0x000000ffff09a224 */ /* 0x000fe200078e0a09 */
[----:B------:R-:W-:-:S04]  /*eb30*/  @!P1 LOP3.LUT R9, RZ, R4, RZ, 0x33, !PT ;  /* 0x00000004ff099212 */ /* 0x000fc800078e33ff */
[----:B------:R-:W-:Y:S01]  /*eb40*/  IADD3 R3, -R9, RZ, RZ ;  /* 0x000000ff09037210 */ /* 0x000fe20007ffe1ff */
[----:B------:R-:W-:-:S04]  /*eb50*/  IMAD R9, R4, 0x1000000, R9 ;  /* 0x0100000004097824 */ /* 0x000fc800078e0209 */
[----:B------:R-:W-:-:S04]  /*eb60*/  IMAD R18, R4, R3, R6 ;  /* 0x0000000304127224 */ /* 0x000fc800078e0206 */
[----:B------:R-:W-:Y:S01]  /*eb70*/  IMAD R18, R18, 0x10000, R9 ;  /* 0x0001000012127824 */ /* 0x000fe200078e0209 */
[----:B------:R-:W-:Y:S06]  /*eb80*/  BRA `(.L_x_319) ;  /* 0x00000000001c7947 */ /* 0x000fec0003800000 */
.L_x_313:
[----:B------:R-:W-:Y:S01]  /*eb90*/  UMOV UR4, URZ ;  /* 0x0000003f00047c82 */ /* 0x000fe20008000000 */
[----:B------:R-:W-:Y:S01]  /*eba0*/  UMOV UR5, URZ ;  /* 0x0000003f00057c82 */ /* 0x000fe20008000000 */
[----:B------:R-:W-:Y:S01]  /*ebb0*/  ULDC UR6, c[0x0][0xc3c] ;  /* 0x00030f0000067ab9 */ /* 0x000fe20000000800 */
[----:B------:R-:W-:Y:S02]  /*ebc0*/  IMAD.MOV.U32 R16, RZ, RZ, R0 ;  /* 0x000000ffff107224 */ /* 0x000fe400078e0000 */
[----:B------:R-:W-:Y:S02]  /*ebd0*/  IMAD.U32 R17, RZ, RZ, UR4 ;  /* 0x00000004ff117e24 */ /* 0x000fe4000f8e00ff */
[----:B------:R-:W-:Y:S02]  /*ebe0*/  IMAD.U32 R18, RZ, RZ, UR5 ;  /* 0x00000005ff127e24 */ /* 0x000fe4000f8e00ff */
[----:B------:R-:W-:-:S07]  /*ebf0*/  IMAD.U32 R19, RZ, RZ, UR6 ;  /* 0x00000006ff137e24 */ /* 0x000fce000f8e00ff */
.L_x_319:
[----:B------:R-:W0:Y:S01]  /*ec00*/  S2R R0, SR_TID.X ;  /* 0x0000000000007919 */ /* 0x000e220000002100 */
[----:B------:R-:W-:Y:S05]  /*ec10*/  WARPSYNC.ALL ;  /* 0x0000000000007948 */ /* 0x000fea0003800000 */
[----:B------:R-:W-:Y:S01]  /*ec20*/  BAR.SYNC.DEFER_BLOCKING 0x4, 0x180 ;  /* 0x0106000000007b1d */ /* 0x000fe20000010000 */
[----:B0-----:R-:W-:-:S04]  /*ec30*/  LOP3.LUT R0, R0, 0x1f, RZ, 0xc0, !PT ;  /* 0x0000001f00007812 */ /* 0x001fc800078ec0ff */
[----:B------:R-:W-:-:S13]  /*ec40*/  ISETP.NE.AND P0, PT, R0, RZ, PT ;  /* 0x000000ff0000720c */ /* 0x000fda0003f05270 */
[----:B------:R-:W0:Y:S01]  /*ec50*/  @!P0 S2R R3, SR_CgaCtaId ;  /* 0x0000000000038919 */ /* 0x000e220000008800 */
[----:B------:R-:W-:-:S04]  /*ec60*/  @!P0 MOV R0, 0x400 ;  /* 0x0000040000008802 */ /* 0x000fc80000000f00 */
[----:B0-----:R-:W-:-:S05]  /*ec70*/  @!P0 LEA R22, R3, R0, 0x18 ;  /* 0x0000000003168211 */ /* 0x001fca00078ec0ff */
[----:B------:R0:W-:Y:S01]  /*ec80*/  @!P0 STS.128 [R22+0x288d0], R16 ;  /* 0x0288d01016008388 */ /* 0x0001e20000000c00 */
[----:B------:R-:W-:Y:S06]  /*ec90*/  BAR.ARV 0x5, 0x180 ;  /* 0x0146000000007b1d */ /* 0x000fec0000002000 */
.L_x_310:
[----:B------:R-:W-:Y:S02]  /*eca0*/  ULDC UR4, c[0x0][0xc3c] ;  /* 0x00030f0000047ab9 */ /* 0x000fe40000000800 */
[----:B---3--:R-:W-:-:S13]  /*ecb0*/  ISETP.GE.AND P0, PT, R19, UR4, PT ;  /* 0x0000000413007c0c */ /* 0x008fda000bf06270 */
[----:B------:R-:W-:Y:S05]  /*ecc0*/  @!P0 BRA `(.L_x_320) ;  /* 0xffffffb400888947 */ /* 0x000fea000383ffff */
[----:B------:R-:W-:Y:S05]  /*ecd0*/  BSYNC B8 ;  /* 0x0000000000087941 */ /* 0x000fea0003800000 */
.L_x_257:
[----:B0-----:R-:W3:Y:S01]  /*ece0*/  LDL.LU R0, [R1+0x20] ;  /* 0x0000200001007983 */ /* 0x001ee20000300800 */
[----:B------:R-:W-:Y:S01]  /*ecf0*/  BSSY B0, `(.L_x_321) ;  /* 0x000000b000007945 */ /* 0x000fe20003800000 */
[----:B------:R-:W0:Y:S01]  /*ed00*/  S2R R5, SR_CgaCtaId ;  /* 0x0000000000057919 */ /* 0x000e220000008800 */
[----:B---3--:R-:W-:-:S05]  /*ed10*/  VIADD R0, R0, 0x1 ;  /* 0x0000000100007836 */ /* 0x008fca0000000000 */
[----:B------:R-:W-:-:S04]  /*ed20*/  LEA.HI R2, R0, R0, RZ, 0x1 ;  /* 0x0000000000027211 */ /* 0x000fc800078f08ff */
[----:B------:R-:W-:Y:S02]  /*ed30*/  LOP3.LUT R3, R2, 0xfffffffe, RZ, 0xc0, !PT ;  /* 0xfffffffe02037812 */ /* 0x000fe400078ec0ff */
[----:B------:R-:W-:-:S03]  /*ed40*/  MOV R2, 0x400 ;  /* 0x0000040000027802 */ /* 0x000fc60000000f00 */
[----:B------:R-:W-:Y:S01]  /*ed50*/  IMAD.IADD R0, R0, 0x1, -R3 ;  /* 0x0000000100007824 */ /* 0x000fe200078e0a03 */
[----:B0-----:R-:W-:-:S04]  /*ed60*/  LEA R4, R5, R2, 0x18 ;  /* 0x0000000205047211 */ /* 0x001fc800078ec0ff */
[----:B------:R-:W-:-:S04]  /*ed70*/  SHF.L.U32 R0, R0, 0x1f, RZ ;  /* 0x0000001f00007819 */ /* 0x000fc800000006ff */
[----:B------:R-:W0:Y:S02]  /*ed80*/  SYNCS.PHASECHK.TRANS64.TRYWAIT P0, [R4+URZ+0x28820], R0 ;  /* 0x02882000040075a7 */ /* 0x000e24000800017f */
[----:B0-----:R-:W-:Y:S05]  /*ed90*/  @!P0 BRA `(.L_x_322) ;  /* 0x0000004000d88947 */ /* 0x001fea0003800000 */
.L_x_457:
[----:B------:R-:W-:Y:S05]  /*eda0*/  BSYNC B0 ;  /* 0x0000000000007941 */ /* 0x000fea0003800000 */
.L_x_321:
[----:B------:R-:W-:-:S03]  /*edb0*/  UMOV UR4, 0xffffffff ;  /* 0xffffffff00047882 */ /* 0x000fc60000000000 */
[----:B------:R-:W-:Y:S05]  /*edc0*/  BRA.DIV UR4, `(.L_x_323) ;  /* 0x0000004204e07947 */ /* 0x000fea000b800000 */
[----:B0-----:R-:W0:Y:S02]  /*edd0*/  S2R R0, SR_TID.X ;  /* 0x0000000000007919 */ /* 0x001e240000002100 */
[----:B0-----:R-:W-:-:S04]  /*ede0*/  SHF.R.U32.HI R0, RZ, 0x5, R0 ;  /* 0x00000005ff007819 */ /* 0x001fc80000011600 */
[----:B------:R-:W-:-:S05]  /*edf0*/  LOP3.LUT R0, R0, 0x3, RZ, 0xc0, !PT ;  /* 0x0000000300007812 */ /* 0x000fca00078ec0ff */
[----:B------:R0:W3:Y:S02]  /*ee00*/  SHFL.IDX PT, R14, R0, RZ, 0x1f ;  /* 0x00001fff000e7589 */ /* 0x0000e400000e0000 */
.L_x_460:
[----:B---3--:R-:W-:Y:S01]  /*ee10*/  ISETP.NE.AND P0, PT, R14, RZ, PT ;  /* 0x000000ff0e00720c */ /* 0x008fe20003f05270 */
[----:B------:R-:W-:-:S12]  /*ee20*/  BSSY B0, `(.L_x_324) ;  /* 0x0000024000007945 */ /* 0x000fd80003800000 */
[----:B------:R-:W-:Y:S05]  /*ee30*/  @P0 BRA `(.L_x_325) ;  /* 0x0000000000880947 */ /* 0x000fea0003800000 */
[----:B------:R-:W-:-:S03]  /*ee40*/  UMOV UR4, 0xffffffff ;  /* 0xffffffff00047882 */ /* 0x000fc60000000000 */
[----:B------:R-:W-:Y:S05]  /*ee50*/  BRA.DIV UR4, `(.L_x_326) ;  /* 0x0000004204f07947 */ /* 0x000fea000b800000 */
[----:B------:R-:W-:-:S13]  /*ee60*/  ELECT P6, URZ, PT ;  /* 0x00000000003f782f */ /* 0x000fda00038c0000 */
.L_x_463:
[----:B------:R-:W-:Y:S05]  /*ee70*/  @!P6 BRA `(.L_x_325) ;  /* 0x000000000078e947 */ /* 0x000fea0003800000 */
[----:B0-----:R-:W3:Y:S02]  /*ee80*/  LDL.LU R0, [R1+0x4] ;  /* 0x0000040001007983 */ /* 0x001ee40000300800 */
[----:B---3--:R-:W-:-:S04]  /*ee90*/  LOP3.LUT R0, R0, 0x2, RZ, 0xfc, !PT ;  /* 0x0000000200007812 */ /* 0x008fc800078efcff */
[----:B------:R-:W-:-:S13]  /*eea0*/  ISETP.NE.AND P0, PT, R0, 0x3, PT ;  /* 0x000000030000780c */ /* 0x000fda0003f05270 */
[----:B------:R-:W-:Y:S05]  /*eeb0*/  @!P0 BRA `(.L_x_327) ;  /* 0x0000000000048947 */ /* 0x000fea0003800000 */
[----:B------:R-:W-:Y:S01]  /*eec0*/  BPT.TRAP 0x1 ;  /* 0x000000040000795c */ /* 0x000fe20000300000 */
.L_x_327:
[C---:B------:R-:W-:Y:S01]  /*eed0*/  IMAD R5, R25.reuse, 0x8, R4 ;  /* 0x0000000819057824 */ /* 0x040fe200078e0204 */
[----:B------:R-:W-:Y:S01]  /*eee0*/  SHF.L.U32 R0, R28, 0x1f, RZ ;  /* 0x0000001f1c007819 */ /* 0x000fe200000006ff */
[----:B------:R-:W-:-:S03]  /*eef0*/  VIADD R25, R25, 0x1 ;  /* 0x0000000119197836 */ /* 0x000fc60000000000 */
[----:B------:R-:W0:Y:S02]  /*ef00*/  SYNCS.PHASECHK.TRANS64.TRYWAIT P1, [R5+URZ+0x28840], R0 ;  /* 0x02884000050075a7 */ /* 0x000e24000802017f */
[----:B------:R-:W-:-:S04]  /*ef10*/  ISETP.NE.AND P2, PT, R25, 0x2, PT ;  /* 0x000000021900780c */ /* 0x000fc80003f45270 */
[----:B------:R-:W-:Y:S01]  /*ef20*/  SEL R3, RZ, 0x1, P2 ;  /* 0x00000001ff037807 */ /* 0x000fe20001000000 */
[----:B0-----:R-:W-:Y:S08]  /*ef30*/  @!P1 BRA `(.L_x_328) ;  /* 0x0000004000d89947 */ /* 0x001ff00003800000 */
.L_x_464:
[----:B------:R-:W-:Y:S02]  /*ef40*/  SEL R25, R25, RZ, P2 ;  /* 0x000000ff19197207 */ /* 0x000fe40001000000 */
[----:B------:R-:W-:Y:S01]  /*ef50*/  LOP3.LUT R2, R28, R3, RZ, 0x3c, !PT ;  /* 0x000000031c027212 */ /* 0x000fe200078e3cff */
[----:B------:R-:W-:Y:S06]  /*ef60*/  @!P0 BRA `(.L_x_329) ;  /* 0x0000000000048947 */ /* 0x000fec0003800000 */
[----:B------:R-:W-:Y:S01]  /*ef70*/  BPT.TRAP 0x1 ;  /* 0x000000040000795c */ /* 0x000fe20000300000 */
.L_x_329:
[----:B------:R-:W-:Y:S01]  /*ef80*/  IMAD R25, R25, 0x8, R4 ;  /* 0x0000000819197824 */ /* 0x000fe200078e0204 */
[----:B------:R-:W-:-:S04]  /*ef90*/  SHF.L.U32 R2, R2, 0x1f, RZ ;  /* 0x0000001f02027819 */ /* 0x000fc800000006ff */
[----:B------:R-:W3:Y:S02]  /*efa0*/  SYNCS.PHASECHK.TRANS64.TRYWAIT P1, [R25+URZ+0x28840], R2 ;  /* 0x02884002190075a7 */ /* 0x000ee4000802017f */
[----:B---3--:R-:W-:Y:S05]  /*efb0*/  @!P1 BRA `(.L_x_330) ;  /* 0x0000004000cc9947 */ /* 0x008fea0003800000 */
.L_x_465:
[----:B------:R-:W-:Y:S05]  /*efc0*/  @!P0 BRA `(.L_x_331) ;  /* 0x0000000000048947 */ /* 0x000fea0003800000 */
[----:B------:R-:W-:Y:S01]  /*efd0*/  BPT.TRAP 0x1 ;  /* 0x000000040000795c */ /* 0x000fe20000300000 */
.L_x_331:
[----:B------:R-:W4:Y:S02]  /*efe0*/  SYNCS.PHASECHK.TRANS64.TRYWAIT P1, [R5+URZ+0x28860], R0 ;  /* 0x02886000050075a7 */ /* 0x000f24000802017f */
[----:B----4-:R-:W-:Y:S05]  /*eff0*/  @!P1 BRA `(.L_x_332) ;  /* 0x0000004000d09947 */ /* 0x010fea0003800000 */
.L_x_466:
[----:B------:R-:W-:Y:S05]  /*f000*/  @!P0 BRA `(.L_x_333) ;  /* 0x0000000000048947 */ /* 0x000fea0003800000 */
[----:B------:R-:W-:Y:S01]  /*f010*/  BPT.TRAP 0x1 ;  /* 0x000000040000795c */ /* 0x000fe20000300000 */
.L_x_333:
[----:B------:R0:W0:Y:S02]  /*f020*/  SYNCS.PHASECHK.TRANS64.TRYWAIT P0, [R25+URZ+0x28860], R2 ;  /* 0x02886002190075a7 */ /* 0x000024000800017f */
[----:B0-----:R-:W-:Y:S05]  /*f030*/  @!P0 NANOSLEEP.SYNCS 0x989680 ;  /* 0x009896800000895d */ /* 0x001fea0003900000 */
[----:B------:R-:W0:Y:S02]  /*f040*/  @!P0 SYNCS.PHASECHK.TRANS64 P0, [R25+URZ+0x28860], R2 ;  /* 0x02886002190085a7 */ /* 0x000e24000800007f */
[----:B0-----:R-:W-:Y:S05]  /*f050*/  @!P0 BRA `(.L_x_333) ;  /* 0xfffffffc00f08947 */ /* 0x001fea000383ffff */
.L_x_325:
[----:B------:R-:W-:Y:S05]  /*f060*/  BSYNC B0 ;  /* 0x0000000000007941 */ /* 0x000fea0003800000 */
.L_x_324:
[----:B------:R-:W-:Y:S05]  /*f070*/  EXIT ;  /* 0x000000000000794d */ /* 0x000fea0003800000 */
.L_x_204:
[----:B0-----:R-:W-:-:S04]  /*f080*/  IMAD.U32 R3, RZ, RZ, UR42 ;  /* 0x0000002aff037e24 */ /* 0x001fc8000f8e00ff */
[----:B------:R0:W1:Y:S03]  /*f090*/  SYNCS.PHASECHK.TRANS64.TRYWAIT P1, [R3+URZ+0x28800], R0 ;  /* 0x02880000030075a7 */ /* 0x000066000802017f */
[----:B-1----:R-:W-:Y:S05]  /*f0a0*/  @!P1 NANOSLEEP.SYNCS 0x989680 ;  /* 0x009896800000995d */ /* 0x002fea0003900000 */
[----:B------:R-:W1:Y:S02]  /*f0b0*/  @!P1 SYNCS.PHASECHK.TRANS64 P1, [R3+URZ+0x28800], R0 ;  /* 0x02880000030095a7 */ /* 0x000e64000802007f */
[----:B-1----:R-:W-:Y:S05]  /*f0c0*/  @!P1 BRA `(.L_x_204) ;  /* 0xfffffffc00ec9947 */ /* 0x002fea000383ffff */
[----:B------:R-:W-:Y:S05]  /*f0d0*/  BRA `(.L_x_334) ;  /* 0xffffff2800047947 */ /* 0x000fea000383ffff */
.L_x_208:
[----:B-1----:R1:W2:Y:S02]  /*f0e0*/  SYNCS.PHASECHK.TRANS64.TRYWAIT P1, [R4+URZ+0x28830], R3 ;  /* 0x02883003040075a7 */ /* 0x0022a4000802017f */
[----:B--2---:R-:W-:Y:S05]  /*f0f0*/  @!P1 NANOSLEEP.SYNCS 0x989680 ;  /* 0x009896800000995d */ /* 0x004fea0003900000 */
[----:B------:R-:W2:Y:S02]  /*f100*/  @!P1 SYNCS.PHASECHK.TRANS64 P1, [R4+URZ+0x28830], R3 ;  /* 0x02883003040095a7 */ /* 0x000ea4000802007f */
[----:B--2---:R-:W-:Y:S05]  /*f110*/  @!P1 BRA `(.L_x_208) ;  /* 0xfffffffc00f09947 */ /* 0x004fea000383ffff */
[----:B------:R-:W-:Y:S05]  /*f120*/  BRA `(.L_x_207) ;  /* 0xffffff2800247947 */ /* 0x000fea000383ffff */
.L_x_214:
[----:B-1----:R-:W-:-:S04]  /*f130*/  IMAD.U32 R3, RZ, RZ, UR6 ;  /* 0x00000006ff037e24 */ /* 0x002fc8000f8e00ff */
[----:B------:R1:W2:Y:S03]  /*f140*/  SYNCS.PHASECHK.TRANS64.TRYWAIT P1, [R3+URZ+0x28830], R0 ;  /* 0x02883000030075a7 */ /* 0x0002a6000802017f */
[----:B--2---:R-:W-:Y:S05]  /*f150*/  @!P1 NANOSLEEP.SYNCS 0x989680 ;  /* 0x009896800000995d */ /* 0x004fea0003900000 */
[----:B------:R-:W2:Y:S02]  /*f160*/  @!P1 SYNCS.PHASECHK.TRANS64 P1, [R3+URZ+0x28830], R0 ;  /* 0x02883000030095a7 */ /* 0x000ea4000802007f */
[----:B--2---:R-:W-:Y:S05]  /*f170*/  @!P1 BRA `(.L_x_214) ;  /* 0xfffffffc00ec9947 */ /* 0x004fea000383ffff */
[----:B------:R-:W-:Y:S05]  /*f180*/  BRA `(.L_x_211) ;  /* 0xffffff4c00747947 */ /* 0x000fea000383ffff */
.L_x_218:
[----:B-1----:R-:W-:-:S04]  /*f190*/  MOV R3, UR6 ;  /* 0x0000000600037c02 */ /* 0x002fc80008000f00 */
[----:B------:R1:W2:Y:S03]  /*f1a0*/  SYNCS.PHASECHK.TRANS64.TRYWAIT P1, [R3+URZ+0x28850], R0 ;  /* 0x02885000030075a7 */ /* 0x0002a6000802017f */
[----:B--2---:R-:W-:Y:S05]  /*f1b0*/  @!P1 NANOSLEEP.SYNCS 0x989680 ;  /* 0x009896800000995d */ /* 0x004fea0003900000 */
[----:B------:R-:W2:Y:S02]  /*f1c0*/  @!P1 SYNCS.PHASECHK.TRANS64 P1, [R3+URZ+0x28850], R0 ;  /* 0x02885000030095a7 */ /* 0x000ea4000802007f */
[----:B--2---:R-:W-:Y:S05]  /*f1d0*/  @!P1 BRA `(.L_x_218) ;  /* 0xfffffffc00ec9947 */ /* 0x004fea000383ffff */
[----:B------:R-:W-:Y:S05]  /*f1e0*/  BRA `(.L_x_215) ;  /* 0xffffff5000547947 */ /* 0x000fea000383ffff */
.L_x_225:
[----:B-1----:R-:W-:-:S04]  /*f1f0*/  IMAD.U32 R9, RZ, RZ, UR5 ;  /* 0x00000005ff097e24 */ /* 0x002fc8000f8e00ff */
[----:B------:R1:W2:Y:S03]  /*f200*/  SYNCS.PHASECHK.TRANS64.TRYWAIT P1, [R9+URZ+0x28850], R6 ;  /* 0x02885006090075a7 */ /* 0x0002a6000802017f */
[----:B--2---:R-:W-:Y:S05]  /*f210*/  @!P1 NANOSLEEP.SYNCS 0x989680 ;  /* 0x009896800000995d */ /* 0x004fea0003900000 */
[----:B------:R-:W2:Y:S02]  /*f220*/  @!P1 SYNCS.PHASECHK.TRANS64 P1, [R9+URZ+0x28850], R6 ;  /* 0x02885006090095a7 */ /* 0x000ea4000802007f */
[----:B--2---:R-:W-:Y:S05]  /*f230*/  @!P1 BRA `(.L_x_225) ;  /* 0xfffffffc00ec9947 */ /* 0x004fea000383ffff */
[----:B------:R-:W-:Y:S05]  /*f240*/  BRA `(.L_x_224) ;  /* 0xffffff6c005c7947 */ /* 0x000fea000383ffff */
.L_x_271:
[----:B------:R-:W0:Y:S01]  /*f250*/  S2R R20, SR_TID.X ;  /* 0x0000000000147919 */ /* 0x000e220000002100 */
[----:B------:R-:W-:Y:S01]  /*f260*/  BSSY B0, `(.L_x_335) ;  /* 0x000000a000007945 */ /* 0x000fe20003800000 */
[----:B------:R-:W-:Y:S02]  /*f270*/  IMAD.MOV.U32 R12, RZ, RZ, RZ ;  /* 0x000000ffff0c7224 */ /* 0x000fe400078e00ff */
[----:B------:R-:W-:Y:S02]  /*f280*/  IMAD.MOV.U32 R11, RZ, RZ, 0x1f ;  /* 0x0000001fff0b7424 */ /* 0x000fe400078e00ff */
[----:B------:R-:W-:Y:S01]  /*f290*/  IMAD.MOV.U32 R15, RZ, RZ, -0x1 ;  /* 0xffffffffff0f7424 */ /* 0x000fe200078e00ff */
[----:B0-----:R-:W-:-:S04]  /*f2a0*/  SHF.R.U32.HI R10, RZ, 0x5, R20 ;  /* 0x00000005ff0a7819 */ /* 0x001fc80000011614 */
[----:B------:R-:W-:-:S05]  /*f2b0*/  LOP3.LUT R10, R10, 0x3, RZ, 0xc0, !PT ;  /* 0x000000030a0a7812 */ /* 0x000fca00078ec0ff */
[----:B------:R-:W-:-:S07]  /*f2c0*/  IMAD.MOV.U32 R13, RZ, RZ, R10 ;  /* 0x000000ffff0d7224 */ /* 0x000fce00078e000a */
[----:B-----5:R-:W-:Y:S05]  /*f2d0*/  WARPSYNC.COLLECTIVE R15, `(.L_x_336) ;  /* 0x000000000f087348 */ /* 0x020fea0003c00000 */
[----:B------:R0:W1:Y:S02]  /*f2e0*/  SHFL.IDX P6, R14, R13, R12, R11 ;  /* 0x0000000c0d0e7389 */ /* 0x00006400000c000b */
[----:B01---5:R-:W-:Y:S01]  /*f2f0*/  ENDCOLLECTIVE ;  /* 0x000000000000791b */ /* 0x023fe20003800000 */
.L_x_336:
[----:B------:R-:W-:Y:S05]  /*f300*/  BSYNC B0 ;  /* 0x0000000000007941 */ /* 0x000fea0003800000 */
.L_x_335:
[----:B------:R-:W-:Y:S05]  /*f310*/  BRA `(.L_x_337) ;  /* 0xffffffbc00c47947 */ /* 0x000fea000383ffff */
.L_x_274:
[----:B0-----:R0:W1:Y:S02]  /*f320*/  SYNCS.PHASECHK.TRANS64.TRYWAIT P0, [R7+URZ+0x28840], R2 ;  /* 0x02884002070075a7 */ /* 0x001064000800017f */
[----:B-1----:R-:W-:Y:S05]  /*f330*/  @!P0 NANOSLEEP.SYNCS 0x989680 ;  /* 0x009896800000895d */ /* 0x002fea0003900000 */
[----:B------:R-:W1:Y:S02]  /*f340*/  @!P0 SYNCS.PHASECHK.TRANS64 P0, [R7+URZ+0x28840], R2 ;  /* 0x02884002070085a7 */ /* 0x000e64000800007f */
[----:B-1----:R-:W-:Y:S05]  /*f350*/  @!P0 BRA `(.L_x_274) ;  /* 0xfffffffc00f08947 */ /* 0x002fea000383ffff */
[----:B------:R-:W-:Y:S05]  /*f360*/  BRA `(.L_x_338) ;  /* 0xffffffc000187947 */ /* 0x000fea000383ffff */
.L_x_275:
[----:B------:R-:W-:Y:S01]  /*f370*/  BSSY B0, `(.L_x_339) ;  /* 0x0000008000007945 */ /* 0x000fe20003800000 */
[----:B------:R-:W-:Y:S02]  /*f380*/  IMAD.MOV.U32 R13, RZ, RZ, R0 ;  /* 0x000000ffff0d7224 */ /* 0x000fe400078e0000 */
[----:B------:R-:W-:Y:S02]  /*f390*/  IMAD.MOV.U32 R12, RZ, RZ, RZ ;  /* 0x000000ffff0c7224 */ /* 0x000fe400078e00ff */
[----:B------:R-:W-:Y:S02]  /*f3a0*/  IMAD.MOV.U32 R11, RZ, RZ, 0x181f ;  /* 0x0000181fff0b7424 */ /* 0x000fe400078e00ff */
[----:B------:R-:W-:-:S07]  /*f3b0*/  IMAD.MOV.U32 R15, RZ, RZ, -0x1 ;  /* 0xffffffffff0f7424 */ /* 0x000fce00078e00ff */
[----:B------:R-:W-:Y:S05]  /*f3c0*/  WARPSYNC.COLLECTIVE R15, `(.L_x_340) ;  /* 0x000000000f087348 */ /* 0x000fea0003c00000 */
[----:B------:R0:W1:Y:S02]  /*f3d0*/  SHFL.IDX P6, R14, R13, R12, R11 ;  /* 0x0000000c0d0e7389 */ /* 0x00006400000c000b */
[----:B01----:R-:W-:Y:S01]  /*f3e0*/  ENDCOLLECTIVE ;  /* 0x000000000000791b */ /* 0x003fe20003800000 */
.L_x_340:
[----:B------:R-:W-:Y:S05]  /*f3f0*/  BSYNC B0 ;  /* 0x0000000000007941 */ /* 0x000fea0003800000 */
.L_x_339:
[----:B------:R-:W-:Y:S02]  /*f400*/  IMAD.MOV.U32 R13, RZ, RZ, R4 ;  /* 0x000000ffff0d7224 */ /* 0x000fe400078e0004 */
[----:B------:R-:W-:Y:S02]  /*f410*/  IMAD.MOV.U32 R12, RZ, RZ, RZ ;  /* 0x000000ffff0c7224 */ /* 0x000fe400078e00ff */
[----:B------:R-:W-:Y:S02]  /*f420*/  IMAD.MOV.U32 R11, RZ, RZ, 0x181f ;  /* 0x0000181fff0b7424 */ /* 0x000fe400078e00ff */
[----:B------:R-:W-:Y:S02]  /*f430*/  IMAD.MOV.U32 R15, RZ, RZ, -0x1 ;  /* 0xffffffffff0f7424 */ /* 0x000fe400078e00ff */
[----:B------:R-:W-:Y:S02]  /*f440*/  IMAD.MOV.U32 R2, RZ, RZ, R14 ;  /* 0x000000ffff027224 */ /* 0x000fe400078e000e */
[----:B------:R-:W-:-:S07]  /*f450*/  @P0 IMAD R8, R5, 0x2, R22 ;  /* 0x0000000205080824 */ /* 0x000fce00078e0216 */
[----:B------:R-:W-:Y:S05]  /*f460*/  WARPSYNC.COLLECTIVE R15, `(.L_x_341) ;  /* 0x000000000f087348 */ /* 0x000fea0003c00000 */
[----:B------:R0:W1:Y:S02]  /*f470*/  SHFL.IDX P6, R14, R13, R12, R11 ;  /* 0x0000000c0d0e7389 */ /* 0x00006400000c000b */
[----:B01----:R-:W-:Y:S01]  /*f480*/  ENDCOLLECTIVE ;  /* 0x000000000000791b */ /* 0x003fe20003800000 */
.L_x_341:
[----:B------:R-:W-:Y:S02]  /*f490*/  IMAD.MOV.U32 R13, RZ, RZ, R0 ;  /* 0x000000ffff0d7224 */ /* 0x000fe400078e0000 */
[----:B------:R-:W-:Y:S02]  /*f4a0*/  IMAD.MOV.U32 R12, RZ, RZ, 0x1 ;  /* 0x00000001ff0c7424 */ /* 0x000fe400078e00ff */
[----:B------:R-:W-:-:S07]  /*f4b0*/  IMAD.MOV.U32 R3, RZ, RZ, R14 ;  /* 0x000000ffff037224 */ /* 0x000fce00078e000e */
[----:B------:R-:W-:Y:S05]  /*f4c0*/  WARPSYNC.COLLECTIVE R15, `(.L_x_342) ;  /* 0x000000000f087348 */ /* 0x000fea0003c00000 */
[----:B------:R0:W1:Y:S02]  /*f4d0*/  SHFL.IDX P6, R14, R13, R12, R11 ;  /* 0x0000000c0d0e7389 */ /* 0x00006400000c000b */
[----:B01----:R-:W-:Y:S01]  /*f4e0*/  ENDCOLLECTIVE ;  /* 0x000000000000791b */ /* 0x003fe20003800000 */
.L_x_342:
[----:B------:R-:W-:-:S04]  /*f4f0*/  @P0 LEA R3, P1, R30, R3, 0x1 ;  /* 0x000000031e030211 */ /* 0x000fc800078208ff */
[----:B------:R-:W-:Y:S02]  /*f500*/  @P0 IADD3.X R2, RZ, R2, RZ, P1, !PT ;  /* 0x00000002ff020210 */ /* 0x000fe40000ffe4ff */
[----:B------:R-:W-:Y:S02]  /*f510*/  ISETP.GE.AND P1, PT, R6, 0x11, PT ;  /* 0x000000110600780c */ /* 0x000fe40003f26270 */
[----:B------:R-:W-:Y:S01]  /*f520*/  @P0 LOP3.LUT R3, R3, R2, RZ, 0x3c, !PT ;  /* 0x0000000203030212 */ /* 0x000fe200078e3cff */
[----:B------:R-:W-:-:S03]  /*f530*/  IMAD.MOV.U32 R13, RZ, RZ, R4 ;  /* 0x000000ffff0d7224 */ /* 0x000fc600078e0004 */
[----:B------:R-:W-:-:S04]  /*f540*/  @P0 LOP3.LUT R2, R3, R2, RZ, 0x3c, !PT ;  /* 0x0000000203020212 */ /* 0x000fc800078e3cff */
[----:B------:R-:W-:-:S05]  /*f550*/  @P0 LOP3.LUT R3, R3, R2, RZ, 0x3c, !PT ;  /* 0x0000000203030212 */ /* 0x000fca00078e3cff */
[----:B------:R-:W-:Y:S01]  /*f560*/  @!PT LDS RZ, [RZ] ;  /* 0x00000000fffff984 */ /* 0x000fe20000000800 */
[----:B------:R-:W-:Y:S01]  /*f570*/  @!PT LDS RZ, [RZ] ;  /* 0x00000000fffff984 */ /* 0x000fe20000000800 */
[----:B------:R-:W-:Y:S01]  /*f580*/  @!PT LDS RZ, [RZ] ;  /* 0x00000000fffff984 */ /* 0x000fe20000000800 */
[----:B------:R-:W-:Y:S04]  /*f590*/  @P0 LDGSTS.E.BYPASS.LTC128B.128 [R8+0x18400], desc[UR36][R2.64], !P3 ;  /* 0x1840000002080fae */ /* 0x000fe8000d901d64 */
[----:B------:R0:W-:Y:S02]  /*f5a0*/  @P0 LDGSTS.E.BYPASS.LTC128B.128 [R8+0x1c400], desc[UR36][R2.64+0x80], !P2 ;  /* 0x1c40008002080fae */ /* 0x0001e4000d101d64 */
[----:B0-----:R-:W-:-:S07]  /*f5b0*/  IMAD.MOV.U32 R2, RZ, RZ, R14 ;  /* 0x000000ffff027224 */ /* 0x001fce00078e000e */
[----:B------:R-:W-:Y:S05]  /*f5c0*/  WARPSYNC.COLLECTIVE R15, `(.L_x_343) ;  /* 0x000000000f087348 */ /* 0x000fea0003c00000 */
[----:B------:R0:W1:Y:S02]  /*f5d0*/  SHFL.IDX P6, R14, R13, R12, R11 ;  /* 0x0000000c0d0e7389 */ /* 0x00006400000c000b */
[----:B01----:R-:W-:Y:S01]  /*f5e0*/  ENDCOLLECTIVE ;  /* 0x000000000000791b */ /* 0x003fe20003800000 */
.L_x_343:
[----:B------:R-:W-:Y:S02]  /*f5f0*/  @P1 IMAD R8, R5, 0x2, R22 ;  /* 0x0000000205081824 */ /* 0x000fe400078e0216 */
[----:B------:R-:W-:Y:S02]  /*f600*/  IMAD.MOV.U32 R13, RZ, RZ, R0 ;  /* 0x000000ffff0d7224 */ /* 0x000fe400078e0000 */
[----:B------:R-:W-:Y:S02]  /*f610*/  IMAD.MOV.U32 R12, RZ, RZ, 0x2 ;  /* 0x00000002ff0c7424 */ /* 0x000fe400078e00ff */
[----:B------:R-:W-:-:S07]  /*f620*/  IMAD.MOV.U32 R3, RZ, RZ, R14 ;  /* 0x000000ffff037224 */ /* 0x000fce00078e000e */
[----:B------:R-:W-:Y:S05]  /*f630*/  WARPSYNC.COLLECTIVE R15, `(.L_x_344) ;  /* 0x000000000f087348 */ /* 0x000fea0003c00000 */
[----:B------:R0:W1:Y:S02]  /*f640*/  SHFL.IDX P6, R14, R13, R12, R11 ;  /* 0x0000000c0d0e7389 */ /* 0x00006400000c000b */
[----:B01----:R-:W-:Y:S01]  /*f650*/  ENDCOLLECTIVE ;  /* 0x000000000000791b */ /* 0x003fe20003800000 */
.L_x_344:
[----:B------:R-:W-:-:S05]  /*f660*/  @P1 LEA R3, P0, R30, R3, 0x1 ;  /* 0x000000031e031211 */ /* 0x000fca00078008ff */
[----:B------:R-:W-:-:S05]  /*f670*/  @P1 IMAD.X R2, RZ, RZ, R2, P0 ;  /* 0x000000ffff021224 */ /* 0x000fca00000e0602 */
        /* <DEDUP_REMOVED lines=8> */
[----:B------:R0:W-:Y:S01]  /*f700*/  @P1 LDGSTS.E.BYPASS.LTC128B.128 [R8+0x1cc00], desc[UR36][R2.64+0x80], !P2 ;  /* 0x1cc0008002081fae */ /* 0x0001e2000d101d64 */
[----:B------:R-:W-:Y:S01]  /*f710*/  ISETP.GE.AND P1, PT, R6, 0x21, PT ;  /* 0x000000210600780c */ /* 0x000fe20003f26270 */
[----:B0-----:R-:W-:-:S12]  /*f720*/  IMAD.MOV.U32 R2, RZ, RZ, R14 ;  /* 0x000000ffff027224 */ /* 0x001fd800078e000e */
[----:B------:R-:W-:Y:S05]  /*f730*/  WARPSYNC.COLLECTIVE R15, `(.L_x_345) ;  /* 0x000000000f087348 */ /* 0x000fea0003c00000 */
[----:B------:R0:W1:Y:S02]  /*f740*/  SHFL.IDX P6, R14, R13, R12, R11 ;  /* 0x0000000c0d0e7389 */ /* 0x00006400000c000b */
[----:B01----:R-:W-:Y:S01]  /*f750*/  ENDCOLLECTIVE ;  /* 0x000000000000791b */ /* 0x003fe20003800000 */
.L_x_345:
[----:B------:R-:W-:Y:S01]  /*f760*/  @P1 IMAD R8, R5, 0x2, R22 ;  /* 0x0000000205081824 */ /* 0x000fe200078e0216 */
[----:B------:R-:W-:Y:S01]  /*f770*/  MOV R13, R0 ;  /* 0x00000000000d7202 */ /* 0x000fe20000000f00 */
[----:B------:R-:W-:Y:S02]  /*f780*/  IMAD.MOV.U32 R12, RZ, RZ, 0x3 ;  /* 0x00000003ff0c7424 */ /* 0x000fe400078e00ff */
[----:B------:R-:W-:-:S07]  /*f790*/  IMAD.MOV.U32 R3, RZ, RZ, R14 ;  /* 0x000000ffff037224 */ /* 0x000fce00078e000e */
[----:B------:R-:W-:Y:S05]  /*f7a0*/  WARPSYNC.COLLECTIVE R15, `(.L_x_346) ;  /* 0x000000000f087348 */ /* 0x000fea0003c00000 */
[----:B------:R0:W1:Y:S02]  /*f7b0*/  SHFL.IDX P6, R14, R13, R12, R11 ;  /* 0x0000000c0d0e7389 */ /* 0x00006400000c000b */
[----:B01----:R-:W-:Y:S01]  /*f7c0*/  ENDCOLLECTIVE ;  /* 0x000000000000791b */ /* 0x003fe20003800000 */
.L_x_346:
        /* <DEDUP_REMOVED lines=16> */
.L_x_347:
[----:B------:R-:W-:Y:S02]  /*f8d0*/  @P1 IMAD R8, R5, 0x2, R22 ;  /* 0x0000000205081824 */ /* 0x000fe400078e0216 */
[----:B------:R-:W-:Y:S02]  /*f8e0*/  IMAD.MOV.U32 R13, RZ, RZ, R0 ;  /* 0x000000ffff0d7224 */ /* 0x000fe400078e0000 */
[----:B------:R-:W-:Y:S02]  /*f8f0*/  IMAD.MOV.U32 R12, RZ, RZ, 0x4 ;  /* 0x00000004ff0c7424 */ /* 0x000fe400078e00ff */
[----:B------:R-:W-:-:S07]  /*f900*/  IMAD.MOV.U32 R3, RZ, RZ, R14 ;  /* 0x000000ffff037224 */ /* 0x000fce00078e000e */
[----:B------:R-:W-:Y:S05]  /*f910*/  WARPSYNC.COLLECTIVE R15, `(.L_x_348) ;  /* 0x000000000f087348 */ /* 0x000fea0003c00000 */
[----:B------:R0:W1:Y:S02]  /*f920*/  SHFL.IDX P6, R14, R13, R12, R11 ;  /* 0x0000000c0d0e7389 */ /* 0x00006400000c000b */
[----:B01----:R-:W-:Y:S01]  /*f930*/  ENDCOLLECTIVE ;  /* 0x000000000000791b */ /* 0x003fe20003800000 */
.L_x_348:
        /* <DEDUP_REMOVED lines=16> */
.L_x_349:
[----:B------:R-:W-:Y:S02]  /*fa40*/  @P1 IMAD R8, R5, 0x2, R22 ;  /* 0x0000000205081824 */ /* 0x000fe400078e0216 */
[----:B------:R-:W-:Y:S02]  /*fa50*/  IMAD.MOV.U32 R13, RZ, RZ, R0 ;  /* 0x000000ffff0d7224 */ /* 0x000fe400078e0000 */
[----:B------:R-:W-:Y:S02]  /*fa60*/  IMAD.MOV.U32 R12, RZ, RZ, 0x5 ;  /* 0x00000005ff0c7424 */ /* 0x000fe400078e00ff */
[----:B------:R-:W-:-:S07]  /*fa70*/  IMAD.MOV.U32 R3, RZ, RZ, R14 ;  /* 0x000000ffff037224 */ /* 0x000fce00078e000e */
[----:B------:R-:W-:Y:S05]  /*fa80*/  WARPSYNC.COLLECTIVE R15, `(.L_x_350) ;  /* 0x000000000f087348 */ /* 0x000fea0003c00000 */
[----:B------:R0:W1:Y:S02]  /*fa90*/  SHFL.IDX P6, R14, R13, R12, R11 ;  /* 0x0000000c0d0e7389 */ /* 0x00006400000c000b */
[----:B01----:R-:W-:Y:S01]  /*faa0*/  ENDCOLLECTIVE ;  /* 0x000000000000791b */ /* 0x003fe20003800000 */
.L_x_350:
        /* <DEDUP_REMOVED lines=11> */
[----:B------:R-:W-:Y:S02]  /*fb60*/  ISETP.GE.AND P1, PT, R6, 0x51, PT ;  /* 0x000000510600780c */ /* 0x000fe40003f26270 */
[----:B0-----:R-:W-:-:S11]  /*fb70*/  MOV R2, R14 ;  /* 0x0000000e00027202 */ /* 0x001fd60000000f00 */
[----:B------:R-:W-:Y:S05]  /*fb80*/  WARPSYNC.COLLECTIVE R15, `(.L_x_351) ;  /* 0x000000000f087348 */ /* 0x000fea0003c00000 */
[----:B------:R0:W1:Y:S02]  /*fb90*/  SHFL.IDX P6, R14, R13, R12, R11 ;  /* 0x0000000c0d0e7389 */ /* 0x00006400000c000b */
[----:B01----:R-:W-:Y:S01]  /*fba0*/  ENDCOLLECTIVE ;  /* 0x000000000000791b */ /* 0x003fe20003800000 */
.L_x_351:
[----:B------:R-:W-:Y:S02]  /*fbb0*/  @P1 IMAD R8, R5, 0x2, R22 ;  /* 0x0000000205081824 */ /* 0x000fe400078e0216 */
[----:B------:R-:W-:Y:S02]  /*fbc0*/  IMAD.MOV.U32 R13, RZ, RZ, R0 ;  /* 0x000000ffff0d7224 */ /* 0x000fe400078e0000 */
[----:B------:R-:W-:Y:S02]  /*fbd0*/  IMAD.MOV.U32 R12, RZ, RZ, 0x6 ;  /* 0x00000006ff0c7424 */ /* 0x000fe400078e00ff */
[----:B------:R-:W-:-:S07]  /*fbe0*/  IMAD.MOV.U32 R3, RZ, RZ, R14 ;  /* 0x000000ffff037224 */ /* 0x000fce00078e000e */
[----:B------:R-:W-:Y:S05]  /*fbf0*/  WARPSYNC.COLLECTIVE R15, `(.L_x_352) ;  /* 0x000000000f087348 */ /* 0x000fea0003c00000 */
[----:B------:R0:W1:Y:S02]  /*fc00*/  SHFL.IDX P6, R14, R13, R12, R11 ;  /* 0x0000000c0d0e7389 */ /* 0x00006400000c000b */
[----:B01----:R-:W-:Y:S01]  /*fc10*/  ENDCOLLECTIVE ;  /* 0x000000000000791b */ /* 0x003fe20003800000 */
.L_x_352:
        /* <DEDUP_REMOVED lines=16> */
.L_x_353:
[----:B------:R-:W-:Y:S02]  /*fd20*/  @P1 IMAD R8, R5, 0x2, R22 ;  /* 0x0000000205081824 */ /* 0x000fe400078e0216 */
[----:B------:R-:W-:Y:S02]  /*fd30*/  IMAD.MOV.U32 R13, RZ, RZ, R0 ;  /* 0x000000ffff0d7224 */ /* 0x000fe400078e0000 */
[----:B------:R-:W-:Y:S02]  /*fd40*/  IMAD.MOV.U32 R12, RZ, RZ, 0x7 ;  /* 0x00000007ff0c7424 */ /* 0x000fe400078e00ff */
[----:B------:R-:W-:-:S07]  /*fd50*/  IMAD.MOV.U32 R3, RZ, RZ, R14 ;  /* 0x000000ffff037224 */ /* 0x000fce00078e000e */
[----:B------:R-:W-:Y:S05]  /*fd60*/  WARPSYNC.COLLECTIVE R15, `(.L_x_354) ;  /* 0x000000000f087348 */ /* 0x000fea0003c00000 */
[----:B------:R0:W1:Y:S02]  /*fd70*/  SHFL.IDX P6, R14, R13, R12, R11 ;  /* 0x0000000c0d0e7389 */ /* 0x00006400000c000b */
[----:B01----:R-:W-:Y:S01]  /*fd80*/  ENDCOLLECTIVE ;  /* 0x000000000000791b */ /* 0x003fe20003800000 */
.L_x_354:
[----:B------:R-:W-:-:S05]  /*fd90*/  @P1 LEA R3, P0, R30, R3, 0x1 ;  /* 0x000000031e031211 */ /* 0x000fca00078008ff */
[----:B------:R-:W-:-:S05]  /*fda0*/  @P1 IMAD.X R2, RZ, RZ, R2, P0 ;  /* 0x000000ffff021224 */ /* 0x000fca00000e0602 */
[----:B------:R-:W-:Y:S01]  /*fdb0*/  @P1 LOP3.LUT R3, R3, R2, RZ, 0x3c, !PT ;  /* 0x0000000203031212 */ /* 0x000fe200078e3cff */
[----:B------:R-:W-:-:S03]  /*fdc0*/  IMAD.MOV.U32 R13, RZ, RZ, R4 ;  /* 0x000000ffff0d7224 */ /* 0x000fc600078e0004 */
[----:B------:R-:W-:-:S04]  /*fdd0*/  @P1 LOP3.LUT R2, R3, R2, RZ, 0x3c, !PT ;  /* 0x0000000203021212 */ /* 0x000fc800078e3cff */
[----:B------:R-:W-:Y:S01]  /*fde0*/  @P1 LOP3.LUT R3, R3, R2, RZ, 0x3c, !PT ;  /* 0x0000000203031212 */ /* 0x000fe200078e3cff */
[----:B------:R-:W-:-:S07]  /*fdf0*/  IMAD.MOV.U32 R0, RZ, RZ, R14 ;  /* 0x000000ffff007224 */ /* 0x000fce00078e000e */
[----:B------:R-:W-:Y:S05]  /*fe00*/  WARPSYNC.COLLECTIVE R15, `(.L_x_355) ;  /* 0x000000000f087348 */ /* 0x000fea0003c00000 */
[----:B------:R0:W1:Y:S02]  /*fe10*/  SHFL.IDX P6, R14, R13, R12, R11 ;  /* 0x0000000c0d0e7389 */ /* 0x00006400000c000b */
[----:B01----:R-:W-:Y:S01]  /*fe20*/  ENDCOLLECTIVE ;  /* 0x000000000000791b */ /* 0x003fe20003800000 */
.L_x_355:
[----:B------:R-:W-:Y:S01]  /*fe30*/  @!PT LDS RZ, [RZ] ;  /* 0x00000000fffff984 */ /* 0x000fe20000000800 */
[----:B------:R-:W-:Y:S01]  /*fe40*/  @!PT LDS RZ, [RZ] ;  /* 0x00000000fffff984 */ /* 0x000fe20000000800 */
[----:B------:R-:W-:Y:S01]  /*fe50*/  @!PT LDS RZ, [RZ] ;  /* 0x00000000fffff984 */ /* 0x000fe20000000800 */
[----:B------:R-:W-:Y:S04]  /*fe60*/  @P1 LDGSTS.E.BYPASS.LTC128B.128 [R8+0x1b400], desc[UR36][R2.64], !P3 ;  /* 0x1b40000002081fae */ /* 0x000fe8000d901d64 */
[----:B------:R0:W-:Y:S02]  /*fe70*/  @P1 LDGSTS.E.BYPASS.LTC128B.128 [R8+0x1f400], desc[UR36][R2.64+0x80], !P2 ;  /* 0x1f40008002081fae */ /* 0x0001e4000d101d64 */
[----:B0-----:R-:W-:Y:S01]  /*fe80*/  MOV R2, R14 ;  /* 0x0000000e00027202 */ /* 0x001fe20000000f00 */
[----:B------:R-:W-:Y:S06]  /*fe90*/  BRA `(.L_x_356) ;  /* 0xffffffb800f47947 */ /* 0x000fec000383ffff */
.L_x_280:
[----:B------:R-:W-:Y:S02]  /*fea0*/  IMAD.MOV.U32 R13, RZ, RZ, R5 ;  /* 0x000000ffff0d7224 */ /* 0x000fe400078e0005 */
[----:B------:R-:W-:Y:S02]  /*feb0*/  IMAD.MOV.U32 R12, RZ, RZ, RZ ;  /* 0x000000ffff0c7224 */ /* 0x000fe400078e00ff */
[----:B------:R-:W-:Y:S02]  /*fec0*/  IMAD.MOV.U32 R11, RZ, RZ, 0x181f ;  /* 0x0000181fff0b7424 */ /* 0x000fe400078e00ff */
[----:B------:R-:W-:Y:S02]  /*fed0*/  IMAD.MOV.U32 R15, RZ, RZ, -0x1 ;  /* 0xffffffffff0f7424 */ /* 0x000fe400078e00ff */
[----:B-----5:R-:W-:Y:S02]  /*fee0*/  IMAD R6, R20, R6, RZ ;  /* 0x0000000614067224 */ /* 0x020fe400078e02ff */
[----:B------:R-:W-:-:S07]  /*fef0*/  IMAD.IADD R4, R10, 0x1, R4 ;  /* 0x000000010a047824 */ /* 0x000fce00078e0204 */
[----:B------:R-:W-:Y:S05]  /*ff00*/  WARPSYNC.COLLECTIVE R15, `(.L_x_357) ;  /* 0x000000000f087348 */ /* 0x000fea0003c00000 */
[----:B------:R0:W1:Y:S02]  /*ff10*/  SHFL.IDX P6, R14, R13, R12, R11 ;  /* 0x0000000c0d0e7389 */ /* 0x00006400000c000b */
[----:B01----:R-:W-:Y:S01]  /*ff20*/  ENDCOLLECTIVE ;  /* 0x000000000000791b */ /* 0x003fe20003800000 */
.L_x_357:
[C---:B------:R-:W-:Y:S01]  /*ff30*/  VIADD R7, R4.reuse, 0x10 ;  /* 0x0000001004077836 */ /* 0x040fe20000000000 */
[----:B------:R-:W-:Y:S01]  /*ff40*/  ISETP.GE.AND P2, PT, R4, R6, PT ;  /* 0x000000060400720c */ /* 0x000fe20003f46270 */
[----:B------:R-:W-:Y:S02]  /*ff50*/  IMAD.MOV.U32 R13, RZ, RZ, R0 ;  /* 0x000000ffff0d7224 */ /* 0x000fe400078e0000 */
[----:B------:R-:W-:-:S10]  /*ff60*/  IMAD.MOV.U32 R2, RZ, RZ, R14 ;  /* 0x000000ffff027224 */ /* 0x000fd400078e000e */
[----:B------:R-:W-:Y:S05]  /*ff70*/  WARPSYNC.COLLECTIVE R15, `(.L_x_358) ;  /* 0x000000000f087348 */ /* 0x000fea0003c00000 */
[----:B------:R0:W1:Y:S02]  /*ff80*/  SHFL.IDX P6, R14, R13, R12, R11 ;  /* 0x0000000c0d0e7389 */ /* 0x00006400000c000b */
[----:B01----:R-:W-:Y:S01]  /*ff90*/  ENDCOLLECTIVE ;  /* 0x000000000000791b */ /* 0x003fe20003800000 */
.L_x_358:
[----:B------:R-:W-:Y:S02]  /*ffa0*/  IMAD.MOV.U32 R13, RZ, RZ, R5 ;  /* 0x000000ffff0d7224 */ /* 0x000fe400078e0005 */
[----:B------:R-:W-:Y:S01]  /*ffb0*/  IMAD.MOV.U32 R12, RZ, RZ, 0x1 ;  /* 0x00000001ff0c7424 */ /* 0x000fe200078e00ff */
[----:B------:R-:W-:-:S05]  /*ffc0*/  @!P2 LEA R14, P3, R30, R14, 0x1 ;  /* 0x0000000e1e0ea211 */ /* 0x000fca00078608ff */
[----:B------:R-:W-:Y:S02]  /*ffd0*/  @!P2 IMAD.X R3, RZ, RZ, R2, P3 ;  /* 0x000000ffff03a224 */ /* 0x000fe400018e0602 */
[----:B------:R-:W-:-:S07]  /*ffe0*/  @!P2 IMAD.MOV.U32 R2, RZ, RZ, R14 ;  /* 0x000000ffff02a224 */ /* 0x000fce00078e000e */
[----:B------:R-:W-:Y:S05]  /*fff0*/  WARPSYNC.COLLECTIVE R15, `(.L_x_359) ;  /* 0x000000000f087348 */ /* 0x000fea0003c00000 */
[----:B------:R0:W1:Y:S02]  /*10000*/  SHFL.IDX P6, R14, R13, R12, R11 ;  /* 0x0000000c0d0e7389 */ /* 0x00006400000c000b */
[----:B01----:R-:W-:Y:S01]  /*10010*/  ENDCOLLECTIVE ;  /* 0x000000000000791b */ /* 0x003fe20003800000 */
.L_x_359:
[----:B------:R-:W-:Y:S01]  /*10020*/  @!PT LDS RZ, [RZ] ;  /* 0x00000000fffff984 */ /* 0x000fe20000000800 */
[----:B------:R-:W-:Y:S01]  /*10030*/  @!PT LDS RZ, [RZ] ;  /* 0x00000000fffff984 */ /* 0x000fe20000000800 */
[----:B------:R-:W-:Y:S01]  /*10040*/  @!PT LDS RZ, [RZ] ;  /* 0x00000000fffff984 */ /* 0x000fe20000000800 */
[----:B------:R-:W-:Y:S04]  /*10050*/  @!P2 LDGSTS.E.BYPASS.LTC128B.128 [R9+0x10400], desc[UR36][R2.64], !P0 ;  /* 0x104000000209afae */ /* 0x000fe8000c101d64 */
[----:B------:R0:W-:Y:S01]  /*10060*/  @!P2 LDGSTS.E.BYPASS.LTC128B.128 [R9+0x14400], desc[UR36][R2.64+0x80], !P1 ;  /* 0x144000800209afae */ /* 0x0001e2000c901d64 */
[----:B------:R-:W-:Y:S01]  /*10070*/  ISETP.GE.AND P2, PT, R7, R6, PT ;  /* 0x000000060700720c */ /* 0x000fe20003f46270 */
[----:B------:R-:W-:Y:S02]  /*10080*/  IMAD.MOV.U32 R13, RZ, RZ, R0 ;  /* 0x000000ffff0d7224 */ /* 0x000fe400078e0000 */
[----:B0-----:R-:W-:-:S10]  /*10090*/  IMAD.MOV.U32 R2, RZ, RZ, R14 ;  /* 0x000000ffff027224 */ /* 0x001fd400078e000e */
[----:B------:R-:W-:Y:S05]  /*100a0*/  WARPSYNC.COLLECTIVE R15, `(.L_x_360) ;  /* 0x000000000f087348 */ /* 0x000fea0003c00000 */
[----:B------:R0:W1:Y:S02]  /*100b0*/  SHFL.IDX P6, R14, R13, R12, R11 ;  /* 0x0000000c0d0e7389 */ /* 0x00006400000c000b */
[----:B01----:R-:W-:Y:S01]  /*100c0*/  ENDCOLLECTIVE ;  /* 0x000000000000791b */ /* 0x003fe20003800000 */
.L_x_360:
[----:B------:R-:W-:Y:S02]  /*100d0*/  IMAD.MOV.U32 R13, RZ, RZ, R5 ;  /* 0x000000ffff0d7224 */ /* 0x000fe400078e0005 */
[----:B------:R-:W-:Y:S01]  /*100e0*/  IMAD.MOV.U32 R12, RZ, RZ, 0x2 ;  /* 0x00000002ff0c7424 */ /* 0x000fe200078e00ff */
[----:B------:R-:W-:-:S05]  /*100f0*/  @!P2 LEA R14, P3, R30, R14, 0x1 ;  /* 0x0000000e1e0ea211 */ /* 0x000fca00078608ff */
[----:B------:R-:W-:Y:S01]  /*10100*/  @!P2 IMAD.X R7, RZ, RZ, R2, P3 ;  /* 0x000000ffff07a224 */ /* 0x000fe200018e0602 */
[----:B------:R-:W-:-:S07]  /*10110*/  @!P2 MOV R2, R14 ;  /* 0x0000000e0002a202 */ /* 0x000fce0000000f00 */
[----:B------:R-:W-:Y:S05]  /*10120*/  WARPSYNC.COLLECTIVE R15, `(.L_x_361) ;  /* 0x000000000f087348 */ /* 0x000fea0003c00000 */
[----:B------:R0:W1:Y:S02]  /*10130*/  SHFL.IDX P6, R14, R13, R12, R11 ;  /* 0x0000000c0d0e7389 */ /* 0x00006400000c000b */
[----:B01----:R-:W-:Y:S01]  /*10140*/  ENDCOLLECTIVE ;  /* 0x000000000000791b */ /* 0x003fe20003800000 */
.L_x_361:
[----:B------:R-:W-:Y:S02]  /*10150*/  @!P2 IMAD.MOV.U32 R3, RZ, RZ, R7 ;  /* 0x000000ffff03a224 */ /* 0x000fe400078e0007 */
[----:B------:R-:W-:-:S03]  /*10160*/  VIADD R7, R4, 0x20 ;  /* 0x0000002004077836 */ /* 0x000fc60000000000 */
        /* <DEDUP_REMOVED lines=11> */
.L_x_362:
        /* <DEDUP_REMOVED lines=8> */
.L_x_363:
        /* <DEDUP_REMOVED lines=13> */
.L_x_364:
        /* <DEDUP_REMOVED lines=8> */
.L_x_365:
        /* <DEDUP_REMOVED lines=13> */
.L_x_366:
        /* <DEDUP_REMOVED lines=8> */
.L_x_367:
        /* <DEDUP_REMOVED lines=13> */
.L_x_368:
        /* <DEDUP_REMOVED lines=8> */
.L_x_369:
        /* <DEDUP_REMOVED lines=13> */
.L_x_370:
        /* <DEDUP_REMOVED lines=8> */
.L_x_371:
[----:B------:R-:W-:-:S05]  /*107e0*/  @!P2 IMAD.MOV.U32 R3, RZ, RZ, R7 ;  /* 0x000000ffff03a224 */ /* 0x000fca00078e0007 */
[----:B------:R-:W-:Y:S01]  /*107f0*/  @!PT LDS RZ, [RZ] ;  /* 0x00000000fffff984 */ /* 0x000fe20000000800 */
[----:B------:R-:W-:Y:S01]  /*10800*/  @!PT LDS RZ, [RZ] ;  /* 0x00000000fffff984 */ /* 0x000fe20000000800 */
[----:B------:R-:W-:Y:S01]  /*10810*/  @!PT LDS RZ, [RZ] ;  /* 0x00000000fffff984 */ /* 0x000fe20000000800 */
[----:B------:R0:W-:Y:S04]  /*10820*/  @!P2 LDGSTS.E.BYPASS.LTC128B.128 [R9+0x13400], desc[UR36][R2.64], !P0 ;  /* 0x134000000209afae */ /* 0x0001e8000c101d64 */
[----:B------:R0:W-:Y:S01]  /*10830*/  @!P2 LDGSTS.E.BYPASS.LTC128B.128 [R9+0x17400], desc[UR36][R2.64+0x80], !P1 ;  /* 0x174000800209afae */ /* 0x0001e2000c901d64 */
[----:B------:R-:W-:Y:S02]  /*10840*/  IMAD.MOV.U32 R13, RZ, RZ, R0 ;  /* 0x000000ffff0d7224 */ /* 0x000fe400078e0000 */
[----:B------:R-:W-:-:S07]  /*10850*/  IMAD.MOV.U32 R5, RZ, RZ, R14 ;  /* 0x000000ffff057224 */ /* 0x000fce00078e000e */
[----:B0-----:R-:W-:Y:S05]  /*10860*/  WARPSYNC.COLLECTIVE R15, `(.L_x_372) ;  /* 0x000000000f087348 */ /* 0x001fea0003c00000 */
[----:B------:R1:W2:Y:S02]  /*10870*/  SHFL.IDX P6, R14, R13, R12, R11 ;  /* 0x0000000c0d0e7389 */ /* 0x0002a400000c000b */
[----:B012---:R-:W-:Y:S01]  /*10880*/  ENDCOLLECTIVE ;  /* 0x000000000000791b */ /* 0x007fe20003800000 */
.L_x_372:
[----:B------:R-:W-:Y:S05]  /*10890*/  BRA `(.L_x_373) ;  /* 0xffffffbc00507947 */ /* 0x000fea000383ffff */
.L_x_285:
[----:B0-----:R0:W1:Y:S02]  /*108a0*/  SYNCS.PHASECHK.TRANS64.TRYWAIT P1, [R22+URZ+0x28820], R3 ;  /* 0x02882003160075a7 */ /* 0x001064000802017f */
[----:B-1----:R-:W-:Y:S05]  /*108b0*/  @!P1 NANOSLEEP.SYNCS 0x989680 ;  /* 0x009896800000995d */ /* 0x002fea0003900000 */
[----:B------:R-:W1:Y:S02]  /*108c0*/  @!P1 SYNCS.PHASECHK.TRANS64 P1, [R22+URZ+0x28820], R3 ;  /* 0x02882003160095a7 */ /* 0x000e64000802007f */
[----:B-1----:R-:W-:Y:S05]  /*108d0*/  @!P1 BRA `(.L_x_285) ;  /* 0xfffffffc00f09947 */ /* 0x002fea000383ffff */
[----:B------:R-:W-:Y:S05]  /*108e0*/  BRA `(.L_x_374) ;  /* 0xffffffbc00c87947 */ /* 0x000fea000383ffff */
.L_x_290:
[----:B0-----:R0:W1:Y:S02]  /*108f0*/  SYNCS.PHASECHK.TRANS64.TRYWAIT P0, [R6+URZ+0x28840], R3 ;  /* 0x02884003060075a7 */ /* 0x001064000800017f */
[----:B-1----:R-:W-:Y:S05]  /*10900*/  @!P0 NANOSLEEP.SYNCS 0x989680 ;  /* 0x009896800000895d */ /* 0x002fea0003900000 */
[----:B------:R-:W1:Y:S02]  /*10910*/  @!P0 SYNCS.PHASECHK.TRANS64 P0, [R6+URZ+0x28840], R3 ;  /* 0x02884003060085a7 */ /* 0x000e64000800007f */
[----:B-1----:R-:W-:Y:S05]  /*10920*/  @!P0 BRA `(.L_x_290) ;  /* 0xfffffffc00f08947 */ /* 0x002fea000383ffff */
[----:B------:R-:W-:Y:S05]  /*10930*/  BRA `(.L_x_375) ;  /* 0xffffffc0008c7947 */ /* 0x000fea000383ffff */
.L_x_291:
[----:B------:R-:W-:Y:S01]  /*10940*/  BSSY B1, `(.L_x_376) ;  /* 0x0000008000017945 */ /* 0x000fe20003800000 */
[----:B------:R-:W-:Y:S01]  /*10950*/  IMAD.MOV.U32 R13, RZ, RZ, R9 ;  /* 0x000000ffff0d7224 */ /* 0x000fe200078e0009 */
[----:B------:R-:W-:Y:S01]  /*10960*/  MOV R11, 0x181f ;  /* 0x0000181f000b7802 */ /* 0x000fe20000000f00 */
[----:B------:R-:W-:Y:S02]  /*10970*/  IMAD.MOV.U32 R12, RZ, RZ, RZ ;  /* 0x000000ffff0c7224 */ /* 0x000fe400078e00ff */
[----:B------:R-:W-:-:S07]  /*10980*/  IMAD.MOV.U32 R15, RZ, RZ, -0x1 ;  /* 0xffffffffff0f7424 */ /* 0x000fce00078e00ff */
[----:B--2---:R-:W-:Y:S05]  /*10990*/  WARPSYNC.COLLECTIVE R15, `(.L_x_377) ;  /* 0x000000000f087348 */ /* 0x004fea0003c00000 */
[----:B--2---:R0:W1:Y:S02]  /*109a0*/  SHFL.IDX P6, R14, R13, R12, R11 ;  /* 0x0000000c0d0e7389 */ /* 0x00406400000c000b */
[----:B01----:R-:W-:Y:S01]  /*109b0*/  ENDCOLLECTIVE ;  /* 0x000000000000791b */ /* 0x003fe20003800000 */
.L_x_377:
[----:B------:R-:W-:Y:S05]  /*109c0*/  BSYNC B1 ;  /* 0x0000000000017941 */ /* 0x000fea0003800000 */
.L_x_376:
[----:B------:R-:W-:Y:S02]  /*109d0*/  IMAD.MOV.U32 R13, RZ, RZ, R8 ;  /* 0x000000ffff0d7224 */ /* 0x000fe400078e0008 */
[----:B------:R-:W-:Y:S02]  /*109e0*/  IMAD.MOV.U32 R12, RZ, RZ, RZ ;  /* 0x000000ffff0c7224 */ /* 0x000fe400078e00ff */
[----:B------:R-:W-:Y:S02]  /*109f0*/  IMAD.MOV.U32 R11, RZ, RZ, 0x181f ;  /* 0x0000181fff0b7424 */ /* 0x000fe400078e00ff */
[----:B------:R-:W-:Y:S02]  /*10a00*/  IMAD.MOV.U32 R15, RZ, RZ, -0x1 ;  /* 0xffffffffff0f7424 */ /* 0x000fe400078e00ff */
[----:B------:R-:W-:Y:S02]  /*10a10*/  IMAD.MOV.U32 R3, RZ, RZ, R14 ;  /* 0x000000ffff037224 */ /* 0x000fe400078e000e */
[----:B------:R-:W-:-:S07]  /*10a20*/  IMAD.SHL.U32 R5, R30, 0x2, RZ ;  /* 0x000000021e057824 */ /* 0x000fce00078e00ff */
[----:B------:R-:W-:Y:S05]  /*10a30*/  WARPSYNC.COLLECTIVE R15, `(.L_x_378) ;  /* 0x000000000f087348 */ /* 0x000fea0003c00000 */
[----:B------:R0:W1:Y:S02]  /*10a40*/  SHFL.IDX P6, R14, R13, R12, R11 ;  /* 0x0000000c0d0e7389 */ /* 0x00006400000c000b */
[----:B01----:R-:W-:Y:S01]  /*10a50*/  ENDCOLLECTIVE ;  /* 0x000000000000791b */ /* 0x003fe20003800000 */
.L_x_378:
[----:B------:R-:W-:Y:S02]  /*10a60*/  IMAD R7, R7, 0x2, R22 ;  /* 0x0000000207077824 */ /* 0x000fe400078e0216 */
[----:B------:R-:W-:Y:S02]  /*10a70*/  IMAD.MOV.U32 R13, RZ, RZ, R9 ;  /* 0x000000ffff0d7224 */ /* 0x000fe400078e0009 */
[----:B------:R-:W-:Y:S02]  /*10a80*/  IMAD.MOV.U32 R12, RZ, RZ, 0x1 ;  /* 0x00000001ff0c7424 */ /* 0x000fe400078e00ff */
[----:B------:R-:W-:-:S07]  /*10a90*/  IMAD.MOV.U32 R2, RZ, RZ, R14 ;  /* 0x000000ffff027224 */ /* 0x000fce00078e000e */
[----:B------:R-:W-:Y:S05]  /*10aa0*/  WARPSYNC.COLLECTIVE R15, `(.L_x_379) ;  /* 0x000000000f087348 */ /* 0x000fea0003c00000 */
[----:B------:R0:W1:Y:S02]  /*10ab0*/  SHFL.IDX P6, R14, R13, R12, R11 ;  /* 0x0000000c0d0e7389 */ /* 0x00006400000c000b */
[----:B01----:R-:W-:Y:S01]  /*10ac0*/  ENDCOLLECTIVE ;  /* 0x000000000000791b */ /* 0x003fe20003800000 */
.L_x_379:
[----:B------:R-:W-:-:S05]  /*10ad0*/  IADD3 R2, P0, R2, R5, RZ ;  /* 0x0000000502027210 */ /* 0x000fca0007f1e0ff */
[----:B------:R-:W-:-:S05]  /*10ae0*/  IMAD.X R3, RZ, RZ, R3, P0 ;  /* 0x000000ffff037224 */ /* 0x000fca00000e0603 */
[----:B------:R-:W-:Y:S01]  /*10af0*/  @!PT LDS RZ, [RZ] ;  /* 0x00000000fffff984 */ /* 0x000fe20000000800 */
[----:B------:R-:W-:Y:S01]  /*10b00*/  @!PT LDS RZ, [RZ] ;  /* 0x00000000fffff984 */ /* 0x000fe20000000800 */
[----:B------:R-:W-:Y:S01]  /*10b10*/  @!PT LDS RZ, [RZ] ;  /* 0x00000000fffff984 */ /* 0x000fe20000000800 */
[----:B------:R-:W-:Y:S01]  /*10b20*/  LDGSTS.E.BYPASS.LTC128B.128 [R7+0x18400], desc[UR36][R2.64], !P4 ;  /* 0x1840000002077fae */ /* 0x000fe2000e101d64 */
[----:B------:R-:W-:-:S03]  /*10b30*/  IMAD.MOV.U32 R13, RZ, RZ, R8 ;  /* 0x000000ffff0d7224 */ /* 0x000fc600078e0008 */
[----:B------:R0:W-:Y:S02]  /*10b40*/  LDGSTS.E.BYPASS.LTC128B.128 [R7+0x1c400], desc[UR36][R2.64+0x80], !P3 ;  /* 0x1c40008002077fae */ /* 0x0001e4000d901d64 */
[----:B0-----:R-:W-:-:S07]  /*10b50*/  IMAD.MOV.U32 R3, RZ, RZ, R14 ;  /* 0x000000ffff037224 */ /* 0x001fce00078e000e */
[----:B------:R-:W-:Y:S05]  /*10b60*/  WARPSYNC.COLLECTIVE R15, `(.L_x_380) ;  /* 0x000000000f087348 */ /* 0x000fea0003c00000 */
[----:B------:R0:W1:Y:S02]  /*10b70*/  SHFL.IDX P6, R14, R13, R12, R11 ;  /* 0x0000000c0d0e7389 */ /* 0x00006400000c000b */
[----:B01----:R-:W-:Y:S01]  /*10b80*/  ENDCOLLECTIVE ;  /* 0x000000000000791b */ /* 0x003fe20003800000 */
.L_x_380:
[----:B------:R-:W-:Y:S02]  /*10b90*/  IMAD.MOV.U32 R13, RZ, RZ, R9 ;  /* 0x000000ffff0d7224 */ /* 0x000fe400078e0009 */
[----:B------:R-:W-:Y:S01]  /*10ba0*/  IMAD.MOV.U32 R12, RZ, RZ, 0x2 ;  /* 0x00000002ff0c7424 */ /* 0x000fe200078e00ff */
[----:B------:R-:W-:-:S07]  /*10bb0*/  MOV R2, R14 ;  /* 0x0000000e00027202 */ /* 0x000fce0000000f00 */
[----:B------:R-:W-:Y:S05]  /*10bc0*/  WARPSYNC.COLLECTIVE R15, `(.L_x_381) ;  /* 0x000000000f087348 */ /* 0x000fea0003c00000 */
[----:B------:R0:W1:Y:S02]  /*10bd0*/  SHFL.IDX P6, R14, R13, R12, R11 ;  /* 0x0000000c0d0e7389 */ /* 0x00006400000c000b */
[----:B01----:R-:W-:Y:S01]  /*10be0*/  ENDCOLLECTIVE ;  /* 0x000000000000791b */ /* 0x003fe20003800000 */
.L_x_381:
        /* <DEDUP_REMOVED lines=12> */
.L_x_382:
[----:B------:R-:W-:Y:S02]  /*10cb0*/  IMAD.MOV.U32 R13, RZ, RZ, R9 ;  /* 0x000000ffff0d7224 */ /* 0x000fe400078e0009 */
[----:B------:R-:W-:Y:S02]  /*10cc0*/  IMAD.MOV.U32 R12, RZ, RZ, 0x3 ;  /* 0x00000003ff0c7424 */ /* 0x000fe400078e00ff */
[----:B------:R-:W-:-:S07]  /*10cd0*/  IMAD.MOV.U32 R2, RZ, RZ, R14 ;  /* 0x000000ffff027224 */ /* 0x000fce00078e000e */
[----:B------:R-:W-:Y:S05]  /*10ce0*/  WARPSYNC.COLLECTIVE R15, `(.L_x_383) ;  /* 0x000000000f087348 */ /* 0x000fea0003c00000 */
[----:B------:R0:W1:Y:S02]  /*10cf0*/  SHFL.IDX P6, R14, R13, R12, R11 ;  /* 0x0000000c0d0e7389 */ /* 0x00006400000c000b */
[----:B01----:R-:W-:Y:S01]  /*10d00*/  ENDCOLLECTIVE ;  /* 0x000000000000791b */ /* 0x003fe20003800000 */
.L_x_383:
        /* <DEDUP_REMOVED lines=12> */
.L_x_384:
[----:B------:R-:W-:Y:S01]  /*10dd0*/  IMAD.MOV.U32 R13, RZ, RZ, R9 ;  /* 0x000000ffff0d7224 */ /* 0x000fe200078e0009 */
[----:B------:R-:W-:Y:S01]  /*10de0*/  MOV R12, 0x4 ;  /* 0x00000004000c7802 */ /* 0x000fe20000000f00 */
[----:B------:R-:W-:-:S07]  /*10df0*/  IMAD.MOV.U32 R2, RZ, RZ, R14 ;  /* 0x000000ffff027224 */ /* 0x000fce00078e000e */
[----:B------:R-:W-:Y:S05]  /*10e00*/  WARPSYNC.COLLECTIVE R15, `(.L_x_385) ;  /* 0x000000000f087348 */ /* 0x000fea0003c00000 */
[----:B------:R0:W1:Y:S02]  /*10e10*/  SHFL.IDX P6, R14, R13, R12, R11 ;  /* 0x0000000c0d0e7389 */ /* 0x00006400000c000b */
[----:B01----:R-:W-:Y:S01]  /*10e20*/  ENDCOLLECTIVE ;  /* 0x000000000000791b */ /* 0x003fe20003800000 */
.L_x_385:
        /* <DEDUP_REMOVED lines=12> */
.L_x_386:
[----:B------:R-:W-:Y:S02]  /*10ef0*/  IMAD.MOV.U32 R13, RZ, RZ, R9 ;  /* 0x000000ffff0d7224 */ /* 0x000fe400078e0009 */
[----:B------:R-:W-:Y:S02]  /*10f00*/  IMAD.MOV.U32 R12, RZ, RZ, 0x5 ;  /* 0x00000005ff0c7424 */ /* 0x000fe400078e00ff */
[----:B------:R-:W-:-:S07]  /*10f10*/  IMAD.MOV.U32 R2, RZ, RZ, R14 ;  /* 0x000000ffff027224 */ /* 0x000fce00078e000e */
[----:B------:R-:W-:Y:S05]  /*10f20*/  WARPSYNC.COLLECTIVE R15, `(.L_x_387) ;  /* 0x000000000f087348 */ /* 0x000fea0003c00000 */
[----:B------:R0:W1:Y:S02]  /*10f30*/  SHFL.IDX P6, R14, R13, R12, R11 ;  /* 0x0000000c0d0e7389 */ /* 0x00006400000c000b */
[----:B01----:R-:W-:Y:S01]  /*10f40*/  ENDCOLLECTIVE ;  /* 0x000000000000791b */ /* 0x003fe20003800000 */
.L_x_387:
        /* <DEDUP_REMOVED lines=12> */
.L_x_388:
[----:B------:R-:W-:Y:S02]  /*11010*/  IMAD.MOV.U32 R13, RZ, RZ, R9 ;  /* 0x000000ffff0d7224 */ /* 0x000fe400078e0009 */
[----:B------:R-:W-:Y:S02]  /*11020*/  IMAD.MOV.U32 R12, RZ, RZ, 0x6 ;  /* 0x00000006ff0c7424 */ /* 0x000fe400078e00ff */
[----:B------:R-:W-:-:S07]  /*11030*/  IMAD.MOV.U32 R2, RZ, RZ, R14 ;  /* 0x000000ffff027224 */ /* 0x000fce00078e000e */
[----:B------:R-:W-:Y:S05]  /*11040*/  WARPSYNC.COLLECTIVE R15, `(.L_x_389) ;  /* 0x000000000f087348 */ /* 0x000fea0003c00000 */
[----:B------:R0:W1:Y:S02]  /*11050*/  SHFL.IDX P6, R14, R13, R12, R11 ;  /* 0x0000000c0d0e7389 */ /* 0x00006400000c000b */
[----:B01----:R-:W-:Y:S01]  /*11060*/  ENDCOLLECTIVE ;  /* 0x000000000000791b */ /* 0x003fe20003800000 */
.L_x_389:
        /* <DEDUP_REMOVED lines=12> */
.L_x_390:
[----:B------:R-:W-:Y:S02]  /*11130*/  IMAD.MOV.U32 R13, RZ, RZ, R9 ;  /* 0x000000ffff0d7224 */ /* 0x000fe400078e0009 */
[----:B------:R-:W-:Y:S01]  /*11140*/  IMAD.MOV.U32 R12, RZ, RZ, 0x7 ;  /* 0x00000007ff0c7424 */ /* 0x000fe200078e00ff */
[----:B------:R-:W-:-:S07]  /*11150*/  MOV R2, R14 ;  /* 0x0000000e00027202 */ /* 0x000fce0000000f00 */
[----:B------:R-:W-:Y:S05]  /*11160*/  WARPSYNC.COLLECTIVE R15, `(.L_x_391) ;  /* 0x000000000f087348 */ /* 0x000fea0003c00000 */
[----:B------:R0:W1:Y:S02]  /*11170*/  SHFL.IDX P6, R14, R13, R12, R11 ;  /* 0x0000000c0d0e7389 */ /* 0x00006400000c000b */
[----:B01----:R-:W-:Y:S01]  /*11180*/  ENDCOLLECTIVE ;  /* 0x000000000000791b */ /* 0x003fe20003800000 */
.L_x_391:
[----:B------:R-:W-:-:S05]  /*11190*/  IADD3 R2, P0, R2, R5, RZ ;  /* 0x0000000502027210 */ /* 0x000fca0007f1e0ff */
[----:B------:R-:W-:-:S05]  /*111a0*/  IMAD.X R3, RZ, RZ, R3, P0 ;  /* 0x000000ffff037224 */ /* 0x000fca00000e0603 */
[----:B------:R-:W-:Y:S01]  /*111b0*/  @!PT LDS RZ, [RZ] ;  /* 0x00000000fffff984 */ /* 0x000fe20000000800 */
[----:B------:R-:W-:Y:S01]  /*111c0*/  @!PT LDS RZ, [RZ] ;  /* 0x00000000fffff984 */ /* 0x000fe20000000800 */
[----:B------:R-:W-:Y:S01]  /*111d0*/  @!PT LDS RZ, [RZ] ;  /* 0x00000000fffff984 */ /* 0x000fe20000000800 */
[----:B------:R0:W-:Y:S01]  /*111e0*/  LDGSTS.E.BYPASS.LTC128B.128 [R7+0x1b400], desc[UR36][R2.64], !P4 ;  /* 0x1b40000002077fae */ /* 0x0001e2000e101d64 */
[----:B------:R-:W-:-:S03]  /*111f0*/  IMAD.MOV.U32 R13, RZ, RZ, R8 ;  /* 0x000000ffff0d7224 */ /* 0x000fc600078e0008 */
[----:B------:R0:W-:Y:S01]  /*11200*/  LDGSTS.E.BYPASS.LTC128B.128 [R7+0x1f400], desc[UR36][R2.64+0x80], !P3 ;  /* 0x1f40008002077fae */ /* 0x0001e2000d901d64 */
[----:B------:R-:W-:-:S07]  /*11210*/  IMAD.MOV.U32 R9, RZ, RZ, R14 ;  /* 0x000000ffff097224 */ /* 0x000fce00078e000e */
[----:B0-----:R-:W-:Y:S05]  /*11220*/  WARPSYNC.COLLECTIVE R15, `(.L_x_392) ;  /* 0x000000000f087348 */ /* 0x001fea0003c00000 */
[----:B------:R1:W2:Y:S02]  /*11230*/  SHFL.IDX P6, R14, R13, R12, R11 ;  /* 0x0000000c0d0e7389 */ /* 0x0002a400000c000b */
[----:B012---:R-:W-:Y:S01]  /*11240*/  ENDCOLLECTIVE ;  /* 0x000000000000791b */ /* 0x007fe20003800000 */
.L_x_392:
[----:B------:R-:W-:Y:S01]  /*11250*/  IMAD.MOV.U32 R2, RZ, RZ, R14 ;  /* 0x000000ffff027224 */ /* 0x000fe200078e000e */
[----:B------:R-:W-:Y:S06]  /*11260*/  BRA `(.L_x_393) ;  /* 0xffffffbc00587947 */ /* 0x000fec000383ffff */
.L_x_296:
[----:B-1----:R1:W3:Y:S02]  /*11270*/  SYNCS.PHASECHK.TRANS64.TRYWAIT P0, [R6+URZ+0x28860], R3 ;  /* 0x02886003060075a7 */ /* 0x0022e4000800017f */
[----:B---3--:R-:W-:Y:S05]  /*11280*/  @!P0 NANOSLEEP.SYNCS 0x989680 ;  /* 0x009896800000895d */ /* 0x008fea0003900000 */
[----:B------:R-:W3:Y:S02]  /*11290*/  @!P0 SYNCS.PHASECHK.TRANS64 P0, [R6+URZ+0x28860], R3 ;  /* 0x02886003060085a7 */ /* 0x000ee4000800007f */
[----:B---3--:R-:W-:Y:S05]  /*112a0*/  @!P0 BRA `(.L_x_296) ;  /* 0xfffffffc00f08947 */ /* 0x008fea000383ffff */
[----:B------:R-:W-:Y:S05]  /*112b0*/  BRA `(.L_x_394) ;  /* 0xffffffbc00b47947 */ /* 0x000fea000383ffff */
.L_x_297:
[----:B------:R-:W-:Y:S01]  /*112c0*/  BSSY B1, `(.L_x_395) ;  /* 0x0000008000017945 */ /* 0x000fe20003800000 */
[----:B------:R-:W-:Y:S02]  /*112d0*/  IMAD.MOV.U32 R13, RZ, RZ, R23 ;  /* 0x000000ffff0d7224 */ /* 0x000fe400078e0017 */
[----:B------:R-:W-:Y:S02]  /*112e0*/  IMAD.MOV.U32 R12, RZ, RZ, RZ ;  /* 0x000000ffff0c7224 */ /* 0x000fe400078e00ff */
[----:B------:R-:W-:Y:S02]  /*112f0*/  IMAD.MOV.U32 R11, RZ, RZ, 0x181f ;  /* 0x0000181fff0b7424 */ /* 0x000fe400078e00ff */
[----:B------:R-:W-:-:S07]  /*11300*/  IMAD.MOV.U32 R15, RZ, RZ, -0x1 ;  /* 0xffffffffff0f7424 */ /* 0x000fce00078e00ff */
[----:B-12---:R-:W-:Y:S05]  /*11310*/  WARPSYNC.COLLECTIVE R15, `(.L_x_396) ;  /* 0x000000000f087348 */ /* 0x006fea0003c00000 */
[----:B--2---:R0:W2:Y:S02]  /*11320*/  SHFL.IDX P6, R14, R13, R12, R11 ;  /* 0x0000000c0d0e7389 */ /* 0x0040a400000c000b */
[----:B012---:R-:W-:Y:S01]  /*11330*/  ENDCOLLECTIVE ;  /* 0x000000000000791b */ /* 0x007fe20003800000 */
.L_x_396:
[----:B------:R-:W-:Y:S05]  /*11340*/  BSYNC B1 ;  /* 0x0000000000017941 */ /* 0x000fea0003800000 */
.L_x_395:
[----:B------:R-:W-:Y:S01]  /*11350*/  IMAD.MOV.U32 R13, RZ, RZ, R18 ;  /* 0x000000ffff0d7224 */ /* 0x000fe200078e0012 */
[----:B------:R-:W-:Y:S01]  /*11360*/  MOV R15, 0xffffffff ;  /* 0xffffffff000f7802 */ /* 0x000fe20000000f00 */
[----:B------:R-:W-:Y:S02]  /*11370*/  IMAD.MOV.U32 R12, RZ, RZ, RZ ;  /* 0x000000ffff0c7224 */ /* 0x000fe400078e00ff */
[----:B------:R-:W-:Y:S02]  /*11380*/  IMAD.MOV.U32 R11, RZ, RZ, 0x181f ;  /* 0x0000181fff0b7424 */ /* 0x000fe400078e00ff */
[----:B------:R-:W-:Y:S02]  /*11390*/  IMAD.MOV.U32 R3, RZ, RZ, R14 ;  /* 0x000000ffff037224 */ /* 0x000fe400078e000e */
[----:B------:R-:W-:-:S07]  /*113a0*/  IMAD R7, R7, 0x2, R22 ;  /* 0x0000000207077824 */ /* 0x000fce00078e0216 */
[----:B------:R-:W-:Y:S05]  /*113b0*/  WARPSYNC.COLLECTIVE R15, `(.L_x_397) ;  /* 0x000000000f087348 */ /* 0x000fea0003c00000 */
[----:B------:R0:W1:Y:S02]  /*113c0*/  SHFL.IDX P6, R14, R13, R12, R11 ;  /* 0x0000000c0d0e7389 */ /* 0x00006400000c000b */
[----:B01----:R-:W-:Y:S01]  /*113d0*/  ENDCOLLECTIVE ;  /* 0x000000000000791b */ /* 0x003fe20003800000 */
.L_x_397:
[----:B------:R-:W-:Y:S02]  /*113e0*/  IMAD.MOV.U32 R13, RZ, RZ, R23 ;  /* 0x000000ffff0d7224 */ /* 0x000fe400078e0017 */
[----:B------:R-:W-:Y:S02]  /*113f0*/  IMAD.MOV.U32 R12, RZ, RZ, 0x1 ;  /* 0x00000001ff0c7424 */ /* 0x000fe400078e00ff */
[----:B------:R-:W-:-:S07]  /*11400*/  IMAD.MOV.U32 R2, RZ, RZ, R14 ;  /* 0x000000ffff027224 */ /* 0x000fce00078e000e */
[----:B------:R-:W-:Y:S05]  /*11410*/  WARPSYNC.COLLECTIVE R15, `(.L_x_398) ;  /* 0x000000000f087348 */ /* 0x000fea0003c00000 */
[----:B------:R0:W1:Y:S02]  /*11420*/  SHFL.IDX P6, R14, R13, R12, R11 ;  /* 0x0000000c0d0e7389 */ /* 0x00006400000c000b */
[----:B01----:R-:W-:Y:S01]  /*11430*/  ENDCOLLECTIVE ;  /* 0x000000000000791b */ /* 0x003fe20003800000 */
.L_x_398:
[----:B------:R-:W-:-:S05]  /*11440*/  IADD3 R2, P0, R2, R5, RZ ;  /* 0x0000000502027210 */ /* 0x000fca0007f1e0ff */
[----:B------:R-:W-:Y:S01]  /*11450*/  IMAD.X R3, RZ, RZ, R3, P0 ;  /* 0x000000ffff037224 */ /* 0x000fe200000e0603 */
[----:B------:R-:W-:Y:S01]  /*11460*/  ISETP.LT.OR P0, PT, R8, 0x1, P2 ;  /* 0x000000010800780c */ /* 0x000fe20001701670 */
[----:B------:R-:W-:-:S12]  /*11470*/  IMAD.MOV.U32 R13, RZ, RZ, R18 ;  /* 0x000000ffff0d7224 */ /* 0x000fd800078e0012 */
[----:B------:R-:W-:Y:S01]  /*11480*/  @!PT LDS RZ, [RZ] ;  /* 0x00000000fffff984 */ /* 0x000fe20000000800 */
[----:B------:R-:W-:Y:S01]  /*11490*/  @!PT LDS RZ, [RZ] ;  /* 0x00000000fffff984 */ /* 0x000fe20000000800 */
[----:B------:R-:W-:Y:S01]  /*114a0*/  @!PT LDS RZ, [RZ] ;  /* 0x00000000fffff984 */ /* 0x000fe20000000800 */
[----:B------:R-:W-:Y:S01]  /*114b0*/  LDGSTS.E.BYPASS.LTC128B.128 [R7+0x400], desc[UR36][R2.64], !P0 ;  /* 0x0040000002077fae */ /* 0x000fe2000c101d64 */
[----:B------:R-:W-:-:S13]  /*114c0*/  ISETP.LT.OR P0, PT, R8, 0x1, P1 ;  /* 0x000000010800780c */ /* 0x000fda0000f01670 */
[----:B------:R0:W-:Y:S02]  /*114d0*/  LDGSTS.E.BYPASS.LTC128B.128 [R7+0x4400], desc[UR36][R2.64+0x80], !P0 ;  /* 0x0440008002077fae */ /* 0x0001e4000c101d64 */
[----:B0-----:R-:W-:-:S07]  /*114e0*/  IMAD.MOV.U32 R3, RZ, RZ, R14 ;  /* 0x000000ffff037224 */ /* 0x001fce00078e000e */
[----:B------:R-:W-:Y:S05]  /*114f0*/  WARPSYNC.COLLECTIVE R15, `(.L_x_399) ;  /* 0x000000000f087348 */ /* 0x000fea0003c00000 */
[----:B------:R0:W1:Y:S02]  /*11500*/  SHFL.IDX P6, R14, R13, R12, R11 ;  /* 0x0000000c0d0e7389 */ /* 0x00006400000c000b */
[----:B01----:R-:W-:Y:S01]  /*11510*/  ENDCOLLECTIVE ;  /* 0x000000000000791b */ /* 0x003fe20003800000 */
.L_x_399:
[----:B------:R-:W-:Y:S02]  /*11520*/  IMAD.MOV.U32 R13, RZ, RZ, R23 ;  /* 0x000000ffff0d7224 */ /* 0x000fe400078e0017 */
[----:B------:R-:W-:Y:S02]  /*11530*/  IMAD.MOV.U32 R12, RZ, RZ, 0x2 ;  /* 0x00000002ff0c7424 */ /* 0x000fe400078e00ff */
[----:B------:R-:W-:-:S07]  /*11540*/  IMAD.MOV.U32 R2, RZ, RZ, R14 ;  /* 0x000000ffff027224 */ /* 0x000fce00078e000e */
[----:B------:R-:W-:Y:S05]  /*11550*/  WARPSYNC.COLLECTIVE R15, `(.L_x_400) ;  /* 0x000000000f087348 */ /* 0x000fea0003c00000 */
[----:B------:R0:W1:Y:S02]  /*11560*/  SHFL.IDX P6, R14, R13, R12, R11 ;  /* 0x0000000c0d0e7389 */ /* 0x00006400000c000b */
[----:B01----:R-:W-:Y:S01]  /*11570*/  ENDCOLLECTIVE ;  /* 0x000000000000791b */ /* 0x003fe20003800000 */
.L_x_400:
        /* <DEDUP_REMOVED lines=14> */
.L_x_401:
[----:B------:R-:W-:Y:S02]  /*11660*/  IMAD.MOV.U32 R13, RZ, RZ, R23 ;  /* 0x000000ffff0d7224 */ /* 0x000fe400078e0017 */
[----:B------:R-:W-:Y:S02]  /*11670*/  IMAD.MOV.U32 R12, RZ, RZ, 0x3 ;  /* 0x00000003ff0c7424 */ /* 0x000fe400078e00ff */
[----:B------:R-:W-:-:S07]  /*11680*/  IMAD.MOV.U32 R2, RZ, RZ, R14 ;  /* 0x000000ffff027224 */ /* 0x000fce00078e000e */
[----:B------:R-:W-:Y:S05]  /*11690*/  WARPSYNC.COLLECTIVE R15, `(.L_x_402) ;  /* 0x000000000f087348 */ /* 0x000fea0003c00000 */
[----:B------:R0:W1:Y:S02]  /*116a0*/  SHFL.IDX P6, R14, R13, R12, R11 ;  /* 0x0000000c0d0e7389 */ /* 0x00006400000c000b */
[----:B01----:R-:W-:Y:S01]  /*116b0*/  ENDCOLLECTIVE ;  /* 0x000000000000791b */ /* 0x003fe20003800000 */
.L_x_402:
[----:B------:R-:W-:-:S04]  /*116c0*/  IADD3 R2, P0, R2, R5, RZ ;  /* 0x0000000502027210 */ /* 0x000fc80007f1e0ff */
[----:B------:R-:W-:Y:S02]  /*116d0*/  IADD3.X R3, RZ, R3, RZ, P0, !PT ;  /* 0x00000003ff037210 */ /* 0x000fe400007fe4ff */
        /* <DEDUP_REMOVED lines=12> */
.L_x_403:
[----:B------:R-:W-:Y:S02]  /*117a0*/  IMAD.MOV.U32 R13, RZ, RZ, R23 ;  /* 0x000000ffff0d7224 */ /* 0x000fe400078e0017 */
[----:B------:R-:W-:Y:S02]  /*117b0*/  IMAD.MOV.U32 R12, RZ, RZ, 0x4 ;  /* 0x00000004ff0c7424 */ /* 0x000fe400078e00ff */
[----:B------:R-:W-:-:S07]  /*117c0*/  IMAD.MOV.U32 R2, RZ, RZ, R14 ;  /* 0x000000ffff027224 */ /* 0x000fce00078e000e */
[----:B------:R-:W-:Y:S05]  /*117d0*/  WARPSYNC.COLLECTIVE R15, `(.L_x_404) ;  /* 0x000000000f087348 */ /* 0x000fea0003c00000 */
[----:B------:R0:W1:Y:S02]  /*117e0*/  SHFL.IDX P6, R14, R13, R12, R11 ;  /* 0x0000000c0d0e7389 */ /* 0x00006400000c000b */
[----:B01----:R-:W-:Y:S01]  /*117f0*/  ENDCOLLECTIVE ;  /* 0x000000000000791b */ /* 0x003fe20003800000 */
.L_x_404:
        /* <DEDUP_REMOVED lines=14> */
.L_x_405:
[----:B------:R-:W-:Y:S02]  /*118e0*/  IMAD.MOV.U32 R13, RZ, RZ, R23 ;  /* 0x000000ffff0d7224 */ /* 0x000fe400078e0017 */
[----:B------:R-:W-:Y:S02]  /*118f0*/  IMAD.MOV.U32 R12, RZ, RZ, 0x5 ;  /* 0x00000005ff0c7424 */ /* 0x000fe400078e00ff */
[----:B------:R-:W-:-:S07]  /*11900*/  IMAD.MOV.U32 R2, RZ, RZ, R14 ;  /* 0x000000ffff027224 */ /* 0x000fce00078e000e */
[----:B------:R-:W-:Y:S05]  /*11910*/  WARPSYNC.COLLECTIVE R15, `(.L_x_406) ;  /* 0x000000000f087348 */ /* 0x000fea0003c00000 */
[----:B------:R0:W1:Y:S02]  /*11920*/  SHFL.IDX P6, R14, R13, R12, R11 ;  /* 0x0000000c0d0e7389 */ /* 0x00006400000c000b */
[----:B01----:R-:W-:Y:S01]  /*11930*/  ENDCOLLECTIVE ;  /* 0x000000000000791b */ /* 0x003fe20003800000 */
.L_x_406:
        /* <DEDUP_REMOVED lines=10> */
[----:B0-----:R-:W-:-:S07]  /*119e0*/  MOV R3, R14 ;  /* 0x0000000e00037202 */ /* 0x001fce0000000f00 */
[----:B------:R-:W-:Y:S05]  /*119f0*/  WARPSYNC.COLLECTIVE R15, `(.L_x_407) ;  /* 0x000000000f087348 */ /* 0x000fea0003c00000 */
[----:B------:R0:W1:Y:S02]  /*11a00*/  SHFL.IDX P6, R14, R13, R12, R11 ;  /* 0x0000000c0d0e7389 */ /* 0x00006400000c000b */
[----:B01----:R-:W-:Y:S01]  /*11a10*/  ENDCOLLECTIVE ;  /* 0x000000000000791b */ /* 0x003fe20003800000 */
.L_x_407:
[----:B------:R-:W-:Y:S02]  /*11a20*/  IMAD.MOV.U32 R13, RZ, RZ, R23 ;  /* 0x000000ffff0d7224 */ /* 0x000fe400078e0017 */
[----:B------:R-:W-:Y:S02]  /*11a30*/  IMAD.MOV.U32 R12, RZ, RZ, 0x6 ;  /* 0x00000006ff0c7424 */ /* 0x000fe400078e00ff */
[----:B------:R-:W-:-:S07]  /*11a40*/  IMAD.MOV.U32 R2, RZ, RZ, R14 ;  /* 0x000000ffff027224 */ /* 0x000fce00078e000e */
[----:B------:R-:W-:Y:S05]  /*11a50*/  WARPSYNC.COLLECTIVE R15, `(.L_x_408) ;  /* 0x000000000f087348 */ /* 0x000fea0003c00000 */
[----:B------:R0:W1:Y:S02]  /*11a60*/  SHFL.IDX P6, R14, R13, R12, R11 ;  /* 0x0000000c0d0e7389 */ /* 0x00006400000c000b */
[----:B01----:R-:W-:Y:S01]  /*11a70*/  ENDCOLLECTIVE ;  /* 0x000000000000791b */ /* 0x003fe20003800000 */
.L_x_408:
        /* <DEDUP_REMOVED lines=14> */
.L_x_409:
[----:B------:R-:W-:Y:S02]  /*11b60*/  IMAD.MOV.U32 R13, RZ, RZ, R23 ;  /* 0x000000ffff0d7224 */ /* 0x000fe400078e0017 */
[----:B------:R-:W-:Y:S02]  /*11b70*/  IMAD.MOV.U32 R12, RZ, RZ, 0x7 ;  /* 0x00000007ff0c7424 */ /* 0x000fe400078e00ff */
[----:B------:R-:W-:-:S07]  /*11b80*/  IMAD.MOV.U32 R2, RZ, RZ, R14 ;  /* 0x000000ffff027224 */ /* 0x000fce00078e000e */
[----:B------:R-:W-:Y:S05]  /*11b90*/  WARPSYNC.COLLECTIVE R15, `(.L_x_410) ;  /* 0x000000000f087348 */ /* 0x000fea0003c00000 */
[----:B------:R0:W1:Y:S02]  /*11ba0*/  SHFL.IDX P6, R14, R13, R12, R11 ;  /* 0x0000000c0d0e7389 */ /* 0x00006400000c000b */
[----:B01----:R-:W-:Y:S01]  /*11bb0*/  ENDCOLLECTIVE ;  /* 0x000000000000791b */ /* 0x003fe20003800000 */
.L_x_410:
[----:B------:R-:W-:-:S05]  /*11bc0*/  IADD3 R2, P0, R2, R5, RZ ;  /* 0x0000000502027210 */ /* 0x000fca0007f1e0ff */
        /* <DEDUP_REMOVED lines=12> */
.L_x_411:
[----:B------:R-:W-:Y:S01]  /*11c90*/  @!PT LDS RZ, [RZ] ;  /* 0x00000000fffff984 */ /* 0x000fe20000000800 */
[----:B------:R-:W-:Y:S01]  /*11ca0*/  @!PT LDS RZ, [RZ] ;  /* 0x00000000fffff984 */ /* 0x000fe20000000800 */
[----:B------:R-:W-:Y:S01]  /*11cb0*/  @!PT LDS RZ, [RZ] ;  /* 0x00000000fffff984 */ /* 0x000fe20000000800 */
[----:B------:R0:W-:Y:S01]  /*11cc0*/  LDGSTS.E.BYPASS.LTC128B.128 [R7+0x7400], desc[UR36][R2.64+0x80], !P0 ;  /* 0x0740008002077fae */ /* 0x0001e2000c101d64 */
[----:B------:R-:W-:Y:S05]  /*11cd0*/  BRA `(.L_x_412) ;  /* 0xffffffb8003c7947 */ /* 0x000fea000383ffff */
.L_x_305:
[----:B0-----:R0:W1:Y:S02]  /*11ce0*/  SYNCS.PHASECHK.TRANS64.TRYWAIT P0, [R0+URZ+0x28860], R3 ;  /* 0x02886003000075a7 */ /* 0x001064000800017f */
[----:B-1----:R-:W-:Y:S05]  /*11cf0*/  @!P0 NANOSLEEP.SYNCS 0x989680 ;  /* 0x009896800000895d */ /* 0x002fea0003900000 */
[----:B------:R-:W1:Y:S02]  /*11d00*/  @!P0 SYNCS.PHASECHK.TRANS64 P0, [R0+URZ+0x28860], R3 ;  /* 0x02886003000085a7 */ /* 0x000e64000800007f */
[----:B-1----:R-:W-:Y:S05]  /*11d10*/  @!P0 BRA `(.L_x_305) ;  /* 0xfffffffc00f08947 */ /* 0x002fea000383ffff */
[----:B------:R-:W-:Y:S05]  /*11d20*/  BRA `(.L_x_413) ;  /* 0xffffffbc00507947 */ /* 0x000fea000383ffff */
.L_x_306:
[----:B------:R-:W-:Y:S01]  /*11d30*/  BSSY B0, `(.L_x_414) ;  /* 0x0000008000007945 */ /* 0x000fe20003800000 */
[----:B------:R-:W-:Y:S01]  /*11d40*/  IMAD.MOV.U32 R13, RZ, RZ, R23 ;  /* 0x000000ffff0d7224 */ /* 0x000fe200078e0017 */
[----:B------:R-:W-:Y:S01]  /*11d50*/  MOV R12, RZ ;  /* 0x000000ff000c7202 */ /* 0x000fe20000000f00 */
[----:B------:R-:W-:Y:S02]  /*11d60*/  IMAD.MOV.U32 R11, RZ, RZ, 0x181f ;  /* 0x0000181fff0b7424 */ /* 0x000fe400078e00ff */
[----:B------:R-:W-:-:S07]  /*11d70*/  IMAD.MOV.U32 R15, RZ, RZ, -0x1 ;  /* 0xffffffffff0f7424 */ /* 0x000fce00078e00ff */
[----:B0-2---:R-:W-:Y:S05]  /*11d80*/  WARPSYNC.COLLECTIVE R15, `(.L_x_415) ;  /* 0x000000000f087348 */ /* 0x005fea0003c00000 */
[----:B--2---:R1:W2:Y:S02]  /*11d90*/  SHFL.IDX P6, R14, R13, R12, R11 ;  /* 0x0000000c0d0e7389 */ /* 0x0042a400000c000b */
[----:B012---:R-:W-:Y:S01]  /*11da0*/  ENDCOLLECTIVE ;  /* 0x000000000000791b */ /* 0x007fe20003800000 */
.L_x_415:
[----:B------:R-:W-:Y:S05]  /*11db0*/  BSYNC B0 ;  /* 0x0000000000007941 */ /* 0x000fea0003800000 */
.L_x_414:
        /* <DEDUP_REMOVED lines=9> */
.L_x_416:
[----:B------:R-:W-:Y:S01]  /*11e50*/  ULDC UR4, c[0x0][0x2f4] ;  /* 0x0000bd0000047ab9 */ /* 0x000fe20000000800 */
[----:B------:R-:W-:Y:S01]  /*11e60*/  IMAD R4, R9, 0x2, R22 ;  /* 0x0000000209047824 */ /* 0x000fe200078e0216 */
[----:B------:R-:W-:Y:S02]  /*11e70*/  ISETP.GE.AND P1, PT, R30, UR4, PT ;  /* 0x000000041e007c0c */ /* 0x000fe4000bf26270 */
[----:B------:R-:W-:Y:S02]  /*11e80*/  ISETP.GE.AND P0, PT, R29, UR4, PT ;  /* 0x000000041d007c0c */ /* 0x000fe4000bf06270 */
[C---:B------:R-:W-:Y:S02]  /*11e90*/  ISETP.LT.OR P3, PT, R6.reuse, 0x1, P1 ;  /* 0x000000010600780c */ /* 0x040fe40000f61670 */
[----:B------:R-:W-:Y:S01]  /*11ea0*/  ISETP.LT.OR P4, PT, R6, 0x1, P0 ;  /* 0x000000010600780c */ /* 0x000fe20000781670 */
[----:B------:R-:W-:Y:S02]  /*11eb0*/  IMAD.MOV.U32 R13, RZ, RZ, R23 ;  /* 0x000000ffff0d7224 */ /* 0x000fe400078e0017 */
[----:B------:R-:W-:Y:S01]  /*11ec0*/  IMAD.MOV.U32 R12, RZ, RZ, 0x1 ;  /* 0x00000001ff0c7424 */ /* 0x000fe200078e00ff */
[----:B------:R-:W-:-:S13]  /*11ed0*/  IADD3 R2, P2, R14, R5, RZ ;  /* 0x000000050e027210 */ /* 0x000fda0007f5e0ff */
[----:B------:R-:W-:Y:S05]  /*11ee0*/  WARPSYNC.COLLECTIVE R15, `(.L_x_417) ;  /* 0x000000000f087348 */ /* 0x000fea0003c00000 */
[----:B------:R0:W1:Y:S02]  /*11ef0*/  SHFL.IDX P6, R14, R13, R12, R11 ;  /* 0x0000000c0d0e7389 */ /* 0x00006400000c000b */
[----:B01----:R-:W-:Y:S01]  /*11f00*/  ENDCOLLECTIVE ;  /* 0x000000000000791b */ /* 0x003fe20003800000 */
.L_x_417:
[----:B------:R-:W-:-:S05]  /*11f10*/  IMAD.X R3, RZ, RZ, R3, P2 ;  /* 0x000000ffff037224 */ /* 0x000fca00010e0603 */
[----:B------:R-:W-:Y:S01]  /*11f20*/  @!PT LDS RZ, [RZ] ;  /* 0x00000000fffff984 */ /* 0x000fe20000000800 */
[----:B------:R-:W-:Y:S01]  /*11f30*/  @!PT LDS RZ, [RZ] ;  /* 0x00000000fffff984 */ /* 0x000fe20000000800 */
[----:B------:R-:W-:Y:S01]  /*11f40*/  @!PT LDS RZ, [RZ] ;  /* 0x00000000fffff984 */ /* 0x000fe20000000800 */
[----:B------:R0:W-:Y:S01]  /*11f50*/  LDGSTS.E.BYPASS.LTC128B.128 [R4+0x400], desc[UR36][R2.64], !P3 ;  /* 0x0040000002047fae */ /* 0x0001e2000d901d64 */
[----:B------:R-:W-:-:S03]  /*11f60*/  ISETP.LT.OR P3, PT, R6, 0x11, P1 ;  /* 0x000000110600780c */ /* 0x000fc60000f61670 */
[----:B------:R0:W-:Y:S01]  /*11f70*/  LDGSTS.E.BYPASS.LTC128B.128 [R4+0x4400], desc[UR36][R2.64+0x80], !P4 ;  /* 0x0440008002047fae */ /* 0x0001e2000e101d64 */
[----:B------:R-:W-:Y:S01]  /*11f80*/  ISETP.LT.OR P4, PT, R6, 0x11, P0 ;  /* 0x000000110600780c */ /* 0x000fe20000781670 */
[----:B------:R-:W-:Y:S02]  /*11f90*/  IMAD.MOV.U32 R13, RZ, RZ, R18 ;  /* 0x000000ffff0d7224 */ /* 0x000fe400078e0012 */
[----:B------:R-:W-:-:S10]  /*11fa0*/  IMAD.MOV.U32 R7, RZ, RZ, R14 ;  /* 0x000000ffff077224 */ /* 0x000fd400078e000e */
[----:B0-----:R-:W-:Y:S05]  /*11fb0*/  WARPSYNC.COLLECTIVE R15, `(.L_x_418) ;  /* 0x000000000f087348 */ /* 0x001fea0003c00000 */
[----:B------:R1:W2:Y:S02]  /*11fc0*/  SHFL.IDX P6, R14, R13, R12, R11 ;  /* 0x0000000c0d0e7389 */ /* 0x0002a400000c000b */
[----:B012---:R-:W-:Y:S01]  /*11fd0*/  ENDCOLLECTIVE ;  /* 0x000000000000791b */ /* 0x007fe20003800000 */
.L_x_418:
[----:B------:R-:W-:Y:S02]  /*11fe0*/  IMAD.MOV.U32 R13, RZ, RZ, R23 ;  /* 0x000000ffff0d7224 */ /* 0x000fe400078e0017 */
[----:B------:R-:W-:Y:S01]  /*11ff0*/  IMAD.MOV.U32 R12, RZ, RZ, 0x2 ;  /* 0x00000002ff0c7424 */ /* 0x000fe200078e00ff */
[----:B------:R-:W-:-:S07]  /*12000*/  MOV R10, R14 ;  /* 0x0000000e000a7202 */ /* 0x000fce0000000f00 */
[----:B------:R-:W-:Y:S05]  /*12010*/  WARPSYNC.COLLECTIVE R15, `(.L_x_419) ;  /* 0x000000000f087348 */ /* 0x000fea0003c00000 */
[----:B------:R0:W1:Y:S02]  /*12020*/  SHFL.IDX P6, R14, R13, R12, R11 ;  /* 0x0000000c0d0e7389 */ /* 0x00006400000c000b */
[----:B01----:R-:W-:Y:S01]  /*12030*/  ENDCOLLECTIVE ;  /* 0x000000000000791b */ /* 0x003fe20003800000 */
.L_x_419:
[----:B------:R-:W-:-:S05]  /*12040*/  IADD3 R2, P2, R10, R5, RZ ;  /* 0x000000050a027210 */ /* 0x000fca0007f5e0ff */
[----:B------:R-:W-:-:S05]  /*12050*/  IMAD.X R3, RZ, RZ, R7, P2 ;  /* 0x000000ffff037224 */ /* 0x000fca00010e0607 */
[----:B------:R-:W-:Y:S01]  /*12060*/  @!PT LDS RZ, [RZ] ;  /* 0x00000000fffff984 */ /* 0x000fe20000000800 */
[----:B------:R-:W-:Y:S01]  /*12070*/  @!PT LDS RZ, [RZ] ;  /* 0x00000000fffff984 */ /* 0x000fe20000000800 */
[----:B------:R-:W-:Y:S01]  /*12080*/  @!PT LDS RZ, [RZ] ;  /* 0x00000000fffff984 */ /* 0x000fe20000000800 */
[----:B------:R0:W-:Y:S01]  /*12090*/  LDGSTS.E.BYPASS.LTC128B.128 [R4+0xc00], desc[UR36][R2.64], !P3 ;  /* 0x00c0000002047fae */ /* 0x0001e2000d901d64 */
[C---:B------:R-:W-:Y:S01]  /*120a0*/  ISETP.LT.OR P3, PT, R6.reuse, 0x21, P1 ;  /* 0x000000210600780c */ /* 0x040fe20000f61670 */
[----:B------:R-:W-:Y:S02]  /*120b0*/  IMAD.MOV.U32 R13, RZ, RZ, R18 ;  /* 0x000000ffff0d7224 */ /* 0x000fe400078e0012 */
[----:B------:R0:W-:Y:S01]  /*120c0*/  LDGSTS.E.BYPASS.LTC128B.128 [R4+0x4c00], desc[UR36][R2.64+0x80], !P4 ;  /* 0x04c0008002047fae */ /* 0x0001e2000e101d64 */
[----:B------:R-:W-:Y:S01]  /*120d0*/  ISETP.LT.OR P4, PT, R6, 0x21, P0 ;  /* 0x000000210600780c */ /* 0x000fe20000781670 */
[----:B------:R-:W-:-:S12]  /*120e0*/  IMAD.MOV.U32 R8, RZ, RZ, R14 ;  /* 0x000000ffff087224 */ /* 0x000fd800078e000e */
[----:B0-----:R-:W-:Y:S05]  /*120f0*/  WARPSYNC.COLLECTIVE R15, `(.L_x_420) ;  /* 0x000000000f087348 */ /* 0x001fea0003c00000 */
[----:B------:R1:W2:Y:S02]  /*12100*/  SHFL.IDX P6, R14, R13, R12, R11 ;  /* 0x0000000c0d0e7389 */ /* 0x0002a400000c000b */
[----:B012---:R-:W-:Y:S01]  /*12110*/  ENDCOLLECTIVE ;  /* 0x000000000000791b */ /* 0x007fe20003800000 */
.L_x_420:
[----:B------:R-:W-:Y:S02]  /*12120*/  IMAD.MOV.U32 R13, RZ, RZ, R23 ;  /* 0x000000ffff0d7224 */ /* 0x000fe400078e0017 */
[----:B------:R-:W-:Y:S01]  /*12130*/  IMAD.MOV.U32 R12, RZ, RZ, 0x3 ;  /* 0x00000003ff0c7424 */ /* 0x000fe200078e00ff */
[----:B------:R-:W-:-:S13]  /*12140*/  IADD3 R2, P2, R14, R5, RZ ;  /* 0x000000050e027210 */ /* 0x000fda0007f5e0ff */
[----:B------:R-:W-:Y:S05]  /*12150*/  WARPSYNC.COLLECTIVE R15, `(.L_x_421) ;  /* 0x000000000f087348 */ /* 0x000fea0003c00000 */
[----:B------:R0:W1:Y:S02]  /*12160*/  SHFL.IDX P6, R14, R13, R12, R11 ;  /* 0x0000000c0d0e7389 */ /* 0x00006400000c000b */
[----:B01----:R-:W-:Y:S01]  /*12170*/  ENDCOLLECTIVE ;  /* 0x000000000000791b */ /* 0x003fe20003800000 */
.L_x_421:
        /* <DEDUP_REMOVED lines=13> */
.L_x_422:
[----:B------:R-:W-:Y:S02]  /*12250*/  IMAD.MOV.U32 R13, RZ, RZ, R23 ;  /* 0x000000ffff0d7224 */ /* 0x000fe400078e0017 */
[----:B------:R-:W-:Y:S01]  /*12260*/  IMAD.MOV.U32 R12, RZ, RZ, 0x4 ;  /* 0x00000004ff0c7424 */ /* 0x000fe200078e00ff */
[----:B------:R-:W-:-:S13]  /*12270*/  IADD3 R2, P2, R14, R5, RZ ;  /* 0x000000050e027210 */ /* 0x000fda0007f5e0ff */
[----:B------:R-:W-:Y:S05]  /*12280*/  WARPSYNC.COLLECTIVE R15, `(.L_x_423) ;  /* 0x000000000f087348 */ /* 0x000fea0003c00000 */
[----:B------:R0:W1:Y:S02]  /*12290*/  SHFL.IDX P6, R14, R13, R12, R11 ;  /* 0x0000000c0d0e7389 */ /* 0x00006400000c000b */
[----:B01----:R-:W-:Y:S01]  /*122a0*/  ENDCOLLECTIVE ;  /* 0x000000000000791b */ /* 0x003fe20003800000 */
.L_x_423:
[----:B------:R-:W-:-:S05]  /*122b0*/  IMAD.X R3, RZ, RZ, R7, P2 ;  /* 0x000000ffff037224 */ /* 0x000fca00010e0607 */
        /* <DEDUP_REMOVED lines=12> */
.L_x_424:
[----:B------:R-:W-:Y:S02]  /*12380*/  IMAD.MOV.U32 R13, RZ, RZ, R23 ;  /* 0x000000ffff0d7224 */ /* 0x000fe400078e0017 */
[----:B------:R-:W-:Y:S02]  /*12390*/  IMAD.MOV.U32 R12, RZ, RZ, 0x5 ;  /* 0x00000005ff0c7424 */ /* 0x000fe400078e00ff */
[----:B------:R-:W-:-:S07]  /*123a0*/  IMAD.MOV.U32 R10, RZ, RZ, R14 ;  /* 0x000000ffff0a7224 */ /* 0x000fce00078e000e */
[----:B------:R-:W-:Y:S05]  /*123b0*/  WARPSYNC.COLLECTIVE R15, `(.L_x_425) ;  /* 0x000000000f087348 */ /* 0x000fea0003c00000 */
[----:B------:R0:W1:Y:S02]  /*123c0*/  SHFL.IDX P6, R14, R13, R12, R11 ;  /* 0x0000000c0d0e7389 */ /* 0x00006400000c000b */
[----:B01----:R-:W-:Y:S01]  /*123d0*/  ENDCOLLECTIVE ;  /* 0x000000000000791b */ /* 0x003fe20003800000 */
.L_x_425:
[----:B------:R-:W-:-:S05]  /*123e0*/  IADD3 R2, P2, R10, R5, RZ ;  /* 0x000000050a027210 */ /* 0x000fca0007f5e0ff */
[----:B------:R-:W-:-:S05]  /*123f0*/  IMAD.X R3, RZ, RZ, R8, P2 ;  /* 0x000000ffff037224 */ /* 0x000fca00010e0608 */
        /* <DEDUP_REMOVED lines=12> */
.L_x_426:
[----:B------:R-:W-:Y:S02]  /*124c0*/  IMAD.MOV.U32 R13, RZ, RZ, R23 ;  /* 0x000000ffff0d7224 */ /* 0x000fe400078e0017 */
[----:B------:R-:W-:Y:S01]  /*124d0*/  IMAD.MOV.U32 R12, RZ, RZ, 0x6 ;  /* 0x00000006ff0c7424 */ /* 0x000fe200078e00ff */
[----:B------:R-:W-:-:S13]  /*124e0*/  IADD3 R2, P2, R14, R5, RZ ;  /* 0x000000050e027210 */ /* 0x000fda0007f5e0ff */
[----:B------:R-:W-:Y:S05]  /*124f0*/  WARPSYNC.COLLECTIVE R15, `(.L_x_427) ;  /* 0x000000000f087348 */ /* 0x000fea0003c00000 */
[----:B------:R0:W1:Y:S02]  /*12500*/  SHFL.IDX P6, R14, R13, R12, R11 ;  /* 0x0000000c0d0e7389 */ /* 0x00006400000c000b */
[----:B01----:R-:W-:Y:S01]  /*12510*/  ENDCOLLECTIVE ;  /* 0x000000000000791b */ /* 0x003fe20003800000 */
.L_x_427:
        /* <DEDUP_REMOVED lines=13> */
.L_x_428:
[----:B------:R-:W-:Y:S01]  /*125f0*/  IMAD.MOV.U32 R13, RZ, RZ, R23 ;  /* 0x000000ffff0d7224 */ /* 0x000fe200078e0017 */
[----:B------:R-:W-:Y:S01]  /*12600*/  MOV R12, 0x7 ;  /* 0x00000007000c7802 */ /* 0x000fe20000000f00 */
[----:B------:R-:W-:-:S07]  /*12610*/  IMAD.MOV.U32 R10, RZ, RZ, R14 ;  /* 0x000000ffff0a7224 */ /* 0x000fce00078e000e */
[----:B------:R-:W-:Y:S05]  /*12620*/  WARPSYNC.COLLECTIVE R15, `(.L_x_429) ;  /* 0x000000000f087348 */ /* 0x000fea0003c00000 */
[----:B------:R0:W1:Y:S02]  /*12630*/  SHFL.IDX P6, R14, R13, R12, R11 ;  /* 0x0000000c0d0e7389 */ /* 0x00006400000c000b */
[----:B01----:R-:W-:Y:S01]  /*12640*/  ENDCOLLECTIVE ;  /* 0x000000000000791b */ /* 0x003fe20003800000 */
.L_x_429:
        /* <DEDUP_REMOVED lines=12> */
.L_x_430:
[----:B------:R-:W-:Y:S05]  /*12710*/  BRA `(.L_x_431) ;  /* 0xffffffb400f07947 */ /* 0x000fea000383ffff */
.L_x_311:
        /* <DEDUP_REMOVED lines=8> */
.L_x_433:
[----:B------:R-:W-:Y:S05]  /*127a0*/  BSYNC B0 ;  /* 0x0000000000007941 */ /* 0x000fea0003800000 */
.L_x_432:
[----:B------:R-:W-:Y:S02]  /*127b0*/  IMAD.MOV.U32 R13, RZ, RZ, R16 ;  /* 0x000000ffff0d7224 */ /* 0x000fe400078e0010 */
[----:B------:R-:W-:Y:S02]  /*127c0*/  IMAD.MOV.U32 R12, RZ, RZ, 0x1 ;  /* 0x00000001ff0c7424 */ /* 0x000fe400078e00ff */
[----:B------:R-:W-:Y:S02]  /*127d0*/  IMAD.MOV.U32 R11, RZ, RZ, 0x1f ;  /* 0x0000001fff0b7424 */ /* 0x000fe400078e00ff */
[----:B------:R-:W-:Y:S02]  /*127e0*/  IMAD.MOV.U32 R15, RZ, RZ, -0x1 ;  /* 0xffffffffff0f7424 */ /* 0x000fe400078e00ff */
[----:B------:R-:W-:Y:S02]  /*127f0*/  IMAD.IADD R7, R19, 0x1, R9 ;  /* 0x0000000113077824 */ /* 0x000fe400078e0209 */
[----:B------:R-:W-:-:S07]  /*12800*/  IMAD.MOV.U32 R0, RZ, RZ, R14 ;  /* 0x000000ffff007224 */ /* 0x000fce00078e000e */
[----:B------:R-:W-:Y:S05]  /*12810*/  WARPSYNC.COLLECTIVE R15, `(.L_x_434) ;  /* 0x000000000f087348 */ /* 0x000fea0003c00000 */
[----:B------:R0:W1:Y:S02]  /*12820*/  SHFL.IDX P6, R14, R13, R12, R11 ;  /* 0x0000000c0d0e7389 */ /* 0x00006400000c000b */
[----:B01----:R-:W-:Y:S01]  /*12830*/  ENDCOLLECTIVE ;  /* 0x000000000000791b */ /* 0x003fe20003800000 */
.L_x_434:
[----:B------:R-:W-:Y:S02]  /*12840*/  ULDC UR4, c[0x0][0xc3c] ;  /* 0x00030f0000047ab9 */ /* 0x000fe40000000800 */
[----:B------:R-:W-:-:S13]  /*12850*/  ISETP.GE.OR P1, PT, R7, UR4, !P0 ;  /* 0x0000000407007c0c */ /* 0x000fda000c726670 */
[----:B------:R-:W0:Y:S08]  /*12860*/  @!P1 LDC.64 R2, c[0x0][0xc80] ;  /* 0x00032000ff029b82 */ /* 0x000e300000000a00 */
[----:B------:R-:W1:Y:S01]  /*12870*/  @!P1 LDC.64 R4, c[0x0][0xc78] ;  /* 0x00031e00ff049b82 */ /* 0x000e620000000a00 */
[----:B------:R-:W-:Y:S02]  /*12880*/  IMAD.MOV.U32 R11, RZ, RZ, RZ ;  /* 0x000000ffff0b7224 */ /* 0x000fe400078e00ff */
[----:B------:R-:W-:-:S02]  /*12890*/  IMAD.MOV.U32 R8, RZ, RZ, R14 ;  /* 0x000000ffff087224 */ /* 0x000fc400078e000e */
[----:B0-----:R-:W-:-:S05]  /*128a0*/  @!P1 IMAD.WIDE R2, R7, 0x4, R2 ;  /* 0x0000000407029825 */ /* 0x001fca00078e0202 */
[----:B------:R1:W2:Y:S02]  /*128b0*/  @!P1 LDG.E R6, desc[UR36][R2.64] ;  /* 0x0000002402069981 */ /* 0x0002a4000c1e1900 */
[----:B-1----:R-:W-:-:S05]  /*128c0*/  @!P1 IMAD.WIDE R2, R7, 0x4, R4 ;  /* 0x0000000407029825 */ /* 0x002fca00078e0204 */
[----:B------:R-:W3:Y:S01]  /*128d0*/  @!P1 LDG.E R5, desc[UR36][R2.64] ;  /* 0x0000002402059981 */ /* 0x000ee2000c1e1900 */
[----:B------:R-:W-:Y:S01]  /*128e0*/  IMAD.MOV.U32 R7, RZ, RZ, RZ ;  /* 0x000000ffff077224 */ /* 0x000fe200078e00ff */
[C---:B------:R-:W-:Y:S01]  /*128f0*/  ISETP.GE.U32.AND P2, PT, R9.reuse, 0x2, PT ;  /* 0x000000020900780c */ /* 0x040fe20003f46070 */
[----:B------:R-:W-:Y:S01]  /*12900*/  IMAD.MOV.U32 R4, RZ, RZ, RZ ;  /* 0x000000ffff047224 */ /* 0x000fe200078e00ff */
[C---:B------:R-:W-:Y:S02]  /*12910*/  ISETP.GE.U32.AND P3, PT, R9.reuse, 0x4, PT ;  /* 0x000000040900780c */ /* 0x040fe40003f66070 */
[C---:B------:R-:W-:Y:S02]  /*12920*/  ISETP.GE.U32.AND P4, PT, R9.reuse, 0x8, PT ;  /* 0x000000080900780c */ /* 0x040fe40003f86070 */
[----:B------:R-:W-:Y:S02]  /*12930*/  ISETP.GE.U32.AND P5, PT, R9, 0x10, PT ;  /* 0x000000100900780c */ /* 0x000fe40003fa6070 */
[----:B--2---:R-:W-:Y:S01]  /*12940*/  @!P1 MOV R7, R6 ;  /* 0x0000000600079202 */ /* 0x004fe20000000f00 */
[----:B------:R-:W-:-:S02]  /*12950*/  IMAD.MOV.U32 R6, RZ, RZ, RZ ;  /* 0x000000ffff067224 */ /* 0x000fc400078e00ff */
[----:B---3--:R-:W-:Y:S01]  /*12960*/  @!P1 IMAD.MOV.U32 R4, RZ, RZ, R5 ;  /* 0x000000ffff049224 */ /* 0x008fe200078e0005 */
[----:B------:R-:W-:-:S03]  /*12970*/  ISETP.NE.AND P1, PT, R9, RZ, PT ;  /* 0x000000ff0900720c */ /* 0x000fc60003f25270 */
[----:B------:R-:W-:-:S10]  /*12980*/  IMAD R13, R4, R7, RZ ;  /* 0x00000007040d7224 */ /* 0x000fd400078e02ff */
[----:B------:R-:W-:Y:S05]  /*12990*/  WARPSYNC.COLLECTIVE R15, `(.L_x_435) ;  /* 0x000000000f087348 */ /* 0x000fea0003c00000 */
[----:B------:R0:W1:Y:S02]  /*129a0*/  SHFL.UP P6, R14, R13, R12, R11 ;  /* 0x0400000c0d0e7389 */ /* 0x00006400000c000b */
[----:B01----:R-:W-:Y:S01]  /*129b0*/  ENDCOLLECTIVE ;  /* 0x000000000000791b */ /* 0x003fe20003800000 */
.L_x_435:
[----:B------:R-:W-:Y:S01]  /*129c0*/  IMAD.MOV.U32 R12, RZ, RZ, 0x2 ;  /* 0x00000002ff0c7424 */ /* 0x000fe200078e00ff */
[----:B------:R-:W-:-:S05]  /*129d0*/  SEL R14, R14, RZ, P1 ;  /* 0x000000ff0e0e7207 */ /* 0x000fca0000800000 */
[----:B------:R-:W-:-:S04]  /*129e0*/  IMAD.IADD R5, R13, 0x1, R14 ;  /* 0x000000010d057824 */ /* 0x000fc800078e020e */
[----:B------:R-:W-:-:S07]  /*129f0*/  IMAD.MOV.U32 R13, RZ, RZ, R5 ;  /* 0x000000ffff0d7224 */ /* 0x000fce00078e0005 */
[----:B------:R-:W-:Y:S05]  /*12a00*/  WARPSYNC.COLLECTIVE R15, `(.L_x_436) ;  /* 0x000000000f087348 */ /* 0x000fea0003c00000 */
[----:B------:R0:W1:Y:S02]  /*12a10*/  SHFL.UP P6, R14, R13, R12, R11 ;  /* 0x0400000c0d0e7389 */ /* 0x00006400000c000b */
[----:B01----:R-:W-:Y:S01]  /*12a20*/  ENDCOLLECTIVE ;  /* 0x000000000000791b */ /* 0x003fe20003800000 */
.L_x_436:
[----:B------:R-:W-:Y:S01]  /*12a30*/  IMAD.MOV.U32 R12, RZ, RZ, 0x4 ;  /* 0x00000004ff0c7424 */ /* 0x000fe200078e00ff */
[----:B------:R-:W-:-:S05]  /*12a40*/  SEL R2, R14, RZ, P2 ;  /* 0x000000ff0e027207 */ /* 0x000fca0001000000 */
[----:B------:R-:W-:-:S04]  /*12a50*/  IMAD.IADD R2, R5, 0x1, R2 ;  /* 0x0000000105027824 */ /* 0x000fc800078e0202 */
[----:B------:R-:W-:-:S07]  /*12a60*/  IMAD.MOV.U32 R13, RZ, RZ, R2 ;  /* 0x000000ffff0d7224 */ /* 0x000fce00078e0002 */
[----:B------:R-:W-:Y:S05]  /*12a70*/  WARPSYNC.COLLECTIVE R15, `(.L_x_437) ;  /* 0x000000000f087348 */ /* 0x000fea0003c00000 */
[----:B------:R0:W1:Y:S02]  /*12a80*/  SHFL.UP P6, R14, R13, R12, R11 ;  /* 0x0400000c0d0e7389 */ /* 0x00006400000c000b */
[----:B01----:R-:W-:Y:S01]  /*12a90*/  ENDCOLLECTIVE ;  /* 0x000000000000791b */ /* 0x003fe20003800000 */
.L_x_437:
[----:B------:R-:W-:Y:S01]  /*12aa0*/  IMAD.MOV.U32 R12, RZ, RZ, 0x8 ;  /* 0x00000008ff0c7424 */ /* 0x000fe200078e00ff */
[----:B------:R-:W-:-:S05]  /*12ab0*/  SEL R3, R14, RZ, P3 ;  /* 0x000000ff0e037207 */ /* 0x000fca0001800000 */
[----:B------:R-:W-:-:S04]  /*12ac0*/  IMAD.IADD R3, R2, 0x1, R3 ;  /* 0x0000000102037824 */ /* 0x000fc800078e0203 */
[----:B------:R-:W-:-:S07]  /*12ad0*/  IMAD.MOV.U32 R13, RZ, RZ, R3 ;  /* 0x000000ffff0d7224 */ /* 0x000fce00078e0003 */
[----:B------:R-:W-:Y:S05]  /*12ae0*/  WARPSYNC.COLLECTIVE R15, `(.L_x_438) ;  /* 0x000000000f087348 */ /* 0x000fea0003c00000 */
[----:B------:R0:W1:Y:S02]  /*12af0*/  SHFL.UP P6, R14, R13, R12, R11 ;  /* 0x0400000c0d0e7389 */ /* 0x00006400000c000b */
[----:B01----:R-:W-:Y:S01]  /*12b00*/  ENDCOLLECTIVE ;  /* 0x000000000000791b */ /* 0x003fe20003800000 */
.L_x_438:
[----:B------:R-:W-:Y:S02]  /*12b10*/  MOV R12, 0x10 ;  /* 0x00000010000c7802 */ /* 0x000fe40000000f00 */
[----:B------:R-:W-:-:S05]  /*12b20*/  SEL R14, R14, RZ, P4 ;  /* 0x000000ff0e0e7207 */ /* 0x000fca0002000000 */
[----:B------:R-:W-:-:S04]  /*12b30*/  IMAD.IADD R5, R3, 0x1, R14 ;  /* 0x0000000103057824 */ /* 0x000fc800078e020e */
[----:B------:R-:W-:-:S07]  /*12b40*/  IMAD.MOV.U32 R13, RZ, RZ, R5 ;  /* 0x000000ffff0d7224 */ /* 0x000fce00078e0005 */
[----:B------:R-:W-:Y:S05]  /*12b50*/  WARPSYNC.COLLECTIVE R15, `(.L_x_439) ;  /* 0x000000000f087348 */ /* 0x000fea0003c00000 */
[----:B------:R0:W1:Y:S02]  /*12b60*/  SHFL.UP P6, R14, R13, R12, R11 ;  /* 0x0400000c0d0e7389 */ /* 0x00006400000c000b */
[----:B01----:R-:W-:Y:S01]  /*12b70*/  ENDCOLLECTIVE ;  /* 0x000000000000791b */ /* 0x003fe20003800000 */
.L_x_439:
[----:B------:R-:W-:Y:S02]  /*12b80*/  IMAD.MOV.U32 R12, RZ, RZ, 0x1f ;  /* 0x0000001fff0c7424 */ /* 0x000fe400078e00ff */
[----:B------:R-:W-:Y:S01]  /*12b90*/  IMAD.MOV.U32 R11, RZ, RZ, 0x1f ;  /* 0x0000001fff0b7424 */ /* 0x000fe200078e00ff */
[----:B------:R-:W-:-:S05]  /*12ba0*/  SEL R2, R14, RZ, P5 ;  /* 0x000000ff0e027207 */ /* 0x000fca0002800000 */
[----:B------:R-:W-:-:S04]  /*12bb0*/  IMAD.IADD R2, R5, 0x1, R2 ;  /* 0x0000000105027824 */ /* 0x000fc800078e0202 */
[----:B------:R-:W-:-:S07]  /*12bc0*/  IMAD.MOV.U32 R13, RZ, RZ, R2 ;  /* 0x000000ffff0d7224 */ /* 0x000fce00078e0002 */
[----:B------:R-:W-:Y:S05]  /*12bd0*/  WARPSYNC.COLLECTIVE R15, `(.L_x_440) ;  /* 0x000000000f087348 */ /* 0x000fea0003c00000 */
[----:B------:R0:W1:Y:S02]  /*12be0*/  SHFL.IDX P6, R14, R13, R12, R11 ;  /* 0x0000000c0d0e7389 */ /* 0x00006400000c000b */
[----:B01----:R-:W-:Y:S01]  /*12bf0*/  ENDCOLLECTIVE ;  /* 0x000000000000791b */ /* 0x003fe20003800000 */
.L_x_440:
[----:B------:R-:W-:Y:S05]  /*12c00*/  BRA `(.L_x_441) ;  /* 0xffffffb800007947 */ /* 0x000fea000383ffff */
.L_x_314:
[----:B------:R-:W-:Y:S01]  /*12c10*/  BSSY B0, `(.L_x_442) ;  /* 0x0000007000007945 */ /* 0x000fe20003800000 */
[----:B------:R-:W-:Y:S02]  /*12c20*/  IMAD.MOV.U32 R12, RZ, RZ, 0x1 ;  /* 0x00000001ff0c7424 */ /* 0x000fe400078e00ff */
[----:B------:R-:W-:Y:S02]  /*12c30*/  IMAD.MOV.U32 R11, RZ, RZ, RZ ;  /* 0x000000ffff0b7224 */ /* 0x000fe400078e00ff */
[----:B------:R-:W-:-:S07]  /*12c40*/  IMAD.MOV.U32 R15, RZ, RZ, -0x1 ;  /* 0xffffffffff0f7424 */ /* 0x000fce00078e00ff */
[----:B------:R-:W-:Y:S05]  /*12c50*/  WARPSYNC.COLLECTIVE R15, `(.L_x_443) ;  /* 0x000000000f087348 */ /* 0x000fea0003c00000 */
[----:B------:R0:W1:Y:S02]  /*12c60*/  SHFL.UP P6, R14, R13, R12, R11 ;  /* 0x0400000c0d0e7389 */ /* 0x00006400000c000b */
[----:B01----:R-:W-:Y:S01]  /*12c70*/  ENDCOLLECTIVE ;  /* 0x000000000000791b */ /* 0x003fe20003800000 */
.L_x_443:
[----:B------:R-:W-:Y:S05]  /*12c80*/  BSYNC B0 ;  /* 0x0000000000007941 */ /* 0x000fea0003800000 */
.L_x_442:
[----:B------:R-:W-:Y:S01]  /*12c90*/  SEL R14, R14, RZ, P1 ;  /* 0x000000ff0e0e7207 */ /* 0x000fe20000800000 */
[----:B------:R-:W-:Y:S02]  /*12ca0*/  IMAD.MOV.U32 R12, RZ, RZ, 0x2 ;  /* 0x00000002ff0c7424 */ /* 0x000fe400078e00ff */
[----:B------:R-:W-:Y:S02]  /*12cb0*/  IMAD.MOV.U32 R11, RZ, RZ, RZ ;  /* 0x000000ffff0b7224 */ /* 0x000fe400078e00ff */
[----:B------:R-:W-:Y:S02]  /*12cc0*/  IMAD.IADD R13, R13, 0x1, R14 ;  /* 0x000000010d0d7824 */ /* 0x000fe400078e020e */
[----:B------:R-:W-:-:S07]  /*12cd0*/  IMAD.MOV.U32 R15, RZ, RZ, -0x1 ;  /* 0xffffffffff0f7424 */ /* 0x000fce00078e00ff */
[----:B------:R-:W-:Y:S05]  /*12ce0*/  WARPSYNC.COLLECTIVE R15, `(.L_x_444) ;  /* 0x000000000f087348 */ /* 0x000fea0003c00000 */
[----:B------:R0:W1:Y:S02]  /*12cf0*/  SHFL.UP P6, R14, R13, R12, R11 ;  /* 0x0400000c0d0e7389 */ /* 0x00006400000c000b */
[----:B01----:R-:W-:Y:S01]  /*12d00*/  ENDCOLLECTIVE ;  /* 0x000000000000791b */ /* 0x003fe20003800000 */
.L_x_444:
[----:B------:R-:W-:Y:S02]  /*12d10*/  MOV R12, 0x4 ;  /* 0x00000004000c7802 */ /* 0x000fe40000000f00 */
[----:B------:R-:W-:-:S05]  /*12d20*/  SEL R2, R14, RZ, P2 ;  /* 0x000000ff0e027207 */ /* 0x000fca0001000000 */
[----:B------:R-:W-:-:S04]  /*12d30*/  IMAD.IADD R2, R13, 0x1, R2 ;  /* 0x000000010d027824 */ /* 0x000fc800078e0202 */
[----:B------:R-:W-:-:S07]  /*12d40*/  IMAD.MOV.U32 R13, RZ, RZ, R2 ;  /* 0x000000ffff0d7224 */ /* 0x000fce00078e0002 */
[----:B------:R-:W-:Y:S05]  /*12d50*/  WARPSYNC.COLLECTIVE R15, `(.L_x_445) ;  /* 0x000000000f087348 */ /* 0x000fea0003c00000 */
[----:B------:R0:W1:Y:S02]  /*12d60*/  SHFL.UP P6, R14, R13, R12, R11 ;  /* 0x0400000c0d0e7389 */ /* 0x00006400000c000b */
[----:B01----:R-:W-:Y:S01]  /*12d70*/  ENDCOLLECTIVE ;  /* 0x000000000000791b */ /* 0x003fe20003800000 */
.L_x_445:
[----:B------:R-:W-:Y:S01]  /*12d80*/  IMAD.MOV.U32 R12, RZ, RZ, 0x8 ;  /* 0x00000008ff0c7424 */ /* 0x000fe200078e00ff */
[----:B------:R-:W-:-:S05]  /*12d90*/  SEL R3, R14, RZ, P3 ;  /* 0x000000ff0e037207 */ /* 0x000fca0001800000 */
[----:B------:R-:W-:-:S04]  /*12da0*/  IMAD.IADD R3, R2, 0x1, R3 ;  /* 0x0000000102037824 */ /* 0x000fc800078e0203 */
[----:B------:R-:W-:-:S07]  /*12db0*/  IMAD.MOV.U32 R13, RZ, RZ, R3 ;  /* 0x000000ffff0d7224 */ /* 0x000fce00078e0003 */
[----:B------:R-:W-:Y:S05]  /*12dc0*/  WARPSYNC.COLLECTIVE R15, `(.L_x_446) ;  /* 0x000000000f087348 */ /* 0x000fea0003c00000 */
[----:B------:R0:W1:Y:S02]  /*12dd0*/  SHFL.UP P6, R14, R13, R12, R11 ;  /* 0x0400000c0d0e7389 */ /* 0x00006400000c000b */
[----:B01----:R-:W-:Y:S01]  /*12de0*/  ENDCOLLECTIVE ;  /* 0x000000000000791b */ /* 0x003fe20003800000 */
.L_x_446:
[----:B------:R-:W-:Y:S01]  /*12df0*/  IMAD.MOV.U32 R12, RZ, RZ, 0x10 ;  /* 0x00000010ff0c7424 */ /* 0x000fe200078e00ff */
[----:B------:R-:W-:-:S05]  /*12e00*/  SEL R14, R14, RZ, P4 ;  /* 0x000000ff0e0e7207 */ /* 0x000fca0002000000 */
[----:B------:R-:W-:-:S04]  /*12e10*/  IMAD.IADD R5, R3, 0x1, R14 ;  /* 0x0000000103057824 */ /* 0x000fc800078e020e */
[----:B------:R-:W-:-:S07]  /*12e20*/  IMAD.MOV.U32 R13, RZ, RZ, R5 ;  /* 0x000000ffff0d7224 */ /* 0x000fce00078e0005 */
[----:B------:R-:W-:Y:S05]  /*12e30*/  WARPSYNC.COLLECTIVE R15, `(.L_x_447) ;  /* 0x000000000f087348 */ /* 0x000fea0003c00000 */
[----:B------:R0:W1:Y:S02]  /*12e40*/  SHFL.UP P6, R14, R13, R12, R11 ;  /* 0x0400000c0d0e7389 */ /* 0x00006400000c000b */
[----:B01----:R-:W-:Y:S01]  /*12e50*/  ENDCOLLECTIVE ;  /* 0x000000000000791b */ /* 0x003fe20003800000 */
.L_x_447:
        /* <DEDUP_REMOVED lines=8> */
.L_x_448:
[----:B------:R-:W-:Y:S05]  /*12ee0*/  BRA `(.L_x_449) ;  /* 0xffffffb400ec7947 */ /* 0x000fea000383ffff */
.L_x_316:
[----:B------:R-:W-:Y:S01]  /*12ef0*/  BSSY B0, `(.L_x_450) ;  /* 0x0000006000007945 */ /* 0x000fe20003800000 */
[----:B------:R-:W-:Y:S01]  /*12f00*/  PLOP3.LUT P6, PT, P6, PT, PT, 0x8, 0x0 ;  /* 0x000000000000781c */ /* 0x000fe200037ce170 */
[----:B------:R-:W-:-:S12]  /*12f10*/  IMAD.MOV.U32 R15, RZ, RZ, -0x1 ;  /* 0xffffffffff0f7424 */ /* 0x000fd800078e00ff */
[----:B0-----:R-:W-:Y:S05]  /*12f20*/  WARPSYNC.COLLECTIVE R15, `(.L_x_451) ;  /* 0x000000000f087348 */ /* 0x001fea0003c00000 */
[----:B------:R-:W-:Y:S01]  /*12f30*/  VOTE.ANY R14, PT, P6 ;  /* 0x00000000000e7806 */ /* 0x000fe200030e0100 */
[----:B0-----:R-:W-:Y:S06]  /*12f40*/  ENDCOLLECTIVE ;  /* 0x000000000000791b */ /* 0x001fec0003800000 */
.L_x_451:
[----:B------:R-:W-:Y:S05]  /*12f50*/  BSYNC B0 ;  /* 0x0000000000007941 */ /* 0x000fea0003800000 */
.L_x_450:
[----:B------:R-:W-:Y:S01]  /*12f60*/  IMAD.MOV.U32 R3, RZ, RZ, R14 ;  /* 0x000000ffff037224 */ /* 0x000fe200078e000e */
[----:B------:R-:W-:Y:S01]  /*12f70*/  MOV R11, 0x1f ;  /* 0x0000001f000b7802 */ /* 0x000fe20000000f00 */
[----:B------:R-:W-:Y:S02]  /*12f80*/  IMAD.MOV.U32 R13, RZ, RZ, R7 ;  /* 0x000000ffff0d7224 */ /* 0x000fe400078e0007 */
[----:B------:R-:W0:Y:S01]  /*12f90*/  POPC R8, R3 ;  /* 0x0000000300087309 */ /* 0x000e220000000000 */
[----:B------:R-:W-:Y:S02]  /*12fa0*/  IMAD.MOV.U32 R15, RZ, RZ, -0x1 ;  /* 0xffffffffff0f7424 */ /* 0x000fe400078e00ff */
[----:B0-----:R-:W-:-:S07]  /*12fb0*/  IMAD.MOV.U32 R12, RZ, RZ, R8 ;  /* 0x000000ffff0c7224 */ /* 0x001fce00078e0008 */
[----:B------:R-:W-:Y:S05]  /*12fc0*/  WARPSYNC.COLLECTIVE R15, `(.L_x_452) ;  /* 0x000000000f087348 */ /* 0x000fea0003c00000 */
[----:B------:R0:W1:Y:S02]  /*12fd0*/  SHFL.IDX P6, R14, R13, R12, R11 ;  /* 0x0000000c0d0e7389 */ /* 0x00006400000c000b */
[----:B01----:R-:W-:Y:S01]  /*12fe0*/  ENDCOLLECTIVE ;  /* 0x000000000000791b */ /* 0x003fe20003800000 */
.L_x_452:
[----:B------:R-:W-:Y:S02]  /*12ff0*/  IMAD.MOV.U32 R13, RZ, RZ, R4 ;  /* 0x000000ffff0d7224 */ /* 0x000fe400078e0004 */
[----:B------:R-:W-:-:S07]  /*13000*/  IMAD.MOV.U32 R7, RZ, RZ, R14 ;  /* 0x000000ffff077224 */ /* 0x000fce00078e000e */
[----:B------:R-:W-:Y:S05]  /*13010*/  WARPSYNC.COLLECTIVE R15, `(.L_x_453) ;  /* 0x000000000f087348 */ /* 0x000fea0003c00000 */
[----:B------:R0:W1:Y:S02]  /*13020*/  SHFL.IDX P6, R14, R13, R12, R11 ;  /* 0x0000000c0d0e7389 */ /* 0x00006400000c000b */
[----:B01----:R-:W-:Y:S01]  /*13030*/  ENDCOLLECTIVE ;  /* 0x000000000000791b */ /* 0x003fe20003800000 */
.L_x_453:
[----:B------:R-:W-:Y:S01]  /*13040*/  IMAD.MOV.U32 R4, RZ, RZ, R14 ;  /* 0x000000ffff047224 */ /* 0x000fe200078e000e */
[----:B------:R-:W-:Y:S06]  /*13050*/  BRA `(.L_x_454) ;  /* 0xffffffb400cc7947 */ /* 0x000fec000383ffff */
.L_x_318:
[----:B------:R-:W-:Y:S01]  /*13060*/  BSSY B0, `(.L_x_455) ;  /* 0x0000007000007945 */ /* 0x000fe20003800000 */
[----:B------:R-:W-:Y:S02]  /*13070*/  IMAD.MOV.U32 R13, RZ, RZ, R2 ;  /* 0x000000ffff0d7224 */ /* 0x000fe400078e0002 */
[----:B------:R-:W-:Y:S02]  /*13080*/  IMAD.MOV.U32 R11, RZ, RZ, 0x1f ;  /* 0x0000001fff0b7424 */ /* 0x000fe400078e00ff */
[----:B------:R-:W-:-:S07]  /*13090*/  IMAD.MOV.U32 R15, RZ, RZ, -0x1 ;  /* 0xffffffffff0f7424 */ /* 0x000fce00078e00ff */
[----:B0123--:R-:W-:Y:S05]  /*130a0*/  WARPSYNC.COLLECTIVE R15, `(.L_x_456) ;  /* 0x000000000f087348 */ /* 0x00ffea0003c00000 */
[----:B------:R4:W0:Y:S02]  /*130b0*/  SHFL.IDX P6, R14, R13, R12, R11 ;  /* 0x0000000c0d0e7389 */ /* 0x00082400000c000b */
[----:B01234-:R-:W-:Y:S01]  /*130c0*/  ENDCOLLECTIVE ;  /* 0x000000000000791b */ /* 0x01ffe20003800000 */
.L_x_456:
[----:B------:R-:W-:Y:S05]  /*130d0*/  BSYNC B0 ;  /* 0x0000000000007941 */ /* 0x000fea0003800000 */
.L_x_455:
[----:B------:R-:W-:Y:S01]  /*130e0*/  IMAD.MOV.U32 R6, RZ, RZ, R14 ;  /* 0x000000ffff067224 */ /* 0x000fe200078e000e */
[----:B------:R-:W-:Y:S06]  /*130f0*/  BRA `(.L_x_317) ;  /* 0xffffffb400bc7947 */ /* 0x000fec000383ffff */
.L_x_322:
[----:B0-----:R0:W3:Y:S02]  /*13100*/  SYNCS.PHASECHK.TRANS64.TRYWAIT P0, [R4+URZ+0x28820], R0 ;  /* 0x02882000040075a7 */ /* 0x0010e4000800017f */
[----:B---3--:R-:W-:Y:S05]  /*13110*/  @!P0 NANOSLEEP.SYNCS 0x989680 ;  /* 0x009896800000895d */ /* 0x008fea0003900000 */
[----:B------:R-:W3:Y:S02]  /*13120*/  @!P0 SYNCS.PHASECHK.TRANS64 P0, [R4+URZ+0x28820], R0 ;  /* 0x02882000040085a7 */ /* 0x000ee4000800007f */
[----:B---3--:R-:W-:Y:S05]  /*13130*/  @!P0 BRA `(.L_x_322) ;  /* 0xfffffffc00f08947 */ /* 0x008fea000383ffff */
[----:B------:R-:W-:Y:S05]  /*13140*/  BRA `(.L_x_457) ;  /* 0xffffffbc00147947 */ /* 0x000fea000383ffff */
.L_x_323:
[----:B------:R-:W3:Y:S01]  /*13150*/  S2R R2, SR_TID.X ;  /* 0x0000000000027919 */ /* 0x000ee20000002100 */
[----:B------:R-:W-:Y:S01]  /*13160*/  BSSY B0, `(.L_x_458) ;  /* 0x000000a000007945 */ /* 0x000fe20003800000 */
[----:B------:R-:W-:Y:S02]  /*13170*/  IMAD.MOV.U32 R12, RZ, RZ, RZ ;  /* 0x000000ffff0c7224 */ /* 0x000fe400078e00ff */
[----:B------:R-:W-:Y:S02]  /*13180*/  IMAD.MOV.U32 R11, RZ, RZ, 0x1f ;  /* 0x0000001fff0b7424 */ /* 0x000fe400078e00ff */
[----:B------:R-:W-:Y:S01]  /*13190*/  IMAD.MOV.U32 R15, RZ, RZ, -0x1 ;  /* 0xffffffffff0f7424 */ /* 0x000fe200078e00ff */
[----:B---3--:R-:W-:-:S04]  /*131a0*/  SHF.R.U32.HI R2, RZ, 0x5, R2 ;  /* 0x00000005ff027819 */ /* 0x008fc80000011602 */
[----:B------:R-:W-:-:S05]  /*131b0*/  LOP3.LUT R2, R2, 0x3, RZ, 0xc0, !PT ;  /* 0x0000000302027812 */ /* 0x000fca00078ec0ff */
[----:B------:R-:W-:-:S07]  /*131c0*/  IMAD.MOV.U32 R13, RZ, RZ, R2 ;  /* 0x000000ffff0d7224 */ /* 0x000fce00078e0002 */
[----:B012---:R-:W-:Y:S05]  /*131d0*/  WARPSYNC.COLLECTIVE R15, `(.L_x_459) ;  /* 0x000000000f087348 */ /* 0x007fea0003c00000 */
[----:B------:R3:W4:Y:S02]  /*131e0*/  SHFL.IDX P6, R14, R13, R12, R11 ;  /* 0x0000000c0d0e7389 */ /* 0x00072400000c000b */
[----:B01234-:R-:W-:Y:S01]  /*131f0*/  ENDCOLLECTIVE ;  /* 0x000000000000791b */ /* 0x01ffe20003800000 */
.L_x_459:
[----:B------:R-:W-:Y:S05]  /*13200*/  BSYNC B0 ;  /* 0x0000000000007941 */ /* 0x000fea0003800000 */
.L_x_458:
[----:B------:R-:W-:Y:S05]  /*13210*/  BRA `(.L_x_460) ;  /* 0xffffffb800fc7947 */ /* 0x000fea000383ffff */
.L_x_326:
[----:B------:R-:W-:Y:S01]  /*13220*/  BSSY B1, `(.L_x_461) ;  /* 0x0000006000017945 */ /* 0x000fe20003800000 */
[----:B------:R-:W-:-:S07]  /*13230*/  IMAD.MOV.U32 R15, RZ, RZ, -0x1 ;  /* 0xffffffffff0f7424 */ /* 0x000fce00078e00ff */
[----:B012---:R-:W-:Y:S05]  /*13240*/  WARPSYNC.COLLECTIVE R15, `(.L_x_462) ;  /* 0x000000000f0c7348 */ /* 0x007fea0003c00000 */
[----:B------:R-:W-:Y:S02]  /*13250*/  ELECT P6, UR62, PT ;  /* 0x00000000003e782f */ /* 0x000fe400038c0000 */
[----:B------:R-:W-:Y:S01]  /*13260*/  MOV R14, UR62 ;  /* 0x0000003e000e7c02 */ /* 0x000fe20008000f00 */
[----:B012---:R-:W-:Y:S10]  /*13270*/  ENDCOLLECTIVE ;  /* 0x000000000000791b */ /* 0x007ff40003800000 */
.L_x_462:
[----:B------:R-:W-:Y:S05]  /*13280*/  BSYNC B1 ;  /* 0x0000000000017941 */ /* 0x000fea0003800000 */
.L_x_461:
[----:B------:R-:W-:Y:S05]  /*13290*/  BRA `(.L_x_463) ;  /* 0xffffffb800f47947 */ /* 0x000fea000383ffff */
.L_x_328:
[----:B0-----:R0:W3:Y:S02]  /*132a0*/  SYNCS.PHASECHK.TRANS64.TRYWAIT P1, [R5+URZ+0x28840], R0 ;  /* 0x02884000050075a7 */ /* 0x0010e4000802017f */
[----:B---3--:R-:W-:Y:S05]  /*132b0*/  @!P1 NANOSLEEP.SYNCS 0x989680 ;  /* 0x009896800000995d */ /* 0x008fea0003900000 */
[----:B------:R-:W3:Y:S02]  /*132c0*/  @!P1 SYNCS.PHASECHK.TRANS64 P1, [R5+URZ+0x28840], R0 ;  /* 0x02884000050095a7 */ /* 0x000ee4000802007f */
[----:B---3--:R-:W-:Y:S05]  /*132d0*/  @!P1 BRA `(.L_x_328) ;  /* 0xfffffffc00f09947 */ /* 0x008fea000383ffff */
[----:B------:R-:W-:Y:S05]  /*132e0*/  BRA `(.L_x_464) ;  /* 0xffffffbc00147947 */ /* 0x000fea000383ffff */
.L_x_330:
[----:B---3--:R3:W4:Y:S02]  /*132f0*/  SYNCS.PHASECHK.TRANS64.TRYWAIT P1, [R25+URZ+0x28840], R2 ;  /* 0x02884002190075a7 */ /* 0x008724000802017f */
[----:B----4-:R-:W-:Y:S05]  /*13300*/  @!P1 NANOSLEEP.SYNCS 0x989680 ;  /* 0x009896800000995d */ /* 0x010fea0003900000 */
[----:B------:R-:W4:Y:S02]  /*13310*/  @!P1 SYNCS.PHASECHK.TRANS64 P1, [R25+URZ+0x28840], R2 ;  /* 0x02884002190095a7 */ /* 0x000f24000802007f */
[----:B----4-:R-:W-:Y:S05]  /*13320*/  @!P1 BRA `(.L_x_330) ;  /* 0xfffffffc00f09947 */ /* 0x010fea000383ffff */
[----:B------:R-:W-:Y:S05]  /*13330*/  BRA `(.L_x_465) ;  /* 0xffffffbc00207947 */ /* 0x000fea000383ffff */
.L_x_332:
[----:B----4-:R4:W0:Y:S02]  /*13340*/  SYNCS.PHASECHK.TRANS64.TRYWAIT P1, [R5+URZ+0x28860], R0 ;  /* 0x02886000050075a7 */ /* 0x010824000802017f */
[----:B0-----:R-:W-:Y:S05]  /*13350*/  @!P1 NANOSLEEP.SYNCS 0x989680 ;  /* 0x009896800000995d */ /* 0x001fea0003900000 */
[----:B------:R-:W0:Y:S02]  /*13360*/  @!P1 SYNCS.PHASECHK.TRANS64 P1, [R5+URZ+0x28860], R0 ;  /* 0x02886000050095a7 */ /* 0x000e24000802007f */
[----:B0-----:R-:W-:Y:S05]  /*13370*/  @!P1 BRA `(.L_x_332) ;  /* 0xfffffffc00f09947 */ /* 0x001fea000383ffff */
[----:B------:R-:W-:Y:S05]  /*13380*/  BRA `(.L_x_466) ;  /* 0xffffffbc001c7947 */ /* 0x000fea000383ffff */
.L_x_467:
        /* <DEDUP_REMOVED lines=15> */
.L_x_3543:


//--------------------- .text._ZN7cutlass13device_kernelIN5flash11enable_sm90INS1_16FlashAttnFwdSm90INS1_25CollectiveMainloopFwdSm90ILi2EN4cute5tupleIJNS5_1CILi1EEES8_S8_EEENS6_IJNS7_ILi128EEESA_SA_EEELi128ENS_10bfloat16_tEfNS_4arch4Sm90ELb0ELb0ELb0ELb1ELb1ELb1ELb0ELb1ELb1ELb1ELb1ELb0EEENS1_21CollectiveEpilogueFwdISB_S9_SC_SE_Li256ELb1ELb1ELb1ELb0EEENS1_36VarlenDynamicPersistentTileSchedulerILi128ELi128ELi256ELi128ELb1ELb1ELb1ELb0ELb1ELb1EEEEEEEEEvNT_6ParamsE --------------------------
	.section	.text._ZN7cutlass13device_kernelIN5flash11enable_sm90INS1_16FlashAttnFwdSm90INS1_25CollectiveMainloopFwdSm90ILi2EN4cute5tupleIJNS5_1CILi1EEES8_S8_EEENS6_IJNS7_ILi128EEESA_SA_EEELi128ENS_10bfloat16_tEfNS_4arch4Sm90ELb0ELb0ELb0ELb1ELb1ELb1ELb0ELb1ELb1ELb1ELb1ELb0EEENS1_21CollectiveEpilogueFwdISB_S9_SC_SE_Li256ELb1ELb1ELb1ELb0EEENS1_36VarlenDynamicPersistentTileSchedulerILi128ELi128ELi256ELi128ELb1ELb1ELb1ELb0ELb1ELb1EEEEEEEEEvNT_6ParamsE,"ax",@progbits
	.align	128
.text._ZN7cutlass13device_kernelIN5flash11enable_sm90INS1_16FlashAttnFwdSm90INS1_25CollectiveMainloopFwdSm90ILi2EN4cute5tupleIJNS5_1CILi1EEES8_S8_EEENS6_IJNS7_ILi128EEESA_SA_EEELi128ENS_10bfloat16_tEfNS_4arch4Sm90ELb0ELb0ELb0ELb1ELb1ELb1ELb0ELb1ELb1ELb1ELb1ELb0EEENS1_21CollectiveEpilogueFwdISB_S9_SC_SE_Li256ELb1ELb1ELb1ELb0EEENS1_36VarlenDynamicPersistentTileSchedulerILi128ELi128ELi256ELi128ELb1ELb1ELb1ELb0ELb1ELb1EEEEEEEEEvNT_6ParamsE:
        .type           _ZN7cutlass13device_kernelIN5flash11enable_sm90INS1_16FlashAttnFwdSm90INS1_25CollectiveMainloopFwdSm90ILi2EN4cute5tupleIJNS5_1CILi1EEES8_S8_EEENS6_IJNS7_ILi128EEESA_SA_EEELi128ENS_10bfloat16_tEfNS_4arch4Sm90ELb0ELb0ELb0ELb1ELb1ELb1ELb0ELb1ELb1ELb1ELb1ELb0EEENS1_21CollectiveEpilogueFwdISB_S9_SC_SE_Li256ELb1ELb1ELb1ELb0EEENS1_36VarlenDynamicPersistentTileSchedulerILi128ELi128ELi256ELi128ELb1ELb1ELb1ELb0ELb1ELb1EEEEEEEEEvNT_6ParamsE,@function
        .size           _ZN7cutlass13device_kernelIN5flash11enable_sm90INS1_16FlashAttnFwdSm90INS1_25CollectiveMainloopFwdSm90ILi2EN4cute5tupleIJNS5_1CILi1EEES8_S8_EEENS6_IJNS7_ILi128EEESA_SA_EEELi128ENS_10bfloat16_tEfNS_4arch4Sm90ELb0ELb0ELb0ELb1ELb1ELb1ELb0ELb1ELb1ELb1ELb1ELb0EEENS1_21CollectiveEpilogueFwdISB_S9_SC_SE_Li256ELb1ELb1ELb1ELb0EEENS1_36VarlenDynamicPersistentTileSchedulerILi128ELi128ELi256ELi128ELb1ELb1ELb1ELb0ELb1ELb1EEEEEEEEEvNT_6ParamsE,(.L_x_3544 - _ZN7cutlass13device_kernelIN5flash11enable_sm90INS1_16FlashAttnFwdSm90INS1_25CollectiveMainloopFwdSm90ILi2EN4cute5tupleIJNS5_1CILi1EEES8_S8_EEENS6_IJNS7_ILi128EEESA_SA_EEELi128ENS_10bfloat16_tEfNS_4arch4Sm90ELb0ELb0ELb0ELb1ELb1ELb1ELb0ELb1ELb1ELb1ELb1ELb0EEENS1_21CollectiveEpilogueFwdISB_S9_SC_SE_Li256ELb1ELb1ELb1ELb0EEENS1_36VarlenDynamicPersistentTileSchedulerILi128ELi128ELi256ELi128ELb1ELb1ELb1ELb0ELb1ELb1EEEEEEEEEvNT_6ParamsE)
        .other          _ZN7cutlass13device_kernelIN5flash11enable_sm90INS1_16FlashAttnFwdSm90INS1_25CollectiveMainloopFwdSm90ILi2EN4cute5tupleIJNS5_1CILi1EEES8_S8_EEENS6_IJNS7_ILi128EEESA_SA_EEELi128ENS_10bfloat16_tEfNS_4arch4Sm90ELb0ELb0ELb0ELb1ELb1ELb1ELb0ELb1ELb1ELb1ELb1ELb0EEENS1_21CollectiveEpilogueFwdISB_S9_SC_SE_Li256ELb1ELb1ELb1ELb0EEENS1_36VarlenDynamicPersistentTileSchedulerILi128ELi128ELi256ELi128ELb1ELb1ELb1ELb0ELb1ELb1EEEEEEEEEvNT_6ParamsE,@"STO_CUDA_ENTRY STV_DEFAULT"
_ZN7cutlass13device_kernelIN5flash11enable_sm90INS1_16FlashAttnFwdSm90INS1_25CollectiveMainloopFwdSm90ILi2EN4cute5tupleIJNS5_1CILi1EEES8_S8_EEENS6_IJNS7_ILi128EEESA_SA_EEELi128ENS_10bfloat16_tEfNS_4arch4Sm90ELb0ELb0ELb0ELb1ELb1ELb1ELb0ELb1ELb1ELb1ELb1ELb0EEENS1_21CollectiveEpilogueFwdISB_S9_SC_SE_Li256ELb1ELb1ELb1ELb0EEENS1_36VarlenDynamicPersistentTileSchedulerILi128ELi128ELi256ELi128ELb1ELb1ELb1ELb0ELb1ELb1EEEEEEEEEvNT_6ParamsE:
[----:B------:R-:W0:Y:S02]  /*0000*/  LDC R1, c[0x0][0x28] ;  /* 0x00000a00ff017b82 */ /* 0x000e240000000800 */
[----:B0-----:R-:W-:Y:S01]  /*0010*/  VIADD R1, R1, 0xffffffd8 ;  /* 0xffffffd801017836 */ /* 0x001fe20000000000 */
[----:B------:R-:W0:Y:S01]  /*0020*/  S2R R0, SR_TID.X ;  /* 0x0000000000007919 */ /* 0x000e220000002100 */
[----:B------:R-:W-:Y:S01]  /*0030*/  ELECT P0, URZ, PT ;  /* 0x00000000003f782f */ /* 0x000fe20003800000 */
[----:B------:R-:W-:Y:S01]  /*0040*/  BSSY B0, `(.L_x_468) ;  /* 0x000000e000007945 */ /* 0x000fe20003800000 */
[--C-:B0-----:R-:W-:Y:S02]  /*0050*/  SHF.R.U32.HI R2, RZ, 0x5, R0.reuse ;  /* 0x00000005ff027819 */ /* 0x101fe40000011600 */
[----:B------:R-:W-:-:S03]  /*0060*/  SHF.R.U32.HI R4, RZ, 0x7, R0 ;  /* 0x00000007ff047819 */ /* 0x000fc60000011600 */
[----:B------:R-:W0:Y:S02]  /*0070*/  SHFL.IDX PT, R3, R2, RZ, 0x1f ;  /* 0x00001fff02037589 */ /* 0x000e2400000e0000 */
[----:B0-----:R-:W-:-:S13]  /*0080*/  ISETP.EQ.AND P0, PT, R3, RZ, P0 ;  /* 0x000000ff0300720c */ /* 0x001fda0000702270 */
[----:B------:R-:W-:Y:S05]  /*0090*/  @!P0 BRA `(.L_x_469) ;  /* 0x0000000000208947 */ /* 0x000fea0003800000 */
[----:B------:R-:W-:Y:S02]  /*00a0*/  ULDC.64 UR4, c[0x0][0x198] ;  /* 0x0000660000047ab9 */ /* 0x000fe40000000a00 */
[----:B------:R-:W-:Y:S02]  /*00b0*/  UIADD3 UR6, UP0, UR4, 0x570, URZ ;  /* 0x0000057004067890 */ /* 0x000fe4000ff1e03f */
[----:B------:R-:W-:Y:S02]  /*00c0*/  UIADD3 UR4, UP1, UR4, 0x670, URZ ;  /* 0x0000067004047890 */ /* 0x000fe4000ff3e03f */
[----:B------:R-:W-:Y:S02]  /*00d0*/  UIADD3.X UR7, URZ, UR5, URZ, UP0, !UPT ;  /* 0x000000053f077290 */ /* 0x000fe400087fe43f */
[----:B------:R-:W-:-:S07]  /*00e0*/  UIADD3.X UR5, URZ, UR5, URZ, UP1, !UPT ;  /* 0x000000053f057290 */ /* 0x000fce0008ffe43f */
[----:B------:R0:W-:Y:S02]  /*00f0*/  UTMACCTL.PF [UR6] ;  /* 0x00000000060079b9 */ /* 0x0001e40008040000 */
[----:B------:R0:W-:Y:S02]  /*0100*/  UTMACCTL.PF [UR4] ;  /* 0x00000000040079b9 */ /* 0x0001e40008040000 */
[----:B0-----:R-:W-:Y:S01]  /*0110*/  NOP ;  /* 0x0000000000007918 */ /* 0x001fe20000000000 */
.L_x_469:
[----:B------:R-:W-:Y:S05]  /*0120*/  BSYNC B0 ;  /* 0x0000000000007941 */ /* 0x000fea0003800000 */
.L_x_468:
[----:B------:R-:W-:Y:S01]  /*0130*/  VOTEU.ANY UP0, P0 ;  /* 0x00000000003f7886 */ /* 0x000fe20000000100 */
[----:B------:R-:W0:Y:S01]  /*0140*/  SHFL.IDX PT, R4, R4, RZ, 0x1f ;  /* 0x00001fff04047589 */ /* 0x000e2200000e0000 */
[----:B------:R-:W-:Y:S01]  /*0150*/  UMOV UR4, 0x80 ;  /* 0x0000008000047882 */ /* 0x000fe20000000000 */
[----:B------:R-:W-:Y:S01]  /*0160*/  UMOV UR7, 0x100 ;  /* 0x0000010000077882 */ /* 0x000fe20000000000 */
[----:B------:R-:W-:Y:S01]  /*0170*/  VOTEU.ANY UP1, P0 ;  /* 0x00000000003f7886 */ /* 0x000fe20000020100 */
[----:B------:R-:W1:Y:S01]  /*0180*/  @UP0 S2UR UR8, SR_CgaCtaId ;  /* 0x00000000000809c3 */ /* 0x000e620000008800 */
[----:B------:R-:W2:Y:S01]  /*0190*/  SHFL.IDX PT, R3, R2, RZ, 0x1f ;  /* 0x00001fff02037589 */ /* 0x000ea200000e0000 */
[----:B------:R-:W-:Y:S01]  /*01a0*/  @UP0 UMOV UR6, 0x400 ;  /* 0x0000040000060882 */ /* 0x000fe20000000000 */
[----:B------:R-:W-:-:S04]  /*01b0*/  @UP0 UIADD3 UR4, -UR4, 0x100000, URZ ;  /* 0x0010000004040890 */ /* 0x000fc8000fffe13f */
[----:B------:R-:W-:Y:S02]  /*01c0*/  @UP0 USHF.L.U32 UR5, UR4, 0xb, URZ ;  /* 0x0000000b04050899 */ /* 0x000fe4000800063f */
[----:B------:R-:W-:Y:S01]  /*01d0*/  @UP0 USHF.L.U32 UR4, UR4, 0x1, URZ ;  /* 0x0000000104040899 */ /* 0x000fe2000800063f */
[----:B------:R-:W-:Y:S01]  /*01e0*/  VOTEU.ANY UP2, P0 ;  /* 0x00000000003f7886 */ /* 0x000fe20000040100 */
[----:B0-----:R-:W-:Y:S01]  /*01f0*/  R2UR UR9, R4 ;  /* 0x00000000040972ca */ /* 0x001fe200000e0000 */
[----:B-1----:R-:W-:Y:S01]  /*0200*/  @UP0 ULEA UR8, UR8, UR6, 0x18 ;  /* 0x0000000608080291 */ /* 0x002fe2000f8ec03f */
[----:B--2---:R-:W-:Y:S01]  /*0210*/  ISETP.NE.AND P1, PT, R3, RZ, PT ;  /* 0x000000ff0300720c */ /* 0x004fe20003f25270 */
[----:B------:R-:W-:-:S04]  /*0220*/  @UP0 UIADD3 UR6, -UR7, 0x100000, URZ ;  /* 0x0010000007060890 */ /* 0x000fc8000fffe13f */
[----:B------:R-:W-:Y:S02]  /*0230*/  @UP0 USHF.L.U32 UR7, UR6, 0xb, URZ ;  /* 0x0000000b06070899 */ /* 0x000fe4000800063f */
[----:B------:R-:W-:-:S04]  /*0240*/  @UP0 USHF.L.U32 UR6, UR6, 0x1, URZ ;  /* 0x0000000106060899 */ /* 0x000fc8000800063f */
[----:B------:R-:W-:Y:S01]  /*0250*/  UISETP.NE.AND UP0, UPT, UR9, URZ, UPT ;  /* 0x0000003f0900728c */ /* 0x000fe2000bf05270 */
[----:B------:R-:W0:Y:S02]  /*0260*/  FENCE.VIEW.ASYNC.S ;  /* 0x00000000000073c6 */ /* 0x000e240000000000 */
[----:B0-----:R0:W1:Y:S05]  /*0270*/  @UP1 SYNCS.EXCH.64 URZ, [UR8+0x28800], UR4 ;  /* 0x02880004083f15b2 */ /* 0x00106a0008000100 */
[----:B------:R0:W2:Y:S01]  /*0280*/  @UP2 SYNCS.EXCH.64 URZ, [UR8+0x28820], UR6 ;  /* 0x02882006083f25b2 */ /* 0x0000a20008000100 */
        /* <DEDUP_REMOVED lines=14> */
[----:B0-----:R3:W4:Y:S08]  /*0370*/  SYNCS.EXCH.64 URZ, [UR8+0x28830], UR4 ;  /* 0x02883004083f75b2 */ /* 0x0017300008000100 */
[----:B------:R3:W0:Y:S01]  /*0380*/  SYNCS.EXCH.64 URZ, [UR8+0x28840], UR6 ;  /* 0x02884006083f75b2 */ /* 0x0006220008000100 */
[----:B------:R3:W0:Y:S01]  /*0390*/  SYNCS.EXCH.64 URZ, [UR8+0x28838], UR4 ;  /* 0x02883804083f75b2 */ /* 0x0006220008000100 */
[----:B------:R3:W0:Y:S02]  /*03a0*/  SYNCS.EXCH.64 URZ, [UR8+0x28848], UR6 ;  /* 0x02884806083f75b2 */ /* 0x0006240008000100 */
[----:B---3--:R-:W-:Y:S01]  /*03b0*/  NOP ;  /* 0x0000000000007918 */ /* 0x008fe20000000000 */
.L_x_470:
[----:B------:R-:W3:Y:S01]  /*03c0*/  SHFL.IDX PT, R3, R2, RZ, 0x1f ;  /* 0x00001fff02037589 */ /* 0x000ee200000e0000 */
[----:B------:R-:W-:Y:S01]  /*03d0*/  NOP ;  /* 0x0000000000007918 */ /* 0x000fe20000000000 */
[----:B---3--:R-:W-:-:S13]  /*03e0*/  ISETP.NE.AND P0, PT, R3, RZ, PT ;  /* 0x000000ff0300720c */ /* 0x008fda0003f05270 */
        /* <DEDUP_REMOVED lines=17> */
[----:B------:R3:W0:Y:S02]  /*0500*/  SYNCS.EXCH.64 URZ, [UR8+0x28868], UR6 ;  /* 0x02886806083f75b2 */ /* 0x0006240008000100 */
[----:B---3--:R-:W-:Y:S01]  /*0510*/  NOP ;  /* 0x0000000000007918 */ /* 0x008fe20000000000 */
.L_x_471:
[----:B------:R-:W3:Y:S01]  /*0520*/  SHFL.IDX PT, R3, R2, RZ, 0x1f ;  /* 0x00001fff02037589 */ /* 0x000ee200000e0000 */
[----:B------:R-:W-:Y:S01]  /*0530*/  NOP ;  /* 0x0000000000007918 */ /* 0x000fe20000000000 */
[----:B---3--:R-:W-:-:S13]  /*0540*/  ISETP.NE.AND P0, PT, R3, RZ, PT ;  /* 0x000000ff0300720c */ /* 0x008fda0003f05270 */
        /* <DEDUP_REMOVED lines=13> */
[----:B------:R3:W0:Y:S02]  /*0620*/  SYNCS.EXCH.64 URZ, [UR6+0x28888], UR4 ;  /* 0x02888804063f75b2 */ /* 0x0006240008000100 */
[----:B---3--:R-:W-:Y:S01]  /*0630*/  NOP ;  /* 0x0000000000007918 */ /* 0x008fe20000000000 */
.L_x_472:
        /* <DEDUP_REMOVED lines=22> */
.L_x_473:
        /* <DEDUP_REMOVED lines=22> */
.L_x_474:
[----:B------:R-:W-:Y:S01]  /*0900*/  PLOP3.LUT P0, PT, PT, PT, UP0, 0x80, 0x0 ;  /* 0x000000000000781c */ /* 0x000fe20003f0f008 */
[----:B------:R-:W-:Y:S01]  /*0910*/  UMOV UR36, 0x1 ;  /* 0x0000000100247882 */ /* 0x000fe20000000000 */
[----:B------:R-:W-:Y:S01]  /*0920*/  NOP ;  /* 0x0000000000007918 */ /* 0x000fe20000000000 */
[----:B------:R-:W-:Y:S01]  /*0930*/  USEL UR36, UR36, 0x2, !UP0 ;  /* 0x0000000224247887 */ /* 0x000fe2000c000000 */
[----:B------:R-:W-:Y:S01]  /*0940*/  BSSY B9, `(.L_x_475) ;  /* 0x0001b45000097945 */ /* 0x000fe20003800000 */
[----:B------:R-:W-:Y:S01]  /*0950*/  ULDC.64 UR42, c[0x0][0x208] ;  /* 0x00008200002a7ab9 */ /* 0x000fe20000000a00 */
[----:B012-4-:R-:W-:Y:S07]  /*0960*/  BAR.SYNC.DEFER_BLOCKING 0x0 ;  /* 0x0000000000007b1d */ /* 0x017fee0000010000 */
[----:B------:R-:W-:Y:S05]  /*0970*/  @!P0 BRA `(.L_x_476) ;  /* 0x0000014400348947 */ /* 0x000fea0003800000 */
.L_x_477:
[----:B------:R-:W-:-:S08]  /*0980*/  NOP ;  /* 0x0000000000007918 */ /* 0x000fd00000000000 */
[----:B------:R-:W0:Y:S02]  /*0990*/  USETMAXREG.TRY_ALLOC.CTAPOOL UP0, 0xe8 ;  /* 0x000000e8000079c8 */ /* 0x000e240008000600 */
[----:B0-----:R-:W-:-:S13]  /*09a0*/  PLOP3.LUT P0, PT, PT, PT, UP0, 0x80, 0x0 ;  /* 0x000000000000781c */ /* 0x001fda0003f0f008 */
[----:B------:R-:W-:Y:S05]  /*09b0*/  @!P0 BRA `(.L_x_477) ;  /* 0xfffffffc00f08947 */ /* 0x000fea000383ffff */
[----:B------:R-:W2:Y:S01]  /*09c0*/  LDL.LU R2, [R1] ;  /* 0x0000000001027983 */ /* 0x000ea20000300800 */
[----:B------:R-:W-:Y:S01]  /*09d0*/  SHF.R.U32.HI R3, RZ, 0x7, R0 ;  /* 0x00000007ff037819 */ /* 0x000fe20000011600 */
[----:B------:R-:W0:Y:S01]  /*09e0*/  S2UR UR38, SR_CgaCtaId ;  /* 0x00000000002679c3 */ /* 0x000e220000008800 */
[----:B------:R-:W-:-:S07]  /*09f0*/  UMOV UR4, 0x400 ;  /* 0x0000040000047882 */ /* 0x000fce0000000000 */
[----:B------:R-:W-:Y:S06]  /*0a00*/  BAR.ARV 0x8, 0x180 ;  /* 0x0206000000007b1d */ /* 0x000fec0000002000 */
[----:B------:R-:W-:-:S13]  /*0a10*/  ISETP.NE.AND P0, PT, R3, 0x1, PT ;  /* 0x000000010300780c */ /* 0x000fda0003f05270 */
[----:B------:R-:W-:Y:S06]  /*0a20*/  @!P0 BAR.ARV 0x9, 0x100 ;  /* 0x0244000000008b1d */ /* 0x000fec0000002000 */
[----:B0-----:R-:W-:Y:S02]  /*0a30*/  ULEA UR4, UR38, UR4, 0x18 ;  /* 0x0000000426047291 */ /* 0x001fe4000f8ec03f */
[----:B------:R-:W-:Y:S04]  /*0a40*/  BAR.SYNC.DEFER_BLOCKING 0x5, 0x180 ;  /* 0x0146000000007b1d */ /* 0x000fe80000010000 */
[----:B------:R-:W-:-:S02]  /*0a50*/  IMAD.U32 R156, RZ, RZ, UR4 ;  /* 0x00000004ff9c7e24 */ /* 0x000fc4000f8e00ff */
[----:B------:R-:W-:-:S03]  /*0a60*/  ULDC UR4, c[0x0][0xc3c] ;  /* 0x00030f0000047ab9 */ /* 0x000fc60000000800 */
[----:B------:R-:W0:Y:S01]  /*0a70*/  LDS.128 R28, [R156+0x288d0] ;  /* 0x0288d0009c1c7984 */ /* 0x000e220000000c00 */
[----:B------:R-:W-:Y:S06]  /*0a80*/  BAR.ARV 0x4, 0x180 ;  /* 0x0106000000007b1d */ /* 0x000fec0000002000 */
[----:B--2---:R-:W-:-:S04]  /*0a90*/  LOP3.LUT R2, R2, 0xffffffef, RZ, 0xc0, !PT ;  /* 0xffffffef02027812 */ /* 0x004fc800078ec0ff */
[----:B------:R-:W-:Y:S02]  /*0aa0*/  @P0 LOP3.LUT R2, R2, 0x10, RZ, 0xfc, !PT ;  /* 0x0000001002020812 */ /* 0x000fe400078efcff */
[----:B0-----:R-:W-:-:S03]  /*0ab0*/  ISETP.GE.AND P0, PT, R31, UR4, PT ;  /* 0x000000041f007c0c */ /* 0x001fc6000bf06270 */
[----:B------:R0:W-:Y:S10]  /*0ac0*/  STL [R1], R2 ;  /* 0x0000000201007387 */ /* 0x0001f40000100800 */
[----:B0-----:R-:W-:Y:S05]  /*0ad0*/  @P0 BRA `(.L_x_478) ;  /* 0x000001b000ac0947 */ /* 0x001fea0003800000 */
[----:B------:R-:W-:Y:S01]  /*0ae0*/  VIADD R12, R0, 0xffffff80 ;  /* 0xffffff80000c7836 */ /* 0x000fe20000000000 */
[----:B------:R-:W-:Y:S02]  /*0af0*/  R2UR UR40, R156 ;  /* 0x000000009c2872ca */ /* 0x000fe400000e0000 */
[----:B------:R-:W-:Y:S01]  /*0b00*/  CS2R R154, SRZ ;  /* 0x00000000009a7805 */ /* 0x000fe2000001ff00 */
[----:B------:R-:W-:Y:S01]  /*0b10*/  IMAD.MOV.U32 R158, RZ, RZ, RZ ;  /* 0x000000ffff9e7224 */ /* 0x000fe200078e00ff */
[----:B------:R-:W-:Y:S01]  /*0b20*/  ULOP3.LUT UR41, UR36, 0x1, URZ, 0xfc, !UPT ;  /* 0x0000000124297892 */ /* 0x000fe2000f8efc3f */
[----:B------:R-:W-:Y:S01]  /*0b30*/  SHF.R.S32.HI R0, RZ, 0x1f, R12 ;  /* 0x0000001fff007819 */ /* 0x000fe2000001140c */
[----:B------:R-:W-:Y:S01]  /*0b40*/  IMAD.MOV.U32 R157, RZ, RZ, RZ ;  /* 0x000000ffff9d7224 */ /* 0x000fe200078e00ff */
[----:B------:R-:W-:Y:S02]  /*0b50*/  UMOV UR39, URZ ;  /* 0x0000003f00277c82 */ /* 0x000fe40008000000 */
[----:B------:R-:W-:-:S02]  /*0b60*/  LEA.HI R2, R0, R12, RZ, 0x7 ;  /* 0x0000000c00027211 */ /* 0x000fc400078f38ff */
[-C--:B------:R-:W-:Y:S02]  /*0b70*/  LEA.HI R4, R0, R12.reuse, RZ, 0x5 ;  /* 0x0000000c00047211 */ /* 0x080fe400078f28ff */
[----:B------:R-:W-:Y:S01]  /*0b80*/  LOP3.LUT R218, R2, 0xffffff80, RZ, 0xc0, !PT ;  /* 0xffffff8002da7812 */ /* 0x000fe200078ec0ff */
[----:B------:R-:W-:Y:S01]  /*0b90*/  UIADD3 UR40, UR40, 0x10400, URZ ;  /* 0x0001040028287890 */ /* 0x000fe2000fffe03f */
[-C--:B------:R-:W-:Y:S01]  /*0ba0*/  LEA.HI R3, R0, R12.reuse, RZ, 0x4 ;  /* 0x0000000c00037211 */ /* 0x080fe200078f20ff */
[----:B------:R-:W-:Y:S01]  /*0bb0*/  IMAD.SHL.U32 R5, R4, 0x20, RZ ;  /* 0x0000002004057824 */ /* 0x000fe200078e00ff */
[----:B------:R-:W-:Y:S01]  /*0bc0*/  LEA.HI R153, R0, R12, RZ, 0x3 ;  /* 0x0000000c00997211 */ /* 0x000fe200078f18ff */
[----:B------:R-:W-:Y:S01]  /*0bd0*/  IMAD.IADD R218, R12, 0x1, -R218 ;  /* 0x000000010cda7824 */ /* 0x000fe200078e0ada */
[----:B------:R-:W-:Y:S02]  /*0be0*/  LOP3.LUT R4, R3, 0x3fffff0, RZ, 0xc0, !PT ;  /* 0x03fffff003047812 */ /* 0x000fe400078ec0ff */
[----:B------:R-:W-:-:S02]  /*0bf0*/  LOP3.LUT R5, R5, 0xfffffc00, RZ, 0xc0, !PT ;  /* 0xfffffc0005057812 */ /* 0x000fc400078ec0ff */
[----:B------:R-:W-:Y:S01]  /*0c00*/  SHF.R.S32.HI R7, RZ, 0x1f, R218 ;  /* 0x0000001fff077819 */ /* 0x000fe200000114da */
[----:B------:R-:W-:Y:S01]  /*0c10*/  IMAD.IADD R4, R12, 0x1, -R4 ;  /* 0x000000010c047824 */ /* 0x000fe200078e0a04 */
[----:B------:R-:W-:Y:S02]  /*0c20*/  LEA.HI R11, R0, R12, RZ, 0x2 ;  /* 0x0000000c000b7211 */ /* 0x000fe400078f10ff */
[CC--:B------:R-:W-:Y:S02]  /*0c30*/  LEA.HI R8, R7.reuse, R218.reuse, RZ, 0x2 ;  /* 0x000000da07087211 */ /* 0x0c0fe400078f10ff */
[----:B------:R-:W-:Y:S02]  /*0c40*/  LEA.HI R7, R7, R218, RZ, 0x5 ;  /* 0x000000da07077211 */ /* 0x000fe400078f28ff */
[--C-:B------:R-:W-:Y:S02]  /*0c50*/  SHF.R.S32.HI R9, RZ, 0x2, R8.reuse ;  /* 0x00000002ff097819 */ /* 0x100fe40000011408 */
[----:B------:R-:W-:-:S02]  /*0c60*/  SHF.R.S32.HI R6, RZ, 0x1f, R8 ;  /* 0x0000001fff067819 */ /* 0x000fc40000011408 */
[----:B------:R-:W-:Y:S02]  /*0c70*/  SHF.R.S32.HI R7, RZ, 0x5, R7 ;  /* 0x00000005ff077819 */ /* 0x000fe40000011407 */
[----:B------:R-:W-:Y:S02]  /*0c80*/  LEA.HI R6, R6, R9, RZ, 0x3 ;  /* 0x0000000906067211 */ /* 0x000fe400078f18ff */
[----:B------:R-:W-:Y:S02]  /*0c90*/  LEA.HI R0, R0, R12, RZ, 0x6 ;  /* 0x0000000c00007211 */ /* 0x000fe400078f30ff */
[----:B------:R-:W-:Y:S01]  /*0ca0*/  LOP3.LUT R10, R6, 0xfffffff8, RZ, 0xc0, !PT ;  /* 0xfffffff8060a7812 */ /* 0x000fe200078ec0ff */
[----:B------:R-:W-:Y:S01]  /*0cb0*/  IMAD R6, R4, 0x40, R5 ;  /* 0x0000004004067824 */ /* 0x000fe200078e0205 */
[----:B------:R-:W-:Y:S01]  /*0cc0*/  LOP3.LUT R203, R153, 0xfffffff8, RZ, 0xc0, !PT ;  /* 0xfffffff899cb7812 */ /* 0x000fe200078ec0ff */
[----:B------:R-:W-:Y:S01]  /*0cd0*/  IMAD.SHL.U32 R0, R0, 0x8, RZ ;  /* 0x0000000800007824 */ /* 0x000fe200078e00ff */
[----:B------:R-:W-:Y:S01]  /*0ce0*/  SHF.R.S32.HI R153, RZ, 0x3, R153 ;  /* 0x00000003ff997819 */ /* 0x000fe20000011499 */
[----:B------:R-:W-:Y:S01]  /*0cf0*/  IMAD.IADD R10, R9, 0x1, -R10 ;  /* 0x00000001090a7824 */ /* 0x000fe200078e0a0a */
[----:B------:R-:W-:Y:S01]  /*0d00*/  SHF.R.S32.HI R4, RZ, 0x4, R3 ;  /* 0x00000004ff047819 */ /* 0x000fe20000011403 */
[C---:B------:R-:W-:Y:S01]  /*0d10*/  IMAD.IADD R203, R12.reuse, 0x1, -R203 ;  /* 0x000000010ccb7824 */ /* 0x040fe200078e0acb */
[----:B------:R-:W-:Y:S01]  /*0d20*/  LOP3.LUT R11, R11, 0xfffffffc, RZ, 0xc0, !PT ;  /* 0xfffffffc0b0b7812 */ /* 0x000fe200078ec0ff */
[----:B------:R-:W-:Y:S01]  /*0d30*/  IMAD R7, R7, 0x10, R10 ;  /* 0x0000001007077824 */ /* 0x000fe200078e020a */
[----:B------:R-:W-:Y:S01]  /*0d40*/  SHF.R.S32.HI R13, RZ, 0x7, R2 ;  /* 0x00000007ff0d7819 */ /* 0x000fe20000011402 */
[----:B------:R-:W-:Y:S01]  /*0d50*/  VIADD R10, R153, 0x20 ;  /* 0x00000020990a7836 */ /* 0x000fe20000000000 */
[----:B------:R-:W-:Y:S01]  /*0d60*/  LEA.HI R3, R3, R4, RZ, 0x1 ;  /* 0x0000000403037211 */ /* 0x000fe200078f08ff */
[----:B------:R-:W-:Y:S01]  /*0d70*/  IMAD.IADD R11, R12, 0x1, -R11 ;  /* 0x000000010c0b7824 */ /* 0x000fe200078e0a0b */
[----:B------:R-:W-:Y:S01]  /*0d80*/  LEA.HI R2, R2, R13, RZ, 0x1 ;  /* 0x0000000d02027211 */ /* 0x000fe200078f08ff */
[----:B------:R-:W-:Y:S01]  /*0d90*/  IMAD.SHL.U32 R16, R203, 0x8, RZ ;  /* 0x00000008cb107824 */ /* 0x000fe200078e00ff */
[----:B------:R-:W-:Y:S01]  /*0da0*/  LOP3.LUT R201, R0, 0xfffffe00, RZ, 0xc0, !PT ;  /* 0xfffffe0000c97812 */ /* 0x000fe200078ec0ff */
[----:B------:R-:W-:Y:S01]  /*0db0*/  IMAD.SHL.U32 R193, R10, 0x40, RZ ;  /* 0x000000400ac17824 */ /* 0x000fe200078e00ff */
[----:B------:R-:W-:Y:S01]  /*0dc0*/  LOP3.LUT R3, R3, 0x1ffffffe, RZ, 0xc0, !PT ;  /* 0x1ffffffe03037812 */ /* 0x000fe200078ec0ff */
[----:B------:R-:W-:Y:S01]  /*0dd0*/  VIADD R23, R16, 0x40 ;  /* 0x0000004010177836 */ /* 0x000fe20000000000 */
[----:B------:R-:W-:-:S02]  /*0de0*/  SHF.R.S32.HI R0, RZ, 0x1f, R10 ;  /* 0x0000001fff007819 */ /* 0x000fc4000001140a */
[----:B------:R-:W-:Y:S01]  /*0df0*/  LEA.HI R5, R11, R11, RZ, 0x1 ;  /* 0x0000000b0b057211 */ /* 0x000fe200078f08ff */
[----:B------:R-:W-:Y:S01]  /*0e00*/  IMAD.IADD R3, R4, 0x1, -R3 ;  /* 0x0000000104037824 */ /* 0x000fe200078e0a03 */
[----:B------:R-:W-:Y:S02]  /*0e10*/  LOP3.LUT R2, R2, 0x3fffffe, RZ, 0xc0, !PT ;  /* 0x03fffffe02027812 */ /* 0x000fe400078ec0ff */
[----:B------:R-:W-:Y:S01]  /*0e20*/  LEA.HI R0, R0, R10, RZ, 0x3 ;  /* 0x0000000a00007211 */ /* 0x000fe200078f18ff */
[----:B------:R-:W-:Y:S01]  /*0e30*/  IMAD R3, R3, 0x8, R6 ;  /* 0x0000000803037824 */ /* 0x000fe200078e0206 */
[----:B------:R-:W-:Y:S01]  /*0e40*/  LOP3.LUT R4, R5, 0x1ffffffe, RZ, 0xc0, !PT ;  /* 0x1ffffffe05047812 */ /* 0x000fe200078ec0ff */
[----:B------:R-:W-:Y:S01]  /*0e50*/  IMAD.IADD R2, R13, 0x1, -R2 ;  /* 0x000000010d027824 */ /* 0x000fe200078e0a02 */
[----:B------:R-:W-:Y:S01]  /*0e60*/  SHF.L.U32 R18, R203, 0x2, RZ ;  /* 0x00000002cb127819 */ /* 0x000fe200000006ff */
[----:B------:R-:W-:Y:S01]  /*0e70*/  IMAD.SHL.U32 R0, R0, 0x40, RZ ;  /* 0x0000004000007824 */ /* 0x000fe200078e00ff */
[----:B------:R-:W-:Y:S01]  /*0e80*/  IADD3 R4, R11, -R4, RZ ;  /* 0x800000040b047210 */ /* 0x000fe20007ffe0ff */
[----:B------:R-:W-:Y:S01]  /*0e90*/  IMAD R9, R2, 0x40, R7 ;  /* 0x0000004002097824 */ /* 0x000fe200078e0207 */
[----:B------:R0:W-:Y:S01]  /*0ea0*/  STL [R1+0x20], R3 ;  /* 0x0000200301007387 */ /* 0x0001e20000100800 */
[C---:B------:R-:W-:Y:S01]  /*0eb0*/  IMAD.SHL.U32 R2, R153.reuse, 0x40, RZ ;  /* 0x0000004099027824 */ /* 0x040fe200078e00ff */
[----:B------:R-:W-:Y:S01]  /*0ec0*/  LOP3.LUT R199, R0, 0xfffffe00, RZ, 0xc0, !PT ;  /* 0xfffffe0000c77812 */ /* 0x000fe200078ec0ff */
[C---:B------:R-:W-:Y:S01]  /*0ed0*/  VIADD R7, R153.reuse, 0x40 ;  /* 0x0000004099077836 */ /* 0x040fe20000000000 */
[----:B------:R1:W-:Y:S01]  /*0ee0*/  STL [R1+0x18], R9 ;  /* 0x0000180901007387 */ /* 0x0003e20000100800 */
[----:B------:R-:W-:Y:S01]  /*0ef0*/  VIADD R6, R153, 0x60 ;  /* 0x0000006099067836 */ /* 0x000fe20000000000 */
[----:B------:R-:W-:Y:S01]  /*0f00*/  LOP3.LUT R193, R193, 0x1c0, RZ, 0xc0, !PT ;  /* 0x000001c0c1c17812 */ /* 0x000fe200078ec0ff */
[----:B------:R-:W-:Y:S01]  /*0f10*/  IMAD R0, R4, 0x8, R9 ;  /* 0x0000000804007824 */ /* 0x000fe200078e0209 */
[----:B------:R-:W-:Y:S01]  /*0f20*/  SHF.R.S32.HI R19, RZ, 0x1f, R18 ;  /* 0x0000001fff137819 */ /* 0x000fe20000011412 */
[----:B------:R-:W-:Y:S01]  /*0f30*/  IMAD.SHL.U32 R192, R7, 0x40, RZ ;  /* 0x0000004007c07824 */ /* 0x000fe200078e00ff */
[----:B0-----:R-:W-:Y:S01]  /*0f40*/  LOP3.LUT R3, R2, 0x1c0, RZ, 0xc0, !PT ;  /* 0x000001c002037812 */ /* 0x001fe200078ec0ff */
[----:B------:R-:W-:Y:S01]  /*0f50*/  IMAD.SHL.U32 R159, R6, 0x40, RZ ;  /* 0x00000040069f7824 */ /* 0x000fe200078e00ff */
[----:B------:R-:W-:Y:S01]  /*0f60*/  SHF.R.S32.HI R2, RZ, 0x1f, R7 ;  /* 0x0000001fff027819 */ /* 0x000fe20000011407 */
[----:B------:R1:W-:Y:S01]  /*0f70*/  STL [R1+0x1c], R0 ;  /* 0x00001c0001007387 */ /* 0x0003e20000100800 */
[----:B------:R-:W-:Y:S01]  /*0f80*/  SHF.R.S32.HI R5, RZ, 0x1f, R6 ;  /* 0x0000001fff057819 */ /* 0x000fe20000011406 */
[----:B------:R-:W-:Y:S01]  /*0f90*/  VIADD R152, R18, 0x20 ;  /* 0x0000002012987836 */ /* 0x000fe20000000000 */
[----:B------:R-:W-:-:S02]  /*0fa0*/  SHF.R.U32.HI R200, RZ, 0x3, R3 ;  /* 0x00000003ffc87819 */ /* 0x000fc40000011603 */
[----:B------:R-:W-:Y:S01]  /*0fb0*/  LOP3.LUT R196, R3, 0x38, R16, 0xf8, !PT ;  /* 0x0000003803c47812 */ /* 0x000fe200078ef810 */
[----:B------:R-:W-:Y:S01]  /*0fc0*/  IMAD.SHL.U32 R220, R152, 0x2, RZ ;  /* 0x0000000298dc7824 */ /* 0x000fe200078e00ff */
[----:B------:R-:W-:Y:S02]  /*0fd0*/  LEA.HI R2, R2, R7, RZ, 0x3 ;  /* 0x0000000702027211 */ /* 0x000fe400078f18ff */
[----:B------:R-:W-:Y:S02]  /*0fe0*/  LEA.HI R5, R5, R6, RZ, 0x3 ;  /* 0x0000000605057211 */ /* 0x000fe400078f18ff */
[----:B------:R-:W-:Y:S01]  /*0ff0*/  LOP3.LUT R3, R8, 0x7ffffffc, RZ, 0xc0, !PT ;  /* 0x7ffffffc08037812 */ /* 0x000fe200078ec0ff */
[----:B------:R-:W-:Y:S01]  /*1000*/  IMAD.SHL.U32 R2, R2, 0x40, RZ ;  /* 0x0000004002027824 */ /* 0x000fe200078e00ff */
[----:B------:R-:W-:Y:S01]  /*1010*/  LOP3.LUT R192, R192, 0x1c0, RZ, 0xc0, !PT ;  /* 0x000001c0c0c07812 */ /* 0x000fe200078ec0ff */
[----:B------:R-:W-:Y:S01]  /*1020*/  IMAD.SHL.U32 R5, R5, 0x40, RZ ;  /* 0x0000004005057824 */ /* 0x000fe200078e00ff */
[----:B------:R-:W-:Y:S01]  /*1030*/  LOP3.LUT R159, R159, 0x1c0, RZ, 0xc0, !PT ;  /* 0x000001c09f9f7812 */ /* 0x000fe200078ec0ff */
[----:B------:R-:W-:Y:S01]  /*1040*/  IMAD.IADD R3, R218, 0x1, -R3 ;  /* 0x00000001da037824 */ /* 0x000fe200078e0a03 */
[----:B------:R-:W-:-:S02]  /*1050*/  SHF.R.U32.HI R12, RZ, 0x3, R193 ;  /* 0x00000003ff0c7819 */ /* 0x000fc400000116c1 */
[----:B------:R-:W-:Y:S01]  /*1060*/  LOP3.LUT R6, R193, 0x38, R16, 0xf8, !PT ;  /* 0x00000038c1067812 */ /* 0x000fe200078ef810 */
[----:B------:R-:W-:Y:S01]  /*1070*/  IMAD.SHL.U32 R202, R3, 0x2, RZ ;  /* 0x0000000203ca7824 */ /* 0x000fe200078e00ff */
[----:B------:R-:W-:Y:S02]  /*1080*/  SHF.R.U32.HI R11, RZ, 0x3, R192 ;  /* 0x00000003ff0b7819 */ /* 0x000fe400000116c0 */
[--C-:B------:R-:W-:Y:S01]  /*1090*/  LOP3.LUT R7, R192, 0x38, R16.reuse, 0xf8, !PT ;  /* 0x00000038c0077812 */ /* 0x100fe200078ef810 */
[C---:B------:R-:W-:Y:S01]  /*10a0*/  VIADD R216, R202.reuse, 0x50 ;  /* 0x00000050cad87836 */ /* 0x040fe20000000000 */
[----:B------:R-:W-:Y:S01]  /*10b0*/  SHF.R.U32.HI R10, RZ, 0x3, R159 ;  /* 0x00000003ff0a7819 */ /* 0x000fe2000001169f */
[C---:B------:R-:W-:Y:S01]  /*10c0*/  VIADD R215, R202.reuse, 0x58 ;  /* 0x00000058cad77836 */ /* 0x040fe20000000000 */
[----:B------:R-:W-:Y:S01]  /*10d0*/  LOP3.LUT R8, R159, 0x38, R16, 0xf8, !PT ;  /* 0x000000389f087812 */ /* 0x000fe200078ef810 */
[----:B------:R-:W-:Y:S01]  /*10e0*/  VIADD R214, R202, 0x60 ;  /* 0x00000060cad67836 */ /* 0x000fe20000000000 */
[----:B------:R-:W-:Y:S01]  /*10f0*/  LOP3.LUT R198, R2, 0xfffffe00, RZ, 0xc0, !PT ;  /* 0xfffffe0002c67812 */ /* 0x000fe200078ec0ff */
[C---:B------:R-:W-:Y:S01]  /*1100*/  VIADD R213, R202.reuse, 0x68 ;  /* 0x00000068cad57836 */ /* 0x040fe20000000000 */
[----:B------:R-:W-:Y:S01]  /*1110*/  LOP3.LUT R197, R5, 0xfffffe00, RZ, 0xc0, !PT ;  /* 0xfffffe0005c57812 */ /* 0x000fe200078ec0ff */
[C---:B------:R-:W-:Y:S01]  /*1120*/  VIADD R211, R202.reuse, 0x78 ;  /* 0x00000078cad37836 */ /* 0x040fe20000000000 */
[----:B------:R-:W-:Y:S01]  /*1130*/  SHF.R.S32.HI R219, RZ, 0x1f, R152 ;  /* 0x0000001fffdb7819 */ /* 0x000fe20000011498 */
[----:B------:R-:W-:Y:S01]  /*1140*/  VIADD R210, R202, 0x48 ;  /* 0x00000048cad27836 */ /* 0x000fe20000000000 */
[----:B------:R-:W-:-:S02]  /*1150*/  LOP3.LUT R6, R199, R6, R12, 0xf6, !PT ;  /* 0x00000006c7067212 */ /* 0x000fc400078ef60c */
[----:B------:R-:W-:Y:S02]  /*1160*/  LOP3.LUT R7, R198, R7, R11, 0xf6, !PT ;  /* 0x00000007c6077212 */ /* 0x000fe400078ef60b */
[----:B------:R-:W-:Y:S02]  /*1170*/  LOP3.LUT R8, R197, R8, R10, 0xf6, !PT ;  /* 0x00000008c5087212 */ /* 0x000fe400078ef60a */
[----:B------:R-:W-:Y:S02]  /*1180*/  IADD3 R212, R202, 0x70, RZ ;  /* 0x00000070cad47810 */ /* 0x000fe40007ffe0ff */
[----:B------:R-:W-:Y:S02]  /*1190*/  SHF.R.S32.HI R17, RZ, 0x1f, R16 ;  /* 0x0000001fff117819 */ /* 0x000fe40000011410 */
[----:B------:R-:W-:Y:S02]  /*11a0*/  LOP3.LUT R196, R201, R196, R200, 0xf6, !PT ;  /* 0x000000c4c9c47212 */ /* 0x000fe400078ef6c8 */
[----:B------:R-:W-:-:S02]  /*11b0*/  SHF.R.S32.HI R22, RZ, 0x1f, R23 ;  /* 0x0000001fff167819 */ /* 0x000fc40000011417 */
[----:B------:R-:W-:Y:S02]  /*11c0*/  SHF.L.U64.HI R219, R152, 0x1, R219 ;  /* 0x0000000198db7819 */ /* 0x000fe400000102db */
[----:B------:R-:W-:Y:S02]  /*11d0*/  LEA R229, R6, UR40, 0x1 ;  /* 0x0000002806e57c11 */ /* 0x000fe4000f8e08ff */
[----:B------:R-:W-:Y:S02]  /*11e0*/  LEA R228, R7, UR40, 0x1 ;  /* 0x0000002807e47c11 */ /* 0x000fe4000f8e08ff */
[----:B------:R-:W-:Y:S02]  /*11f0*/  LEA R227, R8, UR40, 0x1 ;  /* 0x0000002808e37c11 */ /* 0x000fe4000f8e08ff */
[----:B------:R-:W-:Y:S02]  /*1200*/  SHF.R.S32.HI R226, RZ, 0x1f, R216 ;  /* 0x0000001fffe27819 */ /* 0x000fe400000114d8 */
[----:B------:R-:W-:-:S02]  /*1210*/  SHF.R.S32.HI R225, RZ, 0x1f, R215 ;  /* 0x0000001fffe17819 */ /* 0x000fc400000114d7 */
[----:B------:R-:W-:Y:S02]  /*1220*/  SHF.R.S32.HI R224, RZ, 0x1f, R214 ;  /* 0x0000001fffe07819 */ /* 0x000fe400000114d6 */
[----:B------:R-:W-:Y:S02]  /*1230*/  SHF.R.S32.HI R223, RZ, 0x1f, R213 ;  /* 0x0000001fffdf7819 */ /* 0x000fe400000114d5 */
[----:B------:R-:W-:Y:S02]  /*1240*/  SHF.R.S32.HI R222, RZ, 0x1f, R212 ;  /* 0x0000001fffde7819 */ /* 0x000fe400000114d4 */
[----:B-1----:R-:W-:-:S07]  /*1250*/  SHF.R.S32.HI R221, RZ, 0x1f, R211 ;  /* 0x0000001fffdd7819 */ /* 0x002fce00000114d3 */
.L_x_687:
[----:B01--4-:R-:W0:Y:S02]  /*1260*/  LDC.64 R2, c[0x0][0xc88] ;  /* 0x00032200ff027b82 */ /* 0x013e240000000a00 */
[----:B0-----:R-:W-:-:S05]  /*1270*/  IMAD.WIDE R2, R31, 0x4, R2 ;  /* 0x000000041f027825 */ /* 0x001fca00078e0202 */
[----:B--2---:R-:W2:Y:S01]  /*1280*/  LDG.E R205, desc[UR42][R2.64] ;  /* 0x0000002a02cd7981 */ /* 0x004ea2000c1e1900 */
[----:B------:R-:W-:Y:S05]  /*1290*/  YIELD ;  /* 0x0000000000007946 */ /* 0x000fea0003800000 */
[----:B------:R-:W-:Y:S01]  /*12a0*/  ULDC.64 UR4, c[0x0][0xa28] ;  /* 0x00028a0000047ab9 */ /* 0x000fe20000000a00 */
[----:B------:R-:W-:Y:S01]  /*12b0*/  ULDC.64 UR8, c[0x0][0xa18] ;  /* 0x0002860000087ab9 */ /* 0x000fe20000000a00 */
[----:B------:R-:W-:Y:S01]  /*12c0*/  ISETP.NE.U32.AND P1, PT, RZ, UR4, PT ;  /* 0x00000004ff007c0c */ /* 0x000fe2000bf25070 */
[----:B------:R-:W-:Y:S01]  /*12d0*/  ULDC.64 UR6, c[0x0][0xa08] ;  /* 0x0002820000067ab9 */ /* 0x000fe20000000a00 */
[----:B------:R-:W-:Y:S01]  /*12e0*/  IMAD.MOV.U32 R9, RZ, RZ, RZ ;  /* 0x000000ffff097224 */ /* 0x000fe200078e00ff */
[----:B------:R-:W-:Y:S01]  /*12f0*/  ISETP.NE.U32.AND P0, PT, RZ, UR6, PT ;  /* 0x00000006ff007c0c */ /* 0x000fe2000bf05070 */
[----:B------:R-:W-:Y:S01]  /*1300*/  IMAD.MOV.U32 R31, RZ, RZ, RZ ;  /* 0x000000ffff1f7224 */ /* 0x000fe200078e00ff */
[----:B------:R-:W-:-:S02]  /*1310*/  ISETP.NE.AND.EX P1, PT, RZ, UR5, PT, P1 ;  /* 0x00000005ff007c0c */ /* 0x000fc4000bf25310 */
[----:B------:R-:W-:Y:S02]  /*1320*/  ISETP.NE.AND.EX P0, PT, RZ, UR7, PT, P0 ;  /* 0x00000007ff007c0c */ /* 0x000fe4000bf05300 */
[----:B--2---:R-:W-:Y:S01]  /*1330*/  SHF.R.S32.HI R217, RZ, 0x1f, R205 ;  /* 0x0000001fffd97819 */ /* 0x004fe200000114cd */
[----:B------:R-:W-:-:S08]  /*1340*/  IMAD.SHL.U32 R206, R205, 0x4, RZ ;  /* 0x00000004cdce7824 */ /* 0x000fd000078e00ff */
[C---:B------:R-:W-:Y:S02]  /*1350*/  @P1 LEA R4, P2, R205.reuse, UR4, 0x2 ;  /* 0x00000004cd041c11 */ /* 0x040fe4000f8410ff */
[C-C-:B------:R-:W-:Y:S02]  /*1360*/  SHF.L.U64.HI R207, R205.reuse, 0x2, R217.reuse ;  /* 0x00000002cdcf7819 */ /* 0x140fe400000102d9 */
[----:B------:R-:W-:Y:S02]  /*1370*/  @P1 LEA.HI.X R5, R205, UR5, R217, 0x2, P2 ;  /* 0x00000005cd051c11 */ /* 0x000fe400090f14d9 */
[----:B------:R-:W-:Y:S01]  /*1380*/  ISETP.NE.U32.AND P2, PT, RZ, UR8, PT ;  /* 0x00000008ff007c0c */ /* 0x000fe2000bf45070 */
[----:B------:R-:W-:Y:S01]  /*1390*/  ULDC UR4, c[0x0][0x288] ;  /* 0x0000a20000047ab9 */ /* 0x000fe20000000800 */
[----:B------:R-:W-:Y:S01]  /*13a0*/  IADD3 R6, P3, R206, UR6, RZ ;  /* 0x00000006ce067c10 */ /* 0x000fe2000ff7e0ff */
[----:B------:R0:W5:Y:S01]  /*13b0*/  @P1 LDG.E R9, desc[UR42][R4.64] ;  /* 0x0000002a04091981 */ /* 0x000162000c1e1900 */
[----:B------:R-:W-:Y:S01]  /*13c0*/  ISETP.NE.AND.EX P2, PT, RZ, UR9, PT, P2 ;  /* 0x00000009ff007c0c */ /* 0x000fe2000bf45320 */
[----:B------:R-:W-:Y:S01]  /*13d0*/  IMAD.U32 R93, RZ, RZ, UR4 ;  /* 0x00000004ff5d7e24 */ /* 0x000fe2000f8e00ff */
[----:B------:R-:W-:Y:S01]  /*13e0*/  IADD3.X R7, R207, UR7, RZ, P3, !PT ;  /* 0x00000007cf077c10 */ /* 0x000fe20009ffe4ff */
[----:B------:R-:W-:-:S04]  /*13f0*/  ULDC.64 UR4, c[0x0][0x418] ;  /* 0x0001060000047ab9 */ /* 0x000fc80000000a00 */
[----:B------:R0:W5:Y:S06]  /*1400*/  @P0 LDG.E R31, desc[UR42][R6.64] ;  /* 0x0000002a061f0981 */ /* 0x00016c000c1e1900 */
[----:B------:R-:W-:-:S04]  /*1410*/  @P2 IADD3 R2, P1, R206, UR8, RZ ;  /* 0x00000008ce022c10 */ /* 0x000fc8000ff3e0ff */
[----:B------:R-:W-:-:S05]  /*1420*/  @P2 IADD3.X R3, R207, UR9, RZ, P1, !PT ;  /* 0x00000009cf032c10 */ /* 0x000fca0008ffe4ff */
[----:B------:R0:W5:Y:S01]  /*1430*/  @P2 LDG.E R93, desc[UR42][R2.64] ;  /* 0x0000002a025d2981 */ /* 0x000162000c1e1900 */
[----:B------:R-:W-:-:S03]  /*1440*/  UISETP.NE.U32.AND UP0, UPT, UR4, URZ, UPT ;  /* 0x0000003f0400728c */ /* 0x000fc6000bf05070 */
[----:B------:R-:W-:Y:S01]  /*1450*/  ULDC UR4, c[0x0][0x424] ;  /* 0x0001090000047ab9 */ /* 0x000fe20000000800 */
[----:B------:R-:W-:-:S03]  /*1460*/  UISETP.NE.AND.EX UP0, UPT, UR5, URZ, UPT, UP0 ;  /* 0x0000003f0500728c */ /* 0x000fc6000bf05300 */
[----:B------:R-:W-:Y:S01]  /*1470*/  ULDC UR5, c[0x0][0x2f0] ;  /* 0x0000bc0000057ab9 */ /* 0x000fe20000000800 */
[----:B------:R-:W-:-:S04]  /*1480*/  USEL UR4, UR4, 0x1, UP0 ;  /* 0x0000000104047887 */ /* 0x000fc80008000000 */
[----:B------:R-:W-:-:S03]  /*1490*/  UIMAD UR4, UR4, UR5, URZ ;  /* 0x00000005040472a4 */ /* 0x000fc6000f8e023f */
[----:B------:R-:W-:Y:S02]  /*14a0*/  ULDC UR5, c[0x0][0x348] ;  /* 0x0000d20000057ab9 */ /* 0x000fe40000000800 */
[----:B------:R-:W-:Y:S02]  /*14b0*/  IMAD.U32 R25, RZ, RZ, UR5 ;  /* 0x00000005ff197e24 */ /* 0x000fe4000f8e00ff */
[----:B------:R-:W-:Y:S01]  /*14c0*/  IMAD.U32 R28, RZ, RZ, UR4 ;  /* 0x00000004ff1c7e24 */ /* 0x000fe2000f8e00ff */
[----:B0-----:R-:W-:Y:S06]  /*14d0*/  @P2 BRA `(.L_x_479) ;  /* 0x0000000000242947 */ /* 0x001fec0003800000 */
[----:B------:R-:W-:Y:S02]  /*14e0*/  ULDC.64 UR4, c[0x0][0xa00] ;  /* 0x0002800000047ab9 */ /* 0x000fe40000000a00 */
[----:B------:R-:W-:-:S04]  /*14f0*/  ISETP.NE.U32.AND P1, PT, RZ, UR4, PT ;  /* 0x00000004ff007c0c */ /* 0x000fc8000bf25070 */
[----:B------:R-:W-:-:S13]  /*1500*/  ISETP.NE.AND.EX P1, PT, RZ, UR5, PT, P1 ;  /* 0x00000005ff007c0c */ /* 0x000fda000bf25310 */
[----:B------:R-:W-:Y:S05]  /*1510*/  @!P1 BRA `(.L_x_479) ;  /* 0x0000000000149947 */ /* 0x000fea0003800000 */
[----:B------:R-:W0:Y:S02]  /*1520*/  LDC.64 R2, c[0x0][0xa00] ;  /* 0x00028000ff027b82 */ /* 0x000e240000000a00 */
[----:B0-----:R-:W-:-:S05]  /*1530*/  IMAD.WIDE R2, R205, 0x4, R2 ;  /* 0x00000004cd027825 */ /* 0x001fca00078e0202 */
[----:B-----5:R-:W2:Y:S04]  /*1540*/  LDG.E R93, desc[UR42][R2.64] ;  /* 0x0000002a025d7981 */ /* 0x020ea8000c1e1900 */
[----:B------:R-:W2:Y:S02]  /*1550*/  LDG.E R0, desc[UR42][R2.64+0x4] ;  /* 0x0000042a02007981 */ /* 0x000ea4000c1e1900 */
[----:B--2---:R-:W-:-:S07]  /*1560*/  IMAD.IADD R93, R0, 0x1, -R93 ;  /* 0x00000001005d7824 */ /* 0x004fce00078e0a5d */
.L_x_479:
[----:B------:R-:W-:Y:S01]  /*1570*/  ULDC.64 UR4, c[0x0][0xa20] ;  /* 0x0002880000047ab9 */ /* 0x000fe20000000a00 */
[C---:B------:R-:W-:Y:S01]  /*1580*/  LOP3.LUT R2, R30.reuse, 0xff000000, RZ, 0xc0, !PT ;  /* 0xff0000001e027812 */ /* 0x040fe200078ec0ff */
[----:B------:R-:W-:Y:S01]  /*1590*/  IMAD.MOV.U32 R208, RZ, RZ, R29 ;  /* 0x000000ffffd07224 */ /* 0x000fe200078e001d */
[----:B------:R-:W-:Y:S02]  /*15a0*/  ISETP.NE.U32.AND P1, PT, RZ, UR4, PT ;  /* 0x00000004ff007c0c */ /* 0x000fe4000bf25070 */
[C---:B------:R-:W-:Y:S02]  /*15b0*/  LOP3.LUT R0, R30.reuse, 0xff0000, RZ, 0xc0, !PT ;  /* 0x00ff00001e007812 */ /* 0x040fe400078ec0ff */
[----:B------:R-:W-:Y:S02]  /*15c0*/  ISETP.NE.AND.EX P1, PT, RZ, UR5, PT, P1 ;  /* 0x00000005ff007c0c */ /* 0x000fe4000bf25310 */
[----:B------:R-:W-:Y:S02]  /*15d0*/  SHF.R.U32.HI R3, RZ, 0x8, R2 ;  /* 0x00000008ff037819 */ /* 0x000fe40000011602 */
[----:B------:R-:W-:-:S02]  /*15e0*/  LOP3.LUT R2, R30, 0xffff, RZ, 0xc0, !PT ;  /* 0x0000ffff1e027812 */ /* 0x000fc400078ec0ff */
[----:B------:R-:W-:-:S07]  /*15f0*/  LEA.HI R204, R0, R3, RZ, 0x10 ;  /* 0x0000000300cc7211 */ /* 0x000fce00078f80ff */
[----:B------:R-:W-:Y:S05]  /*1600*/  @!P1 BRA `(.L_x_480) ;  /* 0x0000000000109947 */ /* 0x000fea0003800000 */
[----:B------:R-:W-:-:S04]  /*1610*/  IADD3 R4, P0, R206, UR4, RZ ;  /* 0x00000004ce047c10 */ /* 0x000fc8000ff1e0ff */
[----:B------:R-:W-:-:S05]  /*1620*/  IADD3.X R5, R207, UR5, RZ, P0, !PT ;  /* 0x00000005cf057c10 */ /* 0x000fca00087fe4ff */
[----:B------:R0:W5:Y:S01]  /*1630*/  LDG.E R28, desc[UR42][R4.64] ;  /* 0x0000002a041c7981 */ /* 0x000162000c1e1900 */
[----:B------:R-:W-:Y:S05]  /*1640*/  BRA `(.L_x_481) ;  /* 0x0000000000107947 */ /* 0x000fea0003800000 */
.L_x_480:
[----:B------:R-:W-:Y:S05]  /*1650*/  @!P0 BRA `(.L_x_481) ;  /* 0x00000000000c8947 */ /* 0x000fea0003800000 */
[----:B------:R-:W2:Y:S04]  /*1660*/  LDG.E R3, desc[UR42][R6.64] ;  /* 0x0000002a06037981 */ /* 0x000ea8000c1e1900 */
[----:B------:R-:W2:Y:S02]  /*1670*/  LDG.E R28, desc[UR42][R6.64+0x4] ;  /* 0x0000042a061c7981 */ /* 0x000ea4000c1e1900 */
[----:B--2---:R-:W-:-:S07]  /*1680*/  IMAD.IADD R28, R28, 0x1, -R3 ;  /* 0x000000011c1c7824 */ /* 0x004fce00078e0a03 */
.L_x_481:
[----:B------:R-:W-:Y:S01]  /*1690*/  ULDC.64 UR4, c[0x0][0xa10] ;  /* 0x0002840000047ab9 */ /* 0x000fe20000000a00 */
[----:B------:R-:W2:Y:S01]  /*16a0*/  LDL.LU R8, [R1] ;  /* 0x0000000001087983 */ /* 0x000ea20000300800 */
[----:B------:R-:W-:-:S04]  /*16b0*/  ISETP.NE.U32.AND P0, PT, RZ, UR4, PT ;  /* 0x00000004ff007c0c */ /* 0x000fc8000bf05070 */
[----:B------:R-:W-:Y:S01]  /*16c0*/  ISETP.NE.AND.EX P0, PT, RZ, UR5, PT, P0 ;  /* 0x00000005ff007c0c */ /* 0x000fe2000bf05300 */
[----:B------:R-:W-:Y:S02]  /*16d0*/  ULDC.64 UR4, c[0x0][0xa30] ;  /* 0x00028c0000047ab9 */ /* 0x000fe40000000a00 */
[----:B------:R-:W-:-:S10]  /*16e0*/  ISETP.NE.U32.AND P1, PT, RZ, UR4, PT ;  /* 0x00000004ff007c0c */ /* 0x000fd4000bf25070 */
[----:B0-----:R-:W0:Y:S02]  /*16f0*/  @P0 LDC.64 R4, c[0x0][0xa10] ;  /* 0x00028400ff040b82 */ /* 0x001e240000000a00 */
[----:B0-----:R-:W-:-:S05]  /*1700*/  @P0 IMAD.WIDE R4, R205, 0x4, R4 ;  /* 0x00000004cd040825 */ /* 0x001fca00078e0204 */
[----:B------:R-:W3:Y:S04]  /*1710*/  @P0 LDG.E R0, desc[UR42][R4.64] ;  /* 0x0000002a04000981 */ /* 0x000ee8000c1e1900 */
[----:B------:R-:W3:Y:S01]  /*1720*/  @P0 LDG.E R3, desc[UR42][R4.64+0x4] ;  /* 0x0000042a04030981 */ /* 0x000ee2000c1e1900 */
[----:B------:R-:W-:Y:S01]  /*1730*/  ISETP.NE.AND.EX P1, PT, RZ, UR5, PT, P1 ;  /* 0x00000005ff007c0c */ /* 0x000fe2000bf25310 */
[----:B-----5:R-:W-:-:S12]  /*1740*/  IMAD.MOV.U32 R24, RZ, RZ, R28 ;  /* 0x000000ffff187224 */ /* 0x020fd800078e001c */
[----:B------:R-:W-:-:S04]  /*1750*/  @P1 IADD3 R6, P2, R206, UR4, RZ ;  /* 0x00000004ce061c10 */ /* 0x000fc8000ff5e0ff */
[----:B------:R-:W-:-:S05]  /*1760*/  @P1 IADD3.X R7, R207, UR5, RZ, P2, !PT ;  /* 0x00000005cf071c10 */ /* 0x000fca00097fe4ff */
[----:B------:R0:W5:Y:S01]  /*1770*/  @P1 LDG.E R24, desc[UR42][R6.64] ;  /* 0x0000002a06181981 */ /* 0x000162000c1e1900 */
[----:B------:R-:W-:Y:S01]  /*1780*/  IMAD.IADD R10, R28, 0x1, -R9 ;  /* 0x000000011c0a7824 */ /* 0x000fe200078e0a09 */
[----:B------:R-:W-:Y:S01]  /*1790*/  BSSY B0, `(.L_x_482) ;  /* 0x000002c000007945 */ /* 0x000fe20003800000 */
[----:B------:R-:W-:Y:S02]  /*17a0*/  LOP3.LUT R209, R204, 0xff, RZ, 0xc0, !PT ;  /* 0x000000ffccd17812 */ /* 0x000fe400078ec0ff */
[----:B------:R-:W-:Y:S02]  /*17b0*/  SHF.R.U32.HI R204, RZ, 0x10, R204 ;  /* 0x00000010ffcc7819 */ /* 0x000fe400000116cc */
[----:B--2---:R-:W-:Y:S02]  /*17c0*/  LOP3.LUT R8, R8, 0xfffffff7, RZ, 0xc0, !PT ;  /* 0xfffffff708087812 */ /* 0x004fe400078ec0ff */
[----:B---3--:R-:W-:-:S05]  /*17d0*/  @P0 IADD3 R25, -R0, R3, RZ ;  /* 0x0000000300190210 */ /* 0x008fca0007ffe1ff */
[----:B------:R-:W-:-:S04]  /*17e0*/  IMAD.IADD R95, R10, 0x1, R25 ;  /* 0x000000010a5f7824 */ /* 0x000fc800078e0219 */
[C---:B------:R-:W-:Y:S01]  /*17f0*/  VIADD R0, R95.reuse, 0x7f ;  /* 0x0000007f5f007836 */ /* 0x040fe20000000000 */
[----:B------:R-:W-:-:S04]  /*1800*/  ISETP.GE.AND P3, PT, R95, 0x1, PT ;  /* 0x000000015f00780c */ /* 0x000fc80003f66270 */
[----:B------:R-:W-:-:S04]  /*1810*/  SHF.R.S32.HI R3, RZ, 0x1f, R0 ;  /* 0x0000001fff037819 */ /* 0x000fc80000011400 */
[----:B------:R-:W-:Y:S01]  /*1820*/  LEA.HI R3, R3, R0, RZ, 0x7 ;  /* 0x0000000003037211 */ /* 0x000fe200078f38ff */
[----:B------:R-:W-:-:S03]  /*1830*/  IMAD.MOV.U32 R0, RZ, RZ, RZ ;  /* 0x000000ffff007224 */ /* 0x000fc600078e00ff */
[----:B------:R-:W-:Y:S02]  /*1840*/  SHF.R.S32.HI R92, RZ, 0x7, R3 ;  /* 0x00000007ff5c7819 */ /* 0x000fe40000011403 */
[----:B------:R-:W-:-:S05]  /*1850*/  @P3 LOP3.LUT R8, R8, 0x8, RZ, 0xfc, !PT ;  /* 0x0000000808083812 */ /* 0x000fca00078efcff */
[----:B------:R0:W-:Y:S01]  /*1860*/  STL [R1], R8 ;  /* 0x0000000801007387 */ /* 0x0001e20000100800 */
[----:B------:R-:W-:Y:S05]  /*1870*/  @!P3 BRA `(.L_x_483) ;  /* 0x000000000074b947 */ /* 0x000fea0003800000 */
[----:B------:R-:W-:Y:S01]  /*1880*/  ISETP.NE.AND P0, PT, R204, RZ, PT ;  /* 0x000000ffcc00720c */ /* 0x000fe20003f05270 */
[----:B------:R-:W-:-:S03]  /*1890*/  ULDC UR4, c[0x0][0x9f0] ;  /* 0x00027c0000047ab9 */ /* 0x000fc60000000800 */
[----:B------:R-:W-:-:S04]  /*18a0*/  SEL R9, R204, UR4, P0 ;  /* 0x00000004cc097c07 */ /* 0x000fc80008000000 */
[-C--:B0-----:R-:W-:Y:S02]  /*18b0*/  IABS R6, R9.reuse ;  /* 0x0000000900067213 */ /* 0x081fe40000000000 */
[----:B------:R-:W-:Y:S02]  /*18c0*/  IADD3 R0, R92, -0x1, R9 ;  /* 0xffffffff5c007810 */ /* 0x000fe40007ffe009 */
[----:B------:R-:W0:Y:S01]  /*18d0*/  I2F.RP R3, R6 ;  /* 0x0000000600037306 */ /* 0x000e220000209400 */
[-C--:B------:R-:W-:Y:S02]  /*18e0*/  IABS R11, R9.reuse ;  /* 0x00000009000b7213 */ /* 0x080fe40000000000 */
[----:B------:R-:W-:Y:S02]  /*18f0*/  IABS R8, R0 ;  /* 0x0000000000087213 */ /* 0x000fe40000000000 */
[----:B------:R-:W-:-:S04]  /*1900*/  LOP3.LUT R0, R0, R9, RZ, 0x3c, !PT ;  /* 0x0000000900007212 */ /* 0x000fc800078e3cff */
[----:B------:R-:W-:Y:S01]  /*1910*/  ISETP.GE.AND P2, PT, R0, RZ, PT ;  /* 0x000000ff0000720c */ /* 0x000fe20003f46270 */
[----:B0-----:R-:W0:Y:S02]  /*1920*/  MUFU.RCP R3, R3 ;  /* 0x0000000300037308 */ /* 0x001e240000001000 */
[----:B0-----:R-:W-:Y:S02]  /*1930*/  VIADD R4, R3, 0xffffffe ;  /* 0x0ffffffe03047836 */ /* 0x001fe40000000000 */
[----:B------:R-:W-:-:S04]  /*1940*/  IMAD.MOV R3, RZ, RZ, -R11 ;  /* 0x000000ffff037224 */ /* 0x000fc800078e0a0b */
[----:B------:R0:W1:Y:S02]  /*1950*/  F2I.FTZ.U32.TRUNC.NTZ R5, R4 ;  /* 0x0000000400057305 */ /* 0x000064000021f000 */
[----:B0-----:R-:W-:Y:S02]  /*1960*/  IMAD.MOV.U32 R4, RZ, RZ, RZ ;  /* 0x000000ffff047224 */ /* 0x001fe400078e00ff */
[----:B-1----:R-:W-:-:S04]  /*1970*/  IMAD.MOV R7, RZ, RZ, -R5 ;  /* 0x000000ffff077224 */ /* 0x002fc800078e0a05 */
[----:B------:R-:W-:-:S04]  /*1980*/  IMAD R7, R7, R6, RZ ;  /* 0x0000000607077224 */ /* 0x000fc800078e02ff */
[----:B------:R-:W-:-:S06]  /*1990*/  IMAD.HI.U32 R5, R5, R7, R4 ;  /* 0x0000000705057227 */ /* 0x000fcc00078e0004 */
        /* <DEDUP_REMOVED lines=8> */
[----:B------:R-:W-:-:S04]  /*1a20*/  IMAD.MOV.U32 R0, RZ, RZ, R5 ;  /* 0x000000ffff007224 */ /* 0x000fc800078e0005 */
[----:B------:R-:W-:Y:S01]  /*1a30*/  @!P2 IMAD.MOV R0, RZ, RZ, -R0 ;  /* 0x000000ffff00a224 */ /* 0x000fe200078e0a00 */
[----:B------:R-:W-:-:S07]  /*1a40*/  @!P1 LOP3.LUT R0, RZ, R9, RZ, 0x33, !PT ;  /* 0x00000009ff009212 */ /* 0x000fce00078e33ff */
.L_x_483:
[----:B------:R-:W-:Y:S05]  /*1a50*/  BSYNC B0 ;  /* 0x0000000000007941 */ /* 0x000fea0003800000 */
.L_x_482:
[----:B------:R-:W-:-:S05]  /*1a60*/  IMAD R3, R209, R0, RZ ;  /* 0x00000000d1037224 */ /* 0x000fca00078e02ff */
[C---:B------:R-:W-:Y:S01]  /*1a70*/  VIADDMNMX R0, R3.reuse, R0, R92, PT ;  /* 0x0000000003007246 */ /* 0x040fe2000380015c */
[----:B------:R-:W-:-:S03]  /*1a80*/  IMAD R3, R3, 0x80, -R10 ;  /* 0x0000008003037824 */ /* 0x000fc600078e0a0a */
[----:B------:R-:W-:Y:S02]  /*1a90*/  LEA R0, R0, -R10, 0x7 ;  /* 0x8000000a00007211 */ /* 0x000fe400078e38ff */
[----:B------:R-:W-:Y:S02]  /*1aa0*/  VIMNMX R3, RZ, R3, !PT ;  /* 0x00000003ff037248 */ /* 0x000fe40007fe0100 */
[----:B------:R-:W-:Y:S02]  /*1ab0*/  VIMNMX R0, R0, R25, PT ;  /* 0x0000001900007248 */ /* 0x000fe40003fe0100 */
[----:B------:R-:W-:Y:S02]  /*1ac0*/  SHF.R.U32.HI R26, RZ, 0x7, R3 ;  /* 0x00000007ff1a7819 */ /* 0x000fe40000011603 */
[----:B------:R-:W-:-:S03]  /*1ad0*/  ISETP.GT.AND P0, PT, R0, R3, PT ;  /* 0x000000030000720c */ /* 0x000fc60003f04270 */
[----:B------:R-:W-:-:S10]  /*1ae0*/  IMAD.MOV.U32 R27, RZ, RZ, R26 ;  /* 0x000000ffff1b7224 */ /* 0x000fd400078e001a */
[----:B------:R-:W-:-:S05]  /*1af0*/  @P0 VIADD R0, R0, 0x7f ;  /* 0x0000007f00000836 */ /* 0x000fca0000000000 */
[----:B------:R-:W-:-:S04]  /*1b00*/  @P0 SHF.R.S32.HI R3, RZ, 0x1f, R0 ;  /* 0x0000001fff030819 */ /* 0x000fc80000011400 */
[----:B------:R-:W-:-:S04]  /*1b10*/  @P0 LEA.HI R3, R3, R0, RZ, 0x7 ;  /* 0x0000000003030211 */ /* 0x000fc800078f38ff */
[----:B------:R-:W-:Y:S02]  /*1b20*/  @P0 SHF.R.S32.HI R27, RZ, 0x7, R3 ;  /* 0x00000007ff1b0819 */ /* 0x000fe40000011403 */
[----:B------:R-:W-:Y:S02]  /*1b30*/  PLOP3.LUT P0, PT, PT, PT, PT, 0x80, 0x0 ;  /* 0x000000000000781c */ /* 0x000fe40003f0f070 */
[----:B------:R-:W-:-:S13]  /*1b40*/  ISETP.GT.AND P1, PT, R27, R26, PT ;  /* 0x0000001a1b00720c */ /* 0x000fda0003f24270 */
[----:B------:R-:W-:Y:S05]  /*1b50*/  @!P1 BRA `(.L_x_484) ;  /* 0x0000006c00e89947 */ /* 0x000fea0003800000 */
[----:B------:R-:W-:Y:S01]  /*1b60*/  VIADD R0, R156, 0x18400 ;  /* 0x000184009c007836 */ /* 0x000fe20000000000 */
[----:B------:R-:W-:Y:S04]  /*1b70*/  BSSY B6, `(.L_x_485) ;  /* 0x0000013000067945 */ /* 0x000fe80003800000 */
[----:B------:R-:W-:-:S13]  /*1b80*/  LOP3.LUT P0, RZ, R0, 0x3ff, RZ, 0xc0, !PT ;  /* 0x000003ff00ff7812 */ /* 0x000fda000780c0ff */
[----:B------:R-:W-:Y:S05]  /*1b90*/  @!P0 BRA `(.L_x_486) ;  /* 0x0000000000408947 */ /* 0x000fea0003800000 */
[----:B------:R-:W-:Y:S01]  /*1ba0*/  MOV R0, 0x0 ;  /* 0x0000000000007802 */ /* 0x000fe20000000f00 */
[----:B------:R-:W-:Y:S01]  /*1bb0*/  ULDC.64 UR4, c[0x4][0x80] ;  /* 0x0100200000047ab9 */ /* 0x000fe20000000a00 */
[----:B------:R-:W-:Y:S01]  /*1bc0*/  ULDC.64 UR6, c[0x4][0x18] ;  /* 0x0100060000067ab9 */ /* 0x000fe20000000a00 */
[----:B------:R-:W-:Y:S01]  /*1bd0*/  IMAD.U32 R4, RZ, RZ, UR4 ;  /* 0x00000004ff047e24 */ /* 0x000fe2000f8e00ff */
[----:B------:R1:W2:Y:S01]  /*1be0*/  LDC.64 R14, c[0x4][R0] ;  /* 0x01000000000e7b82 */ /* 0x0002a20000000a00 */
[----:B------:R-:W-:Y:S01]  /*1bf0*/  IMAD.U32 R5, RZ, RZ, UR5 ;  /* 0x00000005ff057e24 */ /* 0x000fe2000f8e00ff */
[----:B------:R-:W-:Y:S01]  /*1c00*/  ULDC.64 UR4, c[0x4][0x88] ;  /* 0x0100220000047ab9 */ /* 0x000fe20000000a00 */
[----:B------:R-:W-:Y:S02]  /*1c10*/  IMAD.U32 R10, RZ, RZ, UR6 ;  /* 0x00000006ff0a7e24 */ /* 0x000fe4000f8e00ff */
[----:B0-----:R-:W-:Y:S02]  /*1c20*/  IMAD.U32 R6, RZ, RZ, UR4 ;  /* 0x00000004ff067e24 */ /* 0x001fe4000f8e00ff */
[----:B------:R-:W-:-:S02]  /*1c30*/  IMAD.U32 R7, RZ, RZ, UR5 ;  /* 0x00000005ff077e24 */ /* 0x000fc4000f8e00ff */
[----:B------:R-:W-:Y:S02]  /*1c40*/  IMAD.U32 R11, RZ, RZ, UR7 ;  /* 0x00000007ff0b7e24 */ /* 0x000fe4000f8e00ff */
[----:B------:R-:W-:Y:S02]  /*1c50*/  IMAD.MOV.U32 R8, RZ, RZ, 0x70 ;  /* 0x00000070ff087424 */ /* 0x000fe400078e00ff */
[----:B------:R-:W-:Y:S02]  /*1c60*/  IMAD.MOV.U32 R12, RZ, RZ, 0x1 ;  /* 0x00000001ff0c7424 */ /* 0x000fe400078e00ff */
[----:B-1----:R-:W-:-:S07]  /*1c70*/  IMAD.MOV.U32 R13, RZ, RZ, RZ ;  /* 0x000000ffff0d7224 */ /* 0x002fce00078e00ff */
[----:B------:R-:W-:-:S07]  /*1c80*/  LEPC R20, `(.L_x_486) ;  /* 0x000000001014794e */ /* 0x000fce0000000000 */
[----:B--2--5:R-:W-:Y:S05]  /*1c90*/  CALL.ABS.NOINC R14 ;  /* 0x000000000e007343 */ /* 0x024fea0003c00000 */
.L_x_486:
[----:B------:R-:W-:Y:S05]  /*1ca0*/  BSYNC B6 ;  /* 0x0000000000067941 */ /* 0x000fea0003800000 */
.L_x_485:
[----:B------:R-:W-:Y:S01]  /*1cb0*/  VIADD R0, R156, 0x400 ;  /* 0x000004009c007836 */ /* 0x000fe20000000000 */
[----:B------:R-:W-:Y:S04]  /*1cc0*/  BSSY B6, `(.L_x_487) ;  /* 0x0000013000067945 */ /* 0x000fe80003800000 */
[----:B------:R-:W-:-:S13]  /*1cd0*/  LOP3.LUT P0, RZ, R0, 0x3ff, RZ, 0xc0, !PT ;  /* 0x000003ff00ff7812 */ /* 0x000fda000780c0ff */
[----:B------:R-:W-:Y:S05]  /*1ce0*/  @!P0 BRA `(.L_x_488) ;  /* 0x0000000000408947 */ /* 0x000fea0003800000 */
[----:B------:R-:W-:Y:S01]  /*1cf0*/  MOV R0, 0x0 ;  /* 0x0000000000007802 */ /* 0x000fe20000000f00 */
[----:B------:R-:W-:Y:S01]  /*1d00*/  ULDC.64 UR4, c[0x4][0x80] ;  /* 0x0100200000047ab9 */ /* 0x000fe20000000a00 */
[----:B------:R-:W-:Y:S01]  /*1d10*/  ULDC.64 UR6, c[0x4][0x18] ;  /* 0x0100060000067ab9 */ /* 0x000fe20000000a00 */
[----:B------:R-:W-:Y:S01]  /*1d20*/  MOV R4, UR4 ;  /* 0x0000000400047c02 */ /* 0x000fe20008000f00 */
        /* <DEDUP_REMOVED lines=12> */
.L_x_488:
[----:B------:R-:W-:Y:S05]  /*1df0*/  BSYNC B6 ;  /* 0x0000000000067941 */ /* 0x000fea0003800000 */
.L_x_487:
[----:B------:R-:W-:Y:S01]  /*1e00*/  ULDC.64 UR4, c[0x0][0x9f8] ;  /* 0x00027e0000047ab9 */ /* 0x000fe20000000a00 */
[----:B------:R-:W-:Y:S01]  /*1e10*/  IMAD.MOV.U32 R0, RZ, RZ, R205 ;  /* 0x000000ffff007224 */ /* 0x000fe200078e00cd */
[----:B------:R-:W-:Y:S01]  /*1e20*/  ISETP.NE.U32.AND P0, PT, RZ, UR4, PT ;  /* 0x00000004ff007c0c */ /* 0x000fe2000bf05070 */
[----:B------:R-:W1:Y:S03]  /*1e30*/  LDC R37, c[0x0][0x3f4] ;  /* 0x0000fd00ff257b82 */ /* 0x000e660000000800 */
[----:B------:R-:W-:-:S05]  /*1e40*/  ISETP.NE.AND.EX P0, PT, RZ, UR5, PT, P0 ;  /* 0x00000005ff007c0c */ /* 0x000fca000bf05300 */
[----:B------:R-:W0:Y:S08]  /*1e50*/  LDC.64 R14, c[0x0][0x3f8] ;  /* 0x0000fe00ff0e7b82 */ /* 0x000e300000000a00 */
[----:B------:R-:W-:Y:S01]  /*1e60*/  @P0 IADD3 R4, P1, R206, UR4, RZ ;  /* 0x00000004ce040c10 */ /* 0x000fe2000ff3e0ff */
[----:B------:R-:W2:Y:S03]  /*1e70*/  LDC.64 R12, c[0x0][0x408] ;  /* 0x00010200ff0c7b82 */ /* 0x000ea60000000a00 */
[----:B------:R-:W-:-:S05]  /*1e80*/  @P0 IADD3.X R5, R207, UR5, RZ, P1, !PT ;  /* 0x00000005cf050c10 */ /* 0x000fca0008ffe4ff */
[----:B------:R3:W4:Y:S01]  /*1e90*/  @P0 LDG.E R0, desc[UR42][R4.64] ;  /* 0x0000002a04000981 */ /* 0x000722000c1e1900 */
[----:B-1----:R-:W-:Y:S01]  /*1ea0*/  ISETP.GE.AND P0, PT, R16, R37, PT ;  /* 0x000000251000720c */ /* 0x002fe20003f06270 */
[----:B------:R-:W-:Y:S01]  /*1eb0*/  IMAD.SHL.U32 R33, R153, 0x40, RZ ;  /* 0x0000004099217824 */ /* 0x000fe200078e00ff */
[----:B------:R-:W-:Y:S01]  /*1ec0*/  SHF.R.S32.HI R9, RZ, 0x1f, R153 ;  /* 0x0000001fff097819 */ /* 0x000fe20000011499 */
[----:B------:R-:W1:Y:S01]  /*1ed0*/  S2R R38, SR_TID.X ;  /* 0x0000000000267919 */ /* 0x000e620000002100 */
[----:B-----5:R-:W-:Y:S01]  /*1ee0*/  SHF.R.S32.HI R11, RZ, 0x1f, R24 ;  /* 0x0000001fff0b7819 */ /* 0x020fe20000011418 */
[----:B------:R-:W-:Y:S01]  /*1ef0*/  IMAD.IADD R3, R31, 0x1, R28 ;  /* 0x000000011f037824 */ /* 0x000fe200078e021c */
[----:B------:R-:W-:Y:S01]  /*1f00*/  SHF.R.U32.HI R32, RZ, 0x3, R193 ;  /* 0x00000003ff207819 */ /* 0x000fe200000116c1 */
[-C--:B0-----:R-:W-:Y:S01]  /*1f10*/  IMAD R6, R9, R14.reuse, RZ ;  /* 0x0000000e09067224 */ /* 0x081fe200078e02ff */
[----:B------:R-:W-:Y:S01]  /*1f20*/  SHF.R.U32.HI R30, RZ, 0x3, R192 ;  /* 0x00000003ff1e7819 */ /* 0x000fe200000116c0 */
[----:B------:R-:W-:Y:S01]  /*1f30*/  IMAD.WIDE.U32 R80, R153, R14, R18 ;  /* 0x0000000e99507225 */ /* 0x000fe200078e0012 */
[----:B---3--:R-:W-:-:S02]  /*1f40*/  SEL R5, R37, RZ, P0 ;  /* 0x000000ff25057207 */ /* 0x008fc40000000000 */
[----:B------:R-:W-:Y:S01]  /*1f50*/  SHF.R.U32.HI R21, RZ, 0x3, R159 ;  /* 0x00000003ff157819 */ /* 0x000fe2000001169f */
[----:B------:R-:W-:Y:S02]  /*1f60*/  IMAD R83, R153, R15, R6 ;  /* 0x0000000f99537224 */ /* 0x000fe400078e0206 */
[----:B--2---:R-:W-:Y:S01]  /*1f70*/  IMAD R4, R9, R12, RZ ;  /* 0x0000000c09047224 */ /* 0x004fe200078e02ff */
[----:B------:R-:W-:Y:S01]  /*1f80*/  SHF.L.U64.HI R31, R12, 0x6, R13 ;  /* 0x000000060c1f7819 */ /* 0x000fe2000001020d */
[----:B------:R-:W-:Y:S02]  /*1f90*/  IMAD.IADD R5, R16, 0x1, R5 ;  /* 0x0000000110057824 */ /* 0x000fe400078e0205 */
[C---:B------:R-:W-:Y:S02]  /*1fa0*/  IMAD R9, R153.reuse, R13, R4 ;  /* 0x0000000d99097224 */ /* 0x040fe400078e0204 */
[----:B------:R-:W-:Y:S01]  /*1fb0*/  IMAD.WIDE.U32 R6, R153, R14, R16 ;  /* 0x0000000e99067225 */ /* 0x000fe200078e0010 */
[----:B------:R-:W-:-:S03]  /*1fc0*/  SHF.R.S32.HI R4, RZ, 0x1f, R5 ;  /* 0x0000001fff047819 */ /* 0x000fc60000011405 */
[----:B------:R-:W-:Y:S01]  /*1fd0*/  IMAD.MOV.U32 R82, RZ, RZ, R6 ;  /* 0x000000ffff527224 */ /* 0x000fe200078e0006 */
[CC--:B------:R-:W-:Y:S01]  /*1fe0*/  LEA.HI R40, R4.reuse, R5.reuse, RZ, 0x3 ;  /* 0x0000000504287211 */ /* 0x0c0fe200078f18ff */
[CC--:B------:R-:W-:Y:S01]  /*1ff0*/  IMAD.WIDE.U32 R84, R153.reuse, R12.reuse, R18 ;  /* 0x0000000c99547225 */ /* 0x0c0fe200078e0012 */
[----:B------:R-:W-:Y:S02]  /*2000*/  LEA.HI R6, R4, R5, RZ, 0x6 ;  /* 0x0000000504067211 */ /* 0x000fe400078f30ff */
[----:B------:R-:W-:Y:S01]  /*2010*/  LOP3.LUT R4, R40, 0x38, RZ, 0xc0, !PT ;  /* 0x0000003828047812 */ /* 0x000fe200078ec0ff */
[----:B------:R-:W-:Y:S01]  /*2020*/  IMAD.WIDE.U32 R86, R153, R12, R16 ;  /* 0x0000000c99567225 */ /* 0x000fe200078e0010 */
[----:B------:R-:W-:Y:S02]  /*2030*/  IADD3 R85, R85, R9, RZ ;  /* 0x0000000955557210 */ /* 0x000fe40007ffe0ff */
[----:B------:R-:W-:Y:S01]  /*2040*/  LOP3.LUT R10, R159, 0x38, R40, 0xf8, !PT ;  /* 0x000000389f0a7812 */ /* 0x000fe200078ef828 */
[----:B------:R-:W-:Y:S01]  /*2050*/  IMAD.IADD R81, R81, 0x1, R83 ;  /* 0x0000000151517824 */ /* 0x000fe200078e0253 */
[----:B-1----:R-:W-:Y:S01]  /*2060*/  SHF.R.U32.HI R38, RZ, 0x7, R38 ;  /* 0x00000007ff267819 */ /* 0x002fe20000011626 */
[----:B------:R-:W-:Y:S01]  /*2070*/  IMAD.IADD R83, R83, 0x1, R7 ;  /* 0x0000000153537824 */ /* 0x000fe200078e0207 */
[--C-:B------:R-:W-:Y:S01]  /*2080*/  LOP3.LUT R7, R193, 0x38, R40.reuse, 0xf8, !PT ;  /* 0x00000038c1077812 */ /* 0x100fe200078ef828 */
[----:B------:R-:W-:Y:S01]  /*2090*/  IMAD.SHL.U32 R6, R6, 0x80, RZ ;  /* 0x0000008006067824 */ /* 0x000fe200078e00ff */
[----:B------:R-:W-:Y:S01]  /*20a0*/  ISETP.NE.AND P6, PT, R38, 0x1, PT ;  /* 0x000000012600780c */ /* 0x000fe20003fc5270 */
[----:B------:R-:W-:Y:S01]  /*20b0*/  IMAD.IADD R87, R9, 0x1, R87 ;  /* 0x0000000109577824 */ /* 0x000fe200078e0257 */
[----:B------:R-:W-:Y:S01]  /*20c0*/  LOP3.LUT R9, R192, 0x38, R40, 0xf8, !PT ;  /* 0x00000038c0097812 */ /* 0x000fe200078ef828 */
[C---:B------:R-:W-:Y:S01]  /*20d0*/  IMAD R20, R11.reuse, R14, RZ ;  /* 0x0000000e0b147224 */ /* 0x040fe200078e02ff */
[----:B------:R-:W-:Y:S01]  /*20e0*/  LOP3.LUT R5, R4, 0x1c0, R33, 0xf8, !PT ;  /* 0x000001c004057812 */ /* 0x000fe200078ef821 */
[----:B------:R-:W-:Y:S01]  /*20f0*/  IMAD R11, R11, R12, RZ ;  /* 0x0000000c0b0b7224 */ /* 0x000fe200078e02ff */
[----:B------:R-:W-:Y:S01]  /*2100*/  LOP3.LUT R8, R6, 0xffffe000, RZ, 0xc0, !PT ;  /* 0xffffe00006087812 */ /* 0x000fe200078ec0ff */
[C---:B------:R-:W-:Y:S01]  /*2110*/  IMAD R39, R24.reuse, R15, R20 ;  /* 0x0000000f18277224 */ /* 0x040fe200078e0214 */
[----:B------:R-:W-:Y:S01]  /*2120*/  LOP3.LUT R4, R7, R32, RZ, 0x3c, !PT ;  /* 0x0000002007047212 */ /* 0x000fe200078e3cff */
[----:B------:R-:W-:Y:S01]  /*2130*/  IMAD.WIDE.U32 R80, R24, R14, R80 ;  /* 0x0000000e18507225 */ /* 0x000fe200078e0050 */
[----:B------:R-:W-:-:S02]  /*2140*/  LOP3.LUT R9, R9, R30, RZ, 0x3c, !PT ;  /* 0x0000001e09097212 */ /* 0x000fc400078e3cff */
[----:B------:R-:W-:Y:S01]  /*2150*/  LOP3.LUT R6, R10, R21, RZ, 0x3c, !PT ;  /* 0x000000150a067212 */ /* 0x000fe200078e3cff */
[----:B------:R-:W-:Y:S05]  /*2160*/  @!P6 WARPSYNC.ALL ;  /* 0x000000000000e948 */ /* 0x000fea0003800000 */
[----:B------:R-:W-:Y:S01]  /*2170*/  LOP3.LUT R7, R5, R200, RZ, 0x3c, !PT ;  /* 0x000000c805077212 */ /* 0x000fe200078e3cff */
[----:B------:R-:W-:Y:S01]  /*2180*/  IMAD.WIDE.U32 R82, R24, R14, R82 ;  /* 0x0000000e18527225 */ /* 0x000fe200078e0052 */
[----:B------:R-:W-:Y:S01]  /*2190*/  LOP3.LUT R77, R40, 0xfffffff8, RZ, 0xc0, !PT ;  /* 0xfffffff8284d7812 */ /* 0x000fe200078ec0ff */
[----:B------:R-:W-:Y:S01]  /*21a0*/  ULDC UR4, c[0x0][0x2f4] ;  /* 0x0000bd0000047ab9 */ /* 0x000fe20000000800 */
[-C--:B------:R-:W-:Y:S01]  /*21b0*/  IADD3 R4, R4, R8.reuse, R199 ;  /* 0x0000000804047210 */ /* 0x080fe20007ffe0c7 */
[C---:B------:R-:W-:Y:S01]  /*21c0*/  IMAD R11, R24.reuse, R13, R11 ;  /* 0x0000000d180b7224 */ /* 0x040fe200078e020b */
[----:B------:R-:W-:Y:S01]  /*21d0*/  IADD3 R5, R9, R8, R198 ;  /* 0x0000000809057210 */ /* 0x000fe20007ffe0c6 */
[----:B------:R-:W-:Y:S01]  /*21e0*/  IMAD.WIDE.U32 R84, R24, R12, R84 ;  /* 0x0000000c18547225 */ /* 0x000fe200078e0054 */
[----:B------:R-:W-:-:S02]  /*21f0*/  IADD3 R6, R6, R8, R197 ;  /* 0x0000000806067210 */ /* 0x000fc40007ffe0c5 */
[----:B------:R-:W-:Y:S01]  /*2200*/  IADD3 R7, R7, R8, R201 ;  /* 0x0000000807077210 */ /* 0x000fe20007ffe0c9 */
[----:B------:R-:W-:Y:S01]  /*2210*/  IMAD.WIDE.U32 R86, R24, R12, R86 ;  /* 0x0000000c18567225 */ /* 0x000fe200078e0056 */
[C-C-:B------:R-:W-:Y:S02]  /*2220*/  SHF.L.U64.HI R8, R14.reuse, 0x5, R15.reuse ;  /* 0x000000050e087819 */ /* 0x140fe4000001020f */
[--C-:B------:R-:W-:Y:S01]  /*2230*/  SHF.L.U64.HI R9, R14, 0x6, R15.reuse ;  /* 0x000000060e097819 */ /* 0x100fe2000001020f */
[----:B------:R-:W-:Y:S01]  /*2240*/  VIADD R94, R38, 0x8 ;  /* 0x00000008265e7836 */ /* 0x000fe20000000000 */
[----:B------:R-:W-:Y:S01]  /*2250*/  IADD3 R38, R81, R39, RZ ;  /* 0x0000002751267210 */ /* 0x000fe20007ffe0ff */
[C---:B------:R-:W-:Y:S01]  /*2260*/  IMAD.SHL.U32 R20, R14.reuse, 0x20, RZ ;  /* 0x000000200e147824 */ /* 0x040fe200078e00ff */
[C---:B------:R-:W-:Y:S01]  /*2270*/  SHF.L.U64.HI R10, R14.reuse, 0x7, R15 ;  /* 0x000000070e0a7819 */ /* 0x040fe2000001020f */
[----:B------:R-:W-:Y:S01]  /*2280*/  IMAD.SHL.U32 R21, R14, 0x40, RZ ;  /* 0x000000400e157824 */ /* 0x000fe200078e00ff */
[--C-:B------:R-:W-:Y:S01]  /*2290*/  SHF.L.U64.HI R30, R12, 0x5, R13.reuse ;  /* 0x000000050c1e7819 */ /* 0x100fe2000001020d */
[----:B------:R-:W-:Y:S01]  /*22a0*/  IMAD.SHL.U32 R28, R14, 0x80, RZ ;  /* 0x000000800e1c7824 */ /* 0x000fe200078e00ff */
[C---:B------:R-:W-:Y:S01]  /*22b0*/  SHF.L.U64.HI R32, R12.reuse, 0x7, R13 ;  /* 0x000000070c207819 */ /* 0x040fe2000001020d */
[----:B------:R-:W-:Y:S01]  /*22c0*/  IMAD.SHL.U32 R33, R12, 0x20, RZ ;  /* 0x000000200c217824 */ /* 0x000fe200078e00ff */
[----:B------:R-:W-:Y:S01]  /*22d0*/  ISETP.GE.AND P1, PT, R16, UR4, PT ;  /* 0x0000000410007c0c */ /* 0x000fe2000bf26270 */
[C---:B------:R-:W-:Y:S01]  /*22e0*/  IMAD.SHL.U32 R34, R12.reuse, 0x40, RZ ;  /* 0x000000400c227824 */ /* 0x040fe200078e00ff */
[----:B------:R-:W-:Y:S01]  /*22f0*/  ISETP.GE.AND P2, PT, R23, UR4, PT ;  /* 0x0000000417007c0c */ /* 0x000fe2000bf46270 */
[----:B------:R-:W-:Y:S01]  /*2300*/  IMAD.SHL.U32 R35, R12, 0x80, RZ ;  /* 0x000000800c237824 */ /* 0x000fe200078e00ff */
[----:B------:R-:W-:Y:S01]  /*2310*/  SHF.R.S32.HI R79, RZ, 0x3, R40 ;  /* 0x00000003ff4f7819 */ /* 0x000fe20000011428 */
[----:B------:R-:W-:Y:S01]  /*2320*/  IMAD R36, R203, 0x20, R153 ;  /* 0x00000020cb247824 */ /* 0x000fe200078e0299 */
[----:B------:R-:W-:Y:S01]  /*2330*/  SHF.R.S32.HI R89, RZ, 0x1f, R77 ;  /* 0x0000001fff597819 */ /* 0x000fe2000001144d */
[----:B------:R-:W-:-:S02]  /*2340*/  IMAD.SHL.U32 R37, R37, 0x2, RZ ;  /* 0x0000000225257824 */ /* 0x000fc400078e00ff */
[----:B------:R-:W-:Y:S02]  /*2350*/  IMAD.IADD R39, R39, 0x1, R83 ;  /* 0x0000000127277824 */ /* 0x000fe400078e0253 */
[----:B------:R-:W-:Y:S02]  /*2360*/  IMAD.IADD R76, R85, 0x1, R11 ;  /* 0x00000001554c7824 */ /* 0x000fe400078e020b */
[----:B------:R-:W-:Y:S01]  /*2370*/  IMAD.IADD R78, R11, 0x1, R87 ;  /* 0x000000010b4e7824 */ /* 0x000fe200078e0257 */
[----:B------:R-:W-:Y:S01]  /*2380*/  @!P6 BAR.SYNC.DEFER_BLOCKING 0x9, 0x100 ;  /* 0x024400000000eb1d */ /* 0x000fe20000010000 */
[----:B----4-:R-:W-:-:S07]  /*2390*/  SHF.R.S32.HI R88, RZ, 0x1f, R0 ;  /* 0x0000001fff587819 */ /* 0x010fce0000011400 */
.L_x_586:
[----:B--2-4-:R-:W2:Y:S01]  /*23a0*/  LDL.LU R43, [R1] ;  /* 0x00000000012b7983 */ /* 0x014ea20000300800 */
[----:B------:R-:W0:Y:S01]  /*23b0*/  LDC R99, c[0x0][0x430] ;  /* 0x00010c00ff637b82 */ /* 0x000e220000000800 */
[----:B------:R-:W-:Y:S02]  /*23c0*/  VIADD R27, R27, 0xffffffff ;  /* 0xffffffff1b1b7836 */ /* 0x000fe40000000000 */
[----:B------:R-:W-:Y:S02]  /*23d0*/  IMAD.MOV.U32 R100, RZ, RZ, RZ ;  /* 0x000000ffff647224 */ /* 0x000fe400078e00ff */
[----:B------:R-:W-:-:S03]  /*23e0*/  IMAD R12, R27, 0x80, R36 ;  /* 0x000000801b0c7824 */ /* 0x000fc600078e0224 */
[----:B-1----:R-:W1:Y:S01]  /*23f0*/  LDC R102, c[0x0][0x3f4] ;  /* 0x0000fd00ff667b82 */ /* 0x002e620000000800 */
[----:B------:R-:W-:Y:S01]  /*2400*/  IMAD.IADD R44, R3, 0x1, R12 ;  /* 0x00000001032c7824 */ /* 0x000fe200078e020c */
[----:B------:R-:W-:-:S03]  /*2410*/  ISETP.GE.AND P3, PT, R12, R25, PT ;  /* 0x000000190c00720c */ /* 0x000fc60003f66270 */
[----:B------:R-:W-:Y:S01]  /*2420*/  IMAD.MOV.U32 R40, RZ, RZ, R44 ;  /* 0x000000ffff287224 */ /* 0x000fe200078e002c */
[----:B------:R-:W-:Y:S02]  /*2430*/  ISETP.GT.OR P3, PT, R36, 0x7f, P3 ;  /* 0x0000007f2400780c */ /* 0x000fe40001f64670 */
[----:B0-----:R-:W-:-:S11]  /*2440*/  ISETP.NE.AND P4, PT, R99, 0x1, PT ;  /* 0x000000016300780c */ /* 0x001fd60003f85270 */
[----:B------:R-:W0:Y:S08]  /*2450*/  @!P3 LDC.64 R14, c[0x0][0x428] ;  /* 0x00010a00ff0ebb82 */ /* 0x000e300000000a00 */
[----:B------:R-:W3:Y:S08]  /*2460*/  @!P3 LDC.64 R12, c[0x0][0x418] ;  /* 0x00010600ff0cbb82 */ /* 0x000ef00000000a00 */
[----:B------:R-:W4:Y:S08]  /*2470*/  @P4 LDC R11, c[0x0][0x434] ;  /* 0x00010d00ff0b4b82 */ /* 0x000f300000000800 */
[----:B------:R-:W1:Y:S01]  /*2480*/  @P4 LDC R42, c[0x0][0x438] ;  /* 0x00010e00ff2a4b82 */ /* 0x000e620000000800 */
[----:B----4-:R-:W-:-:S05]  /*2490*/  @P4 IMAD.HI.U32 R11, R44, R11, RZ ;  /* 0x0000000b2c0b4227 */ /* 0x010fca00078e00ff */
[----:B-1----:R-:W-:Y:S01]  /*24a0*/  @P4 SHF.R.U32.HI R40, RZ, R42, R11 ;  /* 0x0000002aff284219 */ /* 0x002fe2000001160b */
[----:B0-----:R-:W-:-:S03]  /*24b0*/  @!P3 IMAD R11, R88, R14, RZ ;  /* 0x0000000e580bb224 */ /* 0x001fc600078e02ff */
[--C-:B------:R-:W-:Y:S01]  /*24c0*/  @!P3 SHF.R.S32.HI R41, RZ, 0x1f, R40.reuse ;  /* 0x0000001fff29b819 */ /* 0x100fe20000011428 */
[C---:B------:R-:W-:Y:S02]  /*24d0*/  @!P3 IMAD R11, R0.reuse, R15, R11 ;  /* 0x0000000f000bb224 */ /* 0x040fe400078e020b */
[----:B------:R-:W-:-:S04]  /*24e0*/  @!P3 IMAD.WIDE.U32 R14, R0, R14, R40 ;  /* 0x0000000e000eb225 */ /* 0x000fc800078e0028 */
[----:B------:R-:W-:Y:S01]  /*24f0*/  @!P3 IMAD.IADD R11, R15, 0x1, R11 ;  /* 0x000000010f0bb824 */ /* 0x000fe200078e020b */
[----:B---3--:R-:W-:-:S04]  /*2500*/  @!P3 LEA R12, P4, R14, R12, 0x2 ;  /* 0x0000000c0e0cb211 */ /* 0x008fc800078810ff */
[----:B------:R-:W-:Y:S02]  /*2510*/  @!P3 LEA.HI.X R13, R14, R13, R11, 0x2, P4 ;  /* 0x0000000d0e0db211 */ /* 0x000fe400020f140b */
[----:B------:R-:W-:-:S03]  /*2520*/  ISETP.GT.AND P4, PT, R27, R26, PT ;  /* 0x0000001a1b00720c */ /* 0x000fc60003f84270 */
[----:B------:R0:W5:Y:S01]  /*2530*/  @!P3 LDG.E R100, desc[UR42][R12.64] ;  /* 0x0000002a0c64b981 */ /* 0x000162000c1e1900 */
[----:B------:R-:W-:Y:S01]  /*2540*/  ISETP.GE.AND P3, PT, R102, 0x1, PT ;  /* 0x000000016600780c */ /* 0x000fe20003f66270 */
[----:B------:R-:W-:Y:S01]  /*2550*/  IMAD.MOV R14, RZ, RZ, -R40 ;  /* 0x000000ffff0e7224 */ /* 0x000fe200078e0a28 */
[----:B------:R-:W-:Y:S05]  /*2560*/  YIELD ;  /* 0x0000000000007946 */ /* 0x000fea0003800000 */
[----:B------:R-:W-:Y:S01]  /*2570*/  IMAD R91, R155, 0x4000, R196 ;  /* 0x000040009b5b7824 */ /* 0x000fe200078e02c4 */
[----:B------:R-:W-:Y:S01]  /*2580*/  BSSY B0, `(.L_x_489) ;  /* 0x00005d8000007945 */ /* 0x000fe20003800000 */
[----:B------:R-:W-:-:S02]  /*2590*/  IMAD R99, R99, R14, R44 ;  /* 0x0000000e63637224 */ /* 0x000fc400078e022c */
[----:B------:R-:W-:Y:S01]  /*25a0*/  IMAD R91, R91, 0x2, R156 ;  /* 0x000000025b5b7824 */ /* 0x000fe200078e029c */
[----:B--2---:R-:W-:-:S04]  /*25b0*/  LOP3.LUT R43, R43, 0xfffffffb, RZ, 0xc0, !PT ;  /* 0xfffffffb2b2b7812 */ /* 0x004fc800078ec0ff */
[----:B------:R-:W-:-:S05]  /*25c0*/  @P4 LOP3.LUT R43, R43, 0x4, RZ, 0xfc, !PT ;  /* 0x000000042b2b4812 */ /* 0x000fca00078efcff */
[----:B------:R0:W-:Y:S01]  /*25d0*/  STL [R1], R43 ;  /* 0x0000002b01007387 */ /* 0x0001e20000100800 */
[----:B------:R-:W-:Y:S05]  /*25e0*/  @!P3 BRA `(.L_x_490) ;  /* 0x0000005400a0b947 */ /* 0x000fea0003800000 */
[----:B------:R-:W-:Y:S01]  /*25f0*/  SHF.R.S32.HI R98, RZ, 0x1f, R99 ;  /* 0x0000001fff627819 */ /* 0x000fe20000011463 */
[----:B------:R-:W-:Y:S01]  /*2600*/  ULDC.64 UR4, c[0x0][0x300] ;  /* 0x0000c00000047ab9 */ /* 0x000fe20000000a00 */
[----:B-----5:R-:W-:Y:S01]  /*2610*/  SHF.R.S32.HI R97, RZ, 0x1f, R100 ;  /* 0x0000001fff617819 */ /* 0x020fe20000011464 */
[----:B0-----:R-:W-:-:S04]  /*2620*/  IMAD.WIDE.U32 R12, R99, UR4, RZ ;  /* 0x00000004630c7c25 */ /* 0x001fc8000f8e00ff */
[----:B------:R-:W-:Y:S02]  /*2630*/  IMAD R14, R98, UR4, RZ ;  /* 0x00000004620e7c24 */ /* 0x000fe4000f8e02ff */
[----:B------:R-:W-:Y:S02]  /*2640*/  IMAD R96, R27, -0x80, R25 ;  /* 0xffffff801b607824 */ /* 0x000fe400078e0219 */
[----:B------:R-:W-:Y:S01]  /*2650*/  IMAD R11, R99, UR5, R14 ;  /* 0x00000005630b7c24 */ /* 0x000fe2000f8e020e */
[----:B------:R-:W-:Y:S01]  /*2660*/  ULDC.64 UR4, c[0x0][0x310] ;  /* 0x0000c40000047ab9 */ /* 0x000fe20000000a00 */
[----:B------:R-:W-:Y:S01]  /*2670*/  IMAD R14, R32, R27, RZ ;  /* 0x0000001b200e7224 */ /* 0x000fe200078e02ff */
[----:B------:R-:W-:Y:S01]  /*2680*/  VIMNMX R96, R96, 0x80, PT ;  /* 0x0000008060607848 */ /* 0x000fe20003fe0100 */
[----:B------:R-:W-:Y:S02]  /*2690*/  IMAD R15, R97, UR4, RZ ;  /* 0x00000004610f7c24 */ /* 0x000fe4000f8e02ff */
[----:B------:R-:W-:Y:S01]  /*26a0*/  IMAD.IADD R13, R13, 0x1, R11 ;  /* 0x000000010d0d7824 */ /* 0x000fe200078e020b */
[----:B------:R-:W-:Y:S01]  /*26b0*/  SHF.R.S32.HI R11, RZ, 0x1f, R27 ;  /* 0x0000001fff0b7819 */ /* 0x000fe2000001141b */
[----:B------:R-:W-:-:S02]  /*26c0*/  IMAD R15, R100, UR5, R15 ;  /* 0x00000005640f7c24 */ /* 0x000fc4000f8e020f */
[----:B------:R-:W-:Y:S01]  /*26d0*/  IMAD.WIDE.U32 R12, R100, UR4, R12 ;  /* 0x00000004640c7c25 */ /* 0x000fe2000f8e000c */
[----:B------:R-:W-:-:S04]  /*26e0*/  ULDC.64 UR4, c[0x0][0x308] ;  /* 0x0000c20000047ab9 */ /* 0x000fc80000000a00 */
[----:B------:R-:W-:-:S03]  /*26f0*/  IADD3 R13, R13, R15, RZ ;  /* 0x0000000f0d0d7210 */ /* 0x000fc60007ffe0ff */
[----:B------:R-:W-:-:S04]  /*2700*/  IMAD.WIDE.U32 R106, R2, UR4, R12 ;  /* 0x00000004026a7c25 */ /* 0x000fc8000f8e000c */
[----:B------:R-:W-:Y:S01]  /*2710*/  IMAD R13, R2, UR5, R107 ;  /* 0x00000005020d7c24 */ /* 0x000fe2000f8e026b */
[----:B------:R-:W-:Y:S01]  /*2720*/  ULDC.64 UR4, c[0x0][0x2e8] ;  /* 0x0000ba0000047ab9 */ /* 0x000fe20000000a00 */
[----:B------:R-:W-:Y:S01]  /*2730*/  IMAD R12, R10, R27, RZ ;  /* 0x0000001b0a0c7224 */ /* 0x000fe200078e02ff */
[C---:B------:R-:W-:Y:S01]  /*2740*/  LEA R107, P3, R106.reuse, UR4, 0x1 ;  /* 0x000000046a6b7c11 */ /* 0x040fe2000f8608ff */
[----:B------:R-:W-:Y:S02]  /*2750*/  ULDC.U8 UR4, c[0x0][0x410] ;  /* 0x0001040000047ab9 */ /* 0x000fe40000000000 */
[C---:B------:R-:W-:Y:S01]  /*2760*/  IMAD R41, R11.reuse, R28, R12 ;  /* 0x0000001c0b297224 */ /* 0x040fe200078e020c */
[----:B------:R-:W-:Y:S01]  /*2770*/  LEA.HI.X R106, R106, UR5, R13, 0x1, P3 ;  /* 0x000000056a6a7c11 */ /* 0x000fe200098f0c0d */
[----:B------:R-:W-:Y:S01]  /*2780*/  IMAD R11, R11, R35, R14 ;  /* 0x000000230b0b7224 */ /* 0x000fe200078e020e */
[----:B------:R-:W-:Y:S01]  /*2790*/  ISETP.NE.AND P3, PT, RZ, UR4, PT ;  /* 0x00000004ff007c0c */ /* 0x000fe2000bf65270 */
[----:B------:R-:W-:-:S04]  /*27a0*/  IMAD.WIDE.U32 R14, R28, R27, RZ ;  /* 0x0000001b1c0e7225 */ /* 0x000fc800078e00ff */
[----:B------:R-:W-:-:S04]  /*27b0*/  IMAD.WIDE.U32 R12, R35, R27, RZ ;  /* 0x0000001b230c7225 */ /* 0x000fc800078e00ff */
[----:B------:R-:W-:Y:S02]  /*27c0*/  IMAD.IADD R90, R15, 0x1, R41 ;  /* 0x000000010f5a7824 */ /* 0x000fe400078e0229 */
[----:B------:R-:W-:Y:S02]  /*27d0*/  IMAD.IADD R11, R13, 0x1, R11 ;  /* 0x000000010d0b7824 */ /* 0x000fe400078e020b */
[----:B------:R-:W-:Y:S05]  /*27e0*/  @!P3 BRA `(.L_x_491) ;  /* 0x00000028008cb947 */ /* 0x000fea0003800000 */
[----:B------:R-:W-:Y:S01]  /*27f0*/  ISETP.GE.AND P3, PT, R153, R96, PT ;  /* 0x000000609900720c */ /* 0x000fe20003f66270 */
[----:B------:R-:W-:Y:S01]  /*2800*/  BSSY B1, `(.L_x_492) ;  /* 0x000001c000017945 */ /* 0x000fe20003800000 */
[----:B------:R-:W-:Y:S02]  /*2810*/  CS2R R56, SRZ ;  /* 0x0000000000387805 */ /* 0x000fe4000001ff00 */
[----:B------:R-:W-:Y:S02]  /*2820*/  CS2R R64, SRZ ;  /* 0x0000000000407805 */ /* 0x000fe4000001ff00 */
[----:B------:R-:W-:Y:S02]  /*2830*/  CS2R R68, SRZ ;  /* 0x0000000000447805 */ /* 0x000fe4000001ff00 */
[----:B------:R-:W-:Y:S02]  /*2840*/  P2R R138, PR, RZ, 0x8 ;  /* 0x00000008ff8a7803 */ /* 0x000fe40000000000 */
[----:B------:R-:W-:-:S02]  /*2850*/  CS2R R66, SRZ ;  /* 0x0000000000427805 */ /* 0x000fc4000001ff00 */
[----:B------:R-:W-:Y:S01]  /*2860*/  CS2R R70, SRZ ;  /* 0x0000000000467805 */ /* 0x000fe2000001ff00 */
[----:B------:R-:W-:Y:S06]  /*2870*/  @P3 BRA `(.L_x_493) ;  /* 0x0000000000503947 */ /* 0x000fec0003800000 */
[----:B------:R-:W-:Y:S01]  /*2880*/  IADD3 R41, P3, R80, R14, RZ ;  /* 0x0000000e50297210 */ /* 0x000fe20007f7e0ff */
[----:B------:R-:W-:Y:S01]  /*2890*/  ULDC.64 UR4, c[0x0][0x3e8] ;  /* 0x0000fa0000047ab9 */ /* 0x000fe20000000a00 */
[----:B------:R-:W-:Y:S02]  /*28a0*/  CS2R R68, SRZ ;  /* 0x0000000000447805 */ /* 0x000fe4000001ff00 */
[----:B------:R-:W-:Y:S01]  /*28b0*/  CS2R R70, SRZ ;  /* 0x0000000000467805 */ /* 0x000fe2000001ff00 */
[----:B------:R-:W-:Y:S01]  /*28c0*/  IMAD.X R42, R90, 0x1, R38, P3 ;  /* 0x000000015a2a7824 */ /* 0x000fe200018e0626 */
[----:B------:R-:W-:-:S05]  /*28d0*/  IADD3 R43, P3, R84, R12, RZ ;  /* 0x0000000c542b7210 */ /* 0x000fca0007f7e0ff */
[----:B------:R-:W-:Y:S01]  /*28e0*/  IMAD.X R44, R11, 0x1, R76, P3 ;  /* 0x000000010b2c7824 */ /* 0x000fe200018e064c */
[----:B------:R-:W-:-:S04]  /*28f0*/  LEA R40, P3, R41, UR4, 0x1 ;  /* 0x0000000429287c11 */ /* 0x000fc8000f8608ff */
[----:B------:R-:W-:Y:S01]  /*2900*/  LEA.HI.X R41, R41, UR5, R42, 0x1, P3 ;  /* 0x0000000529297c11 */ /* 0x000fe200098f0c2a */
[----:B------:R-:W-:Y:S02]  /*2910*/  ULDC.64 UR4, c[0x0][0x400] ;  /* 0x0001000000047ab9 */ /* 0x000fe40000000a00 */
[----:B------:R-:W-:-:S04]  /*2920*/  LEA R42, P3, R43, UR4, 0x1 ;  /* 0x000000042b2a7c11 */ /* 0x000fc8000f8608ff */
[----:B------:R-:W-:Y:S02]  /*2930*/  LEA.HI.X R43, R43, UR5, R44, 0x1, P3 ;  /* 0x000000052b2b7c11 */ /* 0x000fe400098f0c2c */
[----:B------:R-:W-:Y:S02]  /*2940*/  ISETP.GE.AND P3, PT, R18, R102, PT ;  /* 0x000000661200720c */ /* 0x000fe40003f66270 */
[----:B------:R-:W-:Y:S02]  /*2950*/  CS2R R64, SRZ ;  /* 0x0000000000407805 */ /* 0x000fe4000001ff00 */
[----:B------:R-:W-:-:S09]  /*2960*/  CS2R R66, SRZ ;  /* 0x0000000000427805 */ /* 0x000fd2000001ff00 */
[----:B------:R0:W5:Y:S04]  /*2970*/  @!P3 LDG.E.64 R68, desc[UR42][R40.64] ;  /* 0x0000002a2844b981 */ /* 0x000168000c1e1b00 */
[----:B------:R0:W5:Y:S01]  /*2980*/  @!P3 LDG.E.64 R70, desc[UR42][R42.64] ;  /* 0x0000002a2a46b981 */ /* 0x000162000c1e1b00 */
[----:B------:R-:W-:-:S13]  /*2990*/  ISETP.GE.AND P3, PT, R152, R102, PT ;  /* 0x000000669800720c */ /* 0x000fda0003f66270 */
[----:B------:R0:W5:Y:S04]  /*29a0*/  @!P3 LDG.E.64 R64, desc[UR42][R40.64+0x40] ;  /* 0x0000402a2840b981 */ /* 0x000168000c1e1b00 */
[----:B------:R0:W5:Y:S02]  /*29b0*/  @!P3 LDG.E.64 R66, desc[UR42][R42.64+0x40] ;  /* 0x0000402a2a42b981 */ /* 0x000164000c1e1b00 */
.L_x_493:
[----:B------:R-:W-:Y:S05]  /*29c0*/  BSYNC B1 ;  /* 0x0000000000017941 */ /* 0x000fea0003800000 */
.L_x_492:
[----:B------:R-:W-:Y:S01]  /*29d0*/  VIADD R44, R153, 0x20 ;  /* 0x00000020992c7836 */ /* 0x000fe20000000000 */
[----:B------:R-:W-:Y:S01]  /*29e0*/  BSSY B1, `(.L_x_494) ;  /* 0x000002b000017945 */ /* 0x000fe20003800000 */
[----:B0----5:R-:W-:Y:S01]  /*29f0*/  IMAD.MOV.U32 R40, RZ, RZ, R64 ;  /* 0x000000ffff287224 */ /* 0x021fe200078e0040 */
[----:B------:R-:W-:Y:S01]  /*2a00*/  CS2R R60, SRZ ;  /* 0x00000000003c7805 */ /* 0x000fe2000001ff00 */
[----:B------:R-:W-:Y:S01]  /*2a10*/  IMAD.MOV.U32 R41, RZ, RZ, R65 ;  /* 0x000000ffff297224 */ /* 0x000fe200078e0041 */
[----:B------:R-:W-:Y:S01]  /*2a20*/  ISETP.GE.AND P3, PT, R44, R96, PT ;  /* 0x000000602c00720c */ /* 0x000fe20003f66270 */
[----:B------:R-:W-:Y:S01]  /*2a30*/  IMAD.MOV.U32 R42, RZ, RZ, R68 ;  /* 0x000000ffff2a7224 */ /* 0x000fe200078e0044 */
[----:B------:R-:W-:Y:S01]  /*2a40*/  PRMT R121, R40, 0x7610, R121 ;  /* 0x0000761028797816 */ /* 0x000fe20000000079 */
        /* <DEDUP_REMOVED lines=9> */
[----:B------:R-:W-:-:S02]  /*2ae0*/  PRMT R124, R41, 0x7610, R124 ;  /* 0x00007610297c7816 */ /* 0x000fc4000000007c */
[----:B------:R-:W-:Y:S02]  /*2af0*/  CS2R R58, SRZ ;  /* 0x00000000003a7805 */ /* 0x000fe4000001ff00 */
[----:B------:R-:W-:Y:S02]  /*2b00*/  PRMT R135, R42, 0x7610, R135 ;  /* 0x000076102a877816 */ /* 0x000fe40000000087 */
[----:B------:R-:W-:Y:S02]  /*2b10*/  CS2R R62, SRZ ;  /* 0x00000000003e7805 */ /* 0x000fe4000001ff00 */
[----:B------:R-:W-:Y:S02]  /*2b20*/  PRMT R134, R43, 0x7610, R134 ;  /* 0x000076102b867816 */ /* 0x000fe40000000086 */
[----:B------:R-:W-:Y:S01]  /*2b30*/  P2R R128, PR, RZ, 0x8 ;  /* 0x00000008ff807803 */ /* 0x000fe20000000000 */
[----:B------:R-:W-:Y:S06]  /*2b40*/  @P3 BRA `(.L_x_495) ;  /* 0x0000000000503947 */ /* 0x000fec0003800000 */
[----:B------:R-:W-:Y:S01]  /*2b50*/  IADD3 R41, P3, P4, R80, R14, R20 ;  /* 0x0000000e50297210 */ /* 0x000fe20007c7e014 */
[----:B------:R-:W-:Y:S01]  /*2b60*/  ULDC.64 UR4, c[0x0][0x3e8] ;  /* 0x0000fa0000047ab9 */ /* 0x000fe20000000a00 */
[----:B------:R-:W-:Y:S02]  /*2b70*/  CS2R R60, SRZ ;  /* 0x00000000003c7805 */ /* 0x000fe4000001ff00 */
[----:B------:R-:W-:Y:S02]  /*2b80*/  CS2R R62, SRZ ;  /* 0x00000000003e7805 */ /* 0x000fe4000001ff00 */
[----:B------:R-:W-:Y:S02]  /*2b90*/  IADD3.X R42, R38, R90, R8, P3, P4 ;  /* 0x0000005a262a7210 */ /* 0x000fe40001fe8408 */
[----:B------:R-:W-:-:S04]  /*2ba0*/  IADD3 R43, P3, P4, R84, R12, R33 ;  /* 0x0000000c542b7210 */ /* 0x000fc80007c7e021 */
[----:B------:R-:W-:Y:S02]  /*2bb0*/  IADD3.X R44, R76, R11, R30, P3, P4 ;  /* 0x0000000b4c2c7210 */ /* 0x000fe40001fe841e */
        /* <DEDUP_REMOVED lines=13> */
.L_x_495:
[----:B------:R-:W-:Y:S05]  /*2c90*/  BSYNC B1 ;  /* 0x0000000000017941 */ /* 0x000fea0003800000 */
.L_x_494:
[----:B------:R-:W-:Y:S01]  /*2ca0*/  VIADD R72, R153, 0x40 ;  /* 0x0000004099487836 */ /* 0x000fe20000000000 */
[----:B0----5:R-:W-:Y:S01]  /*2cb0*/  MOV R40, R56 ;  /* 0x0000003800287202 */ /* 0x021fe20000000f00 */
[----:B------:R-:W-:Y:S01]  /*2cc0*/  IMAD.MOV.U32 R41, RZ, RZ, R57 ;  /* 0x000000ffff297224 */ /* 0x000fe200078e0039 */
[----:B------:R-:W-:Y:S01]  /*2cd0*/  BSSY B1, `(.L_x_496) ;  /* 0x000002d000017945 */ /* 0x000fe20003800000 */
        /* <DEDUP_REMOVED lines=16> */
[----:B------:R-:W-:Y:S02]  /*2de0*/  CS2R R52, SRZ ;  /* 0x0000000000347805 */ /* 0x000fe4000001ff00 */
[----:B------:R-:W-:-:S02]  /*2df0*/  PRMT R120, R43, 0x7610, R120 ;  /* 0x000076102b787816 */ /* 0x000fc40000000078 */
[----:B------:R-:W-:Y:S02]  /*2e00*/  CS2R R50, SRZ ;  /* 0x0000000000327805 */ /* 0x000fe4000001ff00 */
[----:B------:R-:W-:Y:S02]  /*2e10*/  CS2R R54, SRZ ;  /* 0x0000000000367805 */ /* 0x000fe4000001ff00 */
[----:B------:R-:W-:Y:S02]  /*2e20*/  CS2R R44, SRZ ;  /* 0x00000000002c7805 */ /* 0x000fe4000001ff00 */
[----:B------:R-:W-:Y:S02]  /*2e30*/  CS2R R42, SRZ ;  /* 0x00000000002a7805 */ /* 0x000fe4000001ff00 */
[----:B------:R-:W-:Y:S01]  /*2e40*/  CS2R R46, SRZ ;  /* 0x00000000002e7805 */ /* 0x000fe2000001ff00 */
        /* <DEDUP_REMOVED lines=21> */
.L_x_497:
[----:B------:R-:W-:Y:S05]  /*2fa0*/  BSYNC B1 ;  /* 0x0000000000017941 */ /* 0x000fea0003800000 */
.L_x_496:
[----:B0-----:R-:W-:Y:S01]  /*2fb0*/  VIADD R72, R153, 0x60 ;  /* 0x0000006099487836 */ /* 0x001fe20000000000 */
[----:B------:R-:W-:Y:S04]  /*2fc0*/  BSSY B1, `(.L_x_498) ;  /* 0x000001f000017945 */ /* 0x000fe80003800000 */
[----:B------:R-:W-:-:S13]  /*2fd0*/  ISETP.GE.AND P4, PT, R72, R96, PT ;  /* 0x000000604800720c */ /* 0x000fda0003f86270 */
[----:B------:R-:W-:Y:S05]  /*2fe0*/  @P4 BRA `(.L_x_499) ;  /* 0x0000000000704947 */ /* 0x000fea0003800000 */
[----:B------:R-:W0:Y:S01]  /*2ff0*/  LDC.64 R40, c[0x0][0x3f8] ;  /* 0x0000fe00ff287b82 */ /* 0x000e220000000a00 */
[----:B------:R-:W-:Y:S01]  /*3000*/  IMAD.MOV.U32 R15, RZ, RZ, R90 ;  /* 0x000000ffff0f7224 */ /* 0x000fe200078e005a */
[----:B------:R-:W-:Y:S01]  /*3010*/  ULDC.64 UR4, c[0x0][0x3e8] ;  /* 0x0000fa0000047ab9 */ /* 0x000fe20000000a00 */
[----:B------:R-:W-:Y:S02]  /*3020*/  CS2R R44, SRZ ;  /* 0x00000000002c7805 */ /* 0x000fe4000001ff00 */
[----:B------:R-:W-:Y:S01]  /*3030*/  CS2R R46, SRZ ;  /* 0x00000000002e7805 */ /* 0x000fe2000001ff00 */
[----:B0-----:R-:W-:-:S04]  /*3040*/  IMAD.WIDE.U32 R14, R40, 0x60, R14 ;  /* 0x00000060280e7825 */ /* 0x001fc800078e000e */
[----:B------:R-:W-:Y:S01]  /*3050*/  IMAD R13, R41, 0x60, RZ ;  /* 0x00000060290d7824 */ /* 0x000fe200078e02ff */
[----:B------:R-:W-:-:S04]  /*3060*/  IADD3 R41, P5, R80, R14, RZ ;  /* 0x0000000e50297210 */ /* 0x000fc80007fbe0ff */
[----:B------:R-:W-:Y:S01]  /*3070*/  IADD3.X R42, R38, R15, R13, P5, !PT ;  /* 0x0000000f262a7210 */ /* 0x000fe20002ffe40d */
[----:B------:R-:W-:Y:S01]  /*3080*/  IMAD.MOV.U32 R13, RZ, RZ, R11 ;  /* 0x000000ffff0d7224 */ /* 0x000fe200078e000b */
[----:B------:R-:W0:Y:S02]  /*3090*/  LDC.64 R14, c[0x0][0x408] ;  /* 0x00010200ff0e7b82 */ /* 0x000e240000000a00 */
[----:B0-----:R-:W-:-:S04]  /*30a0*/  IMAD.WIDE.U32 R12, R14, 0x60, R12 ;  /* 0x000000600e0c7825 */ /* 0x001fc800078e000c */
[----:B------:R-:W-:Y:S01]  /*30b0*/  IMAD R15, R15, 0x60, RZ ;  /* 0x000000600f0f7824 */ /* 0x000fe200078e02ff */
[----:B------:R-:W-:-:S04]  /*30c0*/  IADD3 R11, P5, R84, R12, RZ ;  /* 0x0000000c540b7210 */ /* 0x000fc80007fbe0ff */
[----:B------:R-:W-:Y:S02]  /*30d0*/  IADD3.X R40, R76, R13, R15, P5, !PT ;  /* 0x0000000d4c287210 */ /* 0x000fe40002ffe40f */
        /* <DEDUP_REMOVED lines=13> */
.L_x_499:
[----:B------:R-:W-:Y:S05]  /*31b0*/  BSYNC B1 ;  /* 0x0000000000017941 */ /* 0x000fea0003800000 */
.L_x_498:
[----:B-----5:R-:W-:Y:S01]  /*31c0*/  IMAD.MOV.U32 R11, RZ, RZ, R48 ;  /* 0x000000ffff0b7224 */ /* 0x020fe200078e0030 */
[----:B0-----:R-:W-:Y:S01]  /*31d0*/  MOV R13, R52 ;  /* 0x00000034000d7202 */ /* 0x001fe20000000f00 */
[----:B------:R-:W-:Y:S01]  /*31e0*/  IMAD.MOV.U32 R12, RZ, RZ, R49 ;  /* 0x000000ffff0c7224 */ /* 0x000fe200078e0031 */
[----:B------:R-:W-:Y:S01]  /*31f0*/  UISETP.NE.AND UP0, UPT, UR41, 0x3, UPT ;  /* 0x000000032900788c */ /* 0x000fe2000bf05270 */
        /* <DEDUP_REMOVED lines=9> */
[----:B------:R-:W-:-:S02]  /*3290*/  PLOP3.LUT P5, PT, PT, PT, UP0, 0x80, 0x0 ;  /* 0x000000000000781c */ /* 0x000fc40003faf008 */
        /* <DEDUP_REMOVED lines=17> */
[----:B------:R-:W-:Y:S02]  /*33b0*/  PRMT R108, R12, 0x7610, R108 ;  /* 0x000076100c6c7816 */ /* 0x000fe4000000006c */
[----:B------:R-:W-:Y:S02]  /*33c0*/  PRMT R115, R13, 0x7610, R115 ;  /* 0x000076100d737816 */ /* 0x000fe40000000073 */
[----:B------:R-:W-:Y:S01]  /*33d0*/  PRMT R116, R14, 0x7610, R116 ;  /* 0x000076100e747816 */ /* 0x000fe20000000074 */
[----:B------:R-:W-:Y:S06]  /*33e0*/  @!P5 BRA `(.L_x_500) ;  /* 0x000000000004d947 */ /* 0x000fec0003800000 */
[----:B------:R-:W-:Y:S01]  /*33f0*/  BPT.TRAP 0x1 ;  /* 0x000000040000795c */ /* 0x000fe20000300000 */
.L_x_500:
[----:B------:R-:W-:Y:S01]  /*3400*/  LEA R90, R155, R156, 0x3 ;  /* 0x0000009c9b5a7211 */ /* 0x000fe200078e18ff */
[----:B------:R-:W-:Y:S01]  /*3410*/  BSSY B1, `(.L_x_501) ;  /* 0x0000004000017945 */ /* 0x000fe20003800000 */
[----:B------:R-:W-:-:S04]  /*3420*/  SHF.L.U32 R101, R154, 0x1f, RZ ;  /* 0x0000001f9a657819 */ /* 0x000fc800000006ff */
[----:B------:R-:W0:Y:S02]  /*3430*/  SYNCS.PHASECHK.TRANS64.TRYWAIT P6, [R90+URZ+0x28890], R101 ;  /* 0x028890655a0075a7 */ /* 0x000e2400080c017f */
[----:B0-----:R-:W-:Y:S05]  /*3440*/  @!P6 BRA `(.L_x_502) ;  /* 0x000001880058e947 */ /* 0x001fea0003800000 */
.L_x_808:
[----:B------:R-:W-:Y:S05]  /*3450*/  BSYNC B1 ;  /* 0x0000000000017941 */ /* 0x000fea0003800000 */
.L_x_501:
[----:B------:R-:W-:-:S03]  /*3460*/  UMOV UR4, 0xffffffff ;  /* 0xffffffff00047882 */ /* 0x000fc60000000000 */
[----:B------:R-:W-:Y:S05]  /*3470*/  BRA.DIV UR4, `(.L_x_503) ;  /* 0x0000018a04607947 */ /* 0x000fea000b800000 */
[----:B------:R1:W2:Y:S04]  /*3480*/  SHFL.IDX PT, R75, R106, RZ, 0x181f ;  /* 0x00181fff6a4b7589 */ /* 0x0002a800000e0000 */
[----:B------:R1:W3:Y:S02]  /*3490*/  SHFL.IDX PT, R74, R107, RZ, 0x181f ;  /* 0x00181fff6b4a7589 */ /* 0x0002e400000e0000 */
.L_x_812:
[----:B------:R-:W-:Y:S01]  /*34a0*/  ISETP.NE.AND P6, PT, R138, RZ, PT ;  /* 0x000000ff8a00720c */ /* 0x000fe20003fc5270 */
[----:B------:R-:W-:-:S12]  /*34b0*/  BSSY B1, `(.L_x_504) ;  /* 0x0000071000017945 */ /* 0x000fd80003800000 */
[----:B------:R-:W-:Y:S05]  /*34c0*/  @P6 BRA `(.L_x_505) ;  /* 0x0000000400bc6947 */ /* 0x000fea0003800000 */
[----:B------:R-:W-:Y:S04]  /*34d0*/  BSSY B2, `(.L_x_506) ;  /* 0x0000037000027945 */ /* 0x000fe80003800000 */
[----:B------:R-:W-:Y:S05]  /*34e0*/  @P1 BRA `(.L_x_507) ;  /* 0x0000000000d41947 */ /* 0x000fea0003800000 */
[----:B------:R4:W0:Y:S01]  /*34f0*/  LDS.128 R12, [R91+0x18400] ;  /* 0x018400005b0c7984 */ /* 0x0008220000000c00 */
[C---:B---3--:R-:W-:Y:S01]  /*3500*/  LEA R72, P6, R16.reuse, R74, 0x1 ;  /* 0x0000004a10487211 */ /* 0x048fe200078c08ff */
[----:B------:R-:W-:Y:S03]  /*3510*/  BSSY B3, `(.L_x_508) ;  /* 0x0000031000037945 */ /* 0x000fe60003800000 */
[----:B--2---:R-:W-:Y:S02]  /*3520*/  LEA.HI.X R73, R16, R75, R17, 0x1, P6 ;  /* 0x0000004b10497211 */ /* 0x004fe400030f0c11 */
[----:B------:R-:W-:-:S13]  /*3530*/  ISETP.GE.AND P6, PT, R18, R102, PT ;  /* 0x000000661200720c */ /* 0x000fda0003fc6270 */
[----:B----4-:R-:W-:Y:S05]  /*3540*/  @P6 BRA `(.L_x_509) ;  /* 0x0000000000b46947 */ /* 0x010fea0003800000 */
[----:B------:R-:W-:Y:S02]  /*3550*/  SHF.R.U64 R138, R70, 0x10, R71 ;  /* 0x00000010468a7819 */ /* 0x000fe40000001247 */
[----:B------:R-:W-:Y:S01]  /*3560*/  SHF.R.U64 R140, R68, 0x10, R69 ;  /* 0x00000010448c7819 */ /* 0x000fe20000001245 */
[----:B0-----:R-:W-:Y:S01]  /*3570*/  IMAD.U32 R68, R14, 0x10000, RZ ;  /* 0x000100000e447824 */ /* 0x001fe200078e00ff */
[----:B------:R-:W-:Y:S02]  /*3580*/  SHF.R.U32.HI R139, RZ, 0x10, R71 ;  /* 0x00000010ff8b7819 */ /* 0x000fe40000011647 */
[----:B------:R-:W-:Y:S02]  /*3590*/  SHF.R.U32.HI R11, RZ, 0x10, R69 ;  /* 0x00000010ff0b7819 */ /* 0x000fe40000011645 */
[----:B------:R-:W-:Y:S02]  /*35a0*/  PRMT R135, R135, 0x5410, R138 ;  /* 0x0000541087877816 */ /* 0x000fe4000000008a */
[----:B------:R-:W-:-:S02]  /*35b0*/  PRMT R137, R137, 0x5410, R140 ;  /* 0x0000541089897816 */ /* 0x000fc4000000008c */
[----:B------:R-:W-:Y:S01]  /*35c0*/  LOP3.LUT R69, R14, 0xffff0000, RZ, 0xc0, !PT ;  /* 0xffff00000e457812 */ /* 0x000fe200078ec0ff */
[C---:B------:R-:W-:Y:S01]  /*35d0*/  IMAD.U32 R14, R13.reuse, 0x10000, RZ ;  /* 0x000100000d0e7824 */ /* 0x040fe200078e00ff */
[----:B------:R-:W-:Y:S02]  /*35e0*/  PRMT R139, R134, 0x5410, R139 ;  /* 0x00005410868b7816 */ /* 0x000fe4000000008b */
[----:B------:R-:W-:Y:S01]  /*35f0*/  PRMT R136, R136, 0x5410, R11 ;  /* 0x0000541088887816 */ /* 0x000fe2000000000b */
[----:B------:R-:W-:Y:S01]  /*3600*/  IMAD.U32 R11, R12, 0x10000, RZ ;  /* 0x000100000c0b7824 */ /* 0x000fe200078e00ff */
[----:B------:R-:W-:Y:S01]  /*3610*/  LOP3.LUT R13, R13, 0xffff0000, RZ, 0xc0, !PT ;  /* 0xffff00000d0d7812 */ /* 0x000fe200078ec0ff */
[----:B------:R-:W-:Y:S01]  /*3620*/  IMAD.U32 R140, R139, 0x10000, RZ ;  /* 0x000100008b8c7824 */ /* 0x000fe200078e00ff */
[----:B------:R-:W-:Y:S01]  /*3630*/  LOP3.LUT R138, R135, 0xffff0000, RZ, 0xc0, !PT ;  /* 0xffff0000878a7812 */ /* 0x000fe200078ec0ff */
[----:B------:R-:W-:Y:S01]  /*3640*/  IMAD.U32 R134, R136, 0x10000, RZ ;  /* 0x0001000088867824 */ /* 0x000fe200078e00ff */
[----:B------:R-:W-:Y:S01]  /*3650*/  LOP3.LUT R71, R137, 0xffff0000, RZ, 0xc0, !PT ;  /* 0xffff000089477812 */ /* 0x000fe200078ec0ff */
[----:B------:R-:W-:Y:S01]  /*3660*/  FMUL.FTZ R143, R69, R140 ;  /* 0x0000008c458f7220 */ /* 0x000fe20000410000 */
[----:B------:R-:W-:Y:S01]  /*3670*/  LOP3.LUT R12, R12, 0xffff0000, RZ, 0xc0, !PT ;  /* 0xffff00000c0c7812 */ /* 0x000fe200078ec0ff */
[----:B------:R-:W-:Y:S01]  /*3680*/  FMUL.FTZ R141, R13, R138 ;  /* 0x0000008a0d8d7220 */ /* 0x000fe20000410000 */
[----:B------:R-:W-:Y:S01]  /*3690*/  LOP3.LUT R70, R15, 0xffff0000, RZ, 0xc0, !PT ;  /* 0xffff00000f467812 */ /* 0x000fe200078ec0ff */
[----:B------:R-:W-:Y:S01]  /*36a0*/  FMUL.FTZ R13, R13, R71 ;  /* 0x000000470d0d7220 */ /* 0x000fe20000410000 */
[----:B------:R-:W-:Y:S01]  /*36b0*/  LOP3.LUT R139, R139, 0xffff0000, RZ, 0xc0, !PT ;  /* 0xffff00008b8b7812 */ /* 0x000fe200078ec0ff */
[----:B------:R-:W-:-:S02]  /*36c0*/  IMAD.U32 R135, R135, 0x10000, RZ ;  /* 0x0001000087877824 */ /* 0x000fc400078e00ff */
[----:B------:R-:W-:Y:S01]  /*36d0*/  FMUL.FTZ R69, R69, R134 ;  /* 0x0000008645457220 */ /* 0x000fe20000410000 */
[----:B------:R-:W-:Y:S01]  /*36e0*/  LOP3.LUT R136, R136, 0xffff0000, RZ, 0xc0, !PT ;  /* 0xffff000088887812 */ /* 0x000fe200078ec0ff */
[----:B------:R-:W-:Y:S02]  /*36f0*/  IMAD.U32 R137, R137, 0x10000, RZ ;  /* 0x0001000089897824 */ /* 0x000fe400078e00ff */
[C---:B------:R-:W-:Y:S01]  /*3700*/  FFMA.FTZ R141, R14.reuse, R71, -R141 ;  /* 0x000000470e8d7223 */ /* 0x040fe2000001088d */
[----:B------:R-:W-:Y:S01]  /*3710*/  FFMA.FTZ R138, R14, R138, R13 ;  /* 0x0000008a0e8a7223 */ /* 0x000fe2000001000d */
[----:B------:R-:W-:Y:S01]  /*3720*/  FFMA.FTZ R143, R68, R134, -R143 ;  /* 0x00000086448f7223 */ /* 0x000fe2000001088f */
[----:B------:R-:W-:Y:S01]  /*3730*/  FMUL.FTZ R14, R12, R135 ;  /* 0x000000870c0e7220 */ /* 0x000fe20000410000 */
[----:B------:R-:W-:Y:S02]  /*3740*/  IMAD.U32 R15, R15, 0x10000, RZ ;  /* 0x000100000f0f7824 */ /* 0x000fe400078e00ff */
[----:B------:R-:W-:Y:S01]  /*3750*/  FFMA.FTZ R68, R68, R140, R69 ;  /* 0x0000008c44447223 */ /* 0x000fe20000010045 */
[----:B------:R-:W-:Y:S01]  /*3760*/  FMUL.FTZ R134, R70, R139 ;  /* 0x0000008b46867220 */ /* 0x000fe20000410000 */
[-C--:B------:R-:W-:Y:S01]  /*3770*/  FMUL.FTZ R12, R12, R137.reuse ;  /* 0x000000890c0c7220 */ /* 0x080fe20000410000 */
[-C--:B------:R-:W-:Y:S01]  /*3780*/  FMUL.FTZ R70, R70, R136.reuse ;  /* 0x0000008846467220 */ /* 0x080fe20000410000 */
[----:B------:R-:W-:Y:S01]  /*3790*/  FFMA.FTZ R14, R11, R137, -R14 ;  /* 0x000000890b0e7223 */ /* 0x000fe2000001080e */
[----:B------:R-:W-:Y:S01]  /*37a0*/  FFMA.FTZ R134, R15, R136, -R134 ;  /* 0x000000880f867223 */ /* 0x000fe20000010886 */
[----:B------:R-:W-:Y:S01]  /*37b0*/  FFMA.FTZ R11, R11, R135, R12 ;  /* 0x000000870b0b7223 */ /* 0x000fe2000001000c */
[----:B------:R-:W-:Y:S01]  /*37c0*/  FFMA.FTZ R15, R15, R139, R70 ;  /* 0x0000008b0f0f7223 */ /* 0x000fe20000010046 */
[----:B------:R-:W-:-:S02]  /*37d0*/  F2FP.BF16.F32.PACK_AB R68, R68, R143 ;  /* 0x0000008f4444723e */ /* 0x000fc400000010ff */
[----:B------:R-:W-:Y:S02]  /*37e0*/  F2FP.BF16.F32.PACK_AB R13, R138, R141 ;  /* 0x0000008d8a0d723e */ /* 0x000fe400000010ff */
[----:B------:R-:W-:Y:S01]  /*37f0*/  F2FP.BF16.F32.PACK_AB R12, R11, R14 ;  /* 0x0000000e0b0c723e */ /* 0x000fe200000010ff */
[----:B------:R-:W-:Y:S01]  /*3800*/  IMAD.MOV.U32 R14, RZ, RZ, R68 ;  /* 0x000000ffff0e7224 */ /* 0x000fe200078e0044 */
[----:B------:R-:W-:-:S07]  /*3810*/  F2FP.BF16.F32.PACK_AB R15, R15, R134 ;  /* 0x000000860f0f723e */ /* 0x000fce00000010ff */
.L_x_509:
[----:B------:R-:W-:Y:S05]  /*3820*/  BSYNC B3 ;  /* 0x0000000000037941 */ /* 0x000fea0003800000 */
.L_x_508:
[----:B0-----:R4:W-:Y:S02]  /*3830*/  ST.E.128 desc[UR42][R72.64], R12 ;  /* 0x0000000c48007985 */ /* 0x0019e4000c101d2a */
.L_x_507:
[----:B------:R-:W-:Y:S05]  /*3840*/  BSYNC B2 ;  /* 0x0000000000027941 */ /* 0x000fea0003800000 */
.L_x_506:
[----:B------:R-:W-:Y:S05]  /*3850*/  @P2 BRA `(.L_x_505) ;  /* 0x0000000000d82947 */ /* 0x000fea0003800000 */
[----:B----4-:R4:W0:Y:S01]  /*3860*/  LDS.128 R12, [R91+0x1c400] ;  /* 0x01c400005b0c7984 */ /* 0x0108220000000c00 */
[C---:B---3--:R-:W-:Y:S01]  /*3870*/  LEA R68, P6, R23.reuse, R74, 0x1 ;  /* 0x0000004a17447211 */ /* 0x048fe200078c08ff */
[----:B------:R-:W-:Y:S03]  /*3880*/  BSSY B2, `(.L_x_510) ;  /* 0x0000032000027945 */ /* 0x000fe60003800000 */
[----:B--2---:R-:W-:Y:S02]  /*3890*/  LEA.HI.X R69, R23, R75, R22, 0x1, P6 ;  /* 0x0000004b17457211 */ /* 0x004fe400030f0c16 */
[----:B------:R-:W-:-:S13]  /*38a0*/  ISETP.GE.AND P6, PT, R152, R102, PT ;  /* 0x000000669800720c */ /* 0x000fda0003fc6270 */
[----:B----4-:R-:W-:Y:S05]  /*38b0*/  @P6 BRA `(.L_x_511) ;  /* 0x0000000000b86947 */ /* 0x010fea0003800000 */
[----:B------:R-:W-:Y:S01]  /*38c0*/  SHF.R.U64 R72, R64, 0x10, R65 ;  /* 0x0000001040487819 */ /* 0x000fe20000001241 */
[----:B0-----:R-:W-:Y:S01]  /*38d0*/  IMAD.U32 R64, R14, 0x10000, RZ ;  /* 0x000100000e407824 */ /* 0x001fe200078e00ff */
[--C-:B------:R-:W-:Y:S02]  /*38e0*/  SHF.R.U64 R70, R66, 0x10, R67.reuse ;  /* 0x0000001042467819 */ /* 0x100fe40000001243 */
[----:B------:R-:W-:Y:S02]  /*38f0*/  SHF.R.U32.HI R67, RZ, 0x10, R67 ;  /* 0x00000010ff437819 */ /* 0x000fe40000011643 */
[----:B------:R-:W-:Y:S02]  /*3900*/  SHF.R.U32.HI R11, RZ, 0x10, R65 ;  /* 0x00000010ff0b7819 */ /* 0x000fe40000011641 */
[----:B------:R-:W-:Y:S02]  /*3910*/  PRMT R121, R121, 0x5410, R72 ;  /* 0x0000541079797816 */ /* 0x000fe40000000048 */
[----:B------:R-:W-:-:S02]  /*3920*/  PRMT R123, R123, 0x5410, R70 ;  /* 0x000054107b7b7816 */ /* 0x000fc40000000046 */
[----:B------:R-:W-:Y:S02]  /*3930*/  PRMT R124, R124, 0x5410, R67 ;  /* 0x000054107c7c7816 */ /* 0x000fe40000000043 */
[----:B------:R-:W-:Y:S01]  /*3940*/  LOP3.LUT R65, R14, 0xffff0000, RZ, 0xc0, !PT ;  /* 0xffff00000e417812 */ /* 0x000fe200078ec0ff */
[C---:B------:R-:W-:Y:S01]  /*3950*/  IMAD.U32 R14, R13.reuse, 0x10000, RZ ;  /* 0x000100000d0e7824 */ /* 0x040fe200078e00ff */
[----:B------:R-:W-:Y:S01]  /*3960*/  PRMT R122, R122, 0x5410, R11 ;  /* 0x000054107a7a7816 */ /* 0x000fe2000000000b */
[----:B------:R-:W-:Y:S01]  /*3970*/  IMAD.U32 R11, R12, 0x10000, RZ ;  /* 0x000100000c0b7824 */ /* 0x000fe200078e00ff */
[----:B------:R-:W-:Y:S02]  /*3980*/  LOP3.LUT R13, R13, 0xffff0000, RZ, 0xc0, !PT ;  /* 0xffff00000d0d7812 */ /* 0x000fe400078ec0ff */
[----:B------:R-:W-:Y:S01]  /*3990*/  LOP3.LUT R71, R123, 0xffff0000, RZ, 0xc0, !PT ;  /* 0xffff00007b477812 */ /* 0x000fe200078ec0ff */
[----:B------:R-:W-:Y:S01]  /*39a0*/  IMAD.U32 R70, R122, 0x10000, RZ ;  /* 0x000100007a467824 */ /* 0x000fe200078e00ff */
[----:B------:R-:W-:Y:S01]  /*39b0*/  LOP3.LUT R67, R121, 0xffff0000, RZ, 0xc0, !PT ;  /* 0xffff000079437812 */ /* 0x000fe200078ec0ff */
[----:B------:R-:W-:Y:S01]  /*39c0*/  IMAD.U32 R123, R123, 0x10000, RZ ;  /* 0x000100007b7b7824 */ /* 0x000fe200078e00ff */
[----:B------:R-:W-:Y:S01]  /*39d0*/  SHF.L.U32 R72, R124, 0x10, RZ ;  /* 0x000000107c487819 */ /* 0x000fe200000006ff */
[C---:B------:R-:W-:Y:S01]  /*39e0*/  FMUL.FTZ R73, R13.reuse, R71 ;  /* 0x000000470d497220 */ /* 0x040fe20000410000 */
[----:B------:R-:W-:Y:S01]  /*39f0*/  LOP3.LUT R12, R12, 0xffff0000, RZ, 0xc0, !PT ;  /* 0xffff00000c0c7812 */ /* 0x000fe200078ec0ff */
[-C--:B------:R-:W-:Y:S01]  /*3a00*/  FMUL.FTZ R74, R13, R67.reuse ;  /* 0x000000430d4a7220 */ /* 0x080fe20000410000 */
[----:B------:R-:W-:Y:S01]  /*3a10*/  LOP3.LUT R66, R15, 0xffff0000, RZ, 0xc0, !PT ;  /* 0xffff00000f427812 */ /* 0x000fe200078ec0ff */
[C---:B------:R-:W-:Y:S01]  /*3a20*/  FMUL.FTZ R13, R65.reuse, R72 ;  /* 0x00000048410d7220 */ /* 0x040fe20000410000 */
[-C--:B------:R-:W-:Y:S01]  /*3a30*/  FMUL.FTZ R65, R65, R70.reuse ;  /* 0x0000004641417220 */ /* 0x080fe20000410000 */
[----:B------:R-:W-:Y:S01]  /*3a40*/  LOP3.LUT R124, R124, 0xffff0000, RZ, 0xc0, !PT ;  /* 0xffff00007c7c7812 */ /* 0x000fe200078ec0ff */
[----:B------:R-:W-:Y:S01]  /*3a50*/  IMAD.U32 R121, R121, 0x10000, RZ ;  /* 0x0001000079797824 */ /* 0x000fe200078e00ff */
[----:B------:R-:W-:Y:S01]  /*3a60*/  LOP3.LUT R122, R122, 0xffff0000, RZ, 0xc0, !PT ;  /* 0xffff00007a7a7812 */ /* 0x000fe200078ec0ff */
[C---:B------:R-:W-:Y:S01]  /*3a70*/  FFMA.FTZ R73, R14.reuse, R67, -R73 ;  /* 0x000000430e497223 */ /* 0x040fe20000010849 */
[----:B------:R-:W-:Y:S01]  /*3a80*/  FFMA.FTZ R74, R14, R71, R74 ;  /* 0x000000470e4a7223 */ /* 0x000fe2000001004a */
[----:B------:R-:W-:Y:S01]  /*3a90*/  FFMA.FTZ R13, R64, R70, -R13 ;  /* 0x00000046400d7223 */ /* 0x000fe2000001080d */
[----:B------:R-:W-:Y:S01]  /*3aa0*/  FMUL.FTZ R14, R12, R123 ;  /* 0x0000007b0c0e7220 */ /* 0x000fe20000410000 */
[----:B------:R-:W-:Y:S01]  /*3ab0*/  FFMA.FTZ R64, R64, R72, R65 ;  /* 0x0000004840407223 */ /* 0x000fe20000010041 */
[----:B------:R-:W-:Y:S01]  /*3ac0*/  FMUL.FTZ R12, R12, R121 ;  /* 0x000000790c0c7220 */ /* 0x000fe20000410000 */
[----:B------:R-:W-:-:S02]  /*3ad0*/  IMAD.U32 R15, R15, 0x10000, RZ ;  /* 0x000100000f0f7824 */ /* 0x000fc400078e00ff */
[C---:B------:R-:W-:Y:S01]  /*3ae0*/  FMUL.FTZ R70, R66.reuse, R124 ;  /* 0x0000007c42467220 */ /* 0x040fe20000410000 */
[-C--:B------:R-:W-:Y:S01]  /*3af0*/  FMUL.FTZ R65, R66, R122.reuse ;  /* 0x0000007a42417220 */ /* 0x080fe20000410000 */
[C---:B------:R-:W-:Y:S01]  /*3b00*/  FFMA.FTZ R14, R11.reuse, R121, -R14 ;  /* 0x000000790b0e7223 */ /* 0x040fe2000001080e */
[----:B------:R-:W-:Y:S01]  /*3b10*/  FFMA.FTZ R11, R11, R123, R12 ;  /* 0x0000007b0b0b7223 */ /* 0x000fe2000001000c */
[C---:B------:R-:W-:Y:S01]  /*3b20*/  FFMA.FTZ R70, R15.reuse, R122, -R70 ;  /* 0x0000007a0f467223 */ /* 0x040fe20000010846 */
[----:B------:R-:W-:Y:S01]  /*3b30*/  FFMA.FTZ R65, R15, R124, R65 ;  /* 0x0000007c0f417223 */ /* 0x000fe20000010041 */
[----:B------:R-:W-:Y:S02]  /*3b40*/  F2FP.BF16.F32.PACK_AB R73, R74, R73 ;  /* 0x000000494a49723e */ /* 0x000fe400000010ff */
[----:B------:R-:W-:Y:S02]  /*3b50*/  F2FP.BF16.F32.PACK_AB R64, R64, R13 ;  /* 0x0000000d4040723e */ /* 0x000fe400000010ff */
[----:B------:R-:W-:Y:S01]  /*3b60*/  F2FP.BF16.F32.PACK_AB R12, R11, R14 ;  /* 0x0000000e0b0c723e */ /* 0x000fe200000010ff */
[----:B------:R-:W-:Y:S01]  /*3b70*/  IMAD.MOV.U32 R13, RZ, RZ, R73 ;  /* 0x000000ffff0d7224 */ /* 0x000fe200078e0049 */
[----:B------:R-:W-:Y:S01]  /*3b80*/  F2FP.BF16.F32.PACK_AB R15, R65, R70 ;  /* 0x00000046410f723e */ /* 0x000fe200000010ff */
[----:B------:R-:W-:-:S07]  /*3b90*/  IMAD.MOV.U32 R14, RZ, RZ, R64 ;  /* 0x000000ffff0e7224 */ /* 0x000fce00078e0040 */
.L_x_511:
[----:B------:R-:W-:Y:S05]  /*3ba0*/  BSYNC B2 ;  /* 0x0000000000027941 */ /* 0x000fea0003800000 */
.L_x_510:
[----:B0-----:R0:W-:Y:S02]  /*3bb0*/  ST.E.128 desc[UR42][R68.64], R12 ;  /* 0x0000000c44007985 */ /* 0x0011e4000c101d2a */
.L_x_505:
[----:B------:R-:W-:Y:S05]  /*3bc0*/  BSYNC B1 ;  /* 0x0000000000017941 */ /* 0x000fea0003800000 */
.L_x_504:
[----:B------:R-:W-:-:S03]  /*3bd0*/  UMOV UR4, 0xffffffff ;  /* 0xffffffff00047882 */ /* 0x000fc60000000000 */
[----:B------:R-:W-:Y:S05]  /*3be0*/  BRA.DIV UR4, `(.L_x_512) ;  /* 0x0000018204d07947 */ /* 0x000fea000b800000 */
[----:B------:R0:W0:Y:S04]  /*3bf0*/  SHFL.IDX PT, R67, R106, 0x1, 0x181f ;  /* 0x00381f006a437f89 */ /* 0x00002800000e0000 */
[----:B------:R0:W0:Y:S02]  /*3c00*/  SHFL.IDX PT, R66, R107, 0x1, 0x181f ;  /* 0x00381f006b427f89 */ /* 0x00002400000e0000 */
.L_x_816:
[----:B------:R-:W-:Y:S01]  /*3c10*/  ISETP.NE.AND P6, PT, R128, RZ, PT ;  /* 0x000000ff8000720c */ /* 0x000fe20003fc5270 */
[----:B------:R-:W-:-:S12]  /*3c20*/  BSSY B1, `(.L_x_513) ;  /* 0x0000072000017945 */ /* 0x000fd80003800000 */
[----:B------:R-:W-:Y:S05]  /*3c30*/  @P6 BRA `(.L_x_514) ;  /* 0x0000000400c06947 */ /* 0x000fea0003800000 */
[----:B------:R-:W-:Y:S04]  /*3c40*/  BSSY B2, `(.L_x_515) ;  /* 0x0000038000027945 */ /* 0x000fe80003800000 */
[----:B------:R-:W-:Y:S05]  /*3c50*/  @P1 BRA `(.L_x_516) ;  /* 0x0000000000d81947 */ /* 0x000fea0003800000 */
[----:B0---4-:R0:W4:Y:S01]  /*3c60*/  LDS.128 R12, [R91+0x19400] ;  /* 0x019400005b0c7984 */ /* 0x0111220000000c00 */
[C---:B------:R-:W-:Y:S01]  /*3c70*/  LEA R64, P6, R16.reuse, R66, 0x1 ;  /* 0x0000004210407211 */ /* 0x040fe200078c08ff */
[----:B------:R-:W-:Y:S03]  /*3c80*/  BSSY B3, `(.L_x_517) ;  /* 0x0000032000037945 */ /* 0x000fe60003800000 */
[----:B------:R-:W-:Y:S02]  /*3c90*/  LEA.HI.X R65, R16, R67, R17, 0x1, P6 ;  /* 0x0000004310417211 */ /* 0x000fe400030f0c11 */
[----:B------:R-:W-:-:S13]  /*3ca0*/  ISETP.GE.AND P6, PT, R18, R102, PT ;  /* 0x000000661200720c */ /* 0x000fda0003fc6270 */
[----:B0-----:R-:W-:Y:S05]  /*3cb0*/  @P6 BRA `(.L_x_518) ;  /* 0x0000000000b86947 */ /* 0x001fea0003800000 */
[----:B------:R-:W-:Y:S01]  /*3cc0*/  SHF.R.U64 R70, R60, 0x10, R61 ;  /* 0x000000103c467819 */ /* 0x000fe2000000123d */
[----:B----4-:R-:W-:Y:S01]  /*3cd0*/  IMAD.U32 R60, R14, 0x10000, RZ ;  /* 0x000100000e3c7824 */ /* 0x010fe200078e00ff */
        /* <DEDUP_REMOVED lines=10> */
[----:B------:R-:W-:Y:S01]  /*3d80*/  LOP3.LUT R13, R13, 0xffff0000, RZ, 0xc0, !PT ;  /* 0xffff00000d0d7812 */ /* 0x000fe200078ec0ff */
        /* <DEDUP_REMOVED lines=8> */
[-C--:B------:R-:W-:Y:S01]  /*3e10*/  FMUL.FTZ R72, R13, R63.reuse ;  /* 0x0000003f0d487220 */ /* 0x080fe20000410000 */
        /* <DEDUP_REMOVED lines=22> */
[----:B------:R-:W-:-:S02]  /*3f80*/  F2FP.BF16.F32.PACK_AB R15, R61, R68 ;  /* 0x000000443d0f723e */ /* 0x000fc400000010ff */
[----:B------:R-:W-:-:S07]  /*3f90*/  MOV R14, R60 ;  /* 0x0000003c000e7202 */ /* 0x000fce0000000f00 */
.L_x_518:
[----:B------:R-:W-:Y:S05]  /*3fa0*/  BSYNC B3 ;  /* 0x0000000000037941 */ /* 0x000fea0003800000 */
.L_x_517:
[----:B----4-:R0:W-:Y:S02]  /*3fb0*/  ST.E.128 desc[UR42][R64.64], R12 ;  /* 0x0000000c40007985 */ /* 0x0101e4000c101d2a */
.L_x_516:
[----:B------:R-:W-:Y:S05]  /*3fc0*/  BSYNC B2 ;  /* 0x0000000000027941 */ /* 0x000fea0003800000 */
.L_x_515:
        /* <DEDUP_REMOVED lines=53> */
.L_x_520:
[----:B------:R-:W-:Y:S05]  /*4320*/  BSYNC B2 ;  /* 0x0000000000027941 */ /* 0x000fea0003800000 */
.L_x_519:
[----:B----4-:R0:W-:Y:S02]  /*4330*/  ST.E.128 desc[UR42][R60.64], R12 ;  /* 0x0000000c3c007985 */ /* 0x0101e4000c101d2a */
.L_x_514:
[----:B------:R-:W-:Y:S05]  /*4340*/  BSYNC B1 ;  /* 0x0000000000017941 */ /* 0x000fea0003800000 */
.L_x_513:
[----:B------:R-:W-:-:S03]  /*4350*/  UMOV UR4, 0xffffffff ;  /* 0xffffffff00047882 */ /* 0x000fc60000000000 */
[----:B------:R-:W-:Y:S05]  /*4360*/  BRA.DIV UR4, `(.L_x_521) ;  /* 0x0000017e043c7947 */ /* 0x000fea000b800000 */
[----:B------:R0:W0:Y:S04]  /*4370*/  SHFL.IDX PT, R59, R106, 0x2, 0x181f ;  /* 0x00581f006a3b7f89 */ /* 0x00002800000e0000 */
[----:B------:R0:W0:Y:S02]  /*4380*/  SHFL.IDX PT, R58, R107, 0x2, 0x181f ;  /* 0x00581f006b3a7f89 */ /* 0x00002400000e0000 */
.L_x_820:
[----:B------:R-:W-:Y:S04]  /*4390*/  BSSY B1, `(.L_x_522) ;  /* 0x0000072000017945 */ /* 0x000fe80003800000 */
        /* <DEDUP_REMOVED lines=15> */
[----:B------:R-:W-:Y:S01]  /*4490*/  PRMT R132, R132, 0x5410, R11 ;  /* 0x0000541084847816 */ /* 0x000fe2000000000b */
[----:B------:R-:W-:Y:S01]  /*44a0*/  IMAD.U32 R11, R12, 0x10000, RZ ;  /* 0x000100000c0b7824 */ /* 0x000fe200078e00ff */
[----:B------:R-:W-:-:S02]  /*44b0*/  PRMT R133, R133, 0x5410, R60 ;  /* 0x0000541085857816 */ /* 0x000fc4000000003c */
[----:B------:R-:W-:Y:S02]  /*44c0*/  LOP3.LUT R53, R14, 0xffff0000, RZ, 0xc0, !PT ;  /* 0xffff00000e357812 */ /* 0x000fe400078ec0ff */
[----:B------:R-:W-:Y:S01]  /*44d0*/  PRMT R131, R131, 0x5410, R62 ;  /* 0x0000541083837816 */ /* 0x000fe2000000003e */
[----:B------:R-:W-:Y:S01]  /*44e0*/  IMAD.U32 R62, R133, 0x10000, RZ ;  /* 0x00010000853e7824 */ /* 0x000fe200078e00ff */
[C---:B------:R-:W-:Y:S02]  /*44f0*/  SHF.L.U32 R14, R13.reuse, 0x10, RZ ;  /* 0x000000100d0e7819 */ /* 0x040fe400000006ff */
[----:B------:R-:W-:Y:S01]  /*4500*/  LOP3.LUT R13, R13, 0xffff0000, RZ, 0xc0, !PT ;  /* 0xffff00000d0d7812 */ /* 0x000fe200078ec0ff */
[----:B------:R-:W-:Y:S01]  /*4510*/  IMAD.U32 R60, R131, 0x10000, RZ ;  /* 0x00010000833c7824 */ /* 0x000fe200078e00ff */
[C---:B------:R-:W-:Y:S01]  /*4520*/  LOP3.LUT R61, R132.reuse, 0xffff0000, RZ, 0xc0, !PT ;  /* 0xffff0000843d7812 */ /* 0x040fe200078ec0ff */
[----:B------:R-:W-:Y:S01]  /*4530*/  IMAD.U32 R132, R132, 0x10000, RZ ;  /* 0x0001000084847824 */ /* 0x000fe200078e00ff */
[C---:B------:R-:W-:Y:S01]  /*4540*/  LOP3.LUT R55, R130.reuse, 0xffff0000, RZ, 0xc0, !PT ;  /* 0xffff000082377812 */ /* 0x040fe200078ec0ff */
[----:B------:R-:W-:Y:S01]  /*4550*/  IMAD.U32 R130, R130, 0x10000, RZ ;  /* 0x0001000082827824 */ /* 0x000fe200078e00ff */
[----:B------:R-:W-:Y:S01]  /*4560*/  LOP3.LUT R54, R15, 0xffff0000, RZ, 0xc0, !PT ;  /* 0xffff00000f367812 */ /* 0x000fe200078ec0ff */
[C---:B------:R-:W-:Y:S01]  /*4570*/  FMUL.FTZ R63, R13.reuse, R61 ;  /* 0x0000003d0d3f7220 */ /* 0x040fe20000410000 */
[----:B------:R-:W-:Y:S01]  /*4580*/  LOP3.LUT R12, R12, 0xffff0000, RZ, 0xc0, !PT ;  /* 0xffff00000c0c7812 */ /* 0x000fe200078ec0ff */
[-C--:B------:R-:W-:Y:S01]  /*4590*/  FMUL.FTZ R64, R13, R55.reuse ;  /* 0x000000370d407220 */ /* 0x080fe20000410000 */
[C---:B------:R-:W-:Y:S01]  /*45a0*/  FMUL.FTZ R13, R53.reuse, R62 ;  /* 0x0000003e350d7220 */ /* 0x040fe20000410000 */
[-C--:B------:R-:W-:Y:S01]  /*45b0*/  FMUL.FTZ R53, R53, R60.reuse ;  /* 0x0000003c35357220 */ /* 0x080fe20000410000 */
[----:B------:R-:W-:Y:S01]  /*45c0*/  LOP3.LUT R133, R133, 0xffff0000, RZ, 0xc0, !PT ;  /* 0xffff000085857812 */ /* 0x000fe200078ec0ff */
[C---:B------:R-:W-:Y:S01]  /*45d0*/  FFMA.FTZ R63, R14.reuse, R55, -R63 ;  /* 0x000000370e3f7223 */ /* 0x040fe2000001083f */
[----:B------:R-:W-:Y:S01]  /*45e0*/  LOP3.LUT R131, R131, 0xffff0000, RZ, 0xc0, !PT ;  /* 0xffff000083837812 */ /* 0x000fe200078ec0ff */
[----:B------:R-:W-:Y:S01]  /*45f0*/  FFMA.FTZ R64, R14, R61, R64 ;  /* 0x0000003d0e407223 */ /* 0x000fe20000010040 */
[C---:B------:R-:W-:Y:S01]  /*4600*/  FFMA.FTZ R60, R52.reuse, R60, -R13 ;  /* 0x0000003c343c7223 */ /* 0x040fe2000001080d */
[----:B------:R-:W-:Y:S01]  /*4610*/  FFMA.FTZ R53, R52, R62, R53 ;  /* 0x0000003e34357223 */ /* 0x000fe20000010035 */
[----:B------:R-:W-:-:S02]  /*4620*/  IMAD.U32 R15, R15, 0x10000, RZ ;  /* 0x000100000f0f7824 */ /* 0x000fc400078e00ff */
[----:B------:R-:W-:Y:S01]  /*4630*/  FMUL.FTZ R52, R54, R133 ;  /* 0x0000008536347220 */ /* 0x000fe20000410000 */
[C---:B------:R-:W-:Y:S01]  /*4640*/  FMUL.FTZ R14, R12.reuse, R132 ;  /* 0x000000840c0e7220 */ /* 0x040fe20000410000 */
[-C--:B------:R-:W-:Y:S01]  /*4650*/  FMUL.FTZ R13, R12, R130.reuse ;  /* 0x000000820c0d7220 */ /* 0x080fe20000410000 */
[-C--:B------:R-:W-:Y:S01]  /*4660*/  FMUL.FTZ R54, R54, R131.reuse ;  /* 0x0000008336367220 */ /* 0x080fe20000410000 */
[----:B------:R-:W-:Y:S01]  /*4670*/  FFMA.FTZ R52, R15, R131, -R52 ;  /* 0x000000830f347223 */ /* 0x000fe20000010834 */
[C---:B------:R-:W-:Y:S01]  /*4680*/  FFMA.FTZ R14, R11.reuse, R130, -R14 ;  /* 0x000000820b0e7223 */ /* 0x040fe2000001080e */
[----:B------:R-:W-:Y:S01]  /*4690*/  FFMA.FTZ R13, R11, R132, R13 ;  /* 0x000000840b0d7223 */ /* 0x000fe2000001000d */
[----:B------:R-:W-:Y:S01]  /*46a0*/  FFMA.FTZ R15, R15, R133, R54 ;  /* 0x000000850f0f7223 */ /* 0x000fe20000010036 */
[----:B------:R-:W-:Y:S02]  /*46b0*/  F2FP.BF16.F32.PACK_AB R63, R64, R63 ;  /* 0x0000003f403f723e */ /* 0x000fe400000010ff */
[----:B------:R-:W-:-:S02]  /*46c0*/  F2FP.BF16.F32.PACK_AB R60, R53, R60 ;  /* 0x0000003c353c723e */ /* 0x000fc400000010ff */
[----:B------:R-:W-:Y:S01]  /*46d0*/  F2FP.BF16.F32.PACK_AB R12, R13, R14 ;  /* 0x0000000e0d0c723e */ /* 0x000fe200000010ff */
[----:B------:R-:W-:Y:S01]  /*46e0*/  IMAD.MOV.U32 R13, RZ, RZ, R63 ;  /* 0x000000ffff0d7224 */ /* 0x000fe200078e003f */
[----:B------:R-:W-:Y:S01]  /*46f0*/  F2FP.BF16.F32.PACK_AB R15, R15, R52 ;  /* 0x000000340f0f723e */ /* 0x000fe200000010ff */
[----:B------:R-:W-:-:S07]  /*4700*/  IMAD.MOV.U32 R14, RZ, RZ, R60 ;  /* 0x000000ffff0e7224 */ /* 0x000fce00078e003c */
.L_x_527:
[----:B------:R-:W-:Y:S05]  /*4710*/  BSYNC B3 ;  /* 0x0000000000037941 */ /* 0x000fea0003800000 */
.L_x_526:
[----:B----4-:R0:W-:Y:S02]  /*4720*/  ST.E.128 desc[UR42][R56.64], R12 ;  /* 0x0000000c38007985 */ /* 0x0101e4000c101d2a */
.L_x_525:
[----:B------:R-:W-:Y:S05]  /*4730*/  BSYNC B2 ;  /* 0x0000000000027941 */ /* 0x000fea0003800000 */
.L_x_524:
        /* <DEDUP_REMOVED lines=16> */
[----:B------:R-:W-:Y:S01]  /*4840*/  IMAD.U32 R14, R13, 0x10000, RZ ;  /* 0x000100000d0e7824 */ /* 0x000fe200078e00ff */
[----:B------:R-:W-:Y:S01]  /*4850*/  PRMT R126, R126, 0x5410, R11 ;  /* 0x000054107e7e7816 */ /* 0x000fe2000000000b */
[----:B------:R-:W-:Y:S01]  /*4860*/  IMAD.U32 R56, R129, 0x10000, RZ ;  /* 0x0001000081387824 */ /* 0x000fe200078e00ff */
[----:B------:R-:W-:Y:S01]  /*4870*/  LOP3.LUT R13, R13, 0xffff0000, RZ, 0xc0, !PT ;  /* 0xffff00000d0d7812 */ /* 0x000fe200078ec0ff */
[----:B------:R-:W-:Y:S01]  /*4880*/  IMAD.U32 R11, R12, 0x10000, RZ ;  /* 0x000100000c0b7824 */ /* 0x000fe200078e00ff */
[----:B------:R-:W-:Y:S01]  /*4890*/  LOP3.LUT R55, R127, 0xffff0000, RZ, 0xc0, !PT ;  /* 0xffff00007f377812 */ /* 0x000fe200078ec0ff */
[----:B------:R-:W-:Y:S01]  /*48a0*/  IMAD.U32 R54, R126, 0x10000, RZ ;  /* 0x000100007e367824 */ /* 0x000fe200078e00ff */
[C---:B------:R-:W-:Y:S01]  /*48b0*/  LOP3.LUT R51, R125.reuse, 0xffff0000, RZ, 0xc0, !PT ;  /* 0xffff00007d337812 */ /* 0x040fe200078ec0ff */
[----:B------:R-:W-:Y:S01]  /*48c0*/  IMAD.U32 R125, R125, 0x10000, RZ ;  /* 0x000100007d7d7824 */ /* 0x000fe200078e00ff */
[----:B------:R-:W-:Y:S01]  /*48d0*/  LOP3.LUT R12, R12, 0xffff0000, RZ, 0xc0, !PT ;  /* 0xffff00000c0c7812 */ /* 0x000fe200078ec0ff */
[----:B------:R-:W-:Y:S01]  /*48e0*/  FMUL.FTZ R57, R13, R55 ;  /* 0x000000370d397220 */ /* 0x000fe20000410000 */
[----:B------:R-:W-:Y:S01]  /*48f0*/  SHF.L.U32 R127, R127, 0x10, RZ ;  /* 0x000000107f7f7819 */ /* 0x000fe200000006ff */
[-C--:B------:R-:W-:Y:S01]  /*4900*/  FMUL.FTZ R58, R13, R51.reuse ;  /* 0x000000330d3a7220 */ /* 0x080fe20000410000 */
[----:B------:R-:W-:Y:S01]  /*4910*/  LOP3.LUT R50, R15, 0xffff0000, RZ, 0xc0, !PT ;  /* 0xffff00000f327812 */ /* 0x000fe200078ec0ff */
[----:B------:R-:W-:Y:S01]  /*4920*/  FMUL.FTZ R13, R49, R56 ;  /* 0x00000038310d7220 */ /* 0x000fe20000410000 */
[----:B------:R-:W-:Y:S01]  /*4930*/  LOP3.LUT R129, R129, 0xffff0000, RZ, 0xc0, !PT ;  /* 0xffff000081817812 */ /* 0x000fe200078ec0ff */
[-C--:B------:R-:W-:Y:S01]  /*4940*/  FMUL.FTZ R49, R49, R54.reuse ;  /* 0x0000003631317220 */ /* 0x080fe20000410000 */
[----:B------:R-:W-:Y:S01]  /*4950*/  LOP3.LUT R126, R126, 0xffff0000, RZ, 0xc0, !PT ;  /* 0xffff00007e7e7812 */ /* 0x000fe200078ec0ff */
[C---:B------:R-:W-:Y:S01]  /*4960*/  FFMA.FTZ R57, R14.reuse, R51, -R57 ;  /* 0x000000330e397223 */ /* 0x040fe20000010839 */
[----:B------:R-:W-:Y:S01]  /*4970*/  FFMA.FTZ R58, R14, R55, R58 ;  /* 0x000000370e3a7223 */ /* 0x000fe2000001003a */
[----:B------:R-:W-:Y:S01]  /*4980*/  FFMA.FTZ R13, R48, R54, -R13 ;  /* 0x00000036300d7223 */ /* 0x000fe2000001080d */
[----:B------:R-:W-:Y:S01]  /*4990*/  FMUL.FTZ R14, R12, R127 ;  /* 0x0000007f0c0e7220 */ /* 0x000fe20000410000 */
[----:B------:R-:W-:-:S02]  /*49a0*/  IMAD.U32 R15, R15, 0x10000, RZ ;  /* 0x000100000f0f7824 */ /* 0x000fc400078e00ff */
        /* <DEDUP_REMOVED lines=14> */
.L_x_529:
[----:B------:R-:W-:Y:S05]  /*4a90*/  BSYNC B2 ;  /* 0x0000000000027941 */ /* 0x000fea0003800000 */
.L_x_528:
[----:B----4-:R0:W-:Y:S02]  /*4aa0*/  ST.E.128 desc[UR42][R52.64], R12 ;  /* 0x0000000c34007985 */ /* 0x0101e4000c101d2a */
.L_x_523:
[----:B------:R-:W-:Y:S05]  /*4ab0*/  BSYNC B1 ;  /* 0x0000000000017941 */ /* 0x000fea0003800000 */
.L_x_522:
[----:B------:R-:W-:-:S03]  /*4ac0*/  UMOV UR4, 0xffffffff ;  /* 0xffffffff00047882 */ /* 0x000fc60000000000 */
[----:B------:R-:W-:Y:S05]  /*4ad0*/  BRA.DIV UR4, `(.L_x_530) ;  /* 0x0000017604ac7947 */ /* 0x000fea000b800000 */
[----:B------:R2:W2:Y:S04]  /*4ae0*/  SHFL.IDX PT, R51, R106, 0x3, 0x181f ;  /* 0x00781f006a337f89 */ /* 0x0004a800000e0000 */
[----:B01----:R-:W0:Y:S02]  /*4af0*/  SHFL.IDX PT, R107, R107, 0x3, 0x181f ;  /* 0x00781f006b6b7f89 */ /* 0x003e2400000e0000 */
.L_x_824:
[----:B------:R-:W-:Y:S05]  /*4b00*/  @P4 BRA `(.L_x_531) ;  /* 0x0000003400fc4947 */ /* 0x000fea0003800000 */
[----:B------:R-:W-:Y:S04]  /*4b10*/  BSSY B1, `(.L_x_532) ;  /* 0x0000038000017945 */ /* 0x000fe80003800000 */
[----:B------:R-:W-:Y:S05]  /*4b20*/  @P1 BRA `(.L_x_533) ;  /* 0x0000000000d81947 */ /* 0x000fea0003800000 */
[----:B----4-:R1:W4:Y:S01]  /*4b30*/  LDS.128 R12, [R91+0x1b400] ;  /* 0x01b400005b0c7984 */ /* 0x0103220000000c00 */
[C---:B0-----:R-:W-:Y:S01]  /*4b40*/  LEA R48, P3, R16.reuse, R107, 0x1 ;  /* 0x0000006b10307211 */ /* 0x041fe200078608ff */
[----:B------:R-:W-:Y:S03]  /*4b50*/  BSSY B2, `(.L_x_534) ;  /* 0x0000032000027945 */ /* 0x000fe60003800000 */
[----:B--2---:R-:W-:Y:S02]  /*4b60*/  LEA.HI.X R49, R16, R51, R17, 0x1, P3 ;  /* 0x0000003310317211 */ /* 0x004fe400018f0c11 */
[----:B------:R-:W-:-:S13]  /*4b70*/  ISETP.GE.AND P3, PT, R18, R102, PT ;  /* 0x000000661200720c */ /* 0x000fda0003f66270 */
[----:B-1----:R-:W-:Y:S05]  /*4b80*/  @P3 BRA `(.L_x_535) ;  /* 0x0000000000b83947 */ /* 0x002fea0003800000 */
[----:B------:R-:W-:Y:S02]  /*4b90*/  SHF.R.U64 R50, R46, 0x10, R47 ;  /* 0x000000102e327819 */ /* 0x000fe4000000122f */
[----:B------:R-:W-:Y:S01]  /*4ba0*/  SHF.R.U64 R52, R44, 0x10, R45 ;  /* 0x000000102c347819 */ /* 0x000fe2000000122d */
[----:B----4-:R-:W-:Y:S01]  /*4bb0*/  IMAD.U32 R44, R14, 0x10000, RZ ;  /* 0x000100000e2c7824 */ /* 0x010fe200078e00ff */
        /* <DEDUP_REMOVED lines=20> */
[----:B------:R-:W-:Y:S01]  /*4d00*/  IMAD.U32 R115, R115, 0x10000, RZ ;  /* 0x0001000073737824 */ /* 0x000fe200078e00ff */
[----:B------:R-:W-:Y:S01]  /*4d10*/  LOP3.LUT R114, R114, 0xffff0000, RZ, 0xc0, !PT ;  /* 0xffff000072727812 */ /* 0x000fe200078ec0ff */
[----:B------:R-:W-:Y:S01]  /*4d20*/  FMUL.FTZ R45, R45, R50 ;  /* 0x000000322d2d7220 */ /* 0x000fe20000410000 */
[----:B------:R-:W-:-:S02]  /*4d30*/  IMAD.U32 R113, R113, 0x10000, RZ ;  /* 0x0001000071717824 */ /* 0x000fc400078e00ff */
[C---:B------:R-:W-:Y:S01]  /*4d40*/  FFMA.FTZ R55, R14.reuse, R47, -R55 ;  /* 0x0000002f0e377223 */ /* 0x040fe20000010837 */
[----:B------:R-:W-:Y:S01]  /*4d50*/  FFMA.FTZ R52, R14, R52, R13 ;  /* 0x000000340e347223 */ /* 0x000fe2000001000d */
[----:B------:R-:W-:Y:S01]  /*4d60*/  FFMA.FTZ R57, R44, R50, -R57 ;  /* 0x000000322c397223 */ /* 0x000fe20000010839 */
[----:B------:R-:W-:Y:S01]  /*4d70*/  FMUL.FTZ R14, R12, R115 ;  /* 0x000000730c0e7220 */ /* 0x000fe20000410000 */
[----:B------:R-:W-:Y:S02]  /*4d80*/  IMAD.U32 R15, R15, 0x10000, RZ ;  /* 0x000100000f0f7824 */ /* 0x000fe400078e00ff */
[----:B------:R-:W-:Y:S01]  /*4d90*/  FFMA.FTZ R44, R44, R53, R45 ;  /* 0x000000352c2c7223 */ /* 0x000fe2000001002d */
[C---:B------:R-:W-:Y:S01]  /*4da0*/  FMUL.FTZ R50, R46.reuse, R116 ;  /* 0x000000742e327220 */ /* 0x040fe20000410000 */
[-C--:B------:R-:W-:Y:S01]  /*4db0*/  FMUL.FTZ R13, R46, R114.reuse ;  /* 0x000000722e0d7220 */ /* 0x080fe20000410000 */
[-C--:B------:R-:W-:Y:S01]  /*4dc0*/  FMUL.FTZ R12, R12, R113.reuse ;  /* 0x000000710c0c7220 */ /* 0x080fe20000410000 */
[----:B------:R-:W-:Y:S01]  /*4dd0*/  FFMA.FTZ R14, R11, R113, -R14 ;  /* 0x000000710b0e7223 */ /* 0x000fe2000001080e */
[C---:B------:R-:W-:Y:S01]  /*4de0*/  FFMA.FTZ R50, R15.reuse, R114, -R50 ;  /* 0x000000720f327223 */ /* 0x040fe20000010832 */
[----:B------:R-:W-:Y:S01]  /*4df0*/  FFMA.FTZ R13, R15, R116, R13 ;  /* 0x000000740f0d7223 */ /* 0x000fe2000001000d */
[----:B------:R-:W-:Y:S01]  /*4e00*/  FFMA.FTZ R11, R11, R115, R12 ;  /* 0x000000730b0b7223 */ /* 0x000fe2000001000c */
[----:B------:R-:W-:-:S02]  /*4e10*/  F2FP.BF16.F32.PACK_AB R52, R52, R55 ;  /* 0x000000373434723e */ /* 0x000fc400000010ff */
[----:B------:R-:W-:Y:S02]  /*4e20*/  F2FP.BF16.F32.PACK_AB R44, R44, R57 ;  /* 0x000000392c2c723e */ /* 0x000fe400000010ff */
[----:B------:R-:W-:Y:S01]  /*4e30*/  F2FP.BF16.F32.PACK_AB R15, R13, R50 ;  /* 0x000000320d0f723e */ /* 0x000fe200000010ff */
[----:B------:R-:W-:Y:S01]  /*4e40*/  IMAD.MOV.U32 R13, RZ, RZ, R52 ;  /* 0x000000ffff0d7224 */ /* 0x000fe200078e0034 */
[----:B------:R-:W-:Y:S01]  /*4e50*/  F2FP.BF16.F32.PACK_AB R12, R11, R14 ;  /* 0x0000000e0b0c723e */ /* 0x000fe200000010ff */
[----:B------:R-:W-:-:S07]  /*4e60*/  IMAD.MOV.U32 R14, RZ, RZ, R44 ;  /* 0x000000ffff0e7224 */ /* 0x000fce00078e002c */
.L_x_535:
[----:B------:R-:W-:Y:S05]  /*4e70*/  BSYNC B2 ;  /* 0x0000000000027941 */ /* 0x000fea0003800000 */
.L_x_534:
[----:B----4-:R1:W-:Y:S02]  /*4e80*/  ST.E.128 desc[UR42][R48.64], R12 ;  /* 0x0000000c30007985 */ /* 0x0103e4000c101d2a */
.L_x_533:
[----:B------:R-:W-:Y:S05]  /*4e90*/  BSYNC B1 ;  /* 0x0000000000017941 */ /* 0x000fea0003800000 */
.L_x_532:
[----:B------:R-:W-:Y:S05]  /*4ea0*/  @P2 BRA `(.L_x_531) ;  /* 0x0000003400142947 */ /* 0x000fea0003800000 */
[----:B-1--4-:R1:W4:Y:S01]  /*4eb0*/  LDS.128 R12, [R91+0x1f400] ;  /* 0x01f400005b0c7984 */ /* 0x0123220000000c00 */
[C---:B0-----:R-:W-:Y:S01]  /*4ec0*/  LEA R44, P3, R23.reuse, R107, 0x1 ;  /* 0x0000006b172c7211 */ /* 0x041fe200078608ff */
[----:B------:R-:W-:Y:S03]  /*4ed0*/  BSSY B1, `(.L_x_536) ;  /* 0x0000032000017945 */ /* 0x000fe60003800000 */
[----:B--2---:R-:W-:Y:S02]  /*4ee0*/  LEA.HI.X R45, R23, R51, R22, 0x1, P3 ;  /* 0x00000033172d7211 */ /* 0x004fe400018f0c16 */
[----:B------:R-:W-:-:S13]  /*4ef0*/  ISETP.GE.AND P3, PT, R152, R102, PT ;  /* 0x000000669800720c */ /* 0x000fda0003f66270 */
[----:B-1----:R-:W-:Y:S05]  /*4f00*/  @P3 BRA `(.L_x_537) ;  /* 0x0000000000b83947 */ /* 0x002fea0003800000 */
[----:B------:R-:W-:Y:S02]  /*4f10*/  SHF.R.U64 R48, R40, 0x10, R41 ;  /* 0x0000001028307819 */ /* 0x000fe40000001229 */
[--C-:B------:R-:W-:Y:S02]  /*4f20*/  SHF.R.U64 R46, R42, 0x10, R43.reuse ;  /* 0x000000102a2e7819 */ /* 0x100fe4000000122b */
[----:B------:R-:W-:Y:S02]  /*4f30*/  SHF.R.U32.HI R43, RZ, 0x10, R43 ;  /* 0x00000010ff2b7819 */ /* 0x000fe4000001162b */
[----:B------:R-:W-:Y:S02]  /*4f40*/  SHF.R.U32.HI R11, RZ, 0x10, R41 ;  /* 0x00000010ff0b7819 */ /* 0x000fe40000011629 */
[----:B------:R-:W-:Y:S02]  /*4f50*/  PRMT R103, R103, 0x5410, R48 ;  /* 0x0000541067677816 */ /* 0x000fe40000000030 */
[----:B------:R-:W-:-:S02]  /*4f60*/  PRMT R105, R105, 0x5410, R46 ;  /* 0x0000541069697816 */ /* 0x000fc4000000002e */
[----:B------:R-:W-:Y:S02]  /*4f70*/  PRMT R108, R108, 0x5410, R43 ;  /* 0x000054106c6c7816 */ /* 0x000fe4000000002b */
[C---:B----4-:R-:W-:Y:S02]  /*4f80*/  SHF.L.U32 R40, R14.reuse, 0x10, RZ ;  /* 0x000000100e287819 */ /* 0x050fe400000006ff */
        /* <DEDUP_REMOVED lines=38> */
.L_x_537:
[----:B------:R-:W-:Y:S05]  /*51f0*/  BSYNC B1 ;  /* 0x0000000000017941 */ /* 0x000fea0003800000 */
.L_x_536:
[----:B----4-:R0:W-:Y:S01]  /*5200*/  ST.E.128 desc[UR42][R44.64], R12 ;  /* 0x0000000c2c007985 */ /* 0x0101e2000c101d2a */
[----:B------:R-:W-:Y:S05]  /*5210*/  BRA `(.L_x_531) ;  /* 0x0000003000387947 */ /* 0x000fea0003800000 */
.L_x_491:
[----:B------:R-:W-:-:S05]  /*5220*/  VIADD R40, R153, 0x20 ;  /* 0x0000002099287836 */ /* 0x000fca0000000000 */
[----:B------:R-:W-:Y:S01]  /*5230*/  ISETP.GE.AND P4, PT, R40, R96, PT ;  /* 0x000000602800720c */ /* 0x000fe20003f86270 */
[----:B------:R-:W-:-:S03]  /*5240*/  VIADD R40, R153, 0x40 ;  /* 0x0000004099287836 */ /* 0x000fc60000000000 */
[----:B------:R-:W-:-:S13]  /*5250*/  ISETP.GE.OR P4, PT, R16, R102, P4 ;  /* 0x000000661000720c */ /* 0x000fda0002786670 */
[----:B------:R-:W-:Y:S01]  /*5260*/  @!P4 IADD3 R46, P3, P5, R82, R14, R20 ;  /* 0x0000000e522ec210 */ /* 0x000fe20007d7e014 */
[----:B------:R-:W0:Y:S03]  /*5270*/  @!P4 LDC.64 R56, c[0x0][0x3e8] ;  /* 0x0000fa00ff38cb82 */ /* 0x000e260000000a00 */
[----:B------:R-:W-:Y:S02]  /*5280*/  @!P4 IADD3.X R47, R39, R90, R8, P3, P5 ;  /* 0x0000005a272fc210 */ /* 0x000fe40001fea408 */
[----:B------:R-:W-:-:S03]  /*5290*/  @!P4 IADD3 R44, P3, P5, R86, R12, R33 ;  /* 0x0000000c562cc210 */ /* 0x000fc60007d7e021 */
[----:B------:R-:W1:Y:S01]  /*52a0*/  @!P4 LDC.64 R58, c[0x0][0x400] ;  /* 0x00010000ff3acb82 */ /* 0x000e620000000a00 */
[----:B------:R-:W-:Y:S02]  /*52b0*/  @!P4 IADD3.X R45, R78, R11, R30, P3, P5 ;  /* 0x0000000b4e2dc210 */ /* 0x000fe40001fea41e */
[----:B------:R-:W-:-:S04]  /*52c0*/  ISETP.GE.AND P3, PT, R40, R96, PT ;  /* 0x000000602800720c */ /* 0x000fc80003f66270 */
[----:B------:R-:W-:-:S13]  /*52d0*/  ISETP.GE.OR P3, PT, R16, R102, P3 ;  /* 0x000000661000720c */ /* 0x000fda0001f66670 */
[----:B------:R-:W-:Y:S01]  /*52e0*/  @!P3 IADD3 R42, P5, P6, R82, R21, R14 ;  /* 0x00000015522ab210 */ /* 0x000fe20007ebe00e */
[----:B------:R-:W2:Y:S03]  /*52f0*/  @!P3 LDC.64 R64, c[0x0][0x3e8] ;  /* 0x0000fa00ff40bb82 */ /* 0x000ea60000000a00 */
[----:B------:R-:W-:Y:S02]  /*5300*/  @!P3 IADD3.X R43, R39, R9, R90, P5, P6 ;  /* 0x00000009272bb210 */ /* 0x000fe40002fec45a */
[----:B------:R-:W-:-:S03]  /*5310*/  @!P3 IADD3 R40, P5, P6, R86, R34, R12 ;  /* 0x000000225628b210 */ /* 0x000fc60007ebe00c */
[----:B------:R-:W3:Y:S01]  /*5320*/  @!P3 LDC.64 R66, c[0x0][0x400] ;  /* 0x00010000ff42bb82 */ /* 0x000ee20000000a00 */
[----:B------:R-:W-:Y:S02]  /*5330*/  @!P3 IADD3.X R41, R78, R31, R11, P5, P6 ;  /* 0x0000001f4e29b210 */ /* 0x000fe40002fec40b */
[----:B------:R-:W-:-:S04]  /*5340*/  ISETP.GE.AND P5, PT, R153, R96, PT ;  /* 0x000000609900720c */ /* 0x000fc80003fa6270 */
[----:B------:R-:W-:-:S13]  /*5350*/  ISETP.GE.OR P5, PT, R16, R102, P5 ;  /* 0x000000661000720c */ /* 0x000fda0002fa6670 */
[----:B------:R-:W4:Y:S01]  /*5360*/  @!P5 LDC.64 R48, c[0x0][0x3e8] ;  /* 0x0000fa00ff30db82 */ /* 0x000f220000000a00 */
[----:B------:R-:W-:-:S05]  /*5370*/  @!P5 IADD3 R50, P6, R82, R14, RZ ;  /* 0x0000000e5232d210 */ /* 0x000fca0007fde0ff */
[----:B------:R-:W-:Y:S01]  /*5380*/  @!P5 IMAD.X R51, R90, 0x1, R39, P6 ;  /* 0x000000015a33d824 */ /* 0x000fe200030e0627 */
[----:B----4-:R-:W-:-:S04]  /*5390*/  @!P5 LEA R48, P6, R50, R48, 0x1 ;  /* 0x000000303230d211 */ /* 0x010fc800078c08ff */
[----:B------:R-:W-:Y:S02]  /*53a0*/  @!P5 LEA.HI.X R49, R50, R49, R51, 0x1, P6 ;  /* 0x000000313231d211 */ /* 0x000fe400030f0c33 */
[----:B------:R-:W4:Y:S01]  /*53b0*/  @!P5 LDC.64 R50, c[0x0][0x400] ;  /* 0x00010000ff32db82 */ /* 0x000f220000000a00 */
[----:B------:R-:W-:-:S05]  /*53c0*/  @!P5 IADD3 R52, P6, R86, R12, RZ ;  /* 0x0000000c5634d210 */ /* 0x000fca0007fde0ff */
[----:B------:R-:W-:Y:S01]  /*53d0*/  @!P5 IMAD.X R53, R11, 0x1, R78, P6 ;  /* 0x000000010b35d824 */ /* 0x000fe200030e064e */
[----:B----4-:R-:W-:-:S04]  /*53e0*/  @!P5 LEA R50, P6, R52, R50, 0x1 ;  /* 0x000000323432d211 */ /* 0x010fc800078c08ff */
[----:B------:R-:W-:Y:S02]  /*53f0*/  @!P5 LEA.HI.X R51, R52, R51, R53, 0x1, P6 ;  /* 0x000000333433d211 */ /* 0x000fe400030f0c35 */
[----:B0-----:R-:W-:-:S04]  /*5400*/  @!P4 LEA R56, P6, R46, R56, 0x1 ;  /* 0x000000382e38c211 */ /* 0x001fc800078c08ff */
[----:B------:R-:W-:Y:S02]  /*5410*/  @!P4 LEA.HI.X R57, R46, R57, R47, 0x1, P6 ;  /* 0x000000392e39c211 */ /* 0x000fe400030f0c2f */
[----:B------:R-:W-:Y:S02]  /*5420*/  CS2R R46, SRZ ;  /* 0x00000000002e7805 */ /* 0x000fe4000001ff00 */
[----:B-1----:R-:W-:-:S04]  /*5430*/  @!P4 LEA R58, P6, R44, R58, 0x1 ;  /* 0x0000003a2c3ac211 */ /* 0x002fc800078c08ff */
[----:B------:R-:W-:Y:S02]  /*5440*/  @!P4 LEA.HI.X R59, R44, R59, R45, 0x1, P6 ;  /* 0x0000003b2c3bc211 */ /* 0x000fe400030f0c2d */
[----:B------:R-:W-:Y:S02]  /*5450*/  CS2R R44, SRZ ;  /* 0x00000000002c7805 */ /* 0x000fe4000001ff00 */
[----:B--2---:R-:W-:-:S04]  /*5460*/  @!P3 LEA R64, P6, R42, R64, 0x1 ;  /* 0x000000402a40b211 */ /* 0x004fc800078c08ff */
[----:B------:R-:W-:Y:S02]  /*5470*/  @!P3 LEA.HI.X R65, R42, R65, R43, 0x1, P6 ;  /* 0x000000412a41b211 */ /* 0x000fe400030f0c2b */
[----:B------:R-:W-:Y:S02]  /*5480*/  CS2R R42, SRZ ;  /* 0x00000000002a7805 */ /* 0x000fe4000001ff00 */
[C---:B---3--:R-:W-:Y:S01]  /*5490*/  @!P3 LEA R66, P6, R40.reuse, R66, 0x1 ;  /* 0x000000422842b211 */ /* 0x048fe200078c08ff */
[----:B------:R0:W5:Y:S03]  /*54a0*/  @!P5 LDG.E.128 R44, desc[UR42][R50.64] ;  /* 0x0000002a322cd981 */ /* 0x000166000c1e1d00 */
[----:B------:R-:W-:Y:S02]  /*54b0*/  @!P3 LEA.HI.X R67, R40, R67, R41, 0x1, P6 ;  /* 0x000000432843b211 */ /* 0x000fe400030f0c29 */
[----:B------:R-:W-:-:S02]  /*54c0*/  CS2R R40, SRZ ;  /* 0x0000000000287805 */ /* 0x000fc4000001ff00 */
[----:B------:R-:W-:Y:S02]  /*54d0*/  CS2R R54, SRZ ;  /* 0x0000000000367805 */ /* 0x000fe4000001ff00 */
[----:B------:R-:W-:Y:S02]  /*54e0*/  CS2R R52, SRZ ;  /* 0x0000000000347805 */ /* 0x000fe4000001ff00 */
[----:B------:R1:W5:Y:S01]  /*54f0*/  @!P5 LDG.E.128 R40, desc[UR42][R48.64] ;  /* 0x0000002a3028d981 */ /* 0x000362000c1e1d00 */
[----:B0-----:R-:W-:Y:S02]  /*5500*/  CS2R R50, SRZ ;  /* 0x0000000000327805 */ /* 0x001fe4000001ff00 */
[----:B------:R-:W-:Y:S01]  /*5510*/  IADD3 R68, R153, 0x60, RZ ;  /* 0x0000006099447810 */ /* 0x000fe20007ffe0ff */
[----:B------:R0:W5:Y:S01]  /*5520*/  @!P4 LDG.E.128 R52, desc[UR42][R58.64] ;  /* 0x0000002a3a34c981 */ /* 0x000162000c1e1d00 */
[----:B-1----:R-:W-:-:S06]  /*5530*/  CS2R R48, SRZ ;  /* 0x0000000000307805 */ /* 0x002fcc000001ff00 */
[----:B------:R1:W5:Y:S01]  /*5540*/  @!P4 LDG.E.128 R48, desc[UR42][R56.64] ;  /* 0x0000002a3830c981 */ /* 0x000362000c1e1d00 */
[----:B------:R-:W-:-:S04]  /*5550*/  ISETP.GE.AND P4, PT, R68, R96, PT ;  /* 0x000000604400720c */ /* 0x000fc80003f86270 */
[----:B------:R-:W-:Y:S02]  /*5560*/  ISETP.GE.OR P4, PT, R16, R102, P4 ;  /* 0x000000661000720c */ /* 0x000fe40002786670 */
[----:B0-----:R-:W-:Y:S02]  /*5570*/  CS2R R58, SRZ ;  /* 0x00000000003a7805 */ /* 0x001fe4000001ff00 */
[----:B------:R-:W-:Y:S02]  /*5580*/  CS2R R62, SRZ ;  /* 0x00000000003e7805 */ /* 0x000fe4000001ff00 */
[----:B------:R-:W-:Y:S02]  /*5590*/  CS2R R60, SRZ ;  /* 0x00000000003c7805 */ /* 0x000fe4000001ff00 */
[----:B-1----:R-:W-:Y:S01]  /*55a0*/  CS2R R56, SRZ ;  /* 0x0000000000387805 */ /* 0x002fe2000001ff00 */
[----:B------:R-:W-:Y:S01]  /*55b0*/  BSSY B1, `(.L_x_538) ;  /* 0x000001d000017945 */ /* 0x000fe20003800000 */
[----:B------:R-:W-:-:S02]  /*55c0*/  CS2R R70, SRZ ;  /* 0x0000000000467805 */ /* 0x000fc4000001ff00 */
[----:B------:R-:W-:Y:S01]  /*55d0*/  CS2R R68, SRZ ;  /* 0x0000000000447805 */ /* 0x000fe2000001ff00 */
[----:B------:R0:W5:Y:S04]  /*55e0*/  @!P3 LDG.E.128 R60, desc[UR42][R66.64] ;  /* 0x0000002a423cb981 */ /* 0x000168000c1e1d00 */
[----:B------:R1:W5:Y:S01]  /*55f0*/  @!P3 LDG.E.128 R56, desc[UR42][R64.64] ;  /* 0x0000002a4038b981 */ /* 0x000362000c1e1d00 */
[----:B------:R-:W-:Y:S02]  /*5600*/  ISETP.GE.AND P3, PT, R16, R102, PT ;  /* 0x000000661000720c */ /* 0x000fe40003f66270 */
[----:B0-----:R-:W-:Y:S02]  /*5610*/  CS2R R66, SRZ ;  /* 0x0000000000427805 */ /* 0x001fe4000001ff00 */
[----:B-1----:R-:W-:Y:S01]  /*5620*/  CS2R R64, SRZ ;  /* 0x0000000000407805 */ /* 0x002fe2000001ff00 */
[----:B------:R-:W-:Y:S08]  /*5630*/  @P4 BRA `(.L_x_539) ;  /* 0x0000000000504947 */ /* 0x000ff00003800000 */
[----:B------:R-:W0:Y:S01]  /*5640*/  LDC.64 R64, c[0x0][0x3f8] ;  /* 0x0000fe00ff407b82 */ /* 0x000e220000000a00 */
[----:B------:R-:W-:Y:S01]  /*5650*/  IMAD.MOV.U32 R15, RZ, RZ, R90 ;  /* 0x000000ffff0f7224 */ /* 0x000fe200078e005a */
[----:B------:R-:W-:Y:S01]  /*5660*/  ULDC.64 UR4, c[0x0][0x3e8] ;  /* 0x0000fa0000047ab9 */ /* 0x000fe20000000a00 */
[----:B------:R-:W-:Y:S02]  /*5670*/  IMAD.MOV.U32 R13, RZ, RZ, R11 ;  /* 0x000000ffff0d7224 */ /* 0x000fe400078e000b */
[----:B0-----:R-:W-:-:S04]  /*5680*/  IMAD.WIDE.U32 R14, R64, 0x60, R14 ;  /* 0x00000060400e7825 */ /* 0x001fc800078e000e */
[----:B------:R-:W-:Y:S01]  /*5690*/  IMAD R66, R65, 0x60, RZ ;  /* 0x0000006041427824 */ /* 0x000fe200078e02ff */
[----:B------:R-:W-:-:S04]  /*56a0*/  IADD3 R65, P4, R82, R14, RZ ;  /* 0x0000000e52417210 */ /* 0x000fc80007f9e0ff */
[----:B------:R-:W-:Y:S02]  /*56b0*/  IADD3.X R66, R39, R15, R66, P4, !PT ;  /* 0x0000000f27427210 */ /* 0x000fe400027fe442 */
        /* <DEDUP_REMOVED lines=8> */
[----:B------:R-:W-:-:S03]  /*5740*/  LEA R68, P4, R11, UR4, 0x1 ;  /* 0x000000040b447c11 */ /* 0x000fc6000f8808ff */
[----:B------:R-:W5:Y:S01]  /*5750*/  LDG.E.128 R64, desc[UR42][R64.64] ;  /* 0x0000002a40407981 */ /* 0x000f62000c1e1d00 */
[----:B------:R-:W-:-:S06]  /*5760*/  LEA.HI.X R69, R11, UR5, R12, 0x1, P4 ;  /* 0x000000050b457c11 */ /* 0x000fcc000a0f0c0c */
[----:B------:R-:W5:Y:S03]  /*5770*/  LDG.E.128 R68, desc[UR42][R68.64] ;  /* 0x0000002a44447981 */ /* 0x000f66000c1e1d00 */
.L_x_539:
[----:B------:R-:W-:Y:S05]  /*5780*/  BSYNC B1 ;  /* 0x0000000000017941 */ /* 0x000fea0003800000 */
.L_x_538:
[----:B-----5:R-:W-:Y:S01]  /*5790*/  IMAD.MOV.U32 R11, RZ, RZ, R66 ;  /* 0x000000ffff0b7224 */ /* 0x020fe200078e0042 */
[----:B------:R-:W-:Y:S01]  /*57a0*/  UISETP.NE.AND UP0, UPT, UR41, 0x3, UPT ;  /* 0x000000032900788c */ /* 0x000fe2000bf05270 */
[----:B------:R-:W-:Y:S02]  /*57b0*/  IMAD.MOV.U32 R13, RZ, RZ, R64 ;  /* 0x000000ffff0d7224 */ /* 0x000fe400078e0040 */
        /* <DEDUP_REMOVED lines=17> */
[----:B------:R-:W-:-:S02]  /*58d0*/  MOV R14, R41 ;  /* 0x00000029000e7202 */ /* 0x000fc40000000f00 */
        /* <DEDUP_REMOVED lines=31> */
[----:B------:R-:W-:Y:S02]  /*5ad0*/  PRMT R128, R12, 0x7610, R128 ;  /* 0x000076100c807816 */ /* 0x000fe40000000080 */
[----:B------:R-:W-:Y:S02]  /*5ae0*/  MOV R12, R59 ;  /* 0x0000003b000c7202 */ /* 0x000fe40000000f00 */
        /* <DEDUP_REMOVED lines=14> */
.L_x_540:
[----:B------:R-:W-:Y:S01]  /*5bd0*/  IMAD R90, R155, 0x8, R156 ;  /* 0x000000089b5a7824 */ /* 0x000fe200078e029c */
[----:B------:R-:W-:Y:S01]  /*5be0*/  SHF.L.U32 R101, R154, 0x1f, RZ ;  /* 0x0000001f9a657819 */ /* 0x000fe200000006ff */
[----:B------:R-:W0:Y:S01]  /*5bf0*/  LDC R108, c[0x0][0x2f4] ;  /* 0x0000bd00ff6c7b82 */ /* 0x000e220000000800 */
[----:B------:R-:W-:Y:S02]  /*5c00*/  BSSY B1, `(.L_x_541) ;  /* 0x0000003000017945 */ /* 0x000fe40003800000 */
[----:B------:R-:W1:Y:S02]  /*5c10*/  SYNCS.PHASECHK.TRANS64.TRYWAIT P4, [R90+URZ+0x28890], R101 ;  /* 0x028890655a0075a7 */ /* 0x000e64000808017f */
[----:B-1----:R-:W-:Y:S05]  /*5c20*/  @!P4 BRA `(.L_x_542) ;  /* 0x0000016400a4c947 */ /* 0x002fea0003800000 */
.L_x_825:
[----:B------:R-:W-:Y:S05]  /*5c30*/  BSYNC B1 ;  /* 0x0000000000017941 */ /* 0x000fea0003800000 */
.L_x_541:
[----:B------:R-:W-:Y:S01]  /*5c40*/  UMOV UR4, 0xffffffff ;  /* 0xffffffff00047882 */ /* 0x000fe20000000000 */
[----:B0-----:R-:W-:Y:S02]  /*5c50*/  IMAD.IADD R110, R108, 0x1, -R37 ;  /* 0x000000016c6e7824 */ /* 0x001fe400078e0a25 */
[----:B------:R-:W-:Y:S05]  /*5c60*/  BRA.DIV UR4, `(.L_x_543) ;  /* 0x0000016604a87947 */ /* 0x000fea000b800000 */
[----:B------:R0:W2:Y:S04]  /*5c70*/  SHFL.IDX PT, R105, R106, RZ, 0x181f ;  /* 0x00181fff6a697589 */ /* 0x0000a800000e0000 */
[----:B------:R0:W3:Y:S02]  /*5c80*/  SHFL.IDX PT, R104, R107, RZ, 0x181f ;  /* 0x00181fff6b687589 */ /* 0x0000e400000e0000 */
.L_x_829:
[----:B------:R-:W-:Y:S01]  /*5c90*/  ISETP.GE.OR P4, PT, R153, R96, P1 ;  /* 0x000000609900720c */ /* 0x000fe20000f86670 */
[----:B------:R-:W-:-:S12]  /*5ca0*/  BSSY B1, `(.L_x_544) ;  /* 0x000007a000017945 */ /* 0x000fd80003800000 */
[----:B------:R-:W-:Y:S05]  /*5cb0*/  @P4 BRA `(.L_x_545) ;  /* 0x0000000400e04947 */ /* 0x000fea0003800000 */
[----:B------:R-:W-:Y:S01]  /*5cc0*/  SEL R11, R37, R110, !P0 ;  /* 0x0000006e250b7207 */ /* 0x000fe20004000000 */
[----:B------:R-:W-:Y:S01]  /*5cd0*/  IMAD.SHL.U32 R15, R153, 0x40, RZ ;  /* 0x00000040990f7824 */ /* 0x000fe200078e00ff */
[C---:B---3--:R-:W-:Y:S01]  /*5ce0*/  LEA R102, P4, R77.reuse, R104, 0x1 ;  /* 0x000000684d667211 */ /* 0x048fe200078808ff */
[----:B------:R-:W-:Y:S01]  /*5cf0*/  BSSY B2, `(.L_x_546) ;  /* 0x0000070000027945 */ /* 0x000fe20003800000 */
[----:B------:R-:W-:Y:S02]  /*5d00*/  SHF.R.S32.HI R12, RZ, 0x1f, R11 ;  /* 0x0000001fff0c7819 */ /* 0x000fe4000001140b */
[----:B--2---:R-:W-:Y:S02]  /*5d10*/  LEA.HI.X R103, R77, R105, R89, 0x1, P4 ;  /* 0x000000694d677211 */ /* 0x004fe400020f0c59 */
[----:B------:R-:W-:-:S04]  /*5d20*/  LEA.HI R12, R12, R11, RZ, 0x4 ;  /* 0x0000000b0c0c7211 */ /* 0x000fc800078f20ff */
[----:B------:R-:W-:-:S04]  /*5d30*/  LEA.HI.SX32 R12, R12, R79, 0x1c ;  /* 0x0000004f0c0c7211 */ /* 0x000fc800078fe2ff */
[----:B------:R-:W-:Y:S01]  /*5d40*/  SHF.R.S32.HI R13, RZ, 0x1f, R12 ;  /* 0x0000001fff0d7819 */ /* 0x000fe2000001140c */
[----:B------:R-:W-:-:S03]  /*5d50*/  IMAD.SHL.U32 R11, R12, 0x8, RZ ;  /* 0x000000080c0b7824 */ /* 0x000fc600078e00ff */
[----:B------:R-:W-:Y:S02]  /*5d60*/  LEA.HI R13, R13, R12, RZ, 0x3 ;  /* 0x0000000c0d0d7211 */ /* 0x000fe400078f18ff */
[----:B------:R-:W-:-:S03]  /*5d70*/  LOP3.LUT R12, R11, 0x38, RZ, 0xc0, !PT ;  /* 0x000000380b0c7812 */ /* 0x000fc600078ec0ff */
[----:B------:R-:W-:Y:S01]  /*5d80*/  IMAD.SHL.U32 R14, R13, 0x400, RZ ;  /* 0x000004000d0e7824 */ /* 0x000fe200078e00ff */
[----:B------:R-:W-:-:S04]  /*5d90*/  LOP3.LUT R13, R12, 0x1c0, R15, 0xf8, !PT ;  /* 0x000001c00c0d7812 */ /* 0x000fc800078ef80f */
[----:B------:R-:W-:Y:S02]  /*5da0*/  LOP3.LUT R14, R14, 0x7fffe000, RZ, 0xc0, !PT ;  /* 0x7fffe0000e0e7812 */ /* 0x000fe400078ec0ff */
[----:B------:R-:W-:-:S04]  /*5db0*/  LOP3.LUT R13, R13, R200, RZ, 0x3c, !PT ;  /* 0x000000c80d0d7212 */ /* 0x000fc800078e3cff */
[----:B------:R-:W-:Y:S01]  /*5dc0*/  IADD3 R14, R13, R14, R201 ;  /* 0x0000000e0d0e7210 */ /* 0x000fe20007ffe0c9 */
[----:B------:R-:W-:-:S04]  /*5dd0*/  IMAD R13, R155, 0x4000, R7 ;  /* 0x000040009b0d7824 */ /* 0x000fc800078e0207 */
[----:B------:R-:W-:Y:S01]  /*5de0*/  IMAD R15, R155, 0x4000, R14 ;  /* 0x000040009b0f7824 */ /* 0x000fe200078e020e */
[----:B------:R-:W-:-:S03]  /*5df0*/  LEA R13, R13, R156, 0x1 ;  /* 0x0000009c0d0d7211 */ /* 0x000fc600078e08ff */
[----:B------:R-:W-:-:S03]  /*5e00*/  IMAD R72, R15, 0x2, R156 ;  /* 0x000000020f487824 */ /* 0x000fc600078e029c */
[----:B------:R-:W2:Y:S04]  /*5e10*/  LDS.128 R12, [R13+0x18400] ;  /* 0x018400000d0c7984 */ /* 0x000ea80000000c00 */
[----:B------:R-:W3:Y:S01]  /*5e20*/  LDS.128 R72, [R72+0x18400] ;  /* 0x0184000048487984 */ /* 0x000ee20000000c00 */
[----:B------:R-:W-:Y:S05]  /*5e30*/  @P3 BRA `(.L_x_547) ;  /* 0x00000004006c3947 */ /* 0x000fea0003800000 */
[----:B------:R-:W-:Y:S01]  /*5e40*/  SHF.R.U32.HI R143, RZ, 0x10, R45 ;  /* 0x00000010ff8f7819 */ /* 0x000fe2000001162d */
[----:B---3--:R-:W-:Y:S01]  /*5e50*/  IMAD.U32 R141, R75, 0x10000, RZ ;  /* 0x000100004b8d7824 */ /* 0x008fe200078e00ff */
[----:B------:R-:W-:Y:S02]  /*5e60*/  SHF.R.U32.HI R148, RZ, 0x10, R41 ;  /* 0x00000010ff947819 */ /* 0x000fe40000011629 */
[----:B------:R-:W-:Y:S02]  /*5e70*/  SHF.R.U64 R144, R42, 0x10, R43 ;  /* 0x000000102a907819 */ /* 0x000fe4000000122b */
[----:B------:R-:W-:Y:S02]  /*5e80*/  PRMT R143, R138, 0x5410, R143 ;  /* 0x000054108a8f7816 */ /* 0x000fe4000000008f */
[----:B------:R-:W-:Y:S02]  /*5e90*/  SHF.R.U32.HI R142, RZ, 0x10, R43 ;  /* 0x00000010ff8e7819 */ /* 0x000fe4000001162b */
[----:B------:R-:W-:Y:S01]  /*5ea0*/  SHF.R.U64 R147, R44, 0x10, R45 ;  /* 0x000000102c937819 */ /* 0x000fe2000000122d */
[----:B------:R-:W-:Y:S01]  /*5eb0*/  IMAD.U32 R45, R73, 0x10000, RZ ;  /* 0x00010000492d7824 */ /* 0x000fe200078e00ff */
[----:B------:R-:W-:-:S02]  /*5ec0*/  PRMT R139, R139, 0x5410, R148 ;  /* 0x000054108b8b7816 */ /* 0x000fc40000000094 */
[----:B------:R-:W-:Y:S02]  /*5ed0*/  SHF.R.U32.HI R145, RZ, 0x10, R47 ;  /* 0x00000010ff917819 */ /* 0x000fe4000001162f */
[----:B------:R-:W-:Y:S01]  /*5ee0*/  PRMT R43, R109, 0x5432, R144 ;  /* 0x000054326d2b7816 */ /* 0x000fe20000000090 */
[----:B------:R-:W-:Y:S01]  /*5ef0*/  IMAD.U32 R144, R143, 0x10000, RZ ;  /* 0x000100008f907824 */ /* 0x000fe200078e00ff */
[----:B------:R-:W-:Y:S02]  /*5f00*/  PRMT R138, R137, 0x5410, R142 ;  /* 0x00005410898a7816 */ /* 0x000fe4000000008e */
[----:B------:R-:W-:Y:S01]  /*5f10*/  PRMT R142, R136, 0x5410, R147 ;  /* 0x00005410888e7816 */ /* 0x000fe20000000093 */
[----:B------:R-:W-:Y:S01]  /*5f20*/  IMAD.U32 R136, R139, 0x10000, RZ ;  /* 0x000100008b887824 */ /* 0x000fe200078e00ff */
[----:B------:R-:W-:Y:S01]  /*5f30*/  SHF.R.U64 R146, R46, 0x10, R47 ;  /* 0x000000102e927819 */ /* 0x000fe2000000122f */
[----:B--2---:R-:W-:Y:S01]  /*5f40*/  IMAD.U32 R46, R13, 0x10000, RZ ;  /* 0x000100000d2e7824 */ /* 0x004fe200078e00ff */
[----:B------:R-:W-:Y:S01]  /*5f50*/  PRMT R145, R134, 0x5410, R145 ;  /* 0x0000541086917816 */ /* 0x000fe20000000091 */
[----:B------:R-:W-:Y:S01]  /*5f60*/  FMUL.FTZ R147, R45, R144 ;  /* 0x000000902d937220 */ /* 0x000fe20000410000 */
[----:B------:R-:W-:Y:S01]  /*5f70*/  LOP3.LUT R137, R143, 0xffff0000, RZ, 0xc0, !PT ;  /* 0xffff00008f897812 */ /* 0x000fe200078ec0ff */
[-C--:B------:R-:W-:Y:S01]  /*5f80*/  FMUL.FTZ R143, R45, R136.reuse ;  /* 0x000000882d8f7220 */ /* 0x080fe20000410000 */
[----:B------:R-:W-:Y:S01]  /*5f90*/  LOP3.LUT R140, R73, 0xffff0000, RZ, 0xc0, !PT ;  /* 0xffff0000498c7812 */ /* 0x000fe200078ec0ff */
[----:B------:R-:W-:Y:S01]  /*5fa0*/  FFMA.FTZ R45, R46, R136, -R147 ;  /* 0x000000882e2d7223 */ /* 0x000fe20000010893 */
[----:B------:R-:W-:Y:S01]  /*5fb0*/  LOP3.LUT R139, R139, 0xffff0000, RZ, 0xc0, !PT ;  /* 0xffff00008b8b7812 */ /* 0x000fe200078ec0ff */
[----:B------:R-:W-:Y:S01]  /*5fc0*/  IMAD.U32 R136, R138, 0x10000, RZ ;  /* 0x000100008a887824 */ /* 0x000fe200078e00ff */
[----:B------:R-:W-:Y:S01]  /*5fd0*/  PRMT R135, R135, 0x5410, R146 ;  /* 0x0000541087877816 */ /* 0x000fe20000000092 */
[----:B------:R-:W-:-:S02]  /*5fe0*/  IMAD.U32 R146, R145, 0x10000, RZ ;  /* 0x0001000091927824 */ /* 0x000fc400078e00ff */
[----:B------:R-:W-:Y:S01]  /*5ff0*/  FFMA.FTZ R46, R46, R144, R143 ;  /* 0x000000902e2e7223 */ /* 0x000fe2000001008f */
[----:B------:R-:W-:Y:S01]  /*6000*/  SHF.R.U64 R150, R40, 0x10, R41 ;  /* 0x0000001028967819 */ /* 0x000fe20000001229 */
[C---:B------:R-:W-:Y:S01]  /*6010*/  FMUL.FTZ R147, R140.reuse, R137 ;  /* 0x000000898c937220 */ /* 0x040fe20000410000 */
[----:B------:R-:W-:Y:S01]  /*6020*/  LOP3.LUT R44, R13, 0xffff0000, RZ, 0xc0, !PT ;  /* 0xffff00000d2c7812 */ /* 0x000fe200078ec0ff */
[-C--:B------:R-:W-:Y:S01]  /*6030*/  FMUL.FTZ R143, R140, R139.reuse ;  /* 0x0000008b8c8f7220 */ /* 0x080fe20000410000 */
[----:B------:R-:W-:Y:S01]  /*6040*/  FMUL.FTZ R140, R141, R146 ;  /* 0x000000928d8c7220 */ /* 0x000fe20000410000 */
[----:B------:R-:W-:Y:S01]  /*6050*/  IMAD.U32 R73, R15, 0x10000, RZ ;  /* 0x000100000f497824 */ /* 0x000fe200078e00ff */
[----:B------:R-:W-:Y:S01]  /*6060*/  LOP3.LUT R47, R75, 0xffff0000, RZ, 0xc0, !PT ;  /* 0xffff00004b2f7812 */ /* 0x000fe200078ec0ff */
[-C--:B------:R-:W-:Y:S01]  /*6070*/  FMUL.FTZ R141, R141, R136.reuse ;  /* 0x000000888d8d7220 */ /* 0x080fe20000410000 */
[----:B------:R-:W-:Y:S01]  /*6080*/  LOP3.LUT R145, R145, 0xffff0000, RZ, 0xc0, !PT ;  /* 0xffff000091917812 */ /* 0x000fe200078ec0ff */
[C---:B------:R-:W-:Y:S01]  /*6090*/  FFMA.FTZ R134, R44.reuse, R139, -R147 ;  /* 0x0000008b2c867223 */ /* 0x040fe20000010893 */
[----:B------:R-:W-:Y:S01]  /*60a0*/  PRMT R75, R111, 0x5432, R150 ;  /* 0x000054326f4b7816 */ /* 0x000fe20000000096 */
[----:B------:R-:W-:Y:S01]  /*60b0*/  FFMA.FTZ R137, R44, R137, R143 ;  /* 0x000000892c897223 */ /* 0x000fe2000001008f */
[----:B------:R-:W-:Y:S01]  /*60c0*/  LOP3.LUT R42, R15, 0xffff0000, RZ, 0xc0, !PT ;  /* 0xffff00000f2a7812 */ /* 0x000fe200078ec0ff */
[C---:B------:R-:W-:Y:S01]  /*60d0*/  FFMA.FTZ R44, R73.reuse, R136, -R140 ;  /* 0x00000088492c7223 */ /* 0x040fe2000001088c */
[----:B------:R-:W-:Y:S01]  /*60e0*/  LOP3.LUT R138, R138, 0xffff0000, RZ, 0xc0, !PT ;  /* 0xffff00008a8a7812 */ /* 0x000fe200078ec0ff */
[----:B------:R-:W-:Y:S01]  /*60f0*/  FFMA.FTZ R141, R73, R146, R141 ;  /* 0x00000092498d7223 */ /* 0x000fe2000001008d */
[----:B------:R-:W-:Y:S01]  /*6100*/  FMUL.FTZ R73, R47, R145 ;  /* 0x000000912f497220 */ /* 0x000fe20000410000 */
[----:B------:R-:W-:Y:S01]  /*6110*/  IMAD.U32 R41, R72, 0x10000, RZ ;  /* 0x0001000048297824 */ /* 0x000fe200078e00ff */
[----:B------:R-:W-:Y:S01]  /*6120*/  SHF.L.U32 R136, R75, 0x10, RZ ;  /* 0x000000104b887819 */ /* 0x000fe200000006ff */
[----:B------:R-:W-:-:S02]  /*6130*/  IMAD.U32 R140, R142, 0x10000, RZ ;  /* 0x000100008e8c7824 */ /* 0x000fc400078e00ff */
[-C--:B------:R-:W-:Y:S01]  /*6140*/  FMUL.FTZ R139, R47, R138.reuse ;  /* 0x0000008a2f8b7220 */ /* 0x080fe20000410000 */
[----:B------:R-:W-:Y:S01]  /*6150*/  FFMA.FTZ R143, R42, R138, -R73 ;  /* 0x0000008a2a8f7223 */ /* 0x000fe20000010849 */
[----:B------:R-:W-:Y:S02]  /*6160*/  IMAD.U32 R13, R12, 0x10000, RZ ;  /* 0x000100000c0d7824 */ /* 0x000fe400078e00ff */
[C---:B------:R-:W-:Y:S01]  /*6170*/  FMUL.FTZ R138, R41.reuse, R140 ;  /* 0x0000008c298a7220 */ /* 0x040fe20000410000 */
[----:B------:R-:W-:Y:S01]  /*6180*/  FMUL.FTZ R41, R41, R136 ;  /* 0x0000008829297220 */ /* 0x000fe20000410000 */
[----:B------:R-:W-:Y:S01]  /*6190*/  LOP3.LUT R72, R72, 0xffff0000, RZ, 0xc0, !PT ;  /* 0xffff000048487812 */ /* 0x000fe200078ec0ff */
[----:B------:R-:W-:Y:S01]  /*61a0*/  IMAD.U32 R15, R14, 0x10000, RZ ;  /* 0x000100000e0f7824 */ /* 0x000fe200078e00ff */
[----:B------:R-:W-:Y:S01]  /*61b0*/  LOP3.LUT R47, R142, 0xffff0000, RZ, 0xc0, !PT ;  /* 0xffff00008e2f7812 */ /* 0x000fe200078ec0ff */
[----:B------:R-:W-:Y:S01]  /*61c0*/  FFMA.FTZ R140, R13, R140, R41 ;  /* 0x0000008c0d8c7223 */ /* 0x000fe20000010029 */
[----:B------:R-:W-:Y:S01]  /*61d0*/  LOP3.LUT R75, R75, 0xffff0000, RZ, 0xc0, !PT ;  /* 0xffff00004b4b7812 */ /* 0x000fe200078ec0ff */
[----:B------:R-:W-:Y:S01]  /*61e0*/  FFMA.FTZ R42, R42, R145, R139 ;  /* 0x000000912a2a7223 */ /* 0x000fe2000001008b */
[----:B------:R-:W-:Y:S01]  /*61f0*/  LOP3.LUT R40, R14, 0xffff0000, RZ, 0xc0, !PT ;  /* 0xffff00000e287812 */ /* 0x000fe200078ec0ff */
[----:B------:R-:W-:Y:S01]  /*6200*/  IMAD.U32 R14, R74, 0x10000, RZ ;  /* 0x000100004a0e7824 */ /* 0x000fe200078e00ff */
[----:B------:R-:W-:Y:S01]  /*6210*/  LOP3.LUT R12, R12, 0xffff0000, RZ, 0xc0, !PT ;  /* 0xffff00000c0c7812 */ /* 0x000fe200078ec0ff */
[C---:B------:R-:W-:Y:S01]  /*6220*/  IMAD.U32 R41, R135.reuse, 0x10000, RZ ;  /* 0x0001000087297824 */ /* 0x040fe200078e00ff */
[----:B------:R-:W-:Y:S01]  /*6230*/  LOP3.LUT R74, R74, 0xffff0000, RZ, 0xc0, !PT ;  /* 0xffff00004a4a7812 */ /* 0x000fe200078ec0ff */
[C---:B------:R-:W-:Y:S01]  /*6240*/  FMUL.FTZ R73, R72.reuse, R47 ;  /* 0x0000002f48497220 */ /* 0x040fe20000410000 */
[----:B------:R-:W-:Y:S01]  /*6250*/  FMUL.FTZ R139, R72, R75 ;  /* 0x0000004b488b7220 */ /* 0x000fe20000410000 */
[----:B------:R-:W-:Y:S01]  /*6260*/  LOP3.LUT R135, R135, 0xffff0000, RZ, 0xc0, !PT ;  /* 0xffff000087877812 */ /* 0x000fe200078ec0ff */
[----:B------:R-:W-:Y:S01]  /*6270*/  FFMA.FTZ R138, R13, R136, -R138 ;  /* 0x000000880d8a7223 */ /* 0x000fe2000001088a */
[----:B------:R-:W-:-:S02]  /*6280*/  IMAD.U32 R13, R43, 0x10000, RZ ;  /* 0x000100002b0d7824 */ /* 0x000fc400078e00ff */
[C---:B------:R-:W-:Y:S01]  /*6290*/  FFMA.FTZ R73, R12.reuse, R75, -R73 ;  /* 0x0000004b0c497223 */ /* 0x040fe20000010849 */
[----:B------:R-:W-:Y:S01]  /*62a0*/  LOP3.LUT R43, R43, 0xffff0000, RZ, 0xc0, !PT ;  /* 0xffff00002b2b7812 */ /* 0x000fe200078ec0ff */
[----:B------:R-:W-:Y:S01]  /*62b0*/  FFMA.FTZ R139, R12, R47, R139 ;  /* 0x0000002f0c8b7223 */ /* 0x000fe2000001008b */
[----:B------:R-:W-:Y:S01]  /*62c0*/  FMUL.FTZ R12, R14, R41 ;  /* 0x000000290e0c7220 */ /* 0x000fe20000410000 */
[----:B------:R-:W-:Y:S01]  /*62d0*/  FMUL.FTZ R47, R74, R135 ;  /* 0x000000874a2f7220 */ /* 0x000fe20000410000 */
[----:B------:R-:W-:Y:S01]  /*62e0*/  FMUL.FTZ R14, R14, R13 ;  /* 0x0000000d0e0e7220 */ /* 0x000fe20000410000 */
[----:B------:R-:W-:Y:S01]  /*62f0*/  FMUL.FTZ R74, R74, R43 ;  /* 0x0000002b4a4a7220 */ /* 0x000fe20000410000 */
[C---:B------:R-:W-:Y:S01]  /*6300*/  FFMA.FTZ R12, R15.reuse, R13, -R12 ;  /* 0x0000000d0f0c7223 */ /* 0x040fe2000001080c */
        /* <DEDUP_REMOVED lines=8> */
[----:B------:R-:W-:Y:S01]  /*6390*/  IMAD.MOV.U32 R12, RZ, RZ, R138 ;  /* 0x000000ffff0c7224 */ /* 0x000fe200078e008a */
[----:B------:R-:W-:Y:S01]  /*63a0*/  F2FP.BF16.F32.PACK_AB R13, R134, R45 ;  /* 0x0000002d860d723e */ /* 0x000fe200000010ff */
[----:B------:R-:W-:Y:S01]  /*63b0*/  IMAD.MOV.U32 R14, RZ, RZ, R40 ;  /* 0x000000ffff0e7224 */ /* 0x000fe200078e0028 */
[----:B------:R-:W-:Y:S02]  /*63c0*/  F2FP.BF16.F32.PACK_AB R15, R143, R44 ;  /* 0x0000002c8f0f723e */ /* 0x000fe400000010ff */
[----:B------:R-:W-:-:S02]  /*63d0*/  F2FP.BF16.F32.PACK_AB R75, R42, R141 ;  /* 0x0000008d2a4b723e */ /* 0x000fc400000010ff */
[----:B------:R-:W-:-:S07]  /*63e0*/  F2FP.BF16.F32.PACK_AB R72, R139, R140 ;  /* 0x0000008c8b48723e */ /* 0x000fce00000010ff */
.L_x_547:
[----:B------:R-:W-:Y:S05]  /*63f0*/  BSYNC B2 ;  /* 0x0000000000027941 */ /* 0x000fea0003800000 */
.L_x_546:
[----:B------:R-:W-:Y:S01]  /*6400*/  ISETP.GE.AND P4, PT, R11, R108, PT ;  /* 0x0000006c0b00720c */ /* 0x000fe20003f86270 */
[----:B--2---:R4:W-:-:S12]  /*6410*/  ST.E.128 desc[UR42][R102.64], R12 ;  /* 0x0000000c66007985 */ /* 0x0049d8000c101d2a */
[----:B------:R-:W-:-:S05]  /*6420*/  @!P4 IMAD.WIDE R104, R11, 0x2, R104 ;  /* 0x000000020b68c825 */ /* 0x000fca00078e0268 */
[----:B---3--:R4:W-:Y:S02]  /*6430*/  @!P4 ST.E.128 desc[UR42][R104.64], R72 ;  /* 0x000000486800c985 */ /* 0x0089e4000c101d2a */
.L_x_545:
[----:B------:R-:W-:Y:S05]  /*6440*/  BSYNC B1 ;  /* 0x0000000000017941 */ /* 0x000fea0003800000 */
.L_x_544:
[----:B------:R-:W-:-:S03]  /*6450*/  UMOV UR4, 0xffffffff ;  /* 0xffffffff00047882 */ /* 0x000fc60000000000 */
[----:B------:R-:W-:Y:S05]  /*6460*/  BRA.DIV UR4, `(.L_x_548) ;  /* 0x0000015e04f47947 */ /* 0x000fea000b800000 */
[----:B------:R0:W0:Y:S04]  /*6470*/  SHFL.IDX PT, R47, R106, 0x1, 0x181f ;  /* 0x00381f006a2f7f89 */ /* 0x00002800000e0000 */
[----:B------:R0:W0:Y:S02]  /*6480*/  SHFL.IDX PT, R46, R107, 0x1, 0x181f ;  /* 0x00381f006b2e7f89 */ /* 0x00002400000e0000 */
.L_x_833:
[----:B------:R-:W-:Y:S01]  /*6490*/  VIADD R11, R153, 0x20 ;  /* 0x00000020990b7836 */ /* 0x000fe20000000000 */
[----:B------:R-:W-:Y:S04]  /*64a0*/  BSSY B1, `(.L_x_549) ;  /* 0x000007a000017945 */ /* 0x000fe80003800000 */
[----:B------:R-:W-:-:S13]  /*64b0*/  ISETP.GE.OR P4, PT, R11, R96, P1 ;  /* 0x000000600b00720c */ /* 0x000fda0000f86670 */
[----:B------:R-:W-:Y:S05]  /*64c0*/  @P4 BRA `(.L_x_550) ;  /* 0x0000000400dc4947 */ /* 0x000fea0003800000 */
[----:B------:R-:W-:Y:S01]  /*64d0*/  SEL R11, R37, R110, !P0 ;  /* 0x0000006e250b7207 */ /* 0x000fe20004000000 */
[----:B------:R-:W-:Y:S01]  /*64e0*/  BSSY B2, `(.L_x_551) ;  /* 0x0000071000027945 */ /* 0x000fe20003800000 */
[----:B----4-:R-:W-:Y:S02]  /*64f0*/  SHF.R.U32.HI R14, RZ, 0x3, R193 ;  /* 0x00000003ff0e7819 */ /* 0x010fe400000116c1 */
[----:B------:R-:W-:Y:S02]  /*6500*/  SHF.R.S32.HI R12, RZ, 0x1f, R11 ;  /* 0x0000001fff0c7819 */ /* 0x000fe4000001140b */
[C---:B0-----:R-:W-:Y:S02]  /*6510*/  LEA R44, P4, R77.reuse, R46, 0x1 ;  /* 0x0000002e4d2c7211 */ /* 0x041fe400078808ff */
[----:B------:R-:W-:Y:S02]  /*6520*/  LEA.HI R12, R12, R11, RZ, 0x4 ;  /* 0x0000000b0c0c7211 */ /* 0x000fe400078f20ff */
[----:B------:R-:W-:-:S02]  /*6530*/  LEA.HI.X R45, R77, R47, R89, 0x1, P4 ;  /* 0x0000002f4d2d7211 */ /* 0x000fc400020f0c59 */
[----:B------:R-:W-:-:S04]  /*6540*/  LEA.HI.SX32 R12, R12, R79, 0x1c ;  /* 0x0000004f0c0c7211 */ /* 0x000fc800078fe2ff */
[----:B------:R-:W-:Y:S01]  /*6550*/  SHF.R.S32.HI R13, RZ, 0x1f, R12 ;  /* 0x0000001fff0d7819 */ /* 0x000fe2000001140c */
[----:B------:R-:W-:-:S03]  /*6560*/  IMAD.SHL.U32 R11, R12, 0x8, RZ ;  /* 0x000000080c0b7824 */ /* 0x000fc600078e00ff */
[----:B------:R-:W-:Y:S02]  /*6570*/  LEA.HI R13, R13, R12, RZ, 0x3 ;  /* 0x0000000c0d0d7211 */ /* 0x000fe400078f18ff */
[----:B------:R-:W-:-:S03]  /*6580*/  LOP3.LUT R12, R193, 0x38, R11, 0xf8, !PT ;  /* 0x00000038c10c7812 */ /* 0x000fc600078ef80b */
[----:B------:R-:W-:Y:S01]  /*6590*/  IMAD.SHL.U32 R13, R13, 0x400, RZ ;  /* 0x000004000d0d7824 */ /* 0x000fe200078e00ff */
[----:B------:R-:W-:-:S04]  /*65a0*/  LOP3.LUT R12, R12, R14, RZ, 0x3c, !PT ;  /* 0x0000000e0c0c7212 */ /* 0x000fc800078e3cff */
[----:B------:R-:W-:-:S04]  /*65b0*/  LOP3.LUT R13, R13, 0x7fffe000, RZ, 0xc0, !PT ;  /* 0x7fffe0000d0d7812 */ /* 0x000fc800078ec0ff */
[----:B------:R-:W-:Y:S01]  /*65c0*/  IADD3 R12, R12, R13, R199 ;  /* 0x0000000d0c0c7210 */ /* 0x000fe20007ffe0c7 */
[----:B------:R-:W-:-:S04]  /*65d0*/  IMAD R13, R155, 0x4000, R4 ;  /* 0x000040009b0d7824 */ /* 0x000fc800078e0204 */
[----:B------:R-:W-:Y:S02]  /*65e0*/  IMAD R15, R155, 0x4000, R12 ;  /* 0x000040009b0f7824 */ /* 0x000fe400078e020c */
[--C-:B------:R-:W-:Y:S02]  /*65f0*/  IMAD R13, R13, 0x2, R156.reuse ;  /* 0x000000020d0d7824 */ /* 0x100fe400078e029c */
[----:B------:R-:W-:-:S04]  /*6600*/  IMAD R40, R15, 0x2, R156 ;  /* 0x000000020f287824 */ /* 0x000fc800078e029c */
[----:B------:R-:W0:Y:S04]  /*6610*/  LDS.128 R12, [R13+0x18400] ;  /* 0x018400000d0c7984 */ /* 0x000e280000000c00 */
[----:B------:R-:W4:Y:S01]  /*6620*/  LDS.128 R40, [R40+0x18400] ;  /* 0x0184000028287984 */ /* 0x000f220000000c00 */
[----:B------:R-:W-:Y:S05]  /*6630*/  @P3 BRA `(.L_x_552) ;  /* 0x00000004006c3947 */ /* 0x000fea0003800000 */
[----:B--2---:R-:W-:Y:S02]  /*6640*/  SHF.R.U32.HI R105, RZ, 0x10, R49 ;  /* 0x00000010ff697819 */ /* 0x004fe40000011631 */
[--C-:B------:R-:W-:Y:S02]  /*6650*/  SHF.R.U32.HI R73, RZ, 0x10, R53.reuse ;  /* 0x00000010ff497819 */ /* 0x100fe40000011635 */
[----:B------:R-:W-:Y:S01]  /*6660*/  SHF.R.U64 R72, R52, 0x10, R53 ;  /* 0x0000001034487819 */ /* 0x000fe20000001235 */
[----:B----4-:R-:W-:Y:S01]  /*6670*/  IMAD.U32 R53, R41, 0x10000, RZ ;  /* 0x0001000029357824 */ /* 0x010fe200078e00ff */
[----:B------:R-:W-:Y:S01]  /*6680*/  PRMT R132, R132, 0x5410, R105 ;  /* 0x0000541084847816 */ /* 0x000fe20000000069 */
[----:B0-----:R-:W-:Y:S01]  /*6690*/  IMAD.U32 R52, R15, 0x10000, RZ ;  /* 0x000100000f347824 */ /* 0x001fe200078e00ff */
[----:B------:R-:W-:Y:S02]  /*66a0*/  PRMT R130, R130, 0x5410, R73 ;  /* 0x0000541082827816 */ /* 0x000fe40000000049 */
[----:B------:R-:W-:-:S02]  /*66b0*/  SHF.R.U32.HI R75, RZ, 0x10, R51 ;  /* 0x00000010ff4b7819 */ /* 0x000fc40000011633 */
[----:B------:R-:W-:Y:S01]  /*66c0*/  SHF.R.U32.HI R103, RZ, 0x10, R55 ;  /* 0x00000010ff677819 */ /* 0x000fe20000011637 */
[----:B------:R-:W-:Y:S01]  /*66d0*/  IMAD.U32 R73, R130, 0x10000, RZ ;  /* 0x0001000082497824 */ /* 0x000fe200078e00ff */
[----:B------:R-:W-:Y:S01]  /*66e0*/  PRMT R129, R129, 0x5410, R72 ;  /* 0x0000541081817816 */ /* 0x000fe20000000048 */
[----:B------:R-:W-:Y:S01]  /*66f0*/  IMAD.U32 R72, R132, 0x10000, RZ ;  /* 0x0001000084487824 */ /* 0x000fe200078e00ff */
[----:B------:R-:W-:Y:S02]  /*6700*/  SHF.R.U64 R102, R50, 0x10, R51 ;  /* 0x0000001032667819 */ /* 0x000fe40000001233 */
[----:B------:R-:W-:Y:S02]  /*6710*/  SHF.L.U32 R50, R13, 0x10, RZ ;  /* 0x000000100d327819 */ /* 0x000fe400000006ff */
[----:B------:R-:W-:Y:S01]  /*6720*/  PRMT R126, R126, 0x5410, R75 ;  /* 0x000054107e7e7816 */ /* 0x000fe2000000004b */
[CC--:B------:R-:W-:Y:S01]  /*6730*/  FMUL.FTZ R75, R53.reuse, R73.reuse ;  /* 0x00000049354b7220 */ /* 0x0c0fe20000410000 */
[----:B------:R-:W-:Y:S01]  /*6740*/  PRMT R128, R128, 0x5410, R103 ;  /* 0x0000541080807816 */ /* 0x000fe20000000067 */
[-C--:B------:R-:W-:Y:S01]  /*6750*/  FMUL.FTZ R103, R53, R72.reuse ;  /* 0x0000004835677220 */ /* 0x080fe20000410000 */
[----:B------:R-:W-:Y:S01]  /*6760*/  SHF.R.U64 R74, R54, 0x10, R55 ;  /* 0x00000010364a7819 */ /* 0x000fe20000001237 */
[C---:B------:R-:W-:Y:S01]  /*6770*/  FFMA.FTZ R75, R50.reuse, R72, -R75 ;  /* 0x00000048324b7223 */ /* 0x040fe2000001084b */
[----:B------:R-:W-:Y:S01]  /*6780*/  LOP3.LUT R54, R41, 0xffff0000, RZ, 0xc0, !PT ;  /* 0xffff000029367812 */ /* 0x000fe200078ec0ff */
[----:B------:R-:W-:Y:S01]  /*6790*/  FFMA.FTZ R103, R50, R73, R103 ;  /* 0x0000004932677223 */ /* 0x000fe20000010067 */
[----:B------:R-:W-:Y:S01]  /*67a0*/  LOP3.LUT R130, R130, 0xffff0000, RZ, 0xc0, !PT ;  /* 0xffff000082827812 */ /* 0x000fe200078ec0ff */
[----:B------:R-:W-:Y:S01]  /*67b0*/  IMAD.U32 R55, R43, 0x10000, RZ ;  /* 0x000100002b377824 */ /* 0x000fe200078e00ff */
[----:B------:R-:W-:Y:S01]  /*67c0*/  LOP3.LUT R132, R132, 0xffff0000, RZ, 0xc0, !PT ;  /* 0xffff000084847812 */ /* 0x000fe200078ec0ff */
[----:B------:R-:W-:Y:S01]  /*67d0*/  IMAD.U32 R53, R128, 0x10000, RZ ;  /* 0x0001000080357824 */ /* 0x000fe200078e00ff */
[----:B---3--:R-:W-:Y:S01]  /*67e0*/  SHF.R.U64 R104, R48, 0x10, R49 ;  /* 0x0000001030687819 */ /* 0x008fe20000001231 */
[----:B------:R-:W-:Y:S01]  /*67f0*/  IMAD.U32 R50, R126, 0x10000, RZ ;  /* 0x000100007e327824 */ /* 0x000fe200078e00ff */
[----:B------:R-:W-:Y:S01]  /*6800*/  PRMT R127, R127, 0x5410, R74 ;  /* 0x000054107f7f7816 */ /* 0x000fe2000000004a */
[----:B------:R-:W-:Y:S01]  /*6810*/  FMUL.FTZ R72, R54, R130 ;  /* 0x0000008236487220 */ /* 0x000fe20000410000 */
[----:B------:R-:W-:Y:S01]  /*6820*/  LOP3.LUT R51, R13, 0xffff0000, RZ, 0xc0, !PT ;  /* 0xffff00000d337812 */ /* 0x000fe200078ec0ff */
[-C--:B------:R-:W-:Y:S01]  /*6830*/  FMUL.FTZ R73, R55, R53.reuse ;  /* 0x0000003537497220 */ /* 0x080fe20000410000 */
[----:B------:R-:W-:Y:S01]  /*6840*/  LOP3.LUT R43, R43, 0xffff0000, RZ, 0xc0, !PT ;  /* 0xffff00002b2b7812 */ /* 0x000fe200078ec0ff */
[----:B------:R-:W-:Y:S01]  /*6850*/  FMUL.FTZ R74, R55, R50 ;  /* 0x00000032374a7220 */ /* 0x000fe20000410000 */
[----:B------:R-:W-:Y:S01]  /*6860*/  LOP3.LUT R128, R128, 0xffff0000, RZ, 0xc0, !PT ;  /* 0xffff000080807812 */ /* 0x000fe200078ec0ff */
[----:B------:R-:W-:Y:S01]  /*6870*/  FMUL.FTZ R54, R54, R132 ;  /* 0x0000008436367220 */ /* 0x000fe20000410000 */
[----:B------:R-:W-:Y:S01]  /*6880*/  PRMT R133, R133, 0x5410, R104 ;  /* 0x0000541085857816 */ /* 0x000fe20000000068 */
[----:B------:R-:W-:Y:S01]  /*6890*/  FFMA.FTZ R73, R52, R50, -R73 ;  /* 0x0000003234497223 */ /* 0x000fe20000010849 */
[----:B------:R-:W-:Y:S01]  /*68a0*/  LOP3.LUT R126, R126, 0xffff0000, RZ, 0xc0, !PT ;  /* 0xffff00007e7e7812 */ /* 0x000fe200078ec0ff */
[----:B------:R-:W-:Y:S01]  /*68b0*/  FFMA.FTZ R74, R52, R53, R74 ;  /* 0x00000035344a7223 */ /* 0x000fe2000001004a */
[----:B------:R-:W-:Y:S01]  /*68c0*/  LOP3.LUT R49, R15, 0xffff0000, RZ, 0xc0, !PT ;  /* 0xffff00000f317812 */ /* 0x000fe200078ec0ff */
[C---:B------:R-:W-:Y:S01]  /*68d0*/  FFMA.FTZ R72, R51.reuse, R132, -R72 ;  /* 0x0000008433487223 */ /* 0x040fe20000010848 */
[----:B------:R-:W-:Y:S01]  /*68e0*/  FFMA.FTZ R130, R51, R130, R54 ;  /* 0x0000008233827223 */ /* 0x000fe20000010036 */
[----:B------:R-:W-:Y:S01]  /*68f0*/  FMUL.FTZ R52, R43, R128 ;  /* 0x000000802b347220 */ /* 0x000fe20000410000 */
[----:B------:R-:W-:-:S02]  /*6900*/  IMAD.U32 R41, R40, 0x10000, RZ ;  /* 0x0001000028297824 */ /* 0x000fc400078e00ff */
[-C--:B------:R-:W-:Y:S01]  /*6910*/  FMUL.FTZ R54, R43, R126.reuse ;  /* 0x0000007e2b367220 */ /* 0x080fe20000410000 */
[----:B------:R-:W-:Y:S01]  /*6920*/  IMAD.U32 R50, R133, 0x10000, RZ ;  /* 0x0001000085327824 */ /* 0x000fe200078e00ff */
[----:B------:R-:W-:Y:S01]  /*6930*/  LOP3.LUT R40, R40, 0xffff0000, RZ, 0xc0, !PT ;  /* 0xffff000028287812 */ /* 0x000fe200078ec0ff */
[----:B------:R-:W-:Y:S02]  /*6940*/  IMAD.U32 R51, R129, 0x10000, RZ ;  /* 0x0001000081337824 */ /* 0x000fe400078e00ff */
[----:B------:R-:W-:Y:S01]  /*6950*/  FFMA.FTZ R126, R49, R126, -R52 ;  /* 0x0000007e317e7223 */ /* 0x000fe20000010834 */
[----:B------:R-:W-:Y:S01]  /*6960*/  LOP3.LUT R129, R129, 0xffff0000, RZ, 0xc0, !PT ;  /* 0xffff000081817812 */ /* 0x000fe200078ec0ff */
[C---:B------:R-:W-:Y:S01]  /*6970*/  IMAD.U32 R48, R12.reuse, 0x10000, RZ ;  /* 0x000100000c307824 */ /* 0x040fe200078e00ff */
[----:B------:R-:W-:Y:S01]  /*6980*/  LOP3.LUT R133, R133, 0xffff0000, RZ, 0xc0, !PT ;  /* 0xffff000085857812 */ /* 0x000fe200078ec0ff */
[C---:B------:R-:W-:Y:S01]  /*6990*/  FMUL.FTZ R43, R41.reuse, R51 ;  /* 0x00000033292b7220 */ /* 0x040fe20000410000 */
[----:B------:R-:W-:Y:S01]  /*69a0*/  FMUL.FTZ R52, R41, R50 ;  /* 0x0000003229347220 */ /* 0x000fe20000410000 */
[----:B------:R-:W-:Y:S01]  /*69b0*/  PRMT R131, R131, 0x5410, R102 ;  /* 0x0000541083837816 */ /* 0x000fe20000000066 */
[----:B------:R-:W-:Y:S01]  /*69c0*/  FFMA.FTZ R53, R49, R128, R54 ;  /* 0x0000008031357223 */ /* 0x000fe20000010036 */
[----:B------:R-:W-:Y:S01]  /*69d0*/  LOP3.LUT R13, R12, 0xffff0000, RZ, 0xc0, !PT ;  /* 0xffff00000c0d7812 */ /* 0x000fe200078ec0ff */
[----:B------:R-:W-:Y:S01]  /*69e0*/  FMUL.FTZ R54, R40, R129 ;  /* 0x0000008128367220 */ /* 0x000fe20000410000 */
[C---:B------:R-:W-:Y:S01]  /*69f0*/  FFMA.FTZ R43, R48.reuse, R50, -R43 ;  /* 0x00000032302b7223 */ /* 0x040fe2000001082b */
[----:B------:R-:W-:Y:S01]  /*6a00*/  FFMA.FTZ R52, R48, R51, R52 ;  /* 0x0000003330347223 */ /* 0x000fe20000010034 */
[----:B------:R-:W-:-:S02]  /*6a10*/  IMAD.U32 R15, R42, 0x10000, RZ ;  /* 0x000100002a0f7824 */ /* 0x000fc400078e00ff */
[-C--:B------:R-:W-:Y:S01]  /*6a20*/  FMUL.FTZ R48, R40, R133.reuse ;  /* 0x0000008528307220 */ /* 0x080fe20000410000 */
[----:B------:R-:W-:Y:S01]  /*6a30*/  SHF.L.U32 R41, R127, 0x10, RZ ;  /* 0x000000107f297819 */ /* 0x000fe200000006ff */
[----:B------:R-:W-:Y:S01]  /*6a40*/  IMAD.U32 R40, R131, 0x10000, RZ ;  /* 0x0001000083287824 */ /* 0x000fe200078e00ff */
[----:B------:R-:W-:Y:S01]  /*6a50*/  LOP3.LUT R42, R42, 0xffff0000, RZ, 0xc0, !PT ;  /* 0xffff00002a2a7812 */ /* 0x000fe200078ec0ff */
[----:B------:R-:W-:Y:S01]  /*6a60*/  FFMA.FTZ R54, R13, R133, -R54 ;  /* 0x000000850d367223 */ /* 0x000fe20000010836 */
[----:B------:R-:W-:Y:S01]  /*6a70*/  LOP3.LUT R127, R127, 0xffff0000, RZ, 0xc0, !PT ;  /* 0xffff00007f7f7812 */ /* 0x000fe200078ec0ff */
[C---:B------:R-:W-:Y:S01]  /*6a80*/  IMAD.U32 R12, R14.reuse, 0x10000, RZ ;  /* 0x000100000e0c7824 */ /* 0x040fe200078e00ff */
[----:B------:R-:W-:Y:S01]  /*6a90*/  LOP3.LUT R131, R131, 0xffff0000, RZ, 0xc0, !PT ;  /* 0xffff000083837812 */ /* 0x000fe200078ec0ff */
[----:B------:R-:W-:Y:S01]  /*6aa0*/  FFMA.FTZ R13, R13, R129, R48 ;  /* 0x000000810d0d7223 */ /* 0x000fe20000010030 */
[----:B------:R-:W-:Y:S01]  /*6ab0*/  LOP3.LUT R14, R14, 0xffff0000, RZ, 0xc0, !PT ;  /* 0xffff00000e0e7812 */ /* 0x000fe200078ec0ff */
[C---:B------:R-:W-:Y:S01]  /*6ac0*/  FMUL.FTZ R49, R15.reuse, R41 ;  /* 0x000000290f317220 */ /* 0x040fe20000410000 */
[-C--:B------:R-:W-:Y:S01]  /*6ad0*/  FMUL.FTZ R48, R15, R40.reuse ;  /* 0x000000280f307220 */ /* 0x080fe20000410000 */
[C---:B------:R-:W-:Y:S01]  /*6ae0*/  FMUL.FTZ R15, R42.reuse, R127 ;  /* 0x0000007f2a0f7220 */ /* 0x040fe20000410000 */
[----:B------:R-:W-:Y:S01]  /*6af0*/  FMUL.FTZ R42, R42, R131 ;  /* 0x000000832a2a7220 */ /* 0x000fe20000410000 */
[C---:B------:R-:W-:Y:S01]  /*6b00*/  FFMA.FTZ R49, R12.reuse, R40, -R49 ;  /* 0x000000280c317223 */ /* 0x040fe20000010831 */
[----:B------:R-:W-:Y:S01]  /*6b10*/  FFMA.FTZ R48, R12, R41, R48 ;  /* 0x000000290c307223 */ /* 0x000fe20000010030 */
[----:B------:R-:W-:Y:S01]  /*6b20*/  FFMA.FTZ R12, R14, R131, -R15 ;  /* 0x000000830e0c7223 */ /* 0x000fe2000001080f */
[----:B------:R-:W-:Y:S01]  /*6b30*/  F2FP.BF16.F32.PACK_AB R43, R54, R43 ;  /* 0x0000002b362b723e */ /* 0x000fe200000010ff */
        /* <DEDUP_REMOVED lines=10> */
[----:B------:R-:W-:-:S07]  /*6be0*/  F2FP.BF16.F32.PACK_AB R42, R127, R48 ;  /* 0x000000307f2a723e */ /* 0x000fce00000010ff */
.L_x_552:
[----:B------:R-:W-:Y:S05]  /*6bf0*/  BSYNC B2 ;  /* 0x0000000000027941 */ /* 0x000fea0003800000 */
.L_x_551:
[----:B------:R-:W-:Y:S01]  /*6c00*/  ISETP.GE.AND P4, PT, R11, R108, PT ;  /* 0x0000006c0b00720c */ /* 0x000fe20003f86270 */
[----:B0-----:R0:W-:-:S12]  /*6c10*/  ST.E.128 desc[UR42][R44.64], R12 ;  /* 0x0000000c2c007985 */ /* 0x0011d8000c101d2a */
[----:B------:R-:W-:-:S05]  /*6c20*/  @!P4 IMAD.WIDE R46, R11, 0x2, R46 ;  /* 0x000000020b2ec825 */ /* 0x000fca00078e022e */
[----:B----4-:R0:W-:Y:S02]  /*6c30*/  @!P4 ST.E.128 desc[UR42][R46.64], R40 ;  /* 0x000000282e00c985 */ /* 0x0101e4000c101d2a */
.L_x_550:
[----:B------:R-:W-:Y:S05]  /*6c40*/  BSYNC B1 ;  /* 0x0000000000017941 */ /* 0x000fea0003800000 */
.L_x_549:
[----:B------:R-:W-:-:S03]  /*6c50*/  UMOV UR4, 0xffffffff ;  /* 0xffffffff00047882 */ /* 0x000fc60000000000 */
[----:B------:R-:W-:Y:S05]  /*6c60*/  BRA.DIV UR4, `(.L_x_553) ;  /* 0x0000015a04407947 */ /* 0x000fea000b800000 */
[----:B0-----:R0:W0:Y:S04]  /*6c70*/  SHFL.IDX PT, R47, R106, 0x2, 0x181f ;  /* 0x00581f006a2f7f89 */ /* 0x00102800000e0000 */
[----:B------:R0:W0:Y:S02]  /*6c80*/  SHFL.IDX PT, R46, R107, 0x2, 0x181f ;  /* 0x00581f006b2e7f89 */ /* 0x00002400000e0000 */
.L_x_837:
        /* <DEDUP_REMOVED lines=27> */
[----:B------:R-:W-:Y:S01]  /*6e40*/  SHF.R.U64 R73, R60, 0x10, R61 ;  /* 0x000000103c497819 */ /* 0x000fe2000000123d */
[----:B0-----:R-:W-:Y:S01]  /*6e50*/  IMAD.U32 R49, R13, 0x10000, RZ ;  /* 0x000100000d317824 */ /* 0x001fe200078e00ff */
[----:B------:R-:W-:Y:S01]  /*6e60*/  SHF.R.U64 R75, R56, 0x10, R57 ;  /* 0x00000010384b7819 */ /* 0x000fe20000001239 */
[----:B----4-:R-:W-:Y:S01]  /*6e70*/  IMAD.U32 R54, R43, 0x10000, RZ ;  /* 0x000100002b367824 */ /* 0x010fe200078e00ff */
[----:B------:R-:W-:Y:S02]  /*6e80*/  SHF.R.U32.HI R60, RZ, 0x10, R61 ;  /* 0x00000010ff3c7819 */ /* 0x000fe4000001163d */
[----:B------:R-:W-:Y:S02]  /*6e90*/  SHF.R.U32.HI R56, RZ, 0x10, R57 ;  /* 0x00000010ff387819 */ /* 0x000fe40000011639 */
[----:B------:R-:W-:Y:S02]  /*6ea0*/  SHF.R.U64 R57, R58, 0x10, R59 ;  /* 0x000000103a397819 */ /* 0x000fe4000000123b */
[----:B------:R-:W-:-:S02]  /*6eb0*/  PRMT R125, R125, 0x5410, R60 ;  /* 0x000054107d7d7816 */ /* 0x000fc4000000003c */
[----:B------:R-:W-:Y:S02]  /*6ec0*/  PRMT R121, R121, 0x5410, R56 ;  /* 0x0000541079797816 */ /* 0x000fe40000000038 */
[----:B------:R-:W-:Y:S02]  /*6ed0*/  SHF.R.U32.HI R58, RZ, 0x10, R59 ;  /* 0x00000010ff3a7819 */ /* 0x000fe4000001163b */
[----:B------:R-:W-:Y:S01]  /*6ee0*/  SHF.L.U32 R52, R41, 0x10, RZ ;  /* 0x0000001029347819 */ /* 0x000fe200000006ff */
[----:B------:R-:W-:Y:S01]  /*6ef0*/  IMAD.U32 R56, R121, 0x10000, RZ ;  /* 0x0001000079387824 */ /* 0x000fe200078e00ff */
[----:B------:R-:W-:Y:S01]  /*6f00*/  PRMT R118, R118, 0x5410, R57 ;  /* 0x0000541076767816 */ /* 0x000fe20000000039 */
[----:B------:R-:W-:Y:S01]  /*6f10*/  IMAD.U32 R57, R125, 0x10000, RZ ;  /* 0x000100007d397824 */ /* 0x000fe200078e00ff */
[--C-:B------:R-:W-:Y:S02]  /*6f20*/  SHF.R.U64 R59, R62, 0x10, R63.reuse ;  /* 0x000000103e3b7819 */ /* 0x100fe4000000123f */
[----:B------:R-:W-:-:S02]  /*6f30*/  SHF.R.U32.HI R62, RZ, 0x10, R63 ;  /* 0x00000010ff3e7819 */ /* 0x000fc4000001163f */
[----:B------:R-:W-:Y:S01]  /*6f40*/  PRMT R119, R119, 0x5410, R58 ;  /* 0x0000541077777816 */ /* 0x000fe2000000003a */
[CC--:B------:R-:W-:Y:S01]  /*6f50*/  FMUL.FTZ R58, R52.reuse, R57.reuse ;  /* 0x00000039343a7220 */ /* 0x0c0fe20000410000 */
[----:B------:R-:W-:Y:S01]  /*6f60*/  LOP3.LUT R53, R41, 0xffff0000, RZ, 0xc0, !PT ;  /* 0xffff000029357812 */ /* 0x000fe200078ec0ff */
[-C--:B------:R-:W-:Y:S01]  /*6f70*/  FMUL.FTZ R52, R52, R56.reuse ;  /* 0x0000003834347220 */ /* 0x080fe20000410000 */
[----:B------:R-:W-:Y:S01]  /*6f80*/  PRMT R123, R123, 0x5410, R62 ;  /* 0x000054107b7b7816 */ /* 0x000fe2000000003e */
[----:B------:R-:W-:Y:S01]  /*6f90*/  FFMA.FTZ R58, R49, R56, -R58 ;  /* 0x00000038313a7223 */ /* 0x000fe2000001083a */
[----:B------:R-:W-:Y:S01]  /*6fa0*/  LOP3.LUT R125, R125, 0xffff0000, RZ, 0xc0, !PT ;  /* 0xffff00007d7d7812 */ /* 0x000fe200078ec0ff */
[----:B------:R-:W-:Y:S01]  /*6fb0*/  FFMA.FTZ R57, R49, R57, R52 ;  /* 0x0000003931397223 */ /* 0x000fe20000010034 */
[----:B------:R-:W-:Y:S01]  /*6fc0*/  LOP3.LUT R121, R121, 0xffff0000, RZ, 0xc0, !PT ;  /* 0xffff000079797812 */ /* 0x000fe200078ec0ff */
[----:B------:R-:W-:Y:S01]  /*6fd0*/  IMAD.U32 R49, R119, 0x10000, RZ ;  /* 0x0001000077317824 */ /* 0x000fe200078e00ff */
[----:B------:R-:W-:Y:S01]  /*6fe0*/  PRMT R122, R122, 0x5410, R59 ;  /* 0x000054107a7a7816 */ /* 0x000fe2000000003b */
[----:B------:R-:W-:Y:S01]  /*6ff0*/  IMAD.U32 R59, R123, 0x10000, RZ ;  /* 0x000100007b3b7824 */ /* 0x000fe200078e00ff */
[----:B------:R-:W-:Y:S01]  /*7000*/  LOP3.LUT R50, R13, 0xffff0000, RZ, 0xc0, !PT ;  /* 0xffff00000d327812 */ /* 0x000fe200078ec0ff */
[C---:B------:R-:W-:Y:S01]  /*7010*/  FMUL.FTZ R61, R53.reuse, R125 ;  /* 0x0000007d353d7220 */ /* 0x040fe20000410000 */
[----:B------:R-:W-:Y:S01]  /*7020*/  FMUL.FTZ R53, R53, R121 ;  /* 0x0000007935357220 */ /* 0x000fe20000410000 */
[C---:B------:R-:W-:Y:S01]  /*7030*/  IMAD.U32 R41, R40.reuse, 0x10000, RZ ;  /* 0x0001000028297824 */ /* 0x040fe200078e00ff */
[----:B------:R-:W-:Y:S01]  /*7040*/  LOP3.LUT R51, R40, 0xffff0000, RZ, 0xc0, !PT ;  /* 0xffff000028337812 */ /* 0x000fe200078ec0ff */
[C---:B------:R-:W-:Y:S01]  /*7050*/  FMUL.FTZ R63, R54.reuse, R59 ;  /* 0x0000003b363f7220 */ /* 0x040fe20000410000 */
[----:B------:R-:W-:Y:S01]  /*7060*/  LOP3.LUT R55, R43, 0xffff0000, RZ, 0xc0, !PT ;  /* 0xffff00002b377812 */ /* 0x000fe200078ec0ff */
[----:B------:R-:W-:Y:S01]  /*7070*/  FMUL.FTZ R52, R54, R49 ;  /* 0x0000003136347220 */ /* 0x000fe20000410000 */
[----:B------:R-:W-:Y:S01]  /*7080*/  LOP3.LUT R56, R123, 0xffff0000, RZ, 0xc0, !PT ;  /* 0xffff00007b387812 */ /* 0x000fe200078ec0ff */
[----:B------:R-:W-:Y:S01]  /*7090*/  IMAD.U32 R40, R15, 0x10000, RZ ;  /* 0x000100000f287824 */ /* 0x000fe200078e00ff */
[----:B------:R-:W-:Y:S01]  /*70a0*/  PRMT R124, R124, 0x5410, R73 ;  /* 0x000054107c7c7816 */ /* 0x000fe20000000049 */
[C---:B------:R-:W-:Y:S01]  /*70b0*/  FFMA.FTZ R61, R50.reuse, R121, -R61 ;  /* 0x00000079323d7223 */ /* 0x040fe2000001083d */
[----:B------:R-:W-:Y:S01]  /*70c0*/  FFMA.FTZ R54, R50, R125, R53 ;  /* 0x0000007d32367223 */ /* 0x000fe20000010035 */
[----:B------:R-:W-:Y:S01]  /*70d0*/  PRMT R120, R120, 0x5410, R75 ;  /* 0x0000541078787816 */ /* 0x000fe2000000004b */
[C---:B------:R-:W-:Y:S01]  /*70e0*/  FFMA.FTZ R59, R40.reuse, R59, R52 ;  /* 0x0000003b283b7223 */ /* 0x040fe20000010034 */
[----:B------:R-:W-:Y:S01]  /*70f0*/  LOP3.LUT R50, R119, 0xffff0000, RZ, 0xc0, !PT ;  /* 0xffff000077327812 */ /* 0x000fe200078ec0ff */
[----:B------:R-:W-:Y:S01]  /*7100*/  FMUL.FTZ R60, R55, R56 ;  /* 0x00000038373c7220 */ /* 0x000fe20000410000 */
[----:B------:R-:W-:Y:S01]  /*7110*/  LOP3.LUT R15, R15, 0xffff0000, RZ, 0xc0, !PT ;  /* 0xffff00000f0f7812 */ /* 0x000fe200078ec0ff */
[----:B------:R-:W-:Y:S01]  /*7120*/  FFMA.FTZ R63, R40, R49, -R63 ;  /* 0x00000031283f7223 */ /* 0x000fe2000001083f */
[----:B------:R-:W-:-:S02]  /*7130*/  IMAD.U32 R52, R124, 0x10000, RZ ;  /* 0x000100007c347824 */ /* 0x000fc400078e00ff */
[-C--:B------:R-:W-:Y:S01]  /*7140*/  FMUL.FTZ R62, R55, R50.reuse ;  /* 0x00000032373e7220 */ /* 0x080fe20000410000 */
[----:B------:R-:W-:Y:S01]  /*7150*/  IMAD.U32 R40, R120, 0x10000, RZ ;  /* 0x0001000078287824 */ /* 0x000fe200078e00ff */
[----:B------:R-:W-:Y:S01]  /*7160*/  LOP3.LUT R124, R124, 0xffff0000, RZ, 0xc0, !PT ;  /* 0xffff00007c7c7812 */ /* 0x000fe200078ec0ff */
[----:B------:R-:W-:Y:S01]  /*7170*/  FFMA.FTZ R60, R15, R50, -R60 ;  /* 0x000000320f3c7223 */ /* 0x000fe2000001083c */
[C---:B------:R-:W-:Y:S01]  /*7180*/  FMUL.FTZ R50, R41.reuse, R52 ;  /* 0x0000003429327220 */ /* 0x040fe20000410000 */
[C---:B------:R-:W-:Y:S01]  /*7190*/  IMAD.U32 R13, R12.reuse, 0x10000, RZ ;  /* 0x000100000c0d7824 */ /* 0x040fe200078e00ff */
[----:B------:R-:W-:Y:S01]  /*71a0*/  LOP3.LUT R48, R12, 0xffff0000, RZ, 0xc0, !PT ;  /* 0xffff00000c307812 */ /* 0x000fe200078ec0ff */
[----:B------:R-:W-:Y:S01]  /*71b0*/  FMUL.FTZ R41, R41, R40 ;  /* 0x0000002829297220 */ /* 0x000fe20000410000 */
[----:B------:R-:W-:Y:S01]  /*71c0*/  LOP3.LUT R120, R120, 0xffff0000, RZ, 0xc0, !PT ;  /* 0xffff000078787812 */ /* 0x000fe200078ec0ff */
[----:B------:R-:W-:Y:S01]  /*71d0*/  FFMA.FTZ R62, R15, R56, R62 ;  /* 0x000000380f3e7223 */ /* 0x000fe2000001003e */
[----:B------:R-:W-:Y:S01]  /*71e0*/  FMUL.FTZ R15, R51, R124 ;  /* 0x0000007c330f7220 */ /* 0x000fe20000410000 */
[----:B------:R-:W-:-:S02]  /*71f0*/  IMAD.U32 R43, R42, 0x10000, RZ ;  /* 0x000100002a2b7824 */ /* 0x000fc400078e00ff */
[C---:B------:R-:W-:Y:S01]  /*7200*/  FFMA.FTZ R50, R13.reuse, R40, -R50 ;  /* 0x000000280d327223 */ /* 0x040fe20000010832 */
[----:B------:R-:W-:Y:S01]  /*7210*/  FFMA.FTZ R52, R13, R52, R41 ;  /* 0x000000340d347223 */ /* 0x000fe20000010029 */
[----:B------:R-:W-:Y:S01]  /*7220*/  LOP3.LUT R42, R42, 0xffff0000, RZ, 0xc0, !PT ;  /* 0xffff00002a2a7812 */ /* 0x000fe200078ec0ff */
[----:B------:R-:W-:Y:S01]  /*7230*/  FFMA.FTZ R49, R48, R120, -R15 ;  /* 0x0000007830317223 */ /* 0x000fe2000001080f */
[C---:B------:R-:W-:Y:S01]  /*7240*/  IMAD.U32 R40, R122.reuse, 0x10000, RZ ;  /* 0x000100007a287824 */ /* 0x040fe200078e00ff */
[----:B------:R-:W-:Y:S01]  /*7250*/  LOP3.LUT R41, R122, 0xffff0000, RZ, 0xc0, !PT ;  /* 0xffff00007a297812 */ /* 0x000fe200078ec0ff */
[C---:B------:R-:W-:Y:S01]  /*7260*/  IMAD.U32 R13, R118.reuse, 0x10000, RZ ;  /* 0x00010000760d7824 */ /* 0x040fe200078e00ff */
[----:B------:R-:W-:Y:S01]  /*7270*/  LOP3.LUT R15, R118, 0xffff0000, RZ, 0xc0, !PT ;  /* 0xffff0000760f7812 */ /* 0x000fe200078ec0ff */
[C---:B------:R-:W-:Y:S02]  /*7280*/  IMAD.U32 R12, R14.reuse, 0x10000, RZ ;  /* 0x000100000e0c7824 */ /* 0x040fe400078e00ff */
[C---:B------:R-:W-:Y:S01]  /*7290*/  FMUL.FTZ R53, R43.reuse, R40 ;  /* 0x000000282b357220 */ /* 0x040fe20000410000 */
[----:B------:R-:W-:Y:S01]  /*72a0*/  LOP3.LUT R14, R14, 0xffff0000, RZ, 0xc0, !PT ;  /* 0xffff00000e0e7812 */ /* 0x000fe200078ec0ff */
[----:B------:R-:W-:Y:S01]  /*72b0*/  FMUL.FTZ R43, R43, R13 ;  /* 0x0000000d2b2b7220 */ /* 0x000fe20000410000 */
[C---:B------:R-:W-:Y:S01]  /*72c0*/  FMUL.FTZ R55, R42.reuse, R41 ;  /* 0x000000292a377220 */ /* 0x040fe20000410000 */
[----:B------:R-:W-:Y:S01]  /*72d0*/  FMUL.FTZ R42, R42, R15 ;  /* 0x0000000f2a2a7220 */ /* 0x000fe20000410000 */
[----:B------:R-:W-:Y:S01]  /*72e0*/  FMUL.FTZ R51, R51, R120 ;  /* 0x0000007833337220 */ /* 0x000fe20000410000 */
[C---:B------:R-:W-:Y:S01]  /*72f0*/  FFMA.FTZ R53, R12.reuse, R13, -R53 ;  /* 0x0000000d0c357223 */ /* 0x040fe20000010835 */
[----:B------:R-:W-:Y:S01]  /*7300*/  FFMA.FTZ R43, R12, R40, R43 ;  /* 0x000000280c2b7223 */ /* 0x000fe2000001002b */
[C---:B------:R-:W-:Y:S01]  /*7310*/  FFMA.FTZ R12, R14.reuse, R15, -R55 ;  /* 0x0000000f0e0c7223 */ /* 0x040fe20000010837 */
[----:B------:R-:W-:Y:S01]  /*7320*/  FFMA.FTZ R42, R14, R41, R42 ;  /* 0x000000290e2a7223 */ /* 0x000fe2000001002a */
[----:B------:R-:W-:Y:S01]  /*7330*/  FFMA.FTZ R51, R48, R124, R51 ;  /* 0x0000007c30337223 */ /* 0x000fe20000010033 */
[----:B------:R-:W-:-:S02]  /*7340*/  F2FP.BF16.F32.PACK_AB R59, R62, R59 ;  /* 0x0000003b3e3b723e */ /* 0x000fc400000010ff */
[----:B------:R-:W-:Y:S02]  /*7350*/  F2FP.BF16.F32.PACK_AB R50, R49, R50 ;  /* 0x000000323132723e */ /* 0x000fe400000010ff */
[----:B------:R-:W-:Y:S02]  /*7360*/  F2FP.BF16.F32.PACK_AB R14, R12, R53 ;  /* 0x000000350c0e723e */ /* 0x000fe400000010ff */
[----:B------:R-:W-:Y:S01]  /*7370*/  F2FP.BF16.F32.PACK_AB R42, R42, R43 ;  /* 0x0000002b2a2a723e */ /* 0x000fe200000010ff */
[----:B------:R-:W-:Y:S01]  /*7380*/  IMAD.MOV.U32 R43, RZ, RZ, R59 ;  /* 0x000000ffff2b7224 */ /* 0x000fe200078e003b */
[----:B------:R-:W-:Y:S02]  /*7390*/  F2FP.BF16.F32.PACK_AB R13, R61, R58 ;  /* 0x0000003a3d0d723e */ /* 0x000fe400000010ff */
[----:B------:R-:W-:Y:S02]  /*73a0*/  F2FP.BF16.F32.PACK_AB R15, R60, R63 ;  /* 0x0000003f3c0f723e */ /* 0x000fe400000010ff */
[----:B------:R-:W-:-:S02]  /*73b0*/  F2FP.BF16.F32.PACK_AB R41, R54, R57 ;  /* 0x000000393629723e */ /* 0x000fc400000010ff */
[----:B------:R-:W-:Y:S02]  /*73c0*/  F2FP.BF16.F32.PACK_AB R40, R51, R52 ;  /* 0x000000343328723e */ /* 0x000fe400000010ff */
[----:B------:R-:W-:-:S07]  /*73d0*/  MOV R12, R50 ;  /* 0x00000032000c7202 */ /* 0x000fce0000000f00 */
.L_x_557:
[----:B------:R-:W-:Y:S05]  /*73e0*/  BSYNC B2 ;  /* 0x0000000000027941 */ /* 0x000fea0003800000 */
.L_x_556:
[----:B------:R-:W-:Y:S01]  /*73f0*/  ISETP.GE.AND P4, PT, R11, R108, PT ;  /* 0x0000006c0b00720c */ /* 0x000fe20003f86270 */
[----:B0-----:R0:W-:-:S12]  /*7400*/  ST.E.128 desc[UR42][R44.64], R12 ;  /* 0x0000000c2c007985 */ /* 0x0011d8000c101d2a */
[----:B------:R-:W-:-:S05]  /*7410*/  @!P4 IMAD.WIDE R46, R11, 0x2, R46 ;  /* 0x000000020b2ec825 */ /* 0x000fca00078e022e */
[----:B----4-:R0:W-:Y:S02]  /*7420*/  @!P4 ST.E.128 desc[UR42][R46.64], R40 ;  /* 0x000000282e00c985 */ /* 0x0101e4000c101d2a */
.L_x_555:
[----:B------:R-:W-:Y:S05]  /*7430*/  BSYNC B1 ;  /* 0x0000000000017941 */ /* 0x000fea0003800000 */
.L_x_554:
[----:B------:R-:W-:-:S03]  /*7440*/  UMOV UR4, 0xffffffff ;  /* 0xffffffff00047882 */ /* 0x000fc60000000000 */
[----:B------:R-:W-:Y:S05]  /*7450*/  BRA.DIV UR4, `(.L_x_558) ;  /* 0x0000015204907947 */ /* 0x000fea000b800000 */
[----:B0-----:R-:W0:Y:S04]  /*7460*/  SHFL.IDX PT, R106, R106, 0x3, 0x181f ;  /* 0x00781f006a6a7f89 */ /* 0x001e2800000e0000 */
[----:B------:R-:W0:Y:S02]  /*7470*/  SHFL.IDX PT, R107, R107, 0x3, 0x181f ;  /* 0x00781f006b6b7f89 */ /* 0x000e2400000e0000 */
.L_x_841:
[----:B------:R-:W-:-:S05]  /*7480*/  VIADD R11, R153, 0x60 ;  /* 0x00000060990b7836 */ /* 0x000fca0000000000 */
[----:B------:R-:W-:-:S13]  /*7490*/  ISETP.GE.OR P4, PT, R11, R96, P1 ;  /* 0x000000600b00720c */ /* 0x000fda0000f86670 */
[----:B------:R-:W-:Y:S05]  /*74a0*/  @P4 BRA `(.L_x_531) ;  /* 0x0000000c00944947 */ /* 0x000fea0003800000 */
[----:B------:R-:W-:Y:S01]  /*74b0*/  SEL R110, R37, R110, !P0 ;  /* 0x0000006e256e7207 */ /* 0x000fe20004000000 */
[----:B------:R-:W-:Y:S01]  /*74c0*/  BSSY B1, `(.L_x_559) ;  /* 0x0000072000017945 */ /* 0x000fe20003800000 */
[----:B----4-:R-:W-:Y:S02]  /*74d0*/  SHF.R.U32.HI R14, RZ, 0x3, R159 ;  /* 0x00000003ff0e7819 */ /* 0x010fe4000001169f */
[----:B------:R-:W-:Y:S02]  /*74e0*/  SHF.R.S32.HI R11, RZ, 0x1f, R110 ;  /* 0x0000001fff0b7819 */ /* 0x000fe4000001146e */
[----:B0-----:R-:W-:Y:S02]  /*74f0*/  LEA R44, P4, R77, R107, 0x1 ;  /* 0x0000006b4d2c7211 */ /* 0x001fe400078808ff */
        /* <DEDUP_REMOVED lines=18> */
[--C-:B------:R-:W-:Y:S01]  /*7620*/  SHF.R.U64 R56, R68, 0x10, R69.reuse ;  /* 0x0000001044387819 */ /* 0x100fe20000001245 */
[----:B----4-:R-:W-:Y:S01]  /*7630*/  IMAD.U32 R50, R41, 0x10000, RZ ;  /* 0x0001000029327824 */ /* 0x010fe200078e00ff */
[----:B------:R-:W-:Y:S01]  /*7640*/  SHF.R.U32.HI R68, RZ, 0x10, R69 ;  /* 0x00000010ff447819 */ /* 0x000fe20000011645 */
[----:B0-----:R-:W-:Y:S01]  /*7650*/  IMAD.U32 R46, R13, 0x10000, RZ ;  /* 0x000100000d2e7824 */ /* 0x001fe200078e00ff */
[--C-:B------:R-:W-:Y:S01]  /*7660*/  SHF.R.U64 R60, R64, 0x10, R65.reuse ;  /* 0x00000010403c7819 */ /* 0x100fe20000001241 */
[----:B------:R-:W-:Y:S01]  /*7670*/  IMAD.U32 R52, R43, 0x10000, RZ ;  /* 0x000100002b347824 */ /* 0x000fe200078e00ff */
[----:B------:R-:W-:Y:S01]  /*7680*/  SHF.R.U32.HI R65, RZ, 0x10, R65 ;  /* 0x00000010ff417819 */ /* 0x000fe20000011641 */
[----:B------:R-:W-:Y:S01]  /*7690*/  IMAD.U32 R48, R40, 0x10000, RZ ;  /* 0x0001000028307824 */ /* 0x000fe200078e00ff */
[----:B------:R-:W-:Y:S02]  /*76a0*/  PRMT R109, R109, 0x5410, R68 ;  /* 0x000054106d6d7816 */ /* 0x000fe40000000044 */
[----:B------:R-:W-:-:S02]  /*76b0*/  SHF.R.U64 R54, R70, 0x10, R71 ;  /* 0x0000001046367819 */ /* 0x000fc40000001247 */
[----:B------:R-:W-:Y:S01]  /*76c0*/  PRMT R114, R114, 0x5410, R65 ;  /* 0x0000541072727816 */ /* 0x000fe20000000041 */
[----:B------:R-:W-:Y:S01]  /*76d0*/  IMAD.U32 R57, R109, 0x10000, RZ ;  /* 0x000100006d397824 */ /* 0x000fe200078e00ff */
[----:B------:R-:W-:Y:S02]  /*76e0*/  SHF.R.U64 R58, R66, 0x10, R67 ;  /* 0x00000010423a7819 */ /* 0x000fe40000001243 */
[----:B------:R-:W-:Y:S01]  /*76f0*/  SHF.R.U32.HI R71, RZ, 0x10, R71 ;  /* 0x00000010ff477819 */ /* 0x000fe20000011647 */
[----:B------:R-:W-:Y:S01]  /*7700*/  IMAD.U32 R55, R114, 0x10000, RZ ;  /* 0x0001000072377824 */ /* 0x000fe200078e00ff */
[----:B------:R-:W-:Y:S01]  /*7710*/  SHF.R.U32.HI R67, RZ, 0x10, R67 ;  /* 0x00000010ff437819 */ /* 0x000fe20000011643 */
[----:B------:R-:W-:Y:S01]  /*7720*/  FMUL.FTZ R59, R50, R57 ;  /* 0x00000039323b7220 */ /* 0x000fe20000410000 */
[----:B------:R-:W-:Y:S01]  /*7730*/  PRMT R112, R112, 0x5410, R71 ;  /* 0x0000541070707816 */ /* 0x000fe20000000047 */
[----:B------:R-:W-:Y:S01]  /*7740*/  FMUL.FTZ R61, R50, R55 ;  /* 0x00000037323d7220 */ /* 0x000fe20000410000 */
[----:B------:R-:W-:-:S02]  /*7750*/  PRMT R116, R116, 0x5410, R67 ;  /* 0x0000541074747816 */ /* 0x000fc40000000043 */
[----:B------:R-:W-:Y:S01]  /*7760*/  PRMT R111, R111, 0x5410, R56 ;  /* 0x000054106f6f7816 */ /* 0x000fe20000000038 */
[----:B------:R-:W-:Y:S01]  /*7770*/  FFMA.FTZ R56, R46, R55, -R59 ;  /* 0x000000372e387223 */ /* 0x000fe2000001083b */
[----:B------:R-:W-:Y:S01]  /*7780*/  PRMT R113, R113, 0x5410, R54 ;  /* 0x0000541071717816 */ /* 0x000fe20000000036 */
[----:B------:R-:W-:Y:S01]  /*7790*/  IMAD.U32 R59, R112, 0x10000, RZ ;  /* 0x00010000703b7824 */ /* 0x000fe200078e00ff */
[----:B------:R-:W-:Y:S01]  /*77a0*/  LOP3.LUT R51, R41, 0xffff0000, RZ, 0xc0, !PT ;  /* 0xffff000029337812 */ /* 0x000fe200078ec0ff */
[----:B------:R-:W-:Y:S01]  /*77b0*/  IMAD.U32 R55, R116, 0x10000, RZ ;  /* 0x0001000074377824 */ /* 0x000fe200078e00ff */
[----:B------:R-:W-:Y:S01]  /*77c0*/  LOP3.LUT R54, R109, 0xffff0000, RZ, 0xc0, !PT ;  /* 0xffff00006d367812 */ /* 0x000fe200078ec0ff */
[----:B------:R-:W-:Y:S01]  /*77d0*/  FFMA.FTZ R61, R46, R57, R61 ;  /* 0x000000392e3d7223 */ /* 0x000fe2000001003d */
[----:B------:R-:W-:Y:S01]  /*77e0*/  LOP3.LUT R114, R114, 0xffff0000, RZ, 0xc0, !PT ;  /* 0xffff000072727812 */ /* 0x000fe200078ec0ff */
[----:B------:R-:W-:Y:S01]  /*77f0*/  FMUL.FTZ R57, R52, R59 ;  /* 0x0000003b34397220 */ /* 0x000fe20000410000 */
[----:B------:R-:W-:Y:S01]  /*7800*/  LOP3.LUT R47, R13, 0xffff0000, RZ, 0xc0, !PT ;  /* 0xffff00000d2f7812 */ /* 0x000fe200078ec0ff */
[----:B------:R-:W-:Y:S01]  /*7810*/  FMUL.FTZ R50, R51, R54 ;  /* 0x0000003633327220 */ /* 0x000fe20000410000 */
[----:B------:R-:W-:Y:S01]  /*7820*/  LOP3.LUT R49, R40, 0xffff0000, RZ, 0xc0, !PT ;  /* 0xffff000028317812 */ /* 0x000fe200078ec0ff */
[----:B------:R-:W-:Y:S01]  /*7830*/  IMAD.U32 R40, R15, 0x10000, RZ ;  /* 0x000100000f287824 */ /* 0x000fe200078e00ff */
[----:B------:R-:W-:Y:S01]  /*7840*/  LOP3.LUT R53, R43, 0xffff0000, RZ, 0xc0, !PT ;  /* 0xffff00002b357812 */ /* 0x000fe200078ec0ff */
[-C--:B------:R-:W-:Y:S01]  /*7850*/  FMUL.FTZ R52, R52, R55.reuse ;  /* 0x0000003734347220 */ /* 0x080fe20000410000 */
[----:B------:R-:W-:Y:S01]  /*7860*/  PRMT R115, R115, 0x5410, R60 ;  /* 0x0000541073737816 */ /* 0x000fe2000000003c */
[-C--:B------:R-:W-:Y:S01]  /*7870*/  FMUL.FTZ R46, R51, R114.reuse ;  /* 0x00000072332e7220 */ /* 0x080fe20000410000 */
[----:B------:R-:W-:Y:S01]  /*7880*/  LOP3.LUT R112, R112, 0xffff0000, RZ, 0xc0, !PT ;  /* 0xffff000070707812 */ /* 0x000fe200078ec0ff */
[----:B------:R-:W-:Y:S01]  /*7890*/  FFMA.FTZ R51, R47, R114, -R50 ;  /* 0x000000722f337223 */ /* 0x000fe20000010832 */
[----:B------:R-:W-:Y:S01]  /*78a0*/  LOP3.LUT R116, R116, 0xffff0000, RZ, 0xc0, !PT ;  /* 0xffff000074747812 */ /* 0x000fe200078ec0ff */
[C---:B------:R-:W-:Y:S01]  /*78b0*/  FFMA.FTZ R57, R40.reuse, R55, -R57 ;  /* 0x0000003728397223 */ /* 0x040fe20000010839 */
[----:B------:R-:W-:Y:S01]  /*78c0*/  LOP3.LUT R41, R15, 0xffff0000, RZ, 0xc0, !PT ;  /* 0xffff00000f297812 */ /* 0x000fe200078ec0ff */
[----:B------:R-:W-:Y:S01]  /*78d0*/  FFMA.FTZ R52, R40, R59, R52 ;  /* 0x0000003b28347223 */ /* 0x000fe20000010034 */
[----:B------:R-:W-:Y:S01]  /*78e0*/  FFMA.FTZ R54, R47, R54, R46 ;  /* 0x000000362f367223 */ /* 0x000fe2000001002e */
[----:B------:R-:W-:Y:S01]  /*78f0*/  FMUL.FTZ R50, R53, R112 ;  /* 0x0000007035327220 */ /* 0x000fe20000410000 */
[----:B------:R-:W-:Y:S01]  /*7900*/  IMAD.U32 R40, R115, 0x10000, RZ ;  /* 0x0001000073287824 */ /* 0x000fe200078e00ff */
[----:B------:R-:W-:Y:S01]  /*7910*/  PRMT R117, R117, 0x5410, R58 ;  /* 0x0000541075757816 */ /* 0x000fe2000000003a */
[----:B------:R-:W-:-:S02]  /*7920*/  IMAD.U32 R46, R111, 0x10000, RZ ;  /* 0x000100006f2e7824 */ /* 0x000fc400078e00ff */
[-C--:B------:R-:W-:Y:S01]  /*7930*/  FMUL.FTZ R58, R53, R116.reuse ;  /* 0x00000074353a7220 */ /* 0x080fe20000410000 */
[----:B------:R-:W-:Y:S02]  /*7940*/  IMAD.U32 R13, R12, 0x10000, RZ ;  /* 0x000100000c0d7824 */ /* 0x000fe400078e00ff */
[----:B------:R-:W-:Y:S01]  /*7950*/  FFMA.FTZ R116, R41, R116, -R50 ;  /* 0x0000007429747223 */ /* 0x000fe20000010832 */
[C---:B------:R-:W-:Y:S01]  /*7960*/  FMUL.FTZ R47, R48.reuse, R40 ;  /* 0x00000028302f7220 */ /* 0x040fe20000410000 */
[-C--:B------:R-:W-:Y:S01]  /*7970*/  FMUL.FTZ R50, R48, R46.reuse ;  /* 0x0000002e30327220 */ /* 0x080fe20000410000 */
[----:B------:R-:W-:Y:S01]  /*7980*/  LOP3.LUT R111, R111, 0xffff0000, RZ, 0xc0, !PT ;  /* 0xffff00006f6f7812 */ /* 0x000fe200078ec0ff */
[C---:B------:R-:W-:Y:S02]  /*7990*/  IMAD.U32 R43, R42.reuse, 0x10000, RZ ;  /* 0x000100002a2b7824 */ /* 0x040fe400078e00ff */
[C---:B------:R-:W-:Y:S01]  /*79a0*/  FFMA.FTZ R47, R13.reuse, R46, R47 ;  /* 0x0000002e0d2f7223 */ /* 0x040fe2000001002f */
[----:B------:R-:W-:Y:S01]  /*79b0*/  FFMA.FTZ R50, R13, R40, -R50 ;  /* 0x000000280d327223 */ /* 0x000fe20000010832 */
        /* <DEDUP_REMOVED lines=10> */
[----:B------:R-:W-:Y:S01]  /*7a60*/  FMUL.FTZ R13, R42, R113 ;  /* 0x000000712a0d7220 */ /* 0x000fe20000410000 */
[C---:B------:R-:W-:Y:S01]  /*7a70*/  SHF.L.U32 R15, R14.reuse, 0x10, RZ ;  /* 0x000000100e0f7819 */ /* 0x040fe200000006ff */
[-C--:B------:R-:W-:Y:S01]  /*7a80*/  FMUL.FTZ R49, R49, R115.reuse ;  /* 0x0000007331317220 */ /* 0x080fe20000410000 */
[----:B------:R-:W-:Y:S01]  /*7a90*/  LOP3.LUT R14, R14, 0xffff0000, RZ, 0xc0, !PT ;  /* 0xffff00000e0e7812 */ /* 0x000fe200078ec0ff */
[----:B------:R-:W-:Y:S01]  /*7aa0*/  FFMA.FTZ R41, R12, R115, -R41 ;  /* 0x000000730c297223 */ /* 0x000fe20000010829 */
[-C--:B------:R-:W-:Y:S01]  /*7ab0*/  FMUL.FTZ R43, R43, R40.reuse ;  /* 0x000000282b2b7220 */ /* 0x080fe20000410000 */
[----:B------:R-:W-:Y:S01]  /*7ac0*/  FMUL.FTZ R42, R42, R117 ;  /* 0x000000752a2a7220 */ /* 0x000fe20000410000 */
[----:B------:R-:W-:Y:S01]  /*7ad0*/  FFMA.FTZ R12, R12, R111, R49 ;  /* 0x0000006f0c0c7223 */ /* 0x000fe20000010031 */
[C---:B------:R-:W-:Y:S01]  /*7ae0*/  FFMA.FTZ R48, R15.reuse, R40, -R48 ;  /* 0x000000280f307223 */ /* 0x040fe20000010830 */
[----:B------:R-:W-:Y:S01]  /*7af0*/  FFMA.FTZ R43, R15, R46, R43 ;  /* 0x0000002e0f2b7223 */ /* 0x000fe2000001002b */
[C---:B------:R-:W-:Y:S01]  /*7b00*/  FFMA.FTZ R13, R14.reuse, R117, -R13 ;  /* 0x000000750e0d7223 */ /* 0x040fe2000001080d */
[----:B------:R-:W-:Y:S01]  /*7b10*/  FFMA.FTZ R42, R14, R113, R42 ;  /* 0x000000710e2a7223 */ /* 0x000fe2000001002a */
[----:B------:R-:W-:-:S02]  /*7b20*/  F2FP.BF16.F32.PACK_AB R51, R51, R56 ;  /* 0x000000383333723e */ /* 0x000fc400000010ff */
[----:B------:R-:W-:Y:S02]  /*7b30*/  F2FP.BF16.F32.PACK_AB R54, R54, R61 ;  /* 0x0000003d3636723e */ /* 0x000fe400000010ff */
[----:B------:R-:W-:Y:S02]  /*7b40*/  F2FP.BF16.F32.PACK_AB R50, R41, R50 ;  /* 0x000000322932723e */ /* 0x000fe400000010ff */
[----:B------:R-:W-:Y:S01]  /*7b50*/  F2FP.BF16.F32.PACK_AB R52, R53, R52 ;  /* 0x000000343534723e */ /* 0x000fe200000010ff */
[----:B------:R-:W-:Y:S01]  /*7b60*/  IMAD.MOV.U32 R41, RZ, RZ, R54 ;  /* 0x000000ffff297224 */ /* 0x000fe200078e0036 */
[----:B------:R-:W-:Y:S01]  /*7b70*/  F2FP.BF16.F32.PACK_AB R40, R12, R47 ;  /* 0x0000002f0c28723e */ /* 0x000fe200000010ff */
[----:B------:R-:W-:Y:S01]  /*7b80*/  IMAD.MOV.U32 R12, RZ, RZ, R50 ;  /* 0x000000ffff0c7224 */ /* 0x000fe200078e0032 */
[----:B------:R-:W-:Y:S01]  /*7b90*/  F2FP.BF16.F32.PACK_AB R14, R13, R48 ;  /* 0x000000300d0e723e */ /* 0x000fe200000010ff */
[----:B------:R-:W-:Y:S01]  /*7ba0*/  IMAD.MOV.U32 R13, RZ, RZ, R51 ;  /* 0x000000ffff0d7224 */ /* 0x000fe200078e0033 */
[----:B------:R-:W-:-:S02]  /*7bb0*/  F2FP.BF16.F32.PACK_AB R42, R42, R43 ;  /* 0x0000002b2a2a723e */ /* 0x000fc400000010ff */
[----:B------:R-:W-:Y:S02]  /*7bc0*/  F2FP.BF16.F32.PACK_AB R15, R116, R57 ;  /* 0x00000039740f723e */ /* 0x000fe400000010ff */
[----:B------:R-:W-:-:S07]  /*7bd0*/  MOV R43, R52 ;  /* 0x00000034002b7202 */ /* 0x000fce0000000f00 */
.L_x_560:
[----:B------:R-:W-:Y:S05]  /*7be0*/  BSYNC B1 ;  /* 0x0000000000017941 */ /* 0x000fea0003800000 */
.L_x_559:
[----:B------:R-:W-:Y:S01]  /*7bf0*/  ISETP.GE.AND P3, PT, R11, R108, PT ;  /* 0x0000006c0b00720c */ /* 0x000fe20003f66270 */
[----:B0-----:R0:W-:Y:S02]  /*7c00*/  ST.E.128 desc[UR42][R44.64], R12 ;  /* 0x0000000c2c007985 */ /* 0x0011e4000c101d2a */
[----:B0-----:R-:W-:Y:S02]  /*7c10*/  IMAD.MOV.U32 R12, RZ, RZ, R107 ;  /* 0x000000ffff0c7224 */ /* 0x001fe400078e006b */
[----:B------:R-:W-:-:S08]  /*7c20*/  IMAD.MOV.U32 R13, RZ, RZ, R106 ;  /* 0x000000ffff0d7224 */ /* 0x000fd000078e006a */
[----:B------:R-:W-:Y:S05]  /*7c30*/  @P3 BRA `(.L_x_531) ;  /* 0x0000000400b03947 */ /* 0x000fea0003800000 */
[----:B------:R-:W-:-:S05]  /*7c40*/  IMAD.WIDE R12, R11, 0x2, R12 ;  /* 0x000000020b0c7825 */ /* 0x000fca00078e020c */
[----:B----4-:R0:W-:Y:S01]  /*7c50*/  ST.E.128 desc[UR42][R12.64], R40 ;  /* 0x000000280c007985 */ /* 0x0101e2000c101d2a */
[----:B------:R-:W-:Y:S05]  /*7c60*/  BRA `(.L_x_531) ;  /* 0x0000000400a47947 */ /* 0x000fea0003800000 */
.L_x_490:
[----:B------:R-:W-:-:S06]  /*7c70*/  UISETP.NE.AND UP0, UPT, UR41, 0x3, UPT ;  /* 0x000000032900788c */ /* 0x000fcc000bf05270 */
[----:B------:R-:W-:-:S13]  /*7c80*/  PLOP3.LUT P5, PT, PT, PT, UP0, 0x80, 0x0 ;  /* 0x000000000000781c */ /* 0x000fda0003faf008 */
[----:B------:R-:W-:Y:S05]  /*7c90*/  @!P5 BRA `(.L_x_561) ;  /* 0x000000000004d947 */ /* 0x000fea0003800000 */
[----:B------:R-:W-:Y:S01]  /*7ca0*/  BPT.TRAP 0x1 ;  /* 0x000000040000795c */ /* 0x000fe20000300000 */
.L_x_561:
[----:B------:R-:W-:Y:S01]  /*7cb0*/  IMAD R90, R155, 0x8, R156 ;  /* 0x000000089b5a7824 */ /* 0x000fe200078e029c */
[----:B------:R-:W-:Y:S01]  /*7cc0*/  SHF.L.U32 R101, R154, 0x1f, RZ ;  /* 0x0000001f9a657819 */ /* 0x000fe200000006ff */
[----:B------:R-:W-:Y:S01]  /*7cd0*/  BSSY B1, `(.L_x_562) ;  /* 0x0000004000017945 */ /* 0x000fe20003800000 */
[----:B------:R-:W-:Y:S02]  /*7ce0*/  SHF.R.S32.HI R98, RZ, 0x1f, R99 ;  /* 0x0000001fff627819 */ /* 0x000fe40000011463 */
[----:B------:R-:W1:Y:S02]  /*7cf0*/  SYNCS.PHASECHK.TRANS64.TRYWAIT P3, [R90+URZ+0x28890], R101 ;  /* 0x028890655a0075a7 */ /* 0x000e64000806017f */
[----:B-1----:R-:W-:Y:S05]  /*7d00*/  @!P3 BRA `(.L_x_563) ;  /* 0x0000014800b0b947 */ /* 0x002fea0003800000 */
.L_x_842:
[----:B------:R-:W-:Y:S05]  /*7d10*/  BSYNC B1 ;  /* 0x0000000000017941 */ /* 0x000fea0003800000 */
.L_x_562:
[----:B------:R-:W-:Y:S01]  /*7d20*/  ULDC.64 UR4, c[0x0][0x300] ;  /* 0x0000c00000047ab9 */ /* 0x000fe20000000a00 */
[----:B-----5:R-:W-:Y:S01]  /*7d30*/  SHF.R.S32.HI R97, RZ, 0x1f, R100 ;  /* 0x0000001fff617819 */ /* 0x020fe20000011464 */
[----:B------:R-:W-:Y:S01]  /*7d40*/  IMAD R14, R98, UR4, RZ ;  /* 0x00000004620e7c24 */ /* 0x000fe2000f8e02ff */
[----:B------:R-:W-:Y:S01]  /*7d50*/  ULDC.64 UR6, c[0x0][0x2e8] ;  /* 0x0000ba0000067ab9 */ /* 0x000fe20000000a00 */
[----:B0-----:R-:W-:-:S04]  /*7d60*/  IMAD.WIDE.U32 R12, R99, UR4, RZ ;  /* 0x00000004630c7c25 */ /* 0x001fc8000f8e00ff */
[----:B------:R-:W-:Y:S01]  /*7d70*/  IMAD R11, R99, UR5, R14 ;  /* 0x00000005630b7c24 */ /* 0x000fe2000f8e020e */
[----:B------:R-:W-:Y:S01]  /*7d80*/  ULDC.64 UR4, c[0x0][0x310] ;  /* 0x0000c40000047ab9 */ /* 0x000fe20000000a00 */
[----:B------:R-:W-:Y:S02]  /*7d90*/  IMAD R96, R27, -0x80, R25 ;  /* 0xffffff801b607824 */ /* 0x000fe400078e0219 */
[----:B------:R-:W-:Y:S02]  /*7da0*/  IMAD R15, R97, UR4, RZ ;  /* 0x00000004610f7c24 */ /* 0x000fe4000f8e02ff */
[----:B------:R-:W-:Y:S01]  /*7db0*/  IMAD.IADD R13, R13, 0x1, R11 ;  /* 0x000000010d0d7824 */ /* 0x000fe200078e020b */
[----:B------:R-:W-:Y:S01]  /*7dc0*/  VIMNMX R96, R96, 0x80, PT ;  /* 0x0000008060607848 */ /* 0x000fe20003fe0100 */
[C---:B------:R-:W-:Y:S02]  /*7dd0*/  IMAD R15, R100.reuse, UR5, R15 ;  /* 0x00000005640f7c24 */ /* 0x040fe4000f8e020f */
[----:B------:R-:W-:Y:S01]  /*7de0*/  IMAD.WIDE.U32 R12, R100, UR4, R12 ;  /* 0x00000004640c7c25 */ /* 0x000fe2000f8e000c */
[----:B------:R-:W-:-:S03]  /*7df0*/  ULDC.64 UR4, c[0x0][0x308] ;  /* 0x0000c20000047ab9 */ /* 0x000fc60000000a00 */
[----:B------:R-:W-:Y:S02]  /*7e00*/  IMAD.IADD R13, R13, 0x1, R15 ;  /* 0x000000010d0d7824 */ /* 0x000fe400078e020f */
[----:B------:R-:W-:Y:S02]  /*7e10*/  IMAD.IADD R46, R96, 0x1, -R153 ;  /* 0x00000001602e7824 */ /* 0x000fe400078e0a99 */
[----:B------:R-:W-:Y:S01]  /*7e20*/  IMAD.WIDE.U32 R12, R2, UR4, R12 ;  /* 0x00000004020c7c25 */ /* 0x000fe2000f8e000c */
[----:B------:R-:W-:-:S03]  /*7e30*/  UMOV UR4, 0xffffffff ;  /* 0xffffffff00047882 */ /* 0x000fc60000000000 */
[----:B------:R-:W-:Y:S01]  /*7e40*/  IMAD R45, R2, UR5, R13 ;  /* 0x00000005022d7c24 */ /* 0x000fe2000f8e020d */
[----:B------:R-:W-:-:S04]  /*7e50*/  LEA R44, P3, R12, UR6, 0x1 ;  /* 0x000000060c2c7c11 */ /* 0x000fc8000f8608ff */
[----:B------:R-:W-:Y:S02]  /*7e60*/  LEA.HI.X R45, R12, UR7, R45, 0x1, P3 ;  /* 0x000000070c2d7c11 */ /* 0x000fe400098f0c2d */
[----:B------:R-:W-:Y:S01]  /*7e70*/  ISETP.GE.AND P3, PT, R46, 0x1, PT ;  /* 0x000000012e00780c */ /* 0x000fe20003f66270 */
[----:B------:R-:W-:-:S12]  /*7e80*/  BRA.DIV UR4, `(.L_x_564) ;  /* 0x0000014a04647947 */ /* 0x000fd8000b800000 */
[----:B------:R0:W2:Y:S04]  /*7e90*/  SHFL.IDX PT, R41, R45, RZ, 0x181f ;  /* 0x00181fff2d297589 */ /* 0x0000a800000e0000 */
[----:B------:R0:W3:Y:S02]  /*7ea0*/  SHFL.IDX PT, R14, R44, RZ, 0x181f ;  /* 0x00181fff2c0e7589 */ /* 0x0000e400000e0000 */
.L_x_846:
[----:B------:R-:W-:Y:S04]  /*7eb0*/  BSSY B1, `(.L_x_565) ;  /* 0x000000d000017945 */ /* 0x000fe80003800000 */
[----:B------:R-:W-:Y:S05]  /*7ec0*/  @!P3 BRA `(.L_x_566) ;  /* 0x00000000002cb947 */ /* 0x000fea0003800000 */
[----:B------:R-:W-:Y:S02]  /*7ed0*/  ULDC UR4, c[0x0][0x2f4] ;  /* 0x0000bd0000047ab9 */ /* 0x000fe40000000800 */
[----:B------:R-:W-:-:S13]  /*7ee0*/  ISETP.GE.AND P3, PT, R16, UR4, PT ;  /* 0x0000000410007c0c */ /* 0x000fda000bf66270 */
[----:B---3--:R-:W-:-:S04]  /*7ef0*/  @!P3 LEA R42, P4, R16, R14, 0x1 ;  /* 0x0000000e102ab211 */ /* 0x008fc800078808ff */
[----:B--2---:R-:W-:Y:S02]  /*7f00*/  @!P3 LEA.HI.X R43, R16, R41, R17, 0x1, P4 ;  /* 0x00000029102bb211 */ /* 0x004fe400020f0c11 */
[----:B------:R-:W-:-:S13]  /*7f10*/  ISETP.GE.AND P4, PT, R23, UR4, PT ;  /* 0x0000000417007c0c */ /* 0x000fda000bf86270 */
[C---:B------:R-:W-:Y:S02]  /*7f20*/  @!P4 LEA R40, P6, R23.reuse, R14, 0x1 ;  /* 0x0000000e1728c211 */ /* 0x040fe400078c08ff */
[----:B------:R-:W2:Y:S02]  /*7f30*/  @!P3 LDS.128 R12, [R91+0x18400] ;  /* 0x018400005b0cb984 */ /* 0x000ea40000000c00 */
[----:B------:R-:W-:Y:S02]  /*7f40*/  @!P4 LEA.HI.X R41, R23, R41, R22, 0x1, P6 ;  /* 0x000000291729c211 */ /* 0x000fe400030f0c16 */
[----:B--2---:R-:W-:Y:S04]  /*7f50*/  @!P3 ST.E.128 desc[UR42][R42.64], R12 ;  /* 0x0000000c2a00b985 */ /* 0x004fe8000c101d2a */
[----:B------:R-:W2:Y:S04]  /*7f60*/  @!P4 LDS.128 R12, [R91+0x1c400] ;  /* 0x01c400005b0cc984 */ /* 0x000ea80000000c00 */
[----:B--2---:R4:W-:Y:S02]  /*7f70*/  @!P4 ST.E.128 desc[UR42][R40.64], R12 ;  /* 0x0000000c2800c985 */ /* 0x0049e4000c101d2a */
.L_x_566:
[----:B------:R-:W-:Y:S05]  /*7f80*/  BSYNC B1 ;  /* 0x0000000000017941 */ /* 0x000fea0003800000 */
.L_x_565:
[----:B------:R-:W-:-:S03]  /*7f90*/  UMOV UR4, 0xffffffff ;  /* 0xffffffff00047882 */ /* 0x000fc60000000000 */
[----:B------:R-:W-:Y:S05]  /*7fa0*/  BRA.DIV UR4, `(.L_x_567) ;  /* 0x0000014a04647947 */ /* 0x000fea000b800000 */
[----:B--2-4-:R2:W4:Y:S04]  /*7fb0*/  SHFL.IDX PT, R41, R45, 0x1, 0x181f ;  /* 0x00381f002d297f89 */ /* 0x01452800000e0000 */
[----:B---3--:R2:W3:Y:S02]  /*7fc0*/  SHFL.IDX PT, R14, R44, 0x1, 0x181f ;  /* 0x00381f002c0e7f89 */ /* 0x0084e400000e0000 */
.L_x_850:
[----:B------:R-:W-:Y:S01]  /*7fd0*/  ISETP.GE.AND P3, PT, R46, 0x21, PT ;  /* 0x000000212e00780c */ /* 0x000fe20003f66270 */
[----:B------:R-:W-:-:S12]  /*7fe0*/  BSSY B1, `(.L_x_568) ;  /* 0x000000d000017945 */ /* 0x000fd80003800000 */
[----:B------:R-:W-:Y:S05]  /*7ff0*/  @!P3 BRA `(.L_x_569) ;  /* 0x00000000002cb947 */ /* 0x000fea0003800000 */
[----:B------:R-:W-:Y:S02]  /*8000*/  ULDC UR4, c[0x0][0x2f4] ;  /* 0x0000bd0000047ab9 */ /* 0x000fe40000000800 */
[----:B------:R-:W-:-:S13]  /*8010*/  ISETP.GE.AND P3, PT, R16, UR4, PT ;  /* 0x0000000410007c0c */ /* 0x000fda000bf66270 */
[----:B---3--:R-:W-:-:S04]  /*8020*/  @!P3 LEA R42, P4, R16, R14, 0x1 ;  /* 0x0000000e102ab211 */ /* 0x008fc800078808ff */
[----:B----4-:R-:W-:Y:S02]  /*8030*/  @!P3 LEA.HI.X R43, R16, R41, R17, 0x1, P4 ;  /* 0x00000029102bb211 */ /* 0x010fe400020f0c11 */
[----:B------:R-:W-:-:S13]  /*8040*/  ISETP.GE.AND P4, PT, R23, UR4, PT ;  /* 0x0000000417007c0c */ /* 0x000fda000bf86270 */
[C---:B------:R-:W-:Y:S02]  /*8050*/  @!P4 LEA R40, P6, R23.reuse, R14, 0x1 ;  /* 0x0000000e1728c211 */ /* 0x040fe400078c08ff */
[----:B------:R-:W3:Y:S02]  /*8060*/  @!P3 LDS.128 R12, [R91+0x19400] ;  /* 0x019400005b0cb984 */ /* 0x000ee40000000c00 */
[----:B------:R-:W-:Y:S02]  /*8070*/  @!P4 LEA.HI.X R41, R23, R41, R22, 0x1, P6 ;  /* 0x000000291729c211 */ /* 0x000fe400030f0c16 */
[----:B---3--:R-:W-:Y:S04]  /*8080*/  @!P3 ST.E.128 desc[UR42][R42.64], R12 ;  /* 0x0000000c2a00b985 */ /* 0x008fe8000c101d2a */
[----:B------:R-:W3:Y:S04]  /*8090*/  @!P4 LDS.128 R12, [R91+0x1d400] ;  /* 0x01d400005b0cc984 */ /* 0x000ee80000000c00 */
[----:B---3--:R3:W-:Y:S02]  /*80a0*/  @!P4 ST.E.128 desc[UR42][R40.64], R12 ;  /* 0x0000000c2800c985 */ /* 0x0087e4000c101d2a */
.L_x_569:
[----:B------:R-:W-:Y:S05]  /*80b0*/  BSYNC B1 ;  /* 0x0000000000017941 */ /* 0x000fea0003800000 */
.L_x_568:
[----:B------:R-:W-:-:S03]  /*80c0*/  UMOV UR4, 0xffffffff ;  /* 0xffffffff00047882 */ /* 0x000fc60000000000 */
[----:B------:R-:W-:Y:S05]  /*80d0*/  BRA.DIV UR4, `(.L_x_570) ;  /* 0x0000014a04607947 */ /* 0x000fea000b800000 */
[----:B---34-:R3:W4:Y:S04]  /*80e0*/  SHFL.IDX PT, R41, R45, 0x2, 0x181f ;  /* 0x00581f002d297f89 */ /* 0x01872800000e0000 */
[----:B------:R3:W0:Y:S02]  /*80f0*/  SHFL.IDX PT, R14, R44, 0x2, 0x181f ;  /* 0x00581f002c0e7f89 */ /* 0x00062400000e0000 */
.L_x_854:
[----:B------:R-:W-:Y:S01]  /*8100*/  ISETP.GE.AND P3, PT, R46, 0x41, PT ;  /* 0x000000412e00780c */ /* 0x000fe20003f66270 */
[----:B------:R-:W-:-:S12]  /*8110*/  BSSY B1, `(.L_x_571) ;  /* 0x000000d000017945 */ /* 0x000fd80003800000 */
[----:B------:R-:W-:Y:S05]  /*8120*/  @!P3 BRA `(.L_x_572) ;  /* 0x00000000002cb947 */ /* 0x000fea0003800000 */
[----:B------:R-:W-:Y:S02]  /*8130*/  ULDC UR4, c[0x0][0x2f4] ;  /* 0x0000bd0000047ab9 */ /* 0x000fe40000000800 */
[----:B------:R-:W-:-:S13]  /*8140*/  ISETP.GE.AND P3, PT, R16, UR4, PT ;  /* 0x0000000410007c0c */ /* 0x000fda000bf66270 */
[----:B0-----:R-:W-:-:S04]  /*8150*/  @!P3 LEA R42, P4, R16, R14, 0x1 ;  /* 0x0000000e102ab211 */ /* 0x001fc800078808ff */
[----:B----4-:R-:W-:Y:S02]  /*8160*/  @!P3 LEA.HI.X R43, R16, R41, R17, 0x1, P4 ;  /* 0x00000029102bb211 */ /* 0x010fe400020f0c11 */
[----:B------:R-:W-:-:S13]  /*8170*/  ISETP.GE.AND P4, PT, R23, UR4, PT ;  /* 0x0000000417007c0c */ /* 0x000fda000bf86270 */
[C---:B------:R-:W-:Y:S02]  /*8180*/  @!P4 LEA R40, P6, R23.reuse, R14, 0x1 ;  /* 0x0000000e1728c211 */ /* 0x040fe400078c08ff */
[----:B------:R-:W0:Y:S02]  /*8190*/  @!P3 LDS.128 R12, [R91+0x1a400] ;  /* 0x01a400005b0cb984 */ /* 0x000e240000000c00 */
[----:B------:R-:W-:Y:S02]  /*81a0*/  @!P4 LEA.HI.X R41, R23, R41, R22, 0x1, P6 ;  /* 0x000000291729c211 */ /* 0x000fe400030f0c16 */
[----:B0-----:R-:W-:Y:S04]  /*81b0*/  @!P3 ST.E.128 desc[UR42][R42.64], R12 ;  /* 0x0000000c2a00b985 */ /* 0x001fe8000c101d2a */
[----:B------:R-:W0:Y:S04]  /*81c0*/  @!P4 LDS.128 R12, [R91+0x1e400] ;  /* 0x01e400005b0cc984 */ /* 0x000e280000000c00 */
[----:B0-----:R0:W-:Y:S02]  /*81d0*/  @!P4 ST.E.128 desc[UR42][R40.64], R12 ;  /* 0x0000000c2800c985 */ /* 0x0011e4000c101d2a */
.L_x_572:
[----:B------:R-:W-:Y:S05]  /*81e0*/  BSYNC B1 ;  /* 0x0000000000017941 */ /* 0x000fea0003800000 */
.L_x_571:
[----:B------:R-:W-:-:S03]  /*81f0*/  UMOV UR4, 0xffffffff ;  /* 0xffffffff00047882 */ /* 0x000fc60000000000 */
[----:B------:R-:W-:Y:S05]  /*8200*/  BRA.DIV UR4, `(.L_x_573) ;  /* 0x0000014a045c7947 */ /* 0x000fea000b800000 */
[----:B0---4-:R0:W4:Y:S04]  /*8210*/  SHFL.IDX PT, R41, R45, 0x3, 0x181f ;  /* 0x00781f002d297f89 */ /* 0x01112800000e0000 */
[----:B------:R0:W0:Y:S02]  /*8220*/  SHFL.IDX PT, R14, R44, 0x3, 0x181f ;  /* 0x00781f002c0e7f89 */ /* 0x00002400000e0000 */
.L_x_858:
[----:B------:R-:W-:-:S13]  /*8230*/  ISETP.GE.AND P3, PT, R46, 0x61, PT ;  /* 0x000000612e00780c */ /* 0x000fda0003f66270 */
        /* <DEDUP_REMOVED lines=12> */
.L_x_531:
[----:B------:R-:W-:Y:S05]  /*8300*/  BSYNC B0 ;  /* 0x0000000000007941 */ /* 0x000fea0003800000 */
.L_x_489:
[----:B------:R-:W5:Y:S01]  /*8310*/  S2R R11, SR_TID.X ;  /* 0x00000000000b7919 */ /* 0x000f620000002100 */
[----:B------:R-:W-:Y:S01]  /*8320*/  @!PT LDS RZ, [RZ] ;  /* 0x00000000fffff984 */ /* 0x000fe20000000800 */
[----:B------:R-:W-:Y:S01]  /*8330*/  @!PT LDS RZ, [RZ] ;  /* 0x00000000fffff984 */ /* 0x000fe20000000800 */
[----:B------:R-:W-:Y:S01]  /*8340*/  @!PT LDS RZ, [RZ] ;  /* 0x00000000fffff984 */ /* 0x000fe20000000800 */
[----:B------:R-:W-:Y:S01]  /*8350*/  @!PT LDS RZ, [RZ] ;  /* 0x00000000fffff984 */ /* 0x000fe20000000800 */
[----:B------:R3:W-:Y:S06]  /*8360*/  MEMBAR.ALL.CTA ;  /* 0x0000000000007992 */ /* 0x0007ec0000008000 */
[----:B---3--:R-:W3:Y:S01]  /*8370*/  FENCE.VIEW.ASYNC.S ;  /* 0x00000000000073c6 */ /* 0x008ee20000000000 */
[----:B------:R-:W-:Y:S05]  /*8380*/  WARPSYNC.ALL ;  /* 0x0000000000007948 */ /* 0x000fea0003800000 */
[----:B------:R-:W-:Y:S01]  /*8390*/  BSSY B0, `(.L_x_574) ;  /* 0x0000009000007945 */ /* 0x000fe20003800000 */
[----:B-----5:R-:W-:Y:S01]  /*83a0*/  LOP3.LUT R11, R11, 0x7f, RZ, 0xc0, !PT ;  /* 0x0000007f0b0b7812 */ /* 0x020fe200078ec0ff */
[----:B---3--:R3:W-:Y:S03]  /*83b0*/  BAR.SYNC.DEFER_BLOCKING R94, 0x80 ;  /* 0x0002005e0000751d */ /* 0x0087e60000010000 */
[----:B------:R-:W-:-:S13]  /*83c0*/  ISETP.NE.AND P3, PT, R11, RZ, PT ;  /* 0x000000ff0b00720c */ /* 0x000fda0003f65270 */
[----:B------:R-:W-:-:S05]  /*83d0*/  @!P3 VIADD R11, R90, 0x288a0 ;  /* 0x000288a05a0bb836 */ /* 0x000fca0000000000 */
[----:B------:R-:W-:-:S04]  /*83e0*/  @!P3 PRMT R11, RZ, 0x654, R11 ;  /* 0x00000654ff0bb816 */ /* 0x000fc8000000000b */
[----:B------:R3:W-:Y:S01]  /*83f0*/  @!P3 SYNCS.ARRIVE.TRANS64.RED.A1T0 RZ, [R11+URZ], RZ ;  /* 0x000000ff0bffb9a7 */ /* 0x0007e2000810043f */
[----:B------:R-:W-:Y:S05]  /*8400*/  @!P5 BRA `(.L_x_575) ;  /* 0x000000000004d947 */ /* 0x000fea0003800000 */
[----:B------:R-:W-:Y:S01]  /*8410*/  BPT.TRAP 0x1 ;  /* 0x000000040000795c */ /* 0x000fe20000300000 */
.L_x_575:
[----:B------:R-:W-:Y:S05]  /*8420*/  BSYNC B0 ;  /* 0x0000000000007941 */ /* 0x000fea0003800000 */
.L_x_574:
[----:B------:R-:W5:Y:S01]  /*8430*/  SYNCS.PHASECHK.TRANS64.TRYWAIT P4, [R90+URZ+0x288b0], R101 ;  /* 0x0288b0655a0075a7 */ /* 0x000f62000808017f */
[----:B------:R-:W-:Y:S01]  /*8440*/  ULDC UR37, c[0x0][0x2f4] ;  /* 0x0000bd0000257ab9 */ /* 0x000fe20000000800 */
[----:B------:R-:W-:Y:S04]  /*8450*/  BSSY B0, `(.L_x_576) ;  /* 0x0000002000007945 */ /* 0x000fe80003800000 */
[----:B-----5:R-:W-:Y:S05]  /*8460*/  @!P4 BRA `(.L_x_577) ;  /* 0x00000148000cc947 */ /* 0x020fea0003800000 */
.L_x_859:
[----:B------:R-:W-:Y:S05]  /*8470*/  BSYNC B0 ;  /* 0x0000000000007941 */ /* 0x000fea0003800000 */
.L_x_576:
[----:B------:R-:W-:Y:S01]  /*8480*/  ULDC.64 UR4, c[0x0][0x328] ;  /* 0x0000ca0000047ab9 */ /* 0x000fe20000000a00 */
[----:B------:R-:W-:Y:S01]  /*8490*/  ULDC.64 UR6, c[0x0][0x318] ;  /* 0x0000c60000067ab9 */ /* 0x000fe20000000a00 */
[----:B------:R-:W-:Y:S01]  /*84a0*/  IMAD R98, R98, UR4, RZ ;  /* 0x0000000462627c24 */ /* 0x000fe2000f8e02ff */
[----:B------:R-:W-:Y:S01]  /*84b0*/  BSSY B0, `(.L_x_578) ;  /* 0x000001d000007945 */ /* 0x000fe20003800000 */
[----:B01--4-:R-:W-:-:S04]  /*84c0*/  IMAD.WIDE.U32 R12, R99, UR4, RZ ;  /* 0x00000004630c7c25 */ /* 0x013fc8000f8e00ff */
[----:B------:R-:W-:Y:S01]  /*84d0*/  IMAD R99, R99, UR5, R98 ;  /* 0x0000000563637c24 */ /* 0x000fe2000f8e0262 */
[----:B------:R-:W-:Y:S01]  /*84e0*/  ULDC.64 UR4, c[0x0][0x338] ;  /* 0x0000ce0000047ab9 */ /* 0x000fe20000000a00 */
[----:B------:R-:W-:Y:S02]  /*84f0*/  IMAD.IADD R96, R96, 0x1, -R153 ;  /* 0x0000000160607824 */ /* 0x000fe400078e0a99 */
[----:B------:R-:W-:Y:S02]  /*8500*/  IMAD R97, R97, UR4, RZ ;  /* 0x0000000461617c24 */ /* 0x000fe4000f8e02ff */
[----:B------:R-:W-:Y:S02]  /*8510*/  IMAD.IADD R13, R13, 0x1, R99 ;  /* 0x000000010d0d7824 */ /* 0x000fe400078e0263 */
[C---:B------:R-:W-:Y:S02]  /*8520*/  IMAD R97, R100.reuse, UR5, R97 ;  /* 0x0000000564617c24 */ /* 0x040fe4000f8e0261 */
[----:B------:R-:W-:Y:S01]  /*8530*/  IMAD.WIDE.U32 R100, R100, UR4, R12 ;  /* 0x0000000464647c25 */ /* 0x000fe2000f8e000c */
[----:B------:R-:W-:-:S03]  /*8540*/  ULDC.64 UR4, c[0x0][0x330] ;  /* 0x0000cc0000047ab9 */ /* 0x000fc60000000a00 */
[----:B------:R-:W-:Y:S02]  /*8550*/  IMAD.IADD R101, R101, 0x1, R97 ;  /* 0x0000000165657824 */ /* 0x000fe400078e0261 */
[----:B------:R-:W-:-:S04]  /*8560*/  IMAD.WIDE.U32 R12, R2, UR4, R100 ;  /* 0x00000004020c7c25 */ /* 0x000fc8000f8e0064 */
[----:B---3--:R-:W-:Y:S01]  /*8570*/  IMAD R11, R2, UR5, R13 ;  /* 0x00000005020b7c24 */ /* 0x008fe2000f8e020d */
[----:B--2---:R-:W-:-:S04]  /*8580*/  LEA R44, P4, R12, UR6, 0x1 ;  /* 0x000000060c2c7c11 */ /* 0x004fc8000f8808ff */
[----:B------:R-:W-:Y:S01]  /*8590*/  LEA.HI.X R11, R12, UR7, R11, 0x1, P4 ;  /* 0x000000070c0b7c11 */ /* 0x000fe2000a0f0c0b */
[----:B------:R0:W1:Y:S01]  /*85a0*/  SHFL.IDX PT, R40, R44, RZ, 0x181f ;  /* 0x00181fff2c287589 */ /* 0x00006200000e0000 */
[----:B------:R-:W-:-:S03]  /*85b0*/  ISETP.GE.AND P4, PT, R96, 0x1, PT ;  /* 0x000000016000780c */ /* 0x000fc60003f86270 */
[----:B------:R0:W2:Y:S10]  /*85c0*/  SHFL.IDX PT, R13, R11, RZ, 0x181f ;  /* 0x00181fff0b0d7589 */ /* 0x0000b400000e0000 */
[----:B0-----:R-:W-:Y:S05]  /*85d0*/  @!P4 BRA `(.L_x_579) ;  /* 0x000000000028c947 */ /* 0x001fea0003800000 */
[----:B------:R-:W-:-:S13]  /*85e0*/  ISETP.GE.AND P4, PT, R16, UR37, PT ;  /* 0x0000002510007c0c */ /* 0x000fda000bf86270 */
[----:B-1----:R-:W-:-:S04]  /*85f0*/  @!P4 LEA R42, P5, R16, R40, 0x1 ;  /* 0x00000028102ac211 */ /* 0x002fc800078a08ff */
[----:B--2---:R-:W-:Y:S02]  /*8600*/  @!P4 LEA.HI.X R43, R16, R13, R17, 0x1, P5 ;  /* 0x0000000d102bc211 */ /* 0x004fe400028f0c11 */
[----:B------:R-:W-:-:S13]  /*8610*/  ISETP.GE.AND P5, PT, R23, UR37, PT ;  /* 0x0000002517007c0c */ /* 0x000fda000bfa6270 */
[----:B------:R-:W-:-:S04]  /*8620*/  @!P5 LEA R40, P6, R23, R40, 0x1 ;  /* 0x000000281728d211 */ /* 0x000fc800078c08ff */
[----:B------:R-:W-:Y:S02]  /*8630*/  @!P5 LEA.HI.X R41, R23, R13, R22, 0x1, P6 ;  /* 0x0000000d1729d211 */ /* 0x000fe400030f0c16 */
[----:B------:R-:W0:Y:S04]  /*8640*/  @!P4 LDS.128 R12, [R91+0x400] ;  /* 0x000400005b0cc984 */ /* 0x000e280000000c00 */
[----:B0-----:R-:W-:Y:S04]  /*8650*/  @!P4 ST.E.128 desc[UR42][R42.64], R12 ;  /* 0x0000000c2a00c985 */ /* 0x001fe8000c101d2a */
[----:B------:R-:W0:Y:S04]  /*8660*/  @!P5 LDS.128 R12, [R91+0x4400] ;  /* 0x004400005b0cd984 */ /* 0x000e280000000c00 */
[----:B0-----:R0:W-:Y:S02]  /*8670*/  @!P5 ST.E.128 desc[UR42][R40.64], R12 ;  /* 0x0000000c2800d985 */ /* 0x0011e4000c101d2a */
.L_x_579:
[----:B------:R-:W-:Y:S05]  /*8680*/  BSYNC B0 ;  /* 0x0000000000007941 */ /* 0x000fea0003800000 */
.L_x_578:
[----:B------:R-:W-:Y:S01]  /*8690*/  ISETP.GE.AND P4, PT, R96, 0x21, PT ;  /* 0x000000216000780c */ /* 0x000fe20003f86270 */
[----:B0-2---:R0:W2:Y:S01]  /*86a0*/  SHFL.IDX PT, R13, R11, 0x1, 0x181f ;  /* 0x00381f000b0d7f89 */ /* 0x0050a200000e0000 */
[----:B------:R-:W-:Y:S03]  /*86b0*/  BSSY B0, `(.L_x_580) ;  /* 0x000000d000007945 */ /* 0x000fe60003800000 */
[----:B-1----:R0:W1:Y:S08]  /*86c0*/  SHFL.IDX PT, R40, R44, 0x1, 0x181f ;  /* 0x00381f002c287f89 */ /* 0x00207000000e0000 */
        /* <DEDUP_REMOVED lines=11> */
.L_x_581:
[----:B------:R-:W-:Y:S05]  /*8780*/  BSYNC B0 ;  /* 0x0000000000007941 */ /* 0x000fea0003800000 */
.L_x_580:
        /* <DEDUP_REMOVED lines=15> */
.L_x_583:
[----:B------:R-:W-:Y:S05]  /*8880*/  BSYNC B0 ;  /* 0x0000000000007941 */ /* 0x000fea0003800000 */
.L_x_582:
[----:B------:R-:W-:Y:S01]  /*8890*/  ISETP.GE.AND P4, PT, R96, 0x61, PT ;  /* 0x000000616000780c */ /* 0x000fe20003f86270 */
[----:B------:R-:W3:Y:S01]  /*88a0*/  SHFL.IDX PT, R11, R11, 0x3, 0x181f ;  /* 0x00781f000b0b7f89 */ /* 0x000ee200000e0000 */
[----:B------:R-:W-:Y:S03]  /*88b0*/  BSSY B0, `(.L_x_584) ;  /* 0x000000d000007945 */ /* 0x000fe60003800000 */
[----:B------:R4:W0:Y:S08]  /*88c0*/  SHFL.IDX PT, R42, R44, 0x3, 0x181f ;  /* 0x00781f002c2a7f89 */ /* 0x00083000000e0000 */
[----:B----4-:R-:W-:Y:S05]  /*88d0*/  @!P4 BRA `(.L_x_585) ;  /* 0x000000000028c947 */ /* 0x010fea0003800000 */
[----:B------:R-:W-:-:S13]  /*88e0*/  ISETP.GE.AND P4, PT, R16, UR37, PT ;  /* 0x0000002510007c0c */ /* 0x000fda000bf86270 */
[----:B0-2---:R-:W0:Y:S01]  /*88f0*/  @!P4 LDS.128 R12, [R91+0x3400] ;  /* 0x003400005b0cc984 */ /* 0x005e220000000c00 */
[----:B-1----:R-:W-:-:S04]  /*8900*/  @!P4 LEA R40, P5, R16, R42, 0x1 ;  /* 0x0000002a1028c211 */ /* 0x002fc800078a08ff */
[----:B---3--:R-:W-:Y:S02]  /*8910*/  @!P4 LEA.HI.X R41, R16, R11, R17, 0x1, P5 ;  /* 0x0000000b1029c211 */ /* 0x008fe400028f0c11 */
[----:B------:R-:W-:-:S13]  /*8920*/  ISETP.GE.AND P5, PT, R23, UR37, PT ;  /* 0x0000002517007c0c */ /* 0x000fda000bfa6270 */
[----:B------:R-:W-:-:S04]  /*8930*/  @!P5 LEA R42, P6, R23, R42, 0x1 ;  /* 0x0000002a172ad211 */ /* 0x000fc800078c08ff */
[----:B------:R-:W-:Y:S01]  /*8940*/  @!P5 LEA.HI.X R43, R23, R11, R22, 0x1, P6 ;  /* 0x0000000b172bd211 */ /* 0x000fe200030f0c16 */
[----:B0-----:R-:W-:Y:S04]  /*8950*/  @!P4 ST.E.128 desc[UR42][R40.64], R12 ;  /* 0x0000000c2800c985 */ /* 0x001fe8000c101d2a */
[----:B------:R-:W0:Y:S04]  /*8960*/  @!P5 LDS.128 R12, [R91+0x7400] ;  /* 0x007400005b0cd984 */ /* 0x000e280000000c00 */
[----:B0-----:R4:W-:Y:S02]  /*8970*/  @!P5 ST.E.128 desc[UR42][R42.64], R12 ;  /* 0x0000000c2a00d985 */ /* 0x0019e4000c101d2a */
.L_x_585:
[----:B------:R-:W-:Y:S05]  /*8980*/  BSYNC B0 ;  /* 0x0000000000007941 */ /* 0x000fea0003800000 */
.L_x_584:
[----:B---3--:R-:W3:Y:S01]  /*8990*/  LDL R11, [R1] ;  /* 0x00000000010b7983 */ /* 0x008ee20000100800 */
[----:B------:R-:W-:Y:S02]  /*89a0*/  @!P3 VIADD R90, R90, 0x288c0 ;  /* 0x000288c05a5ab836 */ /* 0x000fe40000000000 */
[----:B------:R-:W-:Y:S01]  /*89b0*/  VIADD R155, R155, 0x1 ;  /* 0x000000019b9b7836 */ /* 0x000fe20000000000 */
[----:B------:R-:W-:Y:S01]  /*89c0*/  @!PT LDS RZ, [RZ] ;  /* 0x00000000fffff984 */ /* 0x000fe20000000800 */
[----:B------:R-:W-:Y:S01]  /*89d0*/  @!PT LDS RZ, [RZ] ;  /* 0x00000000fffff984 */ /* 0x000fe20000000800 */
[----:B------:R-:W-:Y:S01]  /*89e0*/  @!PT LDS RZ, [RZ] ;  /* 0x00000000fffff984 */ /* 0x000fe20000000800 */
[----:B------:R-:W-:Y:S01]  /*89f0*/  @!PT LDS RZ, [RZ] ;  /* 0x00000000fffff984 */ /* 0x000fe20000000800 */
[----:B------:R5:W-:Y:S06]  /*8a00*/  MEMBAR.ALL.CTA ;  /* 0x0000000000007992 */ /* 0x000bec0000008000 */
[----:B-----5:R-:W5:Y:S01]  /*8a10*/  FENCE.VIEW.ASYNC.S ;  /* 0x00000000000073c6 */ /* 0x020f620000000000 */
[----:B------:R-:W-:Y:S01]  /*8a20*/  @!P3 PRMT R90, RZ, 0x654, R90 ;  /* 0x00000654ff5ab816 */ /* 0x000fe2000000005a */
[----:B-----5:R0:W-:Y:S06]  /*8a30*/  BAR.SYNC.DEFER_BLOCKING R94, 0x80 ;  /* 0x0002005e0000751d */ /* 0x0201ec0000010000 */
[----:B------:R0:W-:Y:S01]  /*8a40*/  @!P3 SYNCS.ARRIVE.TRANS64.RED.A1T0 RZ, [R90+URZ], RZ ;  /* 0x000000ff5affb9a7 */ /* 0x0001e2000810043f */
[----:B------:R-:W-:-:S04]  /*8a50*/  ISETP.NE.AND P3, PT, R155, 0x2, PT ;  /* 0x000000029b00780c */ /* 0x000fc80003f65270 */
[----:B------:R-:W-:Y:S02]  /*8a60*/  SEL R155, R155, RZ, P3 ;  /* 0x000000ff9b9b7207 */ /* 0x000fe40001800000 */
[----:B---3--:R-:W-:Y:S02]  /*8a70*/  LOP3.LUT P4, RZ, R11, 0x4, RZ, 0xc0, !PT ;  /* 0x000000040bff7812 */ /* 0x008fe4000788c0ff */
[----:B------:R-:W-:-:S04]  /*8a80*/  SEL R11, RZ, 0x1, P3 ;  /* 0x00000001ff0b7807 */ /* 0x000fc80001800000 */
[----:B------:R-:W-:-:S07]  /*8a90*/  LOP3.LUT R154, R154, R11, RZ, 0x3c, !PT ;  /* 0x0000000b9a9a7212 */ /* 0x000fce00078e3cff */
[----:B0-----:R-:W-:Y:S05]  /*8aa0*/  @P4 BRA `(.L_x_586) ;  /* 0xffffff98003c4947 */ /* 0x001fea000383ffff */
[----:B----4-:R-:W0:Y:S01]  /*8ab0*/  S2R R12, SR_TID.X ;  /* 0x00000000000c7919 */ /* 0x010e220000002100 */
[----:B------:R-:W-:Y:S02]  /*8ac0*/  PLOP3.LUT P0, PT, PT, PT, PT, 0x8, 0x0 ;  /* 0x000000000000781c */ /* 0x000fe40003f0e170 */
[----:B0-----:R-:W-:-:S04]  /*8ad0*/  SHF.R.U32.HI R12, RZ, 0x7, R12 ;  /* 0x00000007ff0c7819 */ /* 0x001fc8000001160c */
[----:B------:R-:W-:-:S13]  /*8ae0*/  ISETP.NE.AND P4, PT, R12, 0x1, PT ;  /* 0x000000010c00780c */ /* 0x000fda0003f85270 */
[----:B------:R-:W-:Y:S06]  /*8af0*/  @!P4 BAR.ARV 0x9, 0x100 ;  /* 0x024400000000cb1d */ /* 0x000fec0000002000 */
.L_x_484:
[----:B------:R-:W-:Y:S01]  /*8b00*/  IMAD.MOV.U32 R3, RZ, RZ, RZ ;  /* 0x000000ffff037224 */ /* 0x000fe200078e00ff */
[----:B------:R-:W-:Y:S06]  /*8b10*/  @P0 BRA `(.L_x_587) ;  /* 0x00000000000c0947 */ /* 0x000fec0003800000 */
[----:B------:R-:W3:Y:S01]  /*8b20*/  FENCE.VIEW.ASYNC.G ;  /* 0x00000000000073c6 */ /* 0x000ee20000000100 */
[----:B------:R-:W-:Y:S05]  /*8b30*/  WARPSYNC.ALL ;  /* 0x0000000000007948 */ /* 0x000fea0003800000 */
[----:B---3--:R-:W-:Y:S06]  /*8b40*/  BAR.ARV 0xc, 0x180 ;  /* 0x0306000000007b1d */ /* 0x008fec0000002000 */
.L_x_587:
[----:B------:R-:W3:Y:S01]  /*8b50*/  LDL R0, [R1] ;  /* 0x0000000001007983 */ /* 0x000ee20000100800 */
[----:B------:R-:W-:Y:S01]  /*8b60*/  BSSY B0, `(.L_x_588) ;  /* 0x0000020000007945 */ /* 0x000fe20003800000 */
[----:B---3--:R-:W-:-:S13]  /*8b70*/  LOP3.LUT P0, RZ, R0, 0x8, RZ, 0xc0, !PT ;  /* 0x0000000800ff7812 */ /* 0x008fda000780c0ff */
        /* <DEDUP_REMOVED lines=12> */
[----:B0-----:R-:W-:Y:S01]  /*8c40*/  IADD3 R4, R3, 0xffffffe, RZ ;  /* 0x0ffffffe03047810 */ /* 0x001fe20007ffe0ff */
[----:B------:R-:W-:-:S05]  /*8c50*/  IMAD.MOV R3, RZ, RZ, -R10 ;  /* 0x000000ffff037224 */ /* 0x000fca00078e0a0a */
[----:B------:R0:W3:Y:S02]  /*8c60*/  F2I.FTZ.U32.TRUNC.NTZ R5, R4 ;  /* 0x0000000400057305 */ /* 0x0000e4000021f000 */
[----:B0-----:R-:W-:Y:S02]  /*8c70*/  IMAD.MOV.U32 R4, RZ, RZ, RZ ;  /* 0x000000ffff047224 */ /* 0x001fe400078e00ff */
[----:B---3--:R-:W-:-:S04]  /*8c80*/  IMAD.MOV R7, RZ, RZ, -R5 ;  /* 0x000000ffff077224 */ /* 0x008fc800078e0a05 */
        /* <DEDUP_REMOVED lines=13> */
.L_x_589:
[----:B------:R-:W-:Y:S05]  /*8d60*/  BSYNC B0 ;  /* 0x0000000000007941 */ /* 0x000fea0003800000 */
.L_x_588:
[-C--:B------:R-:W-:Y:S01]  /*8d70*/  IMAD R194, R209, R3.reuse, RZ ;  /* 0x00000003d1c27224 */ /* 0x080fe200078e02ff */
[----:B------:R-:W-:Y:S01]  /*8d80*/  PLOP3.LUT P0, PT, PT, PT, PT, 0x80, 0x0 ;  /* 0x000000000000781c */ /* 0x000fe20003f0f070 */
[----:B------:R-:W-:Y:S01]  /*8d90*/  IMAD.MOV.U32 R0, RZ, RZ, RZ ;  /* 0x000000ffff007224 */ /* 0x000fe200078e00ff */
[----:B------:R-:W-:Y:S02]  /*8da0*/  CS2R R150, SRZ ;  /* 0x0000000000967805 */ /* 0x000fe4000001ff00 */
[----:B------:R-:W-:Y:S02]  /*8db0*/  CS2R R68, SRZ ;  /* 0x0000000000447805 */ /* 0x000fe4000001ff00 */
[----:B------:R-:W-:Y:S01]  /*8dc0*/  VIADDMNMX R92, R194, R3, R92, PT ;  /* 0x00000003c25c7246 */ /* 0x000fe2000380015c */
[----:B------:R-:W-:Y:S01]  /*8dd0*/  IMAD.MOV.U32 R3, RZ, RZ, RZ ;  /* 0x000000ffff037224 */ /* 0x000fe200078e00ff */
[----:B------:R-:W-:Y:S02]  /*8de0*/  CS2R R102, SRZ ;  /* 0x0000000000667805 */ /* 0x000fe4000001ff00 */
[----:B------:R-:W-:-:S02]  /*8df0*/  CS2R R66, SRZ ;  /* 0x0000000000427805 */ /* 0x000fc4000001ff00 */
[----:B------:R-:W-:Y:S02]  /*8e00*/  ISETP.GT.AND P1, PT, R92, R194, PT ;  /* 0x000000c25c00720c */ /* 0x000fe40003f24270 */
        /* <DEDUP_REMOVED lines=25> */
[----:B-1----:R-:W-:Y:S02]  /*8fa0*/  CS2R R40, SRZ ;  /* 0x0000000000287805 */ /* 0x002fe4000001ff00 */
[----:B------:R-:W-:Y:S02]  /*8fb0*/  CS2R R70, SRZ ;  /* 0x0000000000467805 */ /* 0x000fe4000001ff00 */
[----:B------:R-:W-:Y:S01]  /*8fc0*/  CS2R R20, SRZ ;  /* 0x0000000000147805 */ /* 0x000fe2000001ff00 */
[----:B------:R-:W-:Y:S06]  /*8fd0*/  @!P1 BRA `(.L_x_590) ;  /* 0x0000008c00b89947 */ /* 0x000fec0003800000 */
[----:B------:R-:W-:-:S03]  /*8fe0*/  UMOV UR4, 0xffffffff ;  /* 0xffffffff00047882 */ /* 0x000fc60000000000 */
[----:B------:R-:W-:Y:S05]  /*8ff0*/  BRA.DIV UR4, `(.L_x_591) ;  /* 0x0000013e043c7947 */ /* 0x000fea000b800000 */
[----:B------:R-:W1:Y:S02]  /*9000*/  S2R R3, SR_TID.X ;  /* 0x0000000000037919 */ /* 0x000e640000002100 */
[----:B-1----:R-:W-:-:S05]  /*9010*/  VIADD R3, R3, 0xffffff80 ;  /* 0xffffff8003037836 */ /* 0x002fca0000000000 */
[----:B------:R-:W-:-:S04]  /*9020*/  SHF.R.S32.HI R0, RZ, 0x1f, R3 ;  /* 0x0000001fff007819 */ /* 0x000fc80000011403 */
[----:B------:R-:W-:-:S04]  /*9030*/  LEA.HI R0, R0, R3, RZ, 0x7 ;  /* 0x0000000300007211 */ /* 0x000fc800078f38ff */
[----:B------:R-:W-:-:S05]  /*9040*/  SHF.R.S32.HI R0, RZ, 0x7, R0 ;  /* 0x00000007ff007819 */ /* 0x000fca0000011400 */
[----:B------:R1:W3:Y:S02]  /*9050*/  SHFL.IDX PT, R195, R0, RZ, 0x1f ;  /* 0x00001fff00c37589 */ /* 0x0002e400000e0000 */
.L_x_862:
[----:B-1-3--:R-:W-:Y:S01]  /*9060*/  LEA.HI R0, R195, R195, RZ, 0x1 ;  /* 0x000000c3c3007211 */ /* 0x00afe200078f08ff */
[----:B------:R-:W-:-:S03]  /*9070*/  IMAD.U32 R3, RZ, RZ, UR40 ;  /* 0x00000028ff037e24 */ /* 0x000fc6000f8e00ff */
[----:B------:R-:W-:Y:S02]  /*9080*/  LOP3.LUT R0, R0, 0x1e, RZ, 0xc0, !PT ;  /* 0x0000001e00007812 */ /* 0x000fe400078ec0ff */
[----:B------:R-:W-:-:S03]  /*9090*/  LOP3.LUT P0, RZ, R3, 0x3ff, RZ, 0xc0, !PT ;  /* 0x000003ff03ff7812 */ /* 0x000fc6000780c0ff */
[----:B------:R-:W-:Y:S01]  /*90a0*/  IMAD.IADD R0, R195, 0x1, -R0 ;  /* 0x00000001c3007824 */ /* 0x000fe200078e0a00 */
[----:B------:R-:W-:-:S04]  /*90b0*/  P2R R26, PR, RZ, 0x1 ;  /* 0x00000001ff1a7803 */ /* 0x000fc80000000000 */
[----:B------:R-:W-:-:S04]  /*90c0*/  LEA R0, R0, UR40, 0xd ;  /* 0x0000002800007c11 */ /* 0x000fc8000f8e68ff */
[----:B------:R-:W-:-:S04]  /*90d0*/  SHF.R.U32.HI R0, RZ, 0x4, R0 ;  /* 0x00000004ff007819 */ /* 0x000fc80000011600 */
[----:B------:R-:W-:Y:S01]  /*90e0*/  LOP3.LUT R25, R0, 0x3fff, RZ, 0xc0, !PT ;  /* 0x00003fff00197812 */ /* 0x000fe200078ec0ff */
[----:B------:R-:W-:Y:S06]  /*90f0*/  @!P0 BRA `(.L_x_592) ;  /* 0x0000000000408947 */ /* 0x000fec0003800000 */
[----:B------:R-:W-:Y:S01]  /*9100*/  MOV R0, 0x0 ;  /* 0x0000000000007802 */ /* 0x000fe20000000f00 */
[----:B------:R-:W-:Y:S01]  /*9110*/  ULDC.64 UR4, c[0x4][0x80] ;  /* 0x0100200000047ab9 */ /* 0x000fe20000000a00 */
[----:B------:R-:W-:Y:S01]  /*9120*/  ULDC.64 UR6, c[0x4][0x88] ;  /* 0x0100220000067ab9 */ /* 0x000fe20000000a00 */
[----:B------:R-:W-:Y:S01]  /*9130*/  MOV R4, UR4 ;  /* 0x0000000400047c02 */ /* 0x000fe20008000f00 */
[----:B------:R1:W3:Y:S01]  /*9140*/  LDC.64 R14, c[0x4][R0] ;  /* 0x01000000000e7b82 */ /* 0x0002e20000000a00 */
[----:B------:R-:W-:Y:S01]  /*9150*/  IMAD.U32 R5, RZ, RZ, UR5 ;  /* 0x00000005ff057e24 */ /* 0x000fe2000f8e00ff */
[----:B------:R-:W-:Y:S01]  /*9160*/  ULDC.64 UR4, c[0x4][0x20] ;  /* 0x0100080000047ab9 */ /* 0x000fe20000000a00 */
[----:B0-----:R-:W-:Y:S02]  /*9170*/  IMAD.U32 R6, RZ, RZ, UR6 ;  /* 0x00000006ff067e24 */ /* 0x001fe4000f8e00ff */
[----:B------:R-:W-:Y:S02]  /*9180*/  IMAD.U32 R7, RZ, RZ, UR7 ;  /* 0x00000007ff077e24 */ /* 0x000fe4000f8e00ff */
[----:B------:R-:W-:-:S02]  /*9190*/  IMAD.U32 R10, RZ, RZ, UR4 ;  /* 0x00000004ff0a7e24 */ /* 0x000fc4000f8e00ff */
[----:B------:R-:W-:Y:S02]  /*91a0*/  IMAD.U32 R11, RZ, RZ, UR5 ;  /* 0x00000005ff0b7e24 */ /* 0x000fe4000f8e00ff */
[----:B------:R-:W-:Y:S02]  /*91b0*/  IMAD.MOV.U32 R8, RZ, RZ, 0x70 ;  /* 0x00000070ff087424 */ /* 0x000fe400078e00ff */
[----:B------:R-:W-:Y:S02]  /*91c0*/  IMAD.MOV.U32 R12, RZ, RZ, 0x1 ;  /* 0x00000001ff0c7424 */ /* 0x000fe400078e00ff */
[----:B-12---:R-:W-:-:S07]  /*91d0*/  IMAD.MOV.U32 R13, RZ, RZ, RZ ;  /* 0x000000ffff0d7224 */ /* 0x006fce00078e00ff */
[----:B------:R-:W-:-:S07]  /*91e0*/  LEPC R20, `(.L_x_592) ;  /* 0x000000001014794e */ /* 0x000fce0000000000 */
[----:B---3-5:R-:W-:Y:S05]  /*91f0*/  CALL.ABS.NOINC R14 ;  /* 0x000000000e007343 */ /* 0x028fea0003c00000 */
.L_x_592:
[----:B------:R-:W-:Y:S02]  /*9200*/  ULDC UR4, c[0x0][0x3f4] ;  /* 0x0000fd0000047ab9 */ /* 0x000fe40000000800 */
[----:B------:R-:W-:-:S13]  /*9210*/  ISETP.LT.AND P0, PT, RZ, UR4, PT ;  /* 0x00000004ff007c0c */ /* 0x000fda000bf01270 */
[----:B------:R-:W-:Y:S05]  /*9220*/  @P0 BRA `(.L_x_593) ;  /* 0x0000000000400947 */ /* 0x000fea0003800000 */
[----:B------:R-:W-:-:S04]  /*9230*/  ULEA.HI UR4, UR39, UR39, URZ, 0x1 ;  /* 0x0000002727047291 */ /* 0x000fc8000f8f083f */
[----:B------:R-:W-:-:S04]  /*9240*/  ULOP3.LUT UR4, UR4, 0xfffffffe, URZ, 0xc0, !UPT ;  /* 0xfffffffe04047892 */ /* 0x000fc8000f8ec03f */
[----:B------:R-:W-:-:S06]  /*9250*/  UIADD3 UR4, UR39, -UR4, URZ ;  /* 0x8000000427047290 */ /* 0x000fcc000fffe03f */
[----:B------:R-:W-:-:S05]  /*9260*/  IMAD.U32 R3, RZ, RZ, UR4 ;  /* 0x00000004ff037e24 */ /* 0x000fca000f8e00ff */
[----:B------:R-:W-:-:S04]  /*9270*/  SHF.L.U32 R3, R3, 0x1f, RZ ;  /* 0x0000001f03037819 */ /* 0x000fc800000006ff */
[----:B------:R1:W3:Y:S03]  /*9280*/  SYNCS.PHASECHK.TRANS64.TRYWAIT P0, [R156+URZ+0x28800], R3 ;  /* 0x028800039c0075a7 */ /* 0x0002e6000800017f */
[----:B---3--:R-:W-:Y:S05]  /*9290*/  @!P0 NANOSLEEP.SYNCS 0x989680 ;  /* 0x009896800000895d */ /* 0x008fea0003900000 */
[----:B------:R-:W3:Y:S01]  /*92a0*/  @!P0 SYNCS.PHASECHK.TRANS64 P0, [R156+URZ+0x28800], R3 ;  /* 0x028800039c0085a7 */ /* 0x000ee2000800007f */
[----:B------:R-:W-:Y:S04]  /*92b0*/  BSSY B0, `(.L_x_594) ;  /* 0x0000006000007945 */ /* 0x000fe80003800000 */
[----:B---3--:R-:W-:Y:S05]  /*92c0*/  @P0 BRA `(.L_x_595) ;  /* 0x0000000000100947 */ /* 0x008fea0003800000 */
.L_x_596:
[----:B---3--:R3:W4:Y:S02]  /*92d0*/  SYNCS.PHASECHK.TRANS64.TRYWAIT P0, [R156+URZ+0x28800], R3 ;  /* 0x028800039c0075a7 */ /* 0x008724000800017f */
[----:B----4-:R-:W-:Y:S05]  /*92e0*/  @!P0 NANOSLEEP.SYNCS 0x989680 ;  /* 0x009896800000895d */ /* 0x010fea0003900000 */
[----:B------:R-:W4:Y:S02]  /*92f0*/  @!P0 SYNCS.PHASECHK.TRANS64 P0, [R156+URZ+0x28800], R3 ;  /* 0x028800039c0085a7 */ /* 0x000f24000800007f */
[----:B----4-:R-:W-:Y:S05]  /*9300*/  @!P0 BRA `(.L_x_596) ;  /* 0xfffffffc00f08947 */ /* 0x010fea000383ffff */
.L_x_595:
[----:B------:R-:W-:Y:S05]  /*9310*/  BSYNC B0 ;  /* 0x0000000000007941 */ /* 0x000fea0003800000 */
.L_x_594:
[----:B------:R-:W-:Y:S05]  /*9320*/  BRA `(.L_x_597) ;  /* 0x00000038001c7947 */ /* 0x000fea0003800000 */
.L_x_593:
[----:B-----5:R-:W-:Y:S01]  /*9330*/  SHF.R.S32.HI R0, RZ, 0x1f, R24 ;  /* 0x0000001fff007819 */ /* 0x020fe20000011418 */
[----:B------:R-:W-:Y:S01]  /*9340*/  ULDC.64 UR4, c[0x0][0x3f8] ;  /* 0x0000fe0000047ab9 */ /* 0x000fe20000000a00 */
[----:B------:R-:W-:Y:S01]  /*9350*/  ULDC.64 UR6, c[0x0][0x408] ;  /* 0x0001020000067ab9 */ /* 0x000fe20000000a00 */
[----:B------:R-:W-:Y:S01]  /*9360*/  ISETP.NE.AND P2, PT, R26, RZ, PT ;  /* 0x000000ff1a00720c */ /* 0x000fe20003f45270 */
[----:B------:R-:W-:-:S04]  /*9370*/  IMAD.WIDE.U32 R4, R24, UR4, RZ ;  /* 0x0000000418047c25 */ /* 0x000fc8000f8e00ff */
[C---:B------:R-:W-:Y:S02]  /*9380*/  IMAD R3, R0.reuse, UR4, RZ ;  /* 0x0000000400037c24 */ /* 0x040fe4000f8e02ff */
[----:B------:R-:W-:Y:S02]  /*9390*/  IMAD R9, R0, UR6, RZ ;  /* 0x0000000600097c24 */ /* 0x000fe4000f8e02ff */
[C---:B------:R-:W-:Y:S01]  /*93a0*/  IMAD R3, R24.reuse, UR5, R3 ;  /* 0x0000000518037c24 */ /* 0x040fe2000f8e0203 */
[----:B------:R-:W-:Y:S01]  /*93b0*/  ULDC.64 UR4, c[0x0][0x3e8] ;  /* 0x0000fa0000047ab9 */ /* 0x000fe20000000a00 */
[----:B0-----:R-:W-:-:S04]  /*93c0*/  IMAD.WIDE.U32 R6, R24, UR6, RZ ;  /* 0x0000000618067c25 */ /* 0x001fc8000f8e00ff */
[----:B------:R-:W-:Y:S01]  /*93d0*/  IMAD R9, R24, UR7, R9 ;  /* 0x0000000718097c24 */ /* 0x000fe2000f8e0209 */
[----:B------:R-:W-:Y:S01]  /*93e0*/  ULDC.64 UR6, c[0x0][0x400] ;  /* 0x0001000000067ab9 */ /* 0x000fe20000000a00 */
[----:B------:R-:W-:Y:S01]  /*93f0*/  IMAD.IADD R5, R3, 0x1, R5 ;  /* 0x0000000103057824 */ /* 0x000fe200078e0205 */
[----:B------:R-:W-:Y:S01]  /*9400*/  LEA R24, P0, R4, UR4, 0x1 ;  /* 0x0000000404187c11 */ /* 0x000fe2000f8008ff */
[----:B------:R-:W-:Y:S01]  /*9410*/  IMAD.IADD R3, R9, 0x1, R7 ;  /* 0x0000000109037824 */ /* 0x000fe200078e0207 */
[----:B------:R-:W-:Y:S02]  /*9420*/  LEA R27, P1, R6, UR6, 0x1 ;  /* 0x00000006061b7c11 */ /* 0x000fe4000f8208ff */
[----:B------:R-:W-:Y:S02]  /*9430*/  LEA.HI.X R26, R4, UR5, R5, 0x1, P0 ;  /* 0x00000005041a7c11 */ /* 0x000fe400080f0c05 */
[----:B------:R-:W-:Y:S01]  /*9440*/  LEA.HI.X R28, R6, UR7, R3, 0x1, P1 ;  /* 0x00000007061c7c11 */ /* 0x000fe200088f0c03 */
[----:B------:R-:W-:Y:S08]  /*9450*/  @!P2 BRA `(.L_x_598) ;  /* 0x000000000040a947 */ /* 0x000ff00003800000 */
        /* <DEDUP_REMOVED lines=9> */
[----:B------:R-:W-:Y:S02]  /*94f0*/  IMAD.U32 R7, RZ, RZ, UR5 ;  /* 0x00000005ff077e24 */ /* 0x000fe4000f8e00ff */
[----:B------:R-:W-:-:S02]  /*9500*/  IMAD.U32 R11, RZ, RZ, UR7 ;  /* 0x00000007ff0b7e24 */ /* 0x000fc4000f8e00ff */
[----:B------:R-:W-:Y:S02]  /*9510*/  IMAD.MOV.U32 R8, RZ, RZ, 0x70 ;  /* 0x00000070ff087424 */ /* 0x000fe400078e00ff */
[----:B------:R-:W-:Y:S02]  /*9520*/  IMAD.MOV.U32 R12, RZ, RZ, 0x1 ;  /* 0x00000001ff0c7424 */ /* 0x000fe400078e00ff */
[----:B0-2---:R-:W-:-:S07]  /*9530*/  IMAD.MOV.U32 R13, RZ, RZ, RZ ;  /* 0x000000ffff0d7224 */ /* 0x005fce00078e00ff */
[----:B------:R-:W-:-:S07]  /*9540*/  LEPC R20, `(.L_x_598) ;  /* 0x000000001014794e */ /* 0x000fce0000000000 */
[----:B-1----:R-:W-:Y:S05]  /*9550*/  CALL.ABS.NOINC R14 ;  /* 0x000000000e007343 */ /* 0x002fea0003c00000 */
.L_x_598:
[----:B------:R-:W-:Y:S01]  /*9560*/  ULDC.U8 UR4, c[0x0][0x410] ;  /* 0x0001040000047ab9 */ /* 0x000fe20000000000 */
[----:B------:R-:W-:Y:S01]  /*9570*/  BSSY B0, `(.L_x_599) ;  /* 0x000035a000007945 */ /* 0x000fe20003800000 */
[----:B------:R-:W-:Y:S01]  /*9580*/  ISETP.NE.AND P0, PT, RZ, UR4, PT ;  /* 0x00000004ff007c0c */ /* 0x000fe2000bf05270 */
[----:B------:R-:W-:Y:S01]  /*9590*/  IMAD R5, R29, 0x80, R153 ;  /* 0x000000801d057824 */ /* 0x000fe200078e0299 */
[----:B------:R-:W-:-:S11]  /*95a0*/  LEA R21, R196, UR40, 0x1 ;  /* 0x00000028c4157c11 */ /* 0x000fd6000f8e08ff */
[----:B------:R-:W-:Y:S05]  /*95b0*/  @!P0 BRA `(.L_x_600) ;  /* 0x0000001800988947 */ /* 0x000fea0003800000 */
[----:B------:R-:W-:-:S03]  /*95c0*/  UMOV UR4, 0xffffffff ;  /* 0xffffffff00047882 */ /* 0x000fc60000000000 */
[----:B------:R-:W-:Y:S05]  /*95d0*/  BRA.DIV UR4, `(.L_x_601) ;  /* 0x0000013a04047947 */ /* 0x000fea000b800000 */
[----:B------:R0:W1:Y:S04]  /*95e0*/  SHFL.IDX PT, R0, R26, RZ, 0x181f ;  /* 0x00181fff1a007589 */ /* 0x00006800000e0000 */
[----:B------:R0:W3:Y:S04]  /*95f0*/  SHFL.IDX PT, R3, R24, RZ, 0x181f ;  /* 0x00181fff18037589 */ /* 0x0000e800000e0000 */
[----:B------:R0:W4:Y:S04]  /*9600*/  SHFL.IDX PT, R4, R28, RZ, 0x181f ;  /* 0x00181fff1c047589 */ /* 0x00012800000e0000 */
[----:B------:R0:W0:Y:S02]  /*9610*/  SHFL.IDX PT, R14, R27, RZ, 0x181f ;  /* 0x00181fff1b0e7589 */ /* 0x00002400000e0000 */
.L_x_868:
[----:B------:R-:W-:Y:S01]  /*9620*/  ULDC UR4, c[0x0][0x448] ;  /* 0x0001120000047ab9 */ /* 0x000fe20000000800 */
[----:B------:R-:W-:Y:S01]  /*9630*/  BSSY B1, `(.L_x_602) ;  /* 0x000001d000017945 */ /* 0x000fe20003800000 */
[----:B------:R-:W-:Y:S01]  /*9640*/  IMAD R20, R93, UR4, RZ ;  /* 0x000000045d147c24 */ /* 0x000fe2000f8e02ff */
[----:B------:R-:W-:Y:S02]  /*9650*/  CS2R R6, SRZ ;  /* 0x0000000000067805 */ /* 0x000fe4000001ff00 */
[----:B------:R-:W-:Y:S02]  /*9660*/  CS2R R8, SRZ ;  /* 0x0000000000087805 */ /* 0x000fe4000001ff00 */
[----:B------:R-:W-:Y:S02]  /*9670*/  CS2R R10, SRZ ;  /* 0x00000000000a7805 */ /* 0x000fe4000001ff00 */
[----:B--2---:R-:W-:Y:S02]  /*9680*/  CS2R R12, SRZ ;  /* 0x00000000000c7805 */ /* 0x004fe4000001ff00 */
[----:B------:R-:W-:-:S13]  /*9690*/  ISETP.GE.AND P0, PT, R5, R20, PT ;  /* 0x000000140500720c */ /* 0x000fda0003f06270 */
[----:B------:R-:W-:Y:S05]  /*96a0*/  @P0 BRA `(.L_x_603) ;  /* 0x0000000000540947 */ /* 0x000fea0003800000 */
[----:B------:R-:W-:Y:S01]  /*96b0*/  ULDC UR4, c[0x0][0x3f4] ;  /* 0x0000fd0000047ab9 */ /* 0x000fe20000000800 */
[----:B------:R-:W-:Y:S02]  /*96c0*/  CS2R R12, SRZ ;  /* 0x00000000000c7805 */ /* 0x000fe4000001ff00 */
[----:B------:R-:W-:Y:S02]  /*96d0*/  ISETP.GE.AND P4, PT, R18, UR4, PT ;  /* 0x0000000412007c0c */ /* 0x000fe4000bf86270 */
[----:B------:R-:W-:Y:S02]  /*96e0*/  CS2R R8, SRZ ;  /* 0x0000000000087805 */ /* 0x000fe4000001ff00 */
[----:B------:R-:W-:-:S09]  /*96f0*/  ISETP.GE.AND P5, PT, R152, UR4, PT ;  /* 0x0000000498007c0c */ /* 0x000fd2000bfa6270 */
[C---:B------:R-:W-:Y:S01]  /*9700*/  @!P4 IMAD.SHL.U32 R30, R18.reuse, 0x2, RZ ;  /* 0x00000002121ec824 */ /* 0x040fe200078e00ff */
[----:B------:R-:W-:-:S03]  /*9710*/  @!P4 SHF.L.U64.HI R5, R18, 0x1, R19 ;  /* 0x000000011205c819 */ /* 0x000fc60000010213 */
[C---:B---3--:R-:W-:Y:S02]  /*9720*/  @!P5 IADD3 R32, P2, R3.reuse, R220, RZ ;  /* 0x000000dc0320d210 */ /* 0x048fe40007f5e0ff */
[-C--:B0-----:R-:W-:Y:S02]  /*9730*/  @!P4 IADD3 R26, P0, R3, R30.reuse, RZ ;  /* 0x0000001e031ac210 */ /* 0x081fe40007f1e0ff */
[C---:B------:R-:W-:Y:S02]  /*9740*/  @!P4 IADD3 R30, P1, R14.reuse, R30, RZ ;  /* 0x0000001e0e1ec210 */ /* 0x040fe40007f3e0ff */
[----:B------:R-:W-:Y:S02]  /*9750*/  CS2R R10, SRZ ;  /* 0x00000000000a7805 */ /* 0x000fe4000001ff00 */
[----:B------:R-:W-:Y:S02]  /*9760*/  @!P5 IADD3 R14, P3, R14, R220, RZ ;  /* 0x000000dc0e0ed210 */ /* 0x000fe40007f7e0ff */
[----:B------:R-:W-:Y:S01]  /*9770*/  CS2R R6, SRZ ;  /* 0x0000000000067805 */ /* 0x000fe2000001ff00 */
[----:B-1----:R-:W-:-:S02]  /*9780*/  @!P5 IMAD.X R33, R0, 0x1, R219, P2 ;  /* 0x000000010021d824 */ /* 0x002fc400010e06db */
[--C-:B------:R-:W-:Y:S02]  /*9790*/  @!P4 IMAD.X R27, R0, 0x1, R5.reuse, P0 ;  /* 0x00000001001bc824 */ /* 0x100fe400000e0605 */
[C---:B----4-:R-:W-:Y:S01]  /*97a0*/  @!P4 IMAD.X R31, R4.reuse, 0x1, R5, P1 ;  /* 0x00000001041fc824 */ /* 0x050fe200008e0605 */
[----:B------:R2:W5:Y:S01]  /*97b0*/  @!P5 LD.E.64 R12, desc[UR42][R32.64] ;  /* 0x0000002a200cd980 */ /* 0x000562000c101b00 */
[----:B------:R-:W-:-:S03]  /*97c0*/  @!P5 IMAD.X R15, R4, 0x1, R219, P3 ;  /* 0x00000001040fd824 */ /* 0x000fc600018e06db */
[----:B------:R2:W5:Y:S04]  /*97d0*/  @!P4 LD.E.64 R10, desc[UR42][R26.64] ;  /* 0x0000002a1a0ac980 */ /* 0x000568000c101b00 */
[----:B------:R2:W5:Y:S04]  /*97e0*/  @!P5 LD.E.64 R8, desc[UR42][R14.64] ;  /* 0x0000002a0e08d980 */ /* 0x000568000c101b00 */
[----:B------:R2:W5:Y:S02]  /*97f0*/  @!P4 LD.E.64 R6, desc[UR42][R30.64] ;  /* 0x0000002a1e06c980 */ /* 0x000564000c101b00 */
.L_x_603:
[----:B------:R-:W-:Y:S05]  /*9800*/  BSYNC B1 ;  /* 0x0000000000017941 */ /* 0x000fea0003800000 */
.L_x_602:
[----:B------:R-:W-:Y:S01]  /*9810*/  ULEA.HI UR4, UR39, UR39, URZ, 0x1 ;  /* 0x0000002727047291 */ /* 0x000fe2000f8f083f */
[----:B-1----:R-:W-:Y:S01]  /*9820*/  IMAD R0, R29, -0x80, R20 ;  /* 0xffffff801d007824 */ /* 0x002fe200078e0214 */
[----:B---3-5:R-:W-:Y:S01]  /*9830*/  MOV R3, R10 ;  /* 0x0000000a00037202 */ /* 0x028fe20000000f00 */
[--C-:B--2---:R-:W-:Y:S01]  /*9840*/  IMAD.MOV.U32 R15, RZ, RZ, R11.reuse ;  /* 0x000000ffff0f7224 */ /* 0x104fe200078e000b */
[----:B------:R-:W-:Y:S01]  /*9850*/  ULOP3.LUT UR4, UR4, 0xfffffffe, URZ, 0xc0, !UPT ;  /* 0xfffffffe04047892 */ /* 0x000fe2000f8ec03f */
[--C-:B------:R-:W-:Y:S01]  /*9860*/  SHF.R.U64 R30, R10, 0x10, R11.reuse ;  /* 0x000000100a1e7819 */ /* 0x100fe2000000120b */
[----:B------:R-:W-:Y:S01]  /*9870*/  IMAD.MOV.U32 R20, RZ, RZ, R12 ;  /* 0x000000ffff147224 */ /* 0x000fe200078e000c */
[----:B0-----:R-:W-:Y:S01]  /*9880*/  SHF.R.U32.HI R28, RZ, 0x10, R11 ;  /* 0x00000010ff1c7819 */ /* 0x001fe2000001160b */
[----:B------:R-:W-:Y:S01]  /*9890*/  UIADD3 UR4, UR39, -UR4, URZ ;  /* 0x8000000427047290 */ /* 0x000fe2000fffe03f */
[--C-:B------:R-:W-:Y:S01]  /*98a0*/  IMAD.MOV.U32 R24, RZ, RZ, R13.reuse ;  /* 0x000000ffff187224 */ /* 0x100fe200078e000d */
[--C-:B------:R-:W-:Y:S01]  /*98b0*/  SHF.R.U64 R31, R12, 0x10, R13.reuse ;  /* 0x000000100c1f7819 */ /* 0x100fe2000000120d */
[----:B------:R-:W-:Y:S01]  /*98c0*/  BSSY B1, `(.L_x_604) ;  /* 0x0000014000017945 */ /* 0x000fe20003800000 */
[----:B------:R-:W-:Y:S01]  /*98d0*/  SHF.R.U32.HI R29, RZ, 0x10, R13 ;  /* 0x00000010ff1d7819 */ /* 0x000fe2000001160d */
[----:B------:R-:W-:Y:S01]  /*98e0*/  IMAD.MOV.U32 R13, RZ, RZ, R6 ;  /* 0x000000ffff0d7224 */ /* 0x000fe200078e0006 */
[----:B------:R-:W-:Y:S01]  /*98f0*/  VIMNMX R10, R0, 0x80, PT ;  /* 0x00000080000a7848 */ /* 0x000fe20003fe0100 */
[----:B------:R-:W-:Y:S01]  /*9900*/  IMAD.U32 R5, RZ, RZ, UR4 ;  /* 0x00000004ff057e24 */ /* 0x000fe2000f8e00ff */
[--C-:B------:R-:W-:Y:S01]  /*9910*/  SHF.R.U64 R26, R6, 0x10, R7.reuse ;  /* 0x00000010061a7819 */ /* 0x100fe20000001207 */
[--C-:B------:R-:W-:Y:S01]  /*9920*/  IMAD.MOV.U32 R14, RZ, RZ, R7.reuse ;  /* 0x000000ffff0e7224 */ /* 0x100fe200078e0007 */
[----:B------:R-:W-:Y:S01]  /*9930*/  SHF.R.U32.HI R27, RZ, 0x10, R7 ;  /* 0x00000010ff1b7819 */ /* 0x000fe20000011607 */
[--C-:B------:R-:W-:Y:S01]  /*9940*/  IMAD.MOV.U32 R6, RZ, RZ, R9.reuse ;  /* 0x000000ffff067224 */ /* 0x100fe200078e0009 */
[----:B------:R-:W-:Y:S01]  /*9950*/  SHF.L.U32 R5, R5, 0x1f, RZ ;  /* 0x0000001f05057819 */ /* 0x000fe200000006ff */
[----:B----4-:R-:W-:Y:S01]  /*9960*/  IMAD.MOV.U32 R4, RZ, RZ, R8 ;  /* 0x000000ffff047224 */ /* 0x010fe200078e0008 */
[----:B------:R-:W-:-:S02]  /*9970*/  SHF.R.U64 R7, R8, 0x10, R9 ;  /* 0x0000001008077819 */ /* 0x000fc40000001209 */
[----:B------:R-:W0:Y:S01]  /*9980*/  SYNCS.PHASECHK.TRANS64.TRYWAIT P0, [R156+URZ+0x28800], R5 ;  /* 0x028800059c0075a7 */ /* 0x000e22000800017f */
[----:B------:R-:W-:Y:S02]  /*9990*/  PRMT R11, R3, 0x5410, R30 ;  /* 0x00005410030b7816 */ /* 0x000fe4000000001e */
[----:B------:R-:W-:Y:S02]  /*99a0*/  ISETP.GE.AND P1, PT, R153, R10, PT ;  /* 0x0000000a9900720c */ /* 0x000fe40003f26270 */
[----:B------:R-:W-:Y:S02]  /*99b0*/  SHF.R.U32.HI R9, RZ, 0x10, R9 ;  /* 0x00000010ff097819 */ /* 0x000fe40000011609 */
[----:B------:R-:W-:Y:S02]  /*99c0*/  PRMT R12, R15, 0x5410, R28 ;  /* 0x000054100f0c7816 */ /* 0x000fe4000000001c */
[----:B------:R-:W-:Y:S02]  /*99d0*/  PRMT R0, R20, 0x5410, R31 ;  /* 0x0000541014007816 */ /* 0x000fe4000000001f */
[----:B------:R-:W-:Y:S01]  /*99e0*/  PRMT R3, R24, 0x5410, R29 ;  /* 0x0000541018037816 */ /* 0x000fe2000000001d */
[----:B0-----:R-:W-:Y:S06]  /*99f0*/  @!P0 BRA `(.L_x_605) ;  /* 0x00000134006c8947 */ /* 0x001fec0003800000 */
.L_x_869:
[----:B------:R-:W-:Y:S05]  /*9a00*/  BSYNC B1 ;  /* 0x0000000000017941 */ /* 0x000fea0003800000 */
.L_x_604:
[----:B------:R-:W-:Y:S01]  /*9a10*/  BSSY B1, `(.L_x_606) ;  /* 0x0000059000017945 */ /* 0x000fe20003800000 */
[----:B------:R-:W-:Y:S02]  /*9a20*/  PRMT R13, R13, 0x5410, R26 ;  /* 0x000054100d0d7816 */ /* 0x000fe4000000001a */
[----:B------:R-:W-:Y:S02]  /*9a30*/  PRMT R14, R14, 0x5410, R27 ;  /* 0x000054100e0e7816 */ /* 0x000fe4000000001b */
[----:B------:R-:W-:Y:S02]  /*9a40*/  PRMT R8, R4, 0x5410, R7 ;  /* 0x0000541004087816 */ /* 0x000fe40000000007 */
[----:B------:R-:W-:Y:S01]  /*9a50*/  PRMT R9, R6, 0x5410, R9 ;  /* 0x0000541006097816 */ /* 0x000fe20000000009 */
[----:B------:R-:W-:Y:S06]  /*9a60*/  @P1 BRA `(.L_x_607) ;  /* 0x00000004004c1947 */ /* 0x000fec0003800000 */
[----:B0-----:R-:W0:Y:S01]  /*9a70*/  LDC R5, c[0x0][0x3f4] ;  /* 0x0000fd00ff057b82 */ /* 0x001e220000000800 */
[----:B------:R-:W-:Y:S01]  /*9a80*/  BSSY B2, `(.L_x_608) ;  /* 0x000002a000027945 */ /* 0x000fe20003800000 */
[-C--:B0-----:R-:W-:Y:S02]  /*9a90*/  ISETP.GE.AND P0, PT, R18, R5.reuse, PT ;  /* 0x000000051200720c */ /* 0x081fe40003f06270 */
[----:B------:R-:W-:-:S11]  /*9aa0*/  ISETP.GE.AND P1, PT, R152, R5, PT ;  /* 0x000000059800720c */ /* 0x000fd60003f26270 */
[----:B------:R-:W-:Y:S05]  /*9ab0*/  @P0 BRA `(.L_x_609) ;  /* 0x0000000000980947 */ /* 0x000fea0003800000 */
[----:B------:R-:W0:Y:S01]  /*9ac0*/  LDS.128 R4, [R21] ;  /* 0x0000000015047984 */ /* 0x000e220000000c00 */
[C---:B------:R-:W-:Y:S01]  /*9ad0*/  IMAD.U32 R29, R13.reuse, 0x10000, RZ ;  /* 0x000100000d1d7824 */ /* 0x040fe200078e00ff */
[----:B------:R-:W-:Y:S01]  /*9ae0*/  LOP3.LUT R30, R13, 0xffff0000, RZ, 0xc0, !PT ;  /* 0xffff00000d1e7812 */ /* 0x000fe200078ec0ff */
[C---:B------:R-:W-:Y:S01]  /*9af0*/  IMAD.U32 R27, R11.reuse, 0x10000, RZ ;  /* 0x000100000b1b7824 */ /* 0x040fe200078e00ff */
[----:B------:R-:W-:Y:S01]  /*9b00*/  LOP3.LUT R28, R11, 0xffff0000, RZ, 0xc0, !PT ;  /* 0xffff00000b1c7812 */ /* 0x000fe200078ec0ff */
[C---:B0-----:R-:W-:Y:S01]  /*9b10*/  IMAD.U32 R15, R4.reuse, 0x10000, RZ ;  /* 0x00010000040f7824 */ /* 0x041fe200078e00ff */
[----:B------:R-:W-:Y:S01]  /*9b20*/  LOP3.LUT R4, R4, 0xffff0000, RZ, 0xc0, !PT ;  /* 0xffff000004047812 */ /* 0x000fe200078ec0ff */
[C---:B------:R-:W-:Y:S01]  /*9b30*/  IMAD.U32 R20, R5.reuse, 0x10000, RZ ;  /* 0x0001000005147824 */ /* 0x040fe200078e00ff */
[----:B------:R-:W-:Y:S01]  /*9b40*/  LOP3.LUT R5, R5, 0xffff0000, RZ, 0xc0, !PT ;  /* 0xffff000005057812 */ /* 0x000fe200078ec0ff */
[C---:B------:R-:W-:Y:S01]  /*9b50*/  IMAD.U32 R24, R6.reuse, 0x10000, RZ ;  /* 0x0001000006187824 */ /* 0x040fe200078e00ff */
[----:B------:R-:W-:Y:S01]  /*9b60*/  LOP3.LUT R6, R6, 0xffff0000, RZ, 0xc0, !PT ;  /* 0xffff000006067812 */ /* 0x000fe200078ec0ff */
[C---:B------:R-:W-:Y:S01]  /*9b70*/  FMUL.FTZ R32, R4.reuse, R29 ;  /* 0x0000001d04207220 */ /* 0x040fe20000410000 */
[----:B------:R-:W-:Y:S01]  /*9b80*/  FMUL.FTZ R4, R4, R27 ;  /* 0x0000001b04047220 */ /* 0x000fe20000410000 */
[----:B------:R-:W-:-:S02]  /*9b90*/  IMAD.U32 R26, R7, 0x10000, RZ ;  /* 0x00010000071a7824 */ /* 0x000fc400078e00ff */
[----:B------:R-:W-:Y:S01]  /*9ba0*/  FMUL.FTZ R31, R5, R30 ;  /* 0x0000001e051f7220 */ /* 0x000fe20000410000 */
[C---:B------:R-:W-:Y:S01]  /*9bb0*/  FFMA.FTZ R32, R15.reuse, R27, -R32 ;  /* 0x0000001b0f207223 */ /* 0x040fe20000010820 */
[----:B------:R-:W-:Y:S01]  /*9bc0*/  FFMA.FTZ R29, R15, R29, R4 ;  /* 0x0000001d0f1d7223 */ /* 0x000fe20000010004 */
[----:B------:R-:W-:Y:S01]  /*9bd0*/  LOP3.LUT R7, R7, 0xffff0000, RZ, 0xc0, !PT ;  /* 0xffff000007077812 */ /* 0x000fe200078ec0ff */
[-C--:B------:R-:W-:Y:S01]  /*9be0*/  FMUL.FTZ R33, R5, R28.reuse ;  /* 0x0000001c05217220 */ /* 0x080fe20000410000 */
[----:B------:R-:W-:Y:S01]  /*9bf0*/  SHF.L.U32 R15, R14, 0x10, RZ ;  /* 0x000000100e0f7819 */ /* 0x000fe200000006ff */
[----:B------:R-:W-:Y:S01]  /*9c00*/  IMAD.U32 R5, R12, 0x10000, RZ ;  /* 0x000100000c057824 */ /* 0x000fe200078e00ff */
[----:B------:R-:W-:Y:S01]  /*9c10*/  LOP3.LUT R27, R14, 0xffff0000, RZ, 0xc0, !PT ;  /* 0xffff00000e1b7812 */ /* 0x000fe200078ec0ff */
[----:B------:R-:W-:Y:S01]  /*9c20*/  FFMA.FTZ R31, R20, R28, -R31 ;  /* 0x0000001c141f7223 */ /* 0x000fe2000001081f */
[----:B------:R-:W-:Y:S01]  /*9c30*/  LOP3.LUT R4, R12, 0xffff0000, RZ, 0xc0, !PT ;  /* 0xffff00000c047812 */ /* 0x000fe200078ec0ff */
[----:B------:R-:W-:Y:S01]  /*9c40*/  FFMA.FTZ R20, R20, R30, R33 ;  /* 0x0000001e14147223 */ /* 0x000fe20000010021 */
[C---:B------:R-:W-:Y:S01]  /*9c50*/  FMUL.FTZ R33, R6.reuse, R15 ;  /* 0x0000000f06217220 */ /* 0x040fe20000410000 */
[----:B------:R-:W-:Y:S01]  /*9c60*/  FMUL.FTZ R28, R6, R5 ;  /* 0x00000005061c7220 */ /* 0x000fe20000410000 */
[C---:B------:R-:W-:Y:S01]  /*9c70*/  FMUL.FTZ R35, R7.reuse, R27 ;  /* 0x0000001b07237220 */ /* 0x040fe20000410000 */
[-C--:B------:R-:W-:Y:S01]  /*9c80*/  FMUL.FTZ R30, R7, R4.reuse ;  /* 0x00000004071e7220 */ /* 0x080fe20000410000 */
[C---:B------:R-:W-:Y:S01]  /*9c90*/  FFMA.FTZ R6, R24.reuse, R5, -R33 ;  /* 0x0000000518067223 */ /* 0x040fe20000010821 */
[----:B------:R-:W-:Y:S01]  /*9ca0*/  FFMA.FTZ R15, R24, R15, R28 ;  /* 0x0000000f180f7223 */ /* 0x000fe2000001001c */
[C---:B------:R-:W-:Y:S01]  /*9cb0*/  FFMA.FTZ R7, R26.reuse, R4, -R35 ;  /* 0x000000041a077223 */ /* 0x040fe20000010823 */
[----:B------:R-:W-:Y:S01]  /*9cc0*/  FFMA.FTZ R30, R26, R27, R30 ;  /* 0x0000001b1a1e7223 */ /* 0x000fe2000001001e */
[----:B------:R-:W-:-:S02]  /*9cd0*/  F2FP.BF16.F32.PACK_AB R4, R29, R32 ;  /* 0x000000201d04723e */ /* 0x000fc400000010ff */
[----:B------:R-:W-:Y:S02]  /*9ce0*/  F2FP.BF16.F32.PACK_AB R5, R20, R31 ;  /* 0x0000001f1405723e */ /* 0x000fe400000010ff */
[----:B------:R-:W-:Y:S02]  /*9cf0*/  F2FP.BF16.F32.PACK_AB R6, R15, R6 ;  /* 0x000000060f06723e */ /* 0x000fe400000010ff */
[----:B------:R-:W-:-:S05]  /*9d00*/  F2FP.BF16.F32.PACK_AB R7, R30, R7 ;  /* 0x000000071e07723e */ /* 0x000fca00000010ff */
[----:B------:R0:W-:Y:S02]  /*9d10*/  STS.128 [R21], R4 ;  /* 0x0000000415007388 */ /* 0x0001e40000000c00 */
.L_x_609:
[----:B------:R-:W-:Y:S05]  /*9d20*/  BSYNC B2 ;  /* 0x0000000000027941 */ /* 0x000fea0003800000 */
.L_x_608:
[----:B------:R-:W-:Y:S05]  /*9d30*/  @P1 BRA `(.L_x_607) ;  /* 0x0000000000981947 */ /* 0x000fea0003800000 */
[----:B0-----:R-:W0:Y:S01]  /*9d40*/  LDS.128 R4, [R21+0x4000] ;  /* 0x0040000015047984 */ /* 0x001e220000000c00 */
        /* <DEDUP_REMOVED lines=18> */
[C---:B------:R-:W-:Y:S01]  /*9e70*/  LOP3.LUT R27, R9.reuse, 0xffff0000, RZ, 0xc0, !PT ;  /* 0xffff0000091b7812 */ /* 0x040fe200078ec0ff */
[----:B------:R-:W-:Y:S01]  /*9e80*/  IMAD.U32 R15, R9, 0x10000, RZ ;  /* 0x00010000090f7824 */ /* 0x000fe200078e00ff */
[C---:B------:R-:W-:Y:S01]  /*9e90*/  LOP3.LUT R4, R3.reuse, 0xffff0000, RZ, 0xc0, !PT ;  /* 0xffff000003047812 */ /* 0x040fe200078ec0ff */
[----:B------:R-:W-:Y:S02]  /*9ea0*/  IMAD.U32 R5, R3, 0x10000, RZ ;  /* 0x0001000003057824 */ /* 0x000fe400078e00ff */
[C---:B------:R-:W-:Y:S01]  /*9eb0*/  FFMA.FTZ R31, R20.reuse, R28, -R31 ;  /* 0x0000001c141f7223 */ /* 0x040fe2000001081f */
        /* <DEDUP_REMOVED lines=13> */
[----:B------:R1:W-:Y:S02]  /*9f90*/  STS.128 [R21+0x4000], R4 ;  /* 0x0040000415007388 */ /* 0x0003e40000000c00 */
.L_x_607:
[----:B------:R-:W-:Y:S05]  /*9fa0*/  BSYNC B1 ;  /* 0x0000000000017941 */ /* 0x000fea0003800000 */
.L_x_606:
[----:B01----:R-:W-:Y:S01]  /*9fb0*/  VIADD R4, R153, 0x20 ;  /* 0x0000002099047836 */ /* 0x003fe20000000000 */
[----:B------:R-:W-:Y:S04]  /*9fc0*/  BSSY B1, `(.L_x_610) ;  /* 0x0000056000017945 */ /* 0x000fe80003800000 */
[----:B------:R-:W-:-:S13]  /*9fd0*/  ISETP.GE.AND P0, PT, R4, R10, PT ;  /* 0x0000000a0400720c */ /* 0x000fda0003f06270 */
[----:B------:R-:W-:Y:S05]  /*9fe0*/  @P0 BRA `(.L_x_611) ;  /* 0x00000004004c0947 */ /* 0x000fea0003800000 */
[----:B------:R-:W0:Y:S01]  /*9ff0*/  LDC R5, c[0x0][0x3f4] ;  /* 0x0000fd00ff057b82 */ /* 0x000e220000000800 */
[----:B------:R-:W-:Y:S01]  /*a000*/  BSSY B2, `(.L_x_612) ;  /* 0x000002a000027945 */ /* 0x000fe20003800000 */
[-C--:B0-----:R-:W-:Y:S02]  /*a010*/  ISETP.GE.AND P0, PT, R18, R5.reuse, PT ;  /* 0x000000051200720c */ /* 0x081fe40003f06270 */
[----:B------:R-:W-:-:S11]  /*a020*/  ISETP.GE.AND P1, PT, R152, R5, PT ;  /* 0x000000059800720c */ /* 0x000fd60003f26270 */
[----:B------:R-:W-:Y:S05]  /*a030*/  @P0 BRA `(.L_x_613) ;  /* 0x0000000000980947 */ /* 0x000fea0003800000 */
[----:B------:R-:W0:Y:S01]  /*a040*/  LDS.128 R4, [R21+0x1000] ;  /* 0x0010000015047984 */ /* 0x000e220000000c00 */
[----:B------:R-:W-:Y:S01]  /*a050*/  SHF.L.U32 R31, R13, 0x10, RZ ;  /* 0x000000100d1f7819 */ /* 0x000fe200000006ff */
[----:B------:R-:W-:Y:S01]  /*a060*/  IMAD.U32 R29, R11, 0x10000, RZ ;  /* 0x000100000b1d7824 */ /* 0x000fe200078e00ff */
[----:B------:R-:W-:Y:S02]  /*a070*/  LOP3.LUT R34, R13, 0xffff0000, RZ, 0xc0, !PT ;  /* 0xffff00000d227812 */ /* 0x000fe400078ec0ff */
[----:B------:R-:W-:Y:S02]  /*a080*/  LOP3.LUT R32, R11, 0xffff0000, RZ, 0xc0, !PT ;  /* 0xffff00000b207812 */ /* 0x000fe400078ec0ff */
[----:B------:R-:W-:Y:S01]  /*a090*/  LOP3.LUT R36, R14, 0xffff0000, RZ, 0xc0, !PT ;  /* 0xffff00000e247812 */ /* 0x000fe200078ec0ff */
[C---:B0-----:R-:W-:Y:S01]  /*a0a0*/  IMAD.U32 R15, R4.reuse, 0x10000, RZ ;  /* 0x00010000040f7824 */ /* 0x041fe200078e00ff */
[----:B------:R-:W-:Y:S01]  /*a0b0*/  LOP3.LUT R4, R4, 0xffff0000, RZ, 0xc0, !PT ;  /* 0xffff000004047812 */ /* 0x000fe200078ec0ff */
[C---:B------:R-:W-:Y:S01]  /*a0c0*/  IMAD.U32 R20, R5.reuse, 0x10000, RZ ;  /* 0x0001000005147824 */ /* 0x040fe200078e00ff */
[----:B------:R-:W-:Y:S01]  /*a0d0*/  LOP3.LUT R5, R5, 0xffff0000, RZ, 0xc0, !PT ;  /* 0xffff000005057812 */ /* 0x000fe200078ec0ff */
[C---:B------:R-:W-:Y:S01]  /*a0e0*/  IMAD.U32 R26, R7.reuse, 0x10000, RZ ;  /* 0x00010000071a7824 */ /* 0x040fe200078e00ff */
[----:B------:R-:W-:Y:S01]  /*a0f0*/  LOP3.LUT R7, R7, 0xffff0000, RZ, 0xc0, !PT ;  /* 0xffff000007077812 */ /* 0x000fe200078ec0ff */
[-C--:B------:R-:W-:Y:S01]  /*a100*/  FMUL.FTZ R28, R31, R4.reuse ;  /* 0x000000041f1c7220 */ /* 0x080fe20000410000 */
[----:B------:R-:W-:Y:S01]  /*a110*/  FMUL.FTZ R30, R29, R4 ;  /* 0x000000041d1e7220 */ /* 0x000fe20000410000 */
[----:B------:R-:W-:Y:S01]  /*a120*/  FMUL.FTZ R27, R34, R5 ;  /* 0x00000005221b7220 */ /* 0x000fe20000410000 */
[----:B------:R-:W-:-:S02]  /*a130*/  IMAD.U32 R24, R6, 0x10000, RZ ;  /* 0x0001000006187824 */ /* 0x000fc400078e00ff */
[-C--:B------:R-:W-:Y:S01]  /*a140*/  FFMA.FTZ R4, R29, R15.reuse, -R28 ;  /* 0x0000000f1d047223 */ /* 0x080fe2000001081c */
[----:B------:R-:W-:Y:S01]  /*a150*/  FFMA.FTZ R15, R31, R15, R30 ;  /* 0x0000000f1f0f7223 */ /* 0x000fe2000001001e */
[----:B------:R-:W-:Y:S01]  /*a160*/  FMUL.FTZ R29, R32, R5 ;  /* 0x00000005201d7220 */ /* 0x000fe20000410000 */
[----:B------:R-:W-:Y:S01]  /*a170*/  LOP3.LUT R6, R6, 0xffff0000, RZ, 0xc0, !PT ;  /* 0xffff000006067812 */ /* 0x000fe200078ec0ff */
[-C--:B------:R-:W-:Y:S01]  /*a180*/  FFMA.FTZ R5, R32, R20.reuse, -R27 ;  /* 0x0000001420057223 */ /* 0x080fe2000001081b */
[----:B------:R-:W-:Y:S01]  /*a190*/  LOP3.LUT R30, R12, 0xffff0000, RZ, 0xc0, !PT ;  /* 0xffff00000c1e7812 */ /* 0x000fe200078ec0ff */
[----:B------:R-:W-:Y:S02]  /*a1a0*/  IMAD.U32 R32, R14, 0x10000, RZ ;  /* 0x000100000e207824 */ /* 0x000fe400078e00ff */
[----:B------:R-:W-:Y:S01]  /*a1b0*/  FFMA.FTZ R20, R34, R20, R29 ;  /* 0x0000001422147223 */ /* 0x000fe2000001001d */
[----:B------:R-:W-:Y:S02]  /*a1c0*/  IMAD.U32 R28, R12, 0x10000, RZ ;  /* 0x000100000c1c7824 */ /* 0x000fe400078e00ff */
[-C--:B------:R-:W-:Y:S01]  /*a1d0*/  FMUL.FTZ R31, R36, R7.reuse ;  /* 0x00000007241f7220 */ /* 0x080fe20000410000 */
[-C--:B------:R-:W-:Y:S01]  /*a1e0*/  FMUL.FTZ R27, R32, R6.reuse ;  /* 0x00000006201b7220 */ /* 0x080fe20000410000 */
[----:B------:R-:W-:Y:S01]  /*a1f0*/  FMUL.FTZ R33, R30, R7 ;  /* 0x000000071e217220 */ /* 0x000fe20000410000 */
[----:B------:R-:W-:Y:S01]  /*a200*/  FMUL.FTZ R29, R28, R6 ;  /* 0x000000061c1d7220 */ /* 0x000fe20000410000 */
[----:B------:R-:W-:Y:S01]  /*a210*/  FFMA.FTZ R7, R30, R26, -R31 ;  /* 0x0000001a1e077223 */ /* 0x000fe2000001081f */
[----:B------:R-:W-:Y:S01]  /*a220*/  FFMA.FTZ R6, R28, R24, -R27 ;  /* 0x000000181c067223 */ /* 0x000fe2000001081b */
[----:B------:R-:W-:Y:S01]  /*a230*/  FFMA.FTZ R26, R36, R26, R33 ;  /* 0x0000001a241a7223 */ /* 0x000fe20000010021 */
[----:B------:R-:W-:Y:S01]  /*a240*/  FFMA.FTZ R29, R32, R24, R29 ;  /* 0x00000018201d7223 */ /* 0x000fe2000001001d */
[----:B------:R-:W-:-:S02]  /*a250*/  F2FP.BF16.F32.PACK_AB R4, R15, R4 ;  /* 0x000000040f04723e */ /* 0x000fc400000010ff */
[----:B------:R-:W-:Y:S02]  /*a260*/  F2FP.BF16.F32.PACK_AB R5, R20, R5 ;  /* 0x000000051405723e */ /* 0x000fe400000010ff */
[----:B------:R-:W-:Y:S02]  /*a270*/  F2FP.BF16.F32.PACK_AB R6, R29, R6 ;  /* 0x000000061d06723e */ /* 0x000fe400000010ff */
[----:B------:R-:W-:-:S05]  /*a280*/  F2FP.BF16.F32.PACK_AB R7, R26, R7 ;  /* 0x000000071a07723e */ /* 0x000fca00000010ff */
[----:B------:R0:W-:Y:S02]  /*a290*/  STS.128 [R21+0x1000], R4 ;  /* 0x0010000415007388 */ /* 0x0001e40000000c00 */
.L_x_613:
[----:B------:R-:W-:Y:S05]  /*a2a0*/  BSYNC B2 ;  /* 0x0000000000027941 */ /* 0x000fea0003800000 */
.L_x_612:
[----:B------:R-:W-:Y:S05]  /*a2b0*/  @P1 BRA `(.L_x_611) ;  /* 0x0000000000981947 */ /* 0x000fea0003800000 */
[----:B0-----:R-:W0:Y:S01]  /*a2c0*/  LDS.128 R4, [R21+0x5000] ;  /* 0x0050000015047984 */ /* 0x001e220000000c00 */
[C---:B------:R-:W-:Y:S01]  /*a2d0*/  IMAD.U32 R31, R8.reuse, 0x10000, RZ ;  /* 0x00010000081f7824 */ /* 0x040fe200078e00ff */
[----:B------:R-:W-:Y:S01]  /*a2e0*/  LOP3.LUT R34, R8, 0xffff0000, RZ, 0xc0, !PT ;  /* 0xffff000008227812 */ /* 0x000fe200078ec0ff */
[C---:B------:R-:W-:Y:S01]  /*a2f0*/  IMAD.U32 R29, R0.reuse, 0x10000, RZ ;  /* 0x00010000001d7824 */ /* 0x040fe200078e00ff */
        /* <DEDUP_REMOVED lines=34> */
.L_x_611:
[----:B------:R-:W-:Y:S05]  /*a520*/  BSYNC B1 ;  /* 0x0000000000017941 */ /* 0x000fea0003800000 */
.L_x_610:
        /* <DEDUP_REMOVED lines=10> */
[C---:B------:R-:W-:Y:S01]  /*a5d0*/  IMAD.U32 R31, R13.reuse, 0x10000, RZ ;  /* 0x000100000d1f7824 */ /* 0x040fe200078e00ff */
[----:B------:R-:W-:Y:S01]  /*a5e0*/  LOP3.LUT R34, R13, 0xffff0000, RZ, 0xc0, !PT ;  /* 0xffff00000d227812 */ /* 0x000fe200078ec0ff */
[C---:B------:R-:W-:Y:S01]  /*a5f0*/  IMAD.U32 R29, R11.reuse, 0x10000, RZ ;  /* 0x000100000b1d7824 */ /* 0x040fe200078e00ff */
[----:B------:R-:W-:Y:S02]  /*a600*/  LOP3.LUT R32, R11, 0xffff0000, RZ, 0xc0, !PT ;  /* 0xffff00000b207812 */ /* 0x000fe400078ec0ff */
[----:B------:R-:W-:Y:S02]  /*a610*/  LOP3.LUT R36, R14, 0xffff0000, RZ, 0xc0, !PT ;  /* 0xffff00000e247812 */ /* 0x000fe400078ec0ff */
[C---:B0-----:R-:W-:Y:S01]  /*a620*/  SHF.L.U32 R15, R4.reuse, 0x10, RZ ;  /* 0x00000010040f7819 */ /* 0x041fe200000006ff */
[----:B------:R-:W-:Y:S01]  /*a630*/  IMAD.U32 R20, R5, 0x10000, RZ ;  /* 0x0001000005147824 */ /* 0x000fe200078e00ff */
[----:B------:R-:W-:Y:S01]  /*a640*/  LOP3.LUT R4, R4, 0xffff0000, RZ, 0xc0, !PT ;  /* 0xffff000004047812 */ /* 0x000fe200078ec0ff */
[----:B------:R-:W-:Y:S01]  /*a650*/  IMAD.U32 R26, R7, 0x10000, RZ ;  /* 0x00010000071a7824 */ /* 0x000fe200078e00ff */
[----:B------:R-:W-:Y:S01]  /*a660*/  LOP3.LUT R5, R5, 0xffff0000, RZ, 0xc0, !PT ;  /* 0xffff000005057812 */ /* 0x000fe200078ec0ff */
[----:B------:R-:W-:Y:S01]  /*a670*/  IMAD.U32 R24, R6, 0x10000, RZ ;  /* 0x0001000006187824 */ /* 0x000fe200078e00ff */
[----:B------:R-:W-:Y:S01]  /*a680*/  LOP3.LUT R7, R7, 0xffff0000, RZ, 0xc0, !PT ;  /* 0xffff000007077812 */ /* 0x000fe200078ec0ff */
[-C--:B------:R-:W-:Y:S01]  /*a690*/  FMUL.FTZ R28, R31, R4.reuse ;  /* 0x000000041f1c7220 */ /* 0x080fe20000410000 */
[C---:B------:R-:W-:Y:S01]  /*a6a0*/  FMUL.FTZ R30, R29.reuse, R4 ;  /* 0x000000041d1e7220 */ /* 0x040fe20000410000 */
[----:B------:R-:W-:Y:S01]  /*a6b0*/  FMUL.FTZ R27, R34, R5 ;  /* 0x00000005221b7220 */ /* 0x000fe20000410000 */
[----:B------:R-:W-:Y:S01]  /*a6c0*/  LOP3.LUT R6, R6, 0xffff0000, RZ, 0xc0, !PT ;  /* 0xffff000006067812 */ /* 0x000fe200078ec0ff */
[-C--:B------:R-:W-:Y:S01]  /*a6d0*/  FFMA.FTZ R4, R29, R15.reuse, -R28 ;  /* 0x0000000f1d047223 */ /* 0x080fe2000001081c */
[----:B------:R-:W-:Y:S01]  /*a6e0*/  FFMA.FTZ R15, R31, R15, R30 ;  /* 0x0000000f1f0f7223 */ /* 0x000fe2000001001e */
[C---:B------:R-:W-:Y:S01]  /*a6f0*/  FMUL.FTZ R29, R32.reuse, R5 ;  /* 0x00000005201d7220 */ /* 0x040fe20000410000 */
[----:B------:R-:W-:Y:S01]  /*a700*/  FFMA.FTZ R5, R32, R20, -R27 ;  /* 0x0000001420057223 */ /* 0x000fe2000001081b */
[----:B------:R-:W-:Y:S01]  /*a710*/  LOP3.LUT R30, R12, 0xffff0000, RZ, 0xc0, !PT ;  /* 0xffff00000c1e7812 */ /* 0x000fe200078ec0ff */
[----:B------:R-:W-:-:S02]  /*a720*/  IMAD.U32 R32, R14, 0x10000, RZ ;  /* 0x000100000e207824 */ /* 0x000fc400078e00ff */
        /* <DEDUP_REMOVED lines=15> */
.L_x_617:
[----:B------:R-:W-:Y:S05]  /*a820*/  BSYNC B2 ;  /* 0x0000000000027941 */ /* 0x000fea0003800000 */
.L_x_616:
        /* <DEDUP_REMOVED lines=17> */
[----:B------:R-:W-:Y:S01]  /*a940*/  FFMA.FTZ R4, R29, R15, -R28 ;  /* 0x0000000f1d047223 */ /* 0x000fe2000001081c */
[C---:B------:R-:W-:Y:S01]  /*a950*/  FMUL.FTZ R29, R32.reuse, R5 ;  /* 0x00000005201d7220 */ /* 0x040fe20000410000 */
[----:B------:R-:W-:Y:S01]  /*a960*/  FFMA.FTZ R15, R31, R15, R30 ;  /* 0x0000000f1f0f7223 */ /* 0x000fe2000001001e */
[-C--:B------:R-:W-:Y:S01]  /*a970*/  FFMA.FTZ R5, R32, R20.reuse, -R27 ;  /* 0x0000001420057223 */ /* 0x080fe2000001081b */
[----:B------:R-:W-:Y:S01]  /*a980*/  LOP3.LUT R6, R6, 0xffff0000, RZ, 0xc0, !PT ;  /* 0xffff000006067812 */ /* 0x000fe200078ec0ff */
[----:B------:R-:W-:Y:S01]  /*a990*/  IMAD.U32 R28, R3, 0x10000, RZ ;  /* 0x00010000031c7824 */ /* 0x000fe200078e00ff */
[----:B------:R-:W-:Y:S01]  /*a9a0*/  SHF.L.U32 R32, R9, 0x10, RZ ;  /* 0x0000001009207819 */ /* 0x000fe200000006ff */
[----:B------:R-:W-:Y:S01]  /*a9b0*/  FFMA.FTZ R20, R34, R20, R29 ;  /* 0x0000001422147223 */ /* 0x000fe2000001001d */
[----:B------:R-:W-:Y:S01]  /*a9c0*/  LOP3.LUT R30, R3, 0xffff0000, RZ, 0xc0, !PT ;  /* 0xffff0000031e7812 */ /* 0x000fe200078ec0ff */
[-C--:B------:R-:W-:Y:S01]  /*a9d0*/  FMUL.FTZ R31, R36, R7.reuse ;  /* 0x00000007241f7220 */ /* 0x080fe20000410000 */
[-C--:B------:R-:W-:Y:S01]  /*a9e0*/  FMUL.FTZ R29, R28, R6.reuse ;  /* 0x000000061c1d7220 */ /* 0x080fe20000410000 */
[----:B------:R-:W-:Y:S01]  /*a9f0*/  FMUL.FTZ R27, R32, R6 ;  /* 0x00000006201b7220 */ /* 0x000fe20000410000 */
[----:B------:R-:W-:Y:S01]  /*aa00*/  F2FP.BF16.F32.PACK_AB R4, R15, R4 ;  /* 0x000000040f04723e */ /* 0x000fe200000010ff */
[C---:B------:R-:W-:Y:S01]  /*aa10*/  FMUL.FTZ R33, R30.reuse, R7 ;  /* 0x000000071e217220 */ /* 0x040fe20000410000 */
[----:B------:R-:W-:Y:S01]  /*aa20*/  FFMA.FTZ R7, R30, R26, -R31 ;  /* 0x0000001a1e077223 */ /* 0x000fe2000001081f */
[-C--:B------:R-:W-:Y:S01]  /*aa30*/  FFMA.FTZ R6, R28, R24.reuse, -R27 ;  /* 0x000000181c067223 */ /* 0x080fe2000001081b */
[----:B------:R-:W-:Y:S01]  /*aa40*/  FFMA.FTZ R29, R32, R24, R29 ;  /* 0x00000018201d7223 */ /* 0x000fe2000001001d */
[----:B------:R-:W-:Y:S01]  /*aa50*/  FFMA.FTZ R26, R36, R26, R33 ;  /* 0x0000001a241a7223 */ /* 0x000fe20000010021 */
[----:B------:R-:W-:-:S03]  /*aa60*/  F2FP.BF16.F32.PACK_AB R5, R20, R5 ;  /* 0x000000051405723e */ /* 0x000fc600000010ff */
[----:B------:R-:W-:Y:S02]  /*aa70*/  F2FP.BF16.F32.PACK_AB R6, R29, R6 ;  /* 0x000000061d06723e */ /* 0x000fe400000010ff */
[----:B------:R-:W-:-:S05]  /*aa80*/  F2FP.BF16.F32.PACK_AB R7, R26, R7 ;  /* 0x000000071a07723e */ /* 0x000fca00000010ff */
[----:B------:R1:W-:Y:S02]  /*aa90*/  STS.128 [R21+0x6000], R4 ;  /* 0x0060000415007388 */ /* 0x0003e40000000c00 */
.L_x_615:
[----:B------:R-:W-:Y:S05]  /*aaa0*/  BSYNC B1 ;  /* 0x0000000000017941 */ /* 0x000fea0003800000 */
.L_x_614:
[----:B01----:R-:W-:-:S05]  /*aab0*/  VIADD R4, R153, 0x60 ;  /* 0x0000006099047836 */ /* 0x003fca0000000000 */
        /* <DEDUP_REMOVED lines=8> */
[----:B------:R-:W-:Y:S01]  /*ab40*/  IMAD.U32 R24, R11, 0x10000, RZ ;  /* 0x000100000b187824 */ /* 0x000fe200078e00ff */
[C---:B------:R-:W-:Y:S01]  /*ab50*/  LOP3.LUT R33, R13.reuse, 0xffff0000, RZ, 0xc0, !PT ;  /* 0xffff00000d217812 */ /* 0x040fe200078ec0ff */
[----:B------:R-:W-:Y:S01]  /*ab60*/  IMAD.U32 R26, R13, 0x10000, RZ ;  /* 0x000100000d1a7824 */ /* 0x000fe200078e00ff */
        /* <DEDUP_REMOVED lines=15> */
[C---:B------:R-:W-:Y:S01]  /*ac60*/  FMUL.FTZ R10, R31.reuse, R5 ;  /* 0x000000051f0a7220 */ /* 0x040fe20000410000 */
[-C--:B------:R-:W-:Y:S01]  /*ac70*/  FFMA.FTZ R5, R31, R15.reuse, -R20 ;  /* 0x0000000f1f057223 */ /* 0x080fe20000010814 */
[----:B------:R-:W-:Y:S01]  /*ac80*/  LOP3.LUT R7, R7, 0xffff0000, RZ, 0xc0, !PT ;  /* 0xffff000007077812 */ /* 0x000fe200078ec0ff */
[C---:B------:R-:W-:Y:S01]  /*ac90*/  IMAD.U32 R27, R12.reuse, 0x10000, RZ ;  /* 0x000100000c1b7824 */ /* 0x040fe200078e00ff */
[----:B------:R-:W-:Y:S01]  /*aca0*/  LOP3.LUT R31, R12, 0xffff0000, RZ, 0xc0, !PT ;  /* 0xffff00000c1f7812 */ /* 0x000fe200078ec0ff */
[-C--:B------:R-:W-:Y:S01]  /*acb0*/  FMUL.FTZ R12, R35, R6.reuse ;  /* 0x00000006230c7220 */ /* 0x080fe20000410000 */
[----:B------:R-:W-:Y:S01]  /*acc0*/  FFMA.FTZ R10, R33, R15, R10 ;  /* 0x0000000f210a7223 */ /* 0x000fe2000001000a */
[----:B------:R-:W-:Y:S01]  /*acd0*/  FMUL.FTZ R14, R27, R6 ;  /* 0x000000061b0e7220 */ /* 0x000fe20000410000 */
[-C--:B------:R-:W-:Y:S01]  /*ace0*/  FMUL.FTZ R20, R37, R7.reuse ;  /* 0x0000000725147220 */ /* 0x080fe20000410000 */
[----:B------:R-:W-:Y:S01]  /*acf0*/  FMUL.FTZ R24, R31, R7 ;  /* 0x000000071f187220 */ /* 0x000fe20000410000 */
[-C--:B------:R-:W-:Y:S01]  /*ad00*/  FFMA.FTZ R6, R27, R11.reuse, -R12 ;  /* 0x0000000b1b067223 */ /* 0x080fe2000001080c */
[----:B------:R-:W-:Y:S01]  /*ad10*/  FFMA.FTZ R11, R35, R11, R14 ;  /* 0x0000000b230b7223 */ /* 0x000fe2000001000e */
[-C--:B------:R-:W-:Y:S01]  /*ad20*/  FFMA.FTZ R7, R31, R13.reuse, -R20 ;  /* 0x0000000d1f077223 */ /* 0x080fe20000010814 */
[----:B------:R-:W-:Y:S01]  /*ad30*/  FFMA.FTZ R24, R37, R13, R24 ;  /* 0x0000000d25187223 */ /* 0x000fe20000010018 */
[----:B------:R-:W-:-:S02]  /*ad40*/  F2FP.BF16.F32.PACK_AB R4, R29, R4 ;  /* 0x000000041d04723e */ /* 0x000fc400000010ff */
[----:B------:R-:W-:Y:S02]  /*ad50*/  F2FP.BF16.F32.PACK_AB R5, R10, R5 ;  /* 0x000000050a05723e */ /* 0x000fe400000010ff */
[----:B------:R-:W-:Y:S02]  /*ad60*/  F2FP.BF16.F32.PACK_AB R6, R11, R6 ;  /* 0x000000060b06723e */ /* 0x000fe400000010ff */
[----:B------:R-:W-:-:S05]  /*ad70*/  F2FP.BF16.F32.PACK_AB R7, R24, R7 ;  /* 0x000000071807723e */ /* 0x000fca00000010ff */
[----:B------:R0:W-:Y:S02]  /*ad80*/  STS.128 [R21+0x3000], R4 ;  /* 0x0030000415007388 */ /* 0x0001e40000000c00 */
.L_x_620:
[----:B------:R-:W-:Y:S05]  /*ad90*/  BSYNC B1 ;  /* 0x0000000000017941 */ /* 0x000fea0003800000 */
.L_x_619:
[----:B------:R-:W-:Y:S05]  /*ada0*/  @P1 BRA `(.L_x_618) ;  /* 0x0000001c00581947 */ /* 0x000fea0003800000 */
[----:B0-----:R-:W0:Y:S01]  /*adb0*/  LDS.128 R4, [R21+0x7000] ;  /* 0x0070000015047984 */ /* 0x001e220000000c00 */
        /* <DEDUP_REMOVED lines=36> */
[----:B------:R1:W-:Y:S01]  /*b000*/  STS.128 [R21+0x7000], R4 ;  /* 0x0070000415007388 */ /* 0x0003e20000000c00 */
[----:B------:R-:W-:Y:S05]  /*b010*/  BRA `(.L_x_618) ;  /* 0x0000001800bc7947 */ /* 0x000fea0003800000 */
.L_x_600:
[----:B------:R-:W-:-:S03]  /*b020*/  UMOV UR4, 0xffffffff ;  /* 0xffffffff00047882 */ /* 0x000fc60000000000 */
[----:B------:R-:W-:Y:S05]  /*b030*/  BRA.DIV UR4, `(.L_x_621) ;  /* 0x0000011e04f07947 */ /* 0x000fea000b800000 */
[----:B------:R0:W1:Y:S04]  /*b040*/  SHFL.IDX PT, R0, R26, RZ, 0x181f ;  /* 0x00181fff1a007589 */ /* 0x00006800000e0000 */
[----:B------:R0:W3:Y:S04]  /*b050*/  SHFL.IDX PT, R3, R24, RZ, 0x181f ;  /* 0x00181fff18037589 */ /* 0x0000e800000e0000 */
[----:B------:R0:W4:Y:S04]  /*b060*/  SHFL.IDX PT, R20, R28, RZ, 0x181f ;  /* 0x00181fff1c147589 */ /* 0x00012800000e0000 */
[----:B------:R0:W0:Y:S02]  /*b070*/  SHFL.IDX PT, R14, R27, RZ, 0x181f ;  /* 0x00181fff1b0e7589 */ /* 0x00002400000e0000 */
.L_x_875:
[----:B------:R-:W-:Y:S01]  /*b080*/  ULDC UR4, c[0x0][0x448] ;  /* 0x0001120000047ab9 */ /* 0x000fe20000000800 */
[----:B------:R-:W-:Y:S01]  /*b090*/  BSSY B1, `(.L_x_622) ;  /* 0x0000014000017945 */ /* 0x000fe20003800000 */
[----:B0-----:R-:W-:Y:S01]  /*b0a0*/  IMAD R24, R93, UR4, RZ ;  /* 0x000000045d187c24 */ /* 0x001fe2000f8e02ff */
[----:B------:R-:W-:Y:S02]  /*b0b0*/  CS2R R8, SRZ ;  /* 0x0000000000087805 */ /* 0x000fe4000001ff00 */
[----:B------:R-:W-:Y:S02]  /*b0c0*/  CS2R R6, SRZ ;  /* 0x0000000000067805 */ /* 0x000fe4000001ff00 */
[----:B------:R-:W-:Y:S02]  /*b0d0*/  CS2R R10, SRZ ;  /* 0x00000000000a7805 */ /* 0x000fe4000001ff00 */
[----:B------:R-:W-:Y:S02]  /*b0e0*/  ISETP.GE.AND P0, PT, R5, R24, PT ;  /* 0x000000180500720c */ /* 0x000fe40003f06270 */
[----:B------:R-:W-:-:S11]  /*b0f0*/  CS2R R4, SRZ ;  /* 0x0000000000047805 */ /* 0x000fd6000001ff00 */
[----:B------:R-:W-:Y:S05]  /*b100*/  @P0 BRA `(.L_x_623) ;  /* 0x0000000000300947 */ /* 0x000fea0003800000 */
[----:B------:R-:W-:Y:S01]  /*b110*/  ULDC UR4, c[0x0][0x3f4] ;  /* 0x0000fd0000047ab9 */ /* 0x000fe20000000800 */
[C---:B------:R-:W-:Y:S01]  /*b120*/  IMAD.SHL.U32 R15, R16.reuse, 0x2, RZ ;  /* 0x00000002100f7824 */ /* 0x040fe200078e00ff */
[C---:B------:R-:W-:Y:S02]  /*b130*/  ISETP.GE.AND P2, PT, R16.reuse, UR4, PT ;  /* 0x0000000410007c0c */ /* 0x040fe4000bf46270 */
[----:B------:R-:W-:Y:S02]  /*b140*/  SHF.L.U64.HI R9, R16, 0x1, R17 ;  /* 0x0000000110097819 */ /* 0x000fe40000010211 */
[-C--:B---3--:R-:W-:Y:S02]  /*b150*/  IADD3 R12, P0, R3, R15.reuse, RZ ;  /* 0x0000000f030c7210 */ /* 0x088fe40007f1e0ff */
[----:B------:R-:W-:-:S03]  /*b160*/  IADD3 R14, P1, R14, R15, RZ ;  /* 0x0000000f0e0e7210 */ /* 0x000fc60007f3e0ff */
[--C-:B-12---:R-:W-:Y:S02]  /*b170*/  IMAD.X R13, R0, 0x1, R9.reuse, P0 ;  /* 0x00000001000d7824 */ /* 0x106fe400000e0609 */
[----:B----4-:R-:W-:Y:S01]  /*b180*/  IMAD.X R15, R20, 0x1, R9, P1 ;  /* 0x00000001140f7824 */ /* 0x010fe200008e0609 */
[----:B------:R-:W-:Y:S01]  /*b190*/  CS2R R8, SRZ ;  /* 0x0000000000087805 */ /* 0x000fe2000001ff00 */
[----:B------:R-:W-:Y:S06]  /*b1a0*/  @P2 BRA `(.L_x_623) ;  /* 0x0000000000082947 */ /* 0x000fec0003800000 */
[----:B------:R0:W5:Y:S04]  /*b1b0*/  LD.E.128 R4, desc[UR42][R12.64] ;  /* 0x0000002a0c047980 */ /* 0x000168000c101d00 */
[----:B------:R0:W5:Y:S02]  /*b1c0*/  LD.E.128 R8, desc[UR42][R14.64] ;  /* 0x0000002a0e087980 */ /* 0x000164000c101d00 */
.L_x_623:
[----:B------:R-:W-:Y:S05]  /*b1d0*/  BSYNC B1 ;  /* 0x0000000000017941 */ /* 0x000fea0003800000 */
.L_x_622:
[----:B------:R-:W-:Y:S01]  /*b1e0*/  ULEA.HI UR4, UR39, UR39, URZ, 0x1 ;  /* 0x0000002727047291 */ /* 0x000fe2000f8f083f */
[----:B-1----:R-:W1:Y:S01]  /*b1f0*/  LDC R0, c[0x0][0x3f4] ;  /* 0x0000fd00ff007b82 */ /* 0x002e620000000800 */
[----:B---3--:R-:W-:Y:S01]  /*b200*/  IMAD R3, R29, -0x80, R24 ;  /* 0xffffff801d037824 */ /* 0x008fe200078e0218 */
[----:B-----5:R-:W-:Y:S01]  /*b210*/  SHF.R.U64 R28, R6, 0x10, R7 ;  /* 0x00000010061c7819 */ /* 0x020fe20000001207 */
[----:B------:R-:W-:Y:S01]  /*b220*/  ULOP3.LUT UR4, UR4, 0xfffffffe, URZ, 0xc0, !UPT ;  /* 0xfffffffe04047892 */ /* 0x000fe2000f8ec03f */
[----:B0-----:R-:W-:Y:S01]  /*b230*/  IMAD.MOV.U32 R12, RZ, RZ, R4 ;  /* 0x000000ffff0c7224 */ /* 0x001fe200078e0004 */
[--C-:B------:R-:W-:Y:S01]  /*b240*/  SHF.R.U64 R33, R4, 0x10, R5.reuse ;  /* 0x0000001004217819 */ /* 0x100fe20000001205 */
[----:B--2---:R-:W-:Y:S01]  /*b250*/  IMAD.MOV.U32 R13, RZ, RZ, R6 ;  /* 0x000000ffff0d7224 */ /* 0x004fe200078e0006 */
[----:B------:R-:W-:Y:S01]  /*b260*/  UIADD3 UR4, UR39, -UR4, URZ ;  /* 0x8000000427047290 */ /* 0x000fe2000fffe03f */
[----:B------:R-:W-:Y:S01]  /*b270*/  IMAD.MOV.U32 R24, RZ, RZ, R5 ;  /* 0x000000ffff187224 */ /* 0x000fe200078e0005 */
[----:B------:R-:W-:Y:S01]  /*b280*/  SHF.R.U64 R6, R8, 0x10, R9 ;  /* 0x0000001008067819 */ /* 0x000fe20000001209 */
[----:B------:R-:W-:Y:S01]  /*b290*/  IMAD.MOV.U32 R15, RZ, RZ, R8 ;  /* 0x000000ffff0f7224 */ /* 0x000fe200078e0008 */
[----:B------:R-:W-:Y:S01]  /*b2a0*/  SHF.R.U32.HI R31, RZ, 0x10, R5 ;  /* 0x00000010ff1f7819 */ /* 0x000fe20000011605 */
[C---:B------:R-:W-:Y:S01]  /*b2b0*/  VIADD R34, R153.reuse, 0x20 ;  /* 0x0000002099227836 */ /* 0x040fe20000000000 */
[--C-:B------:R-:W-:Y:S01]  /*b2c0*/  SHF.R.U32.HI R29, RZ, 0x10, R7.reuse ;  /* 0x00000010ff1d7819 */ /* 0x100fe20000011607 */
[----:B------:R-:W-:Y:S01]  /*b2d0*/  IMAD.U32 R27, RZ, RZ, UR4 ;  /* 0x00000004ff1b7e24 */ /* 0x000fe2000f8e00ff */
[----:B----4-:R-:W-:Y:S01]  /*b2e0*/  MOV R20, R9 ;  /* 0x0000000900147202 */ /* 0x010fe20000000f00 */
[----:B------:R-:W-:Y:S01]  /*b2f0*/  VIADD R32, R153, 0x40 ;  /* 0x0000004099207836 */ /* 0x000fe20000000000 */
[----:B------:R-:W-:Y:S01]  /*b300*/  VIMNMX R8, R3, 0x80, PT ;  /* 0x0000008003087848 */ /* 0x000fe20003fe0100 */
[----:B------:R-:W-:Y:S01]  /*b310*/  IMAD.MOV.U32 R14, RZ, RZ, R7 ;  /* 0x000000ffff0e7224 */ /* 0x000fe200078e0007 */
[----:B------:R-:W-:Y:S01]  /*b320*/  SHF.L.U32 R27, R27, 0x1f, RZ ;  /* 0x0000001f1b1b7819 */ /* 0x000fe200000006ff */
[----:B------:R-:W-:Y:S01]  /*b330*/  IMAD.MOV.U32 R4, RZ, RZ, R10 ;  /* 0x000000ffff047224 */ /* 0x000fe200078e000a */
[----:B------:R-:W-:Y:S01]  /*b340*/  SHF.R.U32.HI R9, RZ, 0x10, R9 ;  /* 0x00000010ff097819 */ /* 0x000fe20000011609 */
[--C-:B------:R-:W-:Y:S01]  /*b350*/  IMAD.MOV.U32 R26, RZ, RZ, R11.reuse ;  /* 0x000000ffff1a7224 */ /* 0x100fe200078e000b */
[----:B------:R-:W0:Y:S01]  /*b360*/  SYNCS.PHASECHK.TRANS64.TRYWAIT P4, [R156+URZ+0x28800], R27 ;  /* 0x0288001b9c0075a7 */ /* 0x000e22000808017f */
[----:B-1----:R-:W-:Y:S01]  /*b370*/  ISETP.GE.AND P0, PT, R16, R0, PT ;  /* 0x000000001000720c */ /* 0x002fe20003f06270 */
[----:B------:R-:W-:Y:S01]  /*b380*/  VIADD R30, R153, 0x60 ;  /* 0x00000060991e7836 */ /* 0x000fe20000000000 */
[--C-:B------:R-:W-:Y:S01]  /*b390*/  SHF.R.U64 R7, R10, 0x10, R11.reuse ;  /* 0x000000100a077819 */ /* 0x100fe2000000120b */
[----:B------:R-:W-:Y:S01]  /*b3a0*/  BSSY B1, `(.L_x_624) ;  /* 0x000000f000017945 */ /* 0x000fe20003800000 */
[----:B------:R-:W-:-:S02]  /*b3b0*/  SHF.R.U32.HI R5, RZ, 0x10, R11 ;  /* 0x00000010ff057819 */ /* 0x000fc4000001160b */
[----:B------:R-:W-:Y:S02]  /*b3c0*/  PRMT R3, R12, 0x5410, R33 ;  /* 0x000054100c037816 */ /* 0x000fe40000000021 */
[-C--:B------:R-:W-:Y:S02]  /*b3d0*/  ISETP.GE.OR P3, PT, R153, R8.reuse, P0 ;  /* 0x000000089900720c */ /* 0x080fe40000766670 */
[-C--:B------:R-:W-:Y:S02]  /*b3e0*/  ISETP.GE.OR P2, PT, R34, R8.reuse, P0 ;  /* 0x000000082200720c */ /* 0x080fe40000746670 */
[-C--:B------:R-:W-:Y:S02]  /*b3f0*/  ISETP.GE.OR P1, PT, R32, R8.reuse, P0 ;  /* 0x000000082000720c */ /* 0x080fe40000726670 */
[----:B------:R-:W-:Y:S02]  /*b400*/  PRMT R12, R24, 0x5410, R31 ;  /* 0x00005410180c7816 */ /* 0x000fe4000000001f */
[----:B------:R-:W-:-:S02]  /*b410*/  ISETP.GE.OR P0, PT, R30, R8, P0 ;  /* 0x000000081e00720c */ /* 0x000fc40000706670 */
[----:B------:R-:W-:Y:S02]  /*b420*/  PRMT R13, R13, 0x5410, R28 ;  /* 0x000054100d0d7816 */ /* 0x000fe4000000001c */
[----:B------:R-:W-:Y:S02]  /*b430*/  PRMT R14, R14, 0x5410, R29 ;  /* 0x000054100e0e7816 */ /* 0x000fe4000000001d */
[----:B------:R-:W-:Y:S02]  /*b440*/  PRMT R15, R15, 0x5410, R6 ;  /* 0x000054100f0f7816 */ /* 0x000fe40000000006 */
[----:B------:R-:W-:Y:S02]  /*b450*/  PRMT R20, R20, 0x5410, R9 ;  /* 0x0000541014147816 */ /* 0x000fe40000000009 */
[----:B------:R-:W-:Y:S02]  /*b460*/  PRMT R24, R4, 0x5410, R7 ;  /* 0x0000541004187816 */ /* 0x000fe40000000007 */
[----:B------:R-:W-:Y:S01]  /*b470*/  PRMT R26, R26, 0x5410, R5 ;  /* 0x000054101a1a7816 */ /* 0x000fe20000000005 */
[----:B0-----:R-:W-:Y:S06]  /*b480*/  @!P4 BRA `(.L_x_625) ;  /* 0x0000011c004cc947 */ /* 0x001fec0003800000 */
.L_x_876:
[----:B------:R-:W-:Y:S05]  /*b490*/  BSYNC B1 ;  /* 0x0000000000017941 */ /* 0x000fea0003800000 */
.L_x_624:
[----:B------:R-:W-:Y:S04]  /*b4a0*/  BSSY B1, `(.L_x_626) ;  /* 0x000005a000017945 */ /* 0x000fe80003800000 */
[----:B------:R-:W-:Y:S05]  /*b4b0*/  @P3 BRA `(.L_x_627) ;  /* 0x0000000400603947 */ /* 0x000fea0003800000 */
[----:B------:R-:W-:Y:S01]  /*b4c0*/  LEA.HI R4, R0, R203, RZ, 0x1d ;  /* 0x000000cb00047211 */ /* 0x000fe200078fe8ff */
[----:B------:R-:W-:Y:S01]  /*b4d0*/  IMAD.SHL.U32 R6, R153, 0x40, RZ ;  /* 0x0000004099067824 */ /* 0x000fe200078e00ff */
[C---:B------:R-:W-:Y:S01]  /*b4e0*/  LOP3.LUT R41, R15.reuse, 0xffff0000, RZ, 0xc0, !PT ;  /* 0xffff00000f297812 */ /* 0x040fe200078ec0ff */
[----:B------:R-:W-:Y:S01]  /*b4f0*/  IMAD.U32 R39, R15, 0x10000, RZ ;  /* 0x000100000f277824 */ /* 0x000fe200078e00ff */
[----:B------:R-:W-:Y:S01]  /*b500*/  SHF.R.S32.HI R7, RZ, 0x1f, R4 ;  /* 0x0000001fff077819 */ /* 0x000fe20000011404 */
[----:B------:R-:W-:Y:S02]  /*b510*/  IMAD.SHL.U32 R5, R4, 0x8, RZ ;  /* 0x0000000804057824 */ /* 0x000fe400078e00ff */
[----:B------:R-:W-:Y:S01]  /*b520*/  IMAD.U32 R37, R3, 0x10000, RZ ;  /* 0x0001000003257824 */ /* 0x000fe200078e00ff */
[----:B------:R-:W-:Y:S02]  /*b530*/  LEA.HI R7, R7, R4, RZ, 0x3 ;  /* 0x0000000407077211 */ /* 0x000fe400078f18ff */
[----:B------:R-:W-:-:S03]  /*b540*/  LOP3.LUT R5, R5, 0x38, RZ, 0xc0, !PT ;  /* 0x0000003805057812 */ /* 0x000fc600078ec0ff */
[----:B------:R-:W-:Y:S01]  /*b550*/  IMAD.SHL.U32 R7, R7, 0x400, RZ ;  /* 0x0000040007077824 */ /* 0x000fe200078e00ff */
[----:B------:R-:W-:-:S04]  /*b560*/  LOP3.LUT R5, R5, 0x1c0, R6, 0xf8, !PT ;  /* 0x000001c005057812 */ /* 0x000fc800078ef806 */
[----:B------:R-:W-:Y:S02]  /*b570*/  LOP3.LUT R5, R5, R200, RZ, 0x3c, !PT ;  /* 0x000000c805057212 */ /* 0x000fe400078e3cff */
[----:B------:R-:W-:-:S04]  /*b580*/  LOP3.LUT R4, R7, 0x7fffe000, RZ, 0xc0, !PT ;  /* 0x7fffe00007047812 */ /* 0x000fc800078ec0ff */
[----:B------:R-:W-:Y:S02]  /*b590*/  IADD3 R9, R5, R4, R201 ;  /* 0x0000000405097210 */ /* 0x000fe40007ffe0c9 */
[----:B------:R-:W1:Y:S03]  /*b5a0*/  LDS.128 R4, [R21] ;  /* 0x0000000015047984 */ /* 0x000e660000000c00 */
[----:B0-----:R-:W-:-:S05]  /*b5b0*/  IMAD R27, R9, 0x2, R156 ;  /* 0x00000002091b7824 */ /* 0x001fca00078e029c */
[----:B------:R-:W0:Y:S01]  /*b5c0*/  LDS.128 R8, [R27+0x10400] ;  /* 0x010400001b087984 */ /* 0x000e220000000c00 */
[C---:B-1----:R-:W-:Y:S01]  /*b5d0*/  IMAD.U32 R28, R4.reuse, 0x10000, RZ ;  /* 0x00010000041c7824 */ /* 0x042fe200078e00ff */
[----:B------:R-:W-:Y:S01]  /*b5e0*/  LOP3.LUT R4, R4, 0xffff0000, RZ, 0xc0, !PT ;  /* 0xffff000004047812 */ /* 0x000fe200078ec0ff */
[C---:B------:R-:W-:Y:S01]  /*b5f0*/  IMAD.U32 R29, R5.reuse, 0x10000, RZ ;  /* 0x00010000051d7824 */ /* 0x040fe200078e00ff */
[----:B------:R-:W-:Y:S01]  /*b600*/  LOP3.LUT R5, R5, 0xffff0000, RZ, 0xc0, !PT ;  /* 0xffff000005057812 */ /* 0x000fe200078ec0ff */
[C---:B------:R-:W-:Y:S01]  /*b610*/  IMAD.U32 R30, R6.reuse, 0x10000, RZ ;  /* 0x00010000061e7824 */ /* 0x040fe200078e00ff */
[----:B------:R-:W-:Y:S01]  /*b620*/  LOP3.LUT R6, R6, 0xffff0000, RZ, 0xc0, !PT ;  /* 0xffff000006067812 */ /* 0x000fe200078ec0ff */
[C---:B------:R-:W-:Y:S01]  /*b630*/  IMAD.U32 R31, R7.reuse, 0x10000, RZ ;  /* 0x00010000071f7824 */ /* 0x040fe200078e00ff */
[----:B------:R-:W-:Y:S01]  /*b640*/  LOP3.LUT R7, R7, 0xffff0000, RZ, 0xc0, !PT ;  /* 0xffff000007077812 */ /* 0x000fe200078ec0ff */
[----:B0-----:R-:W-:Y:S01]  /*b650*/  IMAD.U32 R33, R9, 0x10000, RZ ;  /* 0x0001000009217824 */ /* 0x001fe200078e00ff */
[----:B------:R-:W-:Y:S01]  /*b660*/  SHF.L.U32 R32, R8, 0x10, RZ ;  /* 0x0000001008207819 */ /* 0x000fe200000006ff */
[----:B------:R-:W-:Y:S01]  /*b670*/  IMAD.U32 R34, R10, 0x10000, RZ ;  /* 0x000100000a227824 */ /* 0x000fe200078e00ff */
[----:B------:R-:W-:Y:S01]  /*b680*/  LOP3.LUT R8, R8, 0xffff0000, RZ, 0xc0, !PT ;  /* 0xffff000008087812 */ /* 0x000fe200078ec0ff */
[----:B------:R-:W-:Y:S01]  /*b690*/  IMAD.U32 R35, R11, 0x10000, RZ ;  /* 0x000100000b237824 */ /* 0x000fe200078e00ff */
[----:B------:R-:W-:Y:S01]  /*b6a0*/  LOP3.LUT R10, R10, 0xffff0000, RZ, 0xc0, !PT ;  /* 0xffff00000a0a7812 */ /* 0x000fe200078ec0ff */
[C---:B------:R-:W-:Y:S01]  /*b6b0*/  FMUL.FTZ R43, R32.reuse, R39 ;  /* 0x00000027202b7220 */ /* 0x040fe20000410000 */
[----:B------:R-:W-:Y:S01]  /*b6c0*/  FMUL.FTZ R45, R32, R37 ;  /* 0x00000025202d7220 */ /* 0x000fe20000410000 */
[----:B------:R-:W-:Y:S01]  /*b6d0*/  FMUL.FTZ R47, R8, R41 ;  /* 0x00000029082f7220 */ /* 0x000fe20000410000 */
[----:B------:R-:W-:-:S02]  /*b6e0*/  IMAD.U32 R32, R20, 0x10000, RZ ;  /* 0x0001000014207824 */ /* 0x000fc400078e00ff */
[C---:B------:R-:W-:Y:S01]  /*b6f0*/  FFMA.FTZ R43, R28.reuse, R37, -R43 ;  /* 0x000000251c2b7223 */ /* 0x040fe2000001082b */
[----:B------:R-:W-:Y:S01]  /*b700*/  LOP3.LUT R37, R3, 0xffff0000, RZ, 0xc0, !PT ;  /* 0xffff000003257812 */ /* 0x000fe200078ec0ff */
[----:B------:R-:W-:Y:S01]  /*b710*/  FFMA.FTZ R45, R28, R39, R45 ;  /* 0x000000271c2d7223 */ /* 0x000fe2000001002d */
[----:B------:R-:W-:Y:S01]  /*b720*/  IMAD.U32 R28, R12, 0x10000, RZ ;  /* 0x000100000c1c7824 */ /* 0x000fe200078e00ff */
[----:B------:R-:W-:Y:S02]  /*b730*/  LOP3.LUT R9, R9, 0xffff0000, RZ, 0xc0, !PT ;  /* 0xffff000009097812 */ /* 0x000fe400078ec0ff */
[-C--:B------:R-:W-:Y:S01]  /*b740*/  FMUL.FTZ R39, R8, R37.reuse ;  /* 0x0000002508277220 */ /* 0x080fe20000410000 */
[----:B------:R-:W-:Y:S01]  /*b750*/  FFMA.FTZ R36, R4, R37, -R47 ;  /* 0x0000002504247223 */ /* 0x000fe2000001082f */
[C---:B------:R-:W-:Y:S01]  /*b760*/  FMUL.FTZ R8, R33.reuse, R32 ;  /* 0x0000002021087220 */ /* 0x040fe20000410000 */
[----:B------:R-:W-:Y:S02]  /*b770*/  IMAD.U32 R37, R24, 0x10000, RZ ;  /* 0x0001000018257824 */ /* 0x000fe400078e00ff */
[-C--:B------:R-:W-:Y:S01]  /*b780*/  FMUL.FTZ R47, R33, R28.reuse ;  /* 0x0000001c212f7220 */ /* 0x080fe20000410000 */
[----:B------:R-:W-:Y:S01]  /*b790*/  FFMA.FTZ R38, R4, R41, R39 ;  /* 0x0000002904267223 */ /* 0x000fe20000010027 */
[----:B------:R-:W-:Y:S01]  /*b7a0*/  FFMA.FTZ R40, R29, R28, -R8 ;  /* 0x0000001c1d287223 */ /* 0x000fe20000010808 */
[----:B------:R-:W-:-:S02]  /*b7b0*/  IMAD.U32 R33, R13, 0x10000, RZ ;  /* 0x000100000d217824 */ /* 0x000fc400078e00ff */
[----:B------:R-:W-:Y:S01]  /*b7c0*/  FFMA.FTZ R47, R29, R32, R47 ;  /* 0x000000201d2f7223 */ /* 0x000fe2000001002f */
[----:B------:R-:W-:Y:S01]  /*b7d0*/  FMUL.FTZ R41, R34, R37 ;  /* 0x0000002522297220 */ /* 0x000fe20000410000 */
[----:B------:R-:W-:Y:S01]  /*b7e0*/  LOP3.LUT R39, R24, 0xffff0000, RZ, 0xc0, !PT ;  /* 0xffff000018277812 */ /* 0x000fe200078ec0ff */
[----:B------:R-:W-:Y:S01]  /*b7f0*/  IMAD.U32 R28, R26, 0x10000, RZ ;  /* 0x000100001a1c7824 */ /* 0x000fe200078e00ff */
[----:B------:R-:W-:Y:S01]  /*b800*/  LOP3.LUT R29, R13, 0xffff0000, RZ, 0xc0, !PT ;  /* 0xffff00000d1d7812 */ /* 0x000fe200078ec0ff */
[-C--:B------:R-:W-:Y:S01]  /*b810*/  FMUL.FTZ R49, R34, R33.reuse ;  /* 0x0000002122317220 */ /* 0x080fe20000410000 */
[----:B------:R-:W-:Y:S01]  /*b820*/  FFMA.FTZ R41, R30, R33, -R41 ;  /* 0x000000211e297223 */ /* 0x000fe20000010829 */
[----:B------:R-:W-:Y:S01]  /*b830*/  FMUL.FTZ R33, R10, R39 ;  /* 0x000000270a217220 */ /* 0x000fe20000410000 */
[----:B------:R-:W-:Y:S02]  /*b840*/  IMAD.U32 R4, R14, 0x10000, RZ ;  /* 0x000100000e047824 */ /* 0x000fe400078e00ff */
[----:B------:R-:W-:Y:S01]  /*b850*/  FMUL.FTZ R10, R10, R29 ;  /* 0x0000001d0a0a7220 */ /* 0x000fe20000410000 */
[----:B------:R-:W-:Y:S01]  /*b860*/  FMUL.FTZ R8, R35, R28 ;  /* 0x0000001c23087220 */ /* 0x000fe20000410000 */
[----:B------:R-:W-:Y:S01]  /*b870*/  FFMA.FTZ R49, R30, R37, R49 ;  /* 0x000000251e317223 */ /* 0x000fe20000010031 */
[C---:B------:R-:W-:Y:S01]  /*b880*/  FFMA.FTZ R30, R6.reuse, R29, -R33 ;  /* 0x0000001d061e7223 */ /* 0x040fe20000010821 */
[----:B------:R-:W-:Y:S01]  /*b890*/  FFMA.FTZ R32, R6, R39, R10 ;  /* 0x0000002706207223 */ /* 0x000fe2000001000a */
[-C--:B------:R-:W-:Y:S01]  /*b8a0*/  FFMA.FTZ R33, R31, R4.reuse, -R8 ;  /* 0x000000041f217223 */ /* 0x080fe20000010808 */
[----:B------:R-:W-:Y:S01]  /*b8b0*/  LOP3.LUT R11, R11, 0xffff0000, RZ, 0xc0, !PT ;  /* 0xffff00000b0b7812 */ /* 0x000fe200078ec0ff */
[----:B------:R-:W-:Y:S01]  /*b8c0*/  FMUL.FTZ R34, R35, R4 ;  /* 0x0000000423227220 */ /* 0x000fe20000410000 */
[----:B------:R-:W-:-:S02]  /*b8d0*/  LOP3.LUT R8, R20, 0xffff0000, RZ, 0xc0, !PT ;  /* 0xffff000014087812 */ /* 0x000fc400078ec0ff */
[----:B------:R-:W-:Y:S01]  /*b8e0*/  LOP3.LUT R10, R26, 0xffff0000, RZ, 0xc0, !PT ;  /* 0xffff00001a0a7812 */ /* 0x000fe200078ec0ff */
[----:B------:R-:W-:Y:S01]  /*b8f0*/  FFMA.FTZ R34, R31, R28, R34 ;  /* 0x0000001c1f227223 */ /* 0x000fe20000010022 */
[----:B------:R-:W-:Y:S01]  /*b900*/  LOP3.LUT R4, R12, 0xffff0000, RZ, 0xc0, !PT ;  /* 0xffff00000c047812 */ /* 0x000fe200078ec0ff */
[----:B------:R-:W-:Y:S01]  /*b910*/  FMUL.FTZ R28, R9, R8 ;  /* 0x00000008091c7220 */ /* 0x000fe20000410000 */
[----:B------:R-:W-:Y:S01]  /*b920*/  LOP3.LUT R6, R14, 0xffff0000, RZ, 0xc0, !PT ;  /* 0xffff00000e067812 */ /* 0x000fe200078ec0ff */
[----:B------:R-:W-:Y:S02]  /*b930*/  FMUL.FTZ R42, R11, R10 ;  /* 0x0000000a0b2a7220 */ /* 0x000fe40000410000 */
[-C--:B------:R-:W-:Y:S01]  /*b940*/  FMUL.FTZ R29, R9, R4.reuse ;  /* 0x00000004091d7220 */ /* 0x080fe20000410000 */
[----:B------:R-:W-:Y:S01]  /*b950*/  FFMA.FTZ R9, R5, R4, -R28 ;  /* 0x0000000405097223 */ /* 0x000fe2000001081c */
[-C--:B------:R-:W-:Y:S01]  /*b960*/  FMUL.FTZ R11, R11, R6.reuse ;  /* 0x000000060b0b7220 */ /* 0x080fe20000410000 */
[----:B------:R-:W-:Y:S01]  /*b970*/  FFMA.FTZ R42, R7, R6, -R42 ;  /* 0x00000006072a7223 */ /* 0x000fe2000001082a */
[----:B------:R-:W-:Y:S01]  /*b980*/  FFMA.FTZ R28, R5, R8, R29 ;  /* 0x00000008051c7223 */ /* 0x000fe2000001001d */
[----:B------:R-:W-:Y:S01]  /*b990*/  F2FP.BF16.F32.PACK_AB R6, R30, R41 ;  /* 0x000000291e06723e */ /* 0x000fe200000010ff */
[----:B------:R-:W-:Y:S01]  /*b9a0*/  FFMA.FTZ R11, R7, R10, R11 ;  /* 0x0000000a070b7223 */ /* 0x000fe2000001000b */
[----:B------:R-:W-:-:S02]  /*b9b0*/  F2FP.BF16.F32.PACK_AB R4, R36, R43 ;  /* 0x0000002b2404723e */ /* 0x000fc400000010ff */
[----:B------:R-:W-:Y:S02]  /*b9c0*/  F2FP.BF16.F32.PACK_AB R5, R9, R40 ;  /* 0x000000280905723e */ /* 0x000fe400000010ff */
[----:B------:R-:W-:Y:S02]  /*b9d0*/  F2FP.BF16.F32.PACK_AB R7, R42, R33 ;  /* 0x000000212a07723e */ /* 0x000fe400000010ff */
[----:B------:R-:W-:Y:S02]  /*b9e0*/  F2FP.BF16.F32.PACK_AB R10, R32, R49 ;  /* 0x00000031200a723e */ /* 0x000fe400000010ff */
[----:B------:R-:W-:Y:S01]  /*b9f0*/  F2FP.BF16.F32.PACK_AB R8, R38, R45 ;  /* 0x0000002d2608723e */ /* 0x000fe200000010ff */
[----:B------:R1:W-:Y:S01]  /*ba00*/  STS.128 [R21], R4 ;  /* 0x0000000415007388 */ /* 0x0003e20000000c00 */
[----:B------:R-:W-:Y:S02]  /*ba10*/  F2FP.BF16.F32.PACK_AB R9, R28, R47 ;  /* 0x0000002f1c09723e */ /* 0x000fe400000010ff */
[----:B------:R-:W-:-:S05]  /*ba20*/  F2FP.BF16.F32.PACK_AB R11, R11, R34 ;  /* 0x000000220b0b723e */ /* 0x000fca00000010ff */
[----:B------:R1:W-:Y:S02]  /*ba30*/  STS.128 [R27+0x10400], R8 ;  /* 0x010400081b007388 */ /* 0x0003e40000000c00 */
.L_x_627:
[----:B------:R-:W-:Y:S05]  /*ba40*/  BSYNC B1 ;  /* 0x0000000000017941 */ /* 0x000fea0003800000 */
.L_x_626:
[----:B------:R-:W-:Y:S04]  /*ba50*/  BSSY B1, `(.L_x_628) ;  /* 0x0000059000017945 */ /* 0x000fe80003800000 */
[----:B------:R-:W-:Y:S05]  /*ba60*/  @P2 BRA `(.L_x_629) ;  /* 0x00000004005c2947 */ /* 0x000fea0003800000 */
[----:B-1----:R-:W-:Y:S01]  /*ba70*/  LEA.HI R4, R0, R203, RZ, 0x1d ;  /* 0x000000cb00047211 */ /* 0x002fe200078fe8ff */
[----:B------:R-:W-:Y:S01]  /*ba80*/  IMAD.U32 R37, R15, 0x10000, RZ ;  /* 0x000100000f257824 */ /* 0x000fe200078e00ff */
[----:B------:R-:W-:Y:S01]  /*ba90*/  SHF.R.U32.HI R7, RZ, 0x3, R193 ;  /* 0x00000003ff077819 */ /* 0x000fe200000116c1 */
[----:B------:R-:W-:Y:S01]  /*baa0*/  IMAD.U32 R35, R3, 0x10000, RZ ;  /* 0x0001000003237824 */ /* 0x000fe200078e00ff */
[----:B------:R-:W-:Y:S01]  /*bab0*/  SHF.R.S32.HI R5, RZ, 0x1f, R4 ;  /* 0x0000001fff057819 */ /* 0x000fe20000011404 */
[----:B------:R-:W-:Y:S01]  /*bac0*/  IMAD.SHL.U32 R6, R4, 0x8, RZ ;  /* 0x0000000804067824 */ /* 0x000fe200078e00ff */
[----:B------:R-:W-:Y:S01]  /*bad0*/  LOP3.LUT R44, R15, 0xffff0000, RZ, 0xc0, !PT ;  /* 0xffff00000f2c7812 */ /* 0x000fe200078ec0ff */
[----:B------:R-:W-:Y:S01]  /*bae0*/  IMAD.U32 R46, R20, 0x10000, RZ ;  /* 0x00010000142e7824 */ /* 0x000fe200078e00ff */
[----:B------:R-:W-:Y:S01]  /*baf0*/  LEA.HI R5, R5, R4, RZ, 0x3 ;  /* 0x0000000405057211 */ /* 0x000fe200078f18ff */
[----:B------:R-:W-:Y:S01]  /*bb00*/  IMAD.U32 R42, R12, 0x10000, RZ ;  /* 0x000100000c2a7824 */ /* 0x000fe200078e00ff */
[----:B------:R-:W-:Y:S01]  /*bb10*/  LOP3.LUT R4, R193, 0x38, R6, 0xf8, !PT ;  /* 0x00000038c1047812 */ /* 0x000fe200078ef806 */
[----:B------:R-:W-:Y:S01]  /*bb20*/  IMAD.U32 R41, R24, 0x10000, RZ ;  /* 0x0001000018297824 */ /* 0x000fe200078e00ff */
[----:B------:R-:W-:Y:S01]  /*bb30*/  LOP3.LUT R40, R3, 0xffff0000, RZ, 0xc0, !PT ;  /* 0xffff000003287812 */ /* 0x000fe200078ec0ff */
[----:B------:R-:W-:Y:S01]  /*bb40*/  IMAD.SHL.U32 R5, R5, 0x400, RZ ;  /* 0x0000040005057824 */ /* 0x000fe200078e00ff */
[----:B------:R-:W-:-:S02]  /*bb50*/  LOP3.LUT R4, R4, R7, RZ, 0x3c, !PT ;  /* 0x0000000704047212 */ /* 0x000fc400078e3cff */
[----:B------:R-:W-:Y:S02]  /*bb60*/  SHF.L.U32 R39, R13, 0x10, RZ ;  /* 0x000000100d277819 */ /* 0x000fe400000006ff */
[----:B------:R-:W-:Y:S02]  /*bb70*/  LOP3.LUT R5, R5, 0x7fffe000, RZ, 0xc0, !PT ;  /* 0x7fffe00005057812 */ /* 0x000fe400078ec0ff */
[----:B------:R-:W-:Y:S02]  /*bb80*/  LOP3.LUT R47, R20, 0xffff0000, RZ, 0xc0, !PT ;  /* 0xffff0000142f7812 */ /* 0x000fe400078ec0ff */
[----:B------:R-:W-:Y:S02]  /*bb90*/  IADD3 R9, R4, R5, R199 ;  /* 0x0000000504097210 */ /* 0x000fe40007ffe0c7 */
[----:B------:R-:W0:Y:S01]  /*bba0*/  LDS.128 R4, [R229] ;  /* 0x00000000e5047984 */ /* 0x000e220000000c00 */
[----:B------:R-:W-:Y:S02]  /*bbb0*/  LOP3.LUT R49, R26, 0xffff0000, RZ, 0xc0, !PT ;  /* 0xffff00001a317812 */ /* 0x000fe400078ec0ff */
[----:B------:R-:W-:-:S02]  /*bbc0*/  LEA R21, R9, R156, 0x1 ;  /* 0x0000009c09157211 */ /* 0x000fc400078e08ff */
[----:B------:R-:W-:Y:S02]  /*bbd0*/  LOP3.LUT R43, R12, 0xffff0000, RZ, 0xc0, !PT ;  /* 0xffff00000c2b7812 */ /* 0x000fe400078ec0ff */
[----:B------:R-:W-:Y:S01]  /*bbe0*/  LOP3.LUT R45, R14, 0xffff0000, RZ, 0xc0, !PT ;  /* 0xffff00000e2d7812 */ /* 0x000fe200078ec0ff */
[----:B------:R-:W1:Y:S01]  /*bbf0*/  LDS.128 R8, [R21+0x10400] ;  /* 0x0104000015087984 */ /* 0x000e620000000c00 */
[C---:B0-----:R-:W-:Y:S01]  /*bc00*/  IMAD.U32 R27, R4.reuse, 0x10000, RZ ;  /* 0x00010000041b7824 */ /* 0x041fe200078e00ff */
[----:B------:R-:W-:Y:S01]  /*bc10*/  LOP3.LUT R4, R4, 0xffff0000, RZ, 0xc0, !PT ;  /* 0xffff000004047812 */ /* 0x000fe200078ec0ff */
[C---:B------:R-:W-:Y:S01]  /*bc20*/  IMAD.U32 R28, R5.reuse, 0x10000, RZ ;  /* 0x00010000051c7824 */ /* 0x040fe200078e00ff */
[----:B------:R-:W-:Y:S01]  /*bc30*/  LOP3.LUT R5, R5, 0xffff0000, RZ, 0xc0, !PT ;  /* 0xffff000005057812 */ /* 0x000fe200078ec0ff */
[C---:B------:R-:W-:Y:S01]  /*bc40*/  IMAD.U32 R29, R6.reuse, 0x10000, RZ ;  /* 0x00010000061d7824 */ /* 0x040fe200078e00ff */
[----:B------:R-:W-:Y:S01]  /*bc50*/  LOP3.LUT R6, R6, 0xffff0000, RZ, 0xc0, !PT ;  /* 0xffff000006067812 */ /* 0x000fe200078ec0ff */
[C---:B------:R-:W-:Y:S01]  /*bc60*/  IMAD.U32 R30, R7.reuse, 0x10000, RZ ;  /* 0x00010000071e7824 */ /* 0x040fe200078e00ff */
[----:B------:R-:W-:Y:S01]  /*bc70*/  LOP3.LUT R7, R7, 0xffff0000, RZ, 0xc0, !PT ;  /* 0xffff000007077812 */ /* 0x000fe200078ec0ff */
[C---:B-1----:R-:W-:Y:S01]  /*bc80*/  IMAD.U32 R31, R8.reuse, 0x10000, RZ ;  /* 0x00010000081f7824 */ /* 0x042fe200078e00ff */
        /* <DEDUP_REMOVED lines=10> */
[-C--:B------:R-:W-:Y:S01]  /*bd30*/  FMUL.FTZ R35, R46, R32.reuse ;  /* 0x000000202e237220 */ /* 0x080fe20000410000 */
[----:B------:R-:W-:Y:S01]  /*bd40*/  FMUL.FTZ R37, R42, R32 ;  /* 0x000000202a257220 */ /* 0x000fe20000410000 */
[-C--:B------:R-:W-:Y:S01]  /*bd50*/  FFMA.FTZ R31, R40, R4.reuse, -R31 ;  /* 0x00000004281f7223 */ /* 0x080fe2000001081f */
[----:B------:R-:W-:Y:S01]  /*bd60*/  FFMA.FTZ R27, R44, R4, R27 ;  /* 0x000000042c1b7223 */ /* 0x000fe2000001001b */
[----:B------:R-:W-:Y:S01]  /*bd70*/  LOP3.LUT R10, R10, 0xffff0000, RZ, 0xc0, !PT ;  /* 0xffff00000a0a7812 */ /* 0x000fe200078ec0ff */
[-C--:B------:R-:W-:Y:S01]  /*bd80*/  FMUL.FTZ R4, R41, R33.reuse ;  /* 0x0000002129047220 */ /* 0x080fe20000410000 */
[----:B------:R-:W-:Y:S01]  /*bd90*/  LOP3.LUT R32, R13, 0xffff0000, RZ, 0xc0, !PT ;  /* 0xffff00000d207812 */ /* 0x000fe200078ec0ff */
[-C--:B------:R-:W-:Y:S01]  /*bda0*/  FFMA.FTZ R35, R42, R28.reuse, -R35 ;  /* 0x0000001c2a237223 */ /* 0x080fe20000010823 */
[----:B------:R-:W-:Y:S01]  /*bdb0*/  LOP3.LUT R40, R24, 0xffff0000, RZ, 0xc0, !PT ;  /* 0xffff000018287812 */ /* 0x000fe200078ec0ff */
[----:B------:R-:W-:Y:S01]  /*bdc0*/  FFMA.FTZ R37, R46, R28, R37 ;  /* 0x0000001c2e257223 */ /* 0x000fe20000010025 */
[----:B------:R-:W-:Y:S01]  /*bdd0*/  FMUL.FTZ R28, R39, R33 ;  /* 0x00000021271c7220 */ /* 0x000fe20000410000 */
[----:B------:R-:W-:-:S02]  /*bde0*/  IMAD.U32 R34, R11, 0x10000, RZ ;  /* 0x000100000b227824 */ /* 0x000fc400078e00ff */
[-C--:B------:R-:W-:Y:S01]  /*bdf0*/  FFMA.FTZ R8, R39, R29.reuse, -R4 ;  /* 0x0000001d27087223 */ /* 0x080fe20000010804 */
[----:B------:R-:W-:Y:S02]  /*be00*/  IMAD.U32 R42, R26, 0x10000, RZ ;  /* 0x000100001a2a7824 */ /* 0x000fe400078e00ff */
[-C--:B------:R-:W-:Y:S01]  /*be10*/  FMUL.FTZ R33, R40, R10.reuse ;  /* 0x0000000a28217220 */ /* 0x080fe20000410000 */
[----:B------:R-:W-:Y:S01]  /*be20*/  FMUL.FTZ R39, R32, R10 ;  /* 0x0000000a20277220 */ /* 0x000fe20000410000 */
[----:B------:R-:W-:Y:S01]  /*be30*/  FFMA.FTZ R10, R41, R29, R28 ;  /* 0x0000001d290a7223 */ /* 0x000fe2000001001c */
[----:B------:R-:W-:Y:S01]  /*be40*/  LOP3.LUT R11, R11, 0xffff0000, RZ, 0xc0, !PT ;  /* 0xffff00000b0b7812 */ /* 0x000fe200078ec0ff */
[----:B------:R-:W-:Y:S02]  /*be50*/  IMAD.U32 R4, R14, 0x10000, RZ ;  /* 0x000100000e047824 */ /* 0x000fe400078e00ff */
[----:B------:R-:W-:Y:S01]  /*be60*/  FMUL.FTZ R29, R42, R34 ;  /* 0x000000222a1d7220 */ /* 0x000fe20000410000 */
[-C--:B------:R-:W-:Y:S01]  /*be70*/  FFMA.FTZ R33, R32, R6.reuse, -R33 ;  /* 0x0000000620217223 */ /* 0x080fe20000010821 */
[----:B------:R-:W-:Y:S01]  /*be80*/  FFMA.FTZ R39, R40, R6, R39 ;  /* 0x0000000628277223 */ /* 0x000fe20000010027 */
[C---:B------:R-:W-:Y:S01]  /*be90*/  FMUL.FTZ R41, R4.reuse, R34 ;  /* 0x0000002204297220 */ /* 0x040fe20000410000 */
[-C--:B------:R-:W-:Y:S01]  /*bea0*/  FFMA.FTZ R29, R4, R30.reuse, -R29 ;  /* 0x0000001e041d7223 */ /* 0x080fe2000001081d */
[----:B------:R-:W-:Y:S01]  /*beb0*/  FMUL.FTZ R4, R47, R9 ;  /* 0x000000092f047220 */ /* 0x000fe20000410000 */
[----:B------:R-:W-:Y:S01]  /*bec0*/  FMUL.FTZ R32, R49, R11 ;  /* 0x0000000b31207220 */ /* 0x000fe20000410000 */
[----:B------:R-:W-:Y:S01]  /*bed0*/  FMUL.FTZ R6, R43, R9 ;  /* 0x000000092b067220 */ /* 0x000fe20000410000 */
[----:B------:R-:W-:Y:S01]  /*bee0*/  FMUL.FTZ R34, R45, R11 ;  /* 0x0000000b2d227220 */ /* 0x000fe20000410000 */
[----:B------:R-:W-:Y:S01]  /*bef0*/  FFMA.FTZ R41, R42, R30, R41 ;  /* 0x0000001e2a297223 */ /* 0x000fe20000010029 */
[----:B------:R-:W-:Y:S01]  /*bf00*/  FFMA.FTZ R28, R43, R5, -R4 ;  /* 0x000000052b1c7223 */ /* 0x000fe20000010804 */
[----:B------:R-:W-:Y:S01]  /*bf10*/  FFMA.FTZ R32, R45, R7, -R32 ;  /* 0x000000072d207223 */ /* 0x000fe20000010820 */
[----:B------:R-:W-:Y:S01]  /*bf20*/  FFMA.FTZ R30, R47, R5, R6 ;  /* 0x000000052f1e7223 */ /* 0x000fe20000010006 */
[----:B------:R-:W-:Y:S01]  /*bf30*/  FFMA.FTZ R34, R49, R7, R34 ;  /* 0x0000000731227223 */ /* 0x000fe20000010022 */
[----:B------:R-:W-:-:S02]  /*bf40*/  F2FP.BF16.F32.PACK_AB R6, R33, R8 ;  /* 0x000000082106723e */ /* 0x000fc400000010ff */
[----:B------:R-:W-:Y:S02]  /*bf50*/  F2FP.BF16.F32.PACK_AB R4, R31, R36 ;  /* 0x000000241f04723e */ /* 0x000fe400000010ff */
[----:B------:R-:W-:Y:S02]  /*bf60*/  F2FP.BF16.F32.PACK_AB R5, R28, R35 ;  /* 0x000000231c05723e */ /* 0x000fe400000010ff */
[----:B------:R-:W-:Y:S02]  /*bf70*/  F2FP.BF16.F32.PACK_AB R7, R32, R29 ;  /* 0x0000001d2007723e */ /* 0x000fe400000010ff */
[----:B------:R-:W-:Y:S02]  /*bf80*/  F2FP.BF16.F32.PACK_AB R10, R39, R10 ;  /* 0x0000000a270a723e */ /* 0x000fe400000010ff */
[----:B------:R-:W-:Y:S01]  /*bf90*/  F2FP.BF16.F32.PACK_AB R8, R27, R38 ;  /* 0x000000261b08723e */ /* 0x000fe200000010ff */
[----:B------:R2:W-:Y:S01]  /*bfa0*/  STS.128 [R229], R4 ;  /* 0x00000004e5007388 */ /* 0x0005e20000000c00 */
[----:B------:R-:W-:-:S02]  /*bfb0*/  F2FP.BF16.F32.PACK_AB R9, R30, R37 ;  /* 0x000000251e09723e */ /* 0x000fc400000010ff */
[----:B------:R-:W-:-:S05]  /*bfc0*/  F2FP.BF16.F32.PACK_AB R11, R34, R41 ;  /* 0x00000029220b723e */ /* 0x000fca00000010ff */
[----:B------:R2:W-:Y:S02]  /*bfd0*/  STS.128 [R21+0x10400], R8 ;  /* 0x0104000815007388 */ /* 0x0005e40000000c00 */
.L_x_629:
[----:B------:R-:W-:Y:S05]  /*bfe0*/  BSYNC B1 ;  /* 0x0000000000017941 */ /* 0x000fea0003800000 */
.L_x_628:
[----:B------:R-:W-:Y:S04]  /*bff0*/  BSSY B1, `(.L_x_630) ;  /* 0x0000059000017945 */ /* 0x000fe80003800000 */
[----:B------:R-:W-:Y:S05]  /*c000*/  @P1 BRA `(.L_x_631) ;  /* 0x00000004005c1947 */ /* 0x000fea0003800000 */
[----:B-12---:R-:W-:Y:S01]  /*c010*/  LEA.HI R4, R0, R203, RZ, 0x1d ;  /* 0x000000cb00047211 */ /* 0x006fe200078fe8ff */
        /* <DEDUP_REMOVED lines=13> */
[----:B------:R-:W-:Y:S01]  /*c0f0*/  LOP3.LUT R5, R4, R6, RZ, 0x3c, !PT ;  /* 0x0000000604057212 */ /* 0x000fe200078e3cff */
[----:B------:R-:W-:Y:S01]  /*c100*/  IMAD.U32 R39, R13, 0x10000, RZ ;  /* 0x000100000d277824 */ /* 0x000fe200078e00ff */
[----:B------:R-:W-:-:S02]  /*c110*/  LOP3.LUT R47, R20, 0xffff0000, RZ, 0xc0, !PT ;  /* 0xffff0000142f7812 */ /* 0x000fc400078ec0ff */
[----:B------:R-:W-:Y:S02]  /*c120*/  LOP3.LUT R7, R7, 0x7fffe000, RZ, 0xc0, !PT ;  /* 0x7fffe00007077812 */ /* 0x000fe400078ec0ff */
[----:B------:R-:W-:Y:S02]  /*c130*/  LOP3.LUT R49, R26, 0xffff0000, RZ, 0xc0, !PT ;  /* 0xffff00001a317812 */ /* 0x000fe400078ec0ff */
[----:B------:R-:W-:Y:S02]  /*c140*/  IADD3 R9, R5, R7, R198 ;  /* 0x0000000705097210 */ /* 0x000fe40007ffe0c6 */
[----:B------:R-:W0:Y:S01]  /*c150*/  LDS.128 R4, [R228] ;  /* 0x00000000e4047984 */ /* 0x000e220000000c00 */
[----:B------:R-:W-:Y:S02]  /*c160*/  LOP3.LUT R43, R12, 0xffff0000, RZ, 0xc0, !PT ;  /* 0xffff00000c2b7812 */ /* 0x000fe400078ec0ff */
[----:B------:R-:W-:Y:S01]  /*c170*/  IMAD R21, R9, 0x2, R156 ;  /* 0x0000000209157824 */ /* 0x000fe200078e029c */
[----:B------:R-:W-:-:S04]  /*c180*/  LOP3.LUT R45, R14, 0xffff0000, RZ, 0xc0, !PT ;  /* 0xffff00000e2d7812 */ /* 0x000fc800078ec0ff */
        /* <DEDUP_REMOVED lines=11> */
[----:B------:R-:W-:Y:S01]  /*c240*/  IMAD.U32 R32, R9, 0x10000, RZ ;  /* 0x0001000009207824 */ /* 0x000fe200078e00ff */
[----:B------:R-:W-:Y:S01]  /*c250*/  SHF.L.U32 R33, R10, 0x10, RZ ;  /* 0x000000100a217819 */ /* 0x000fe200000006ff */
[-C--:B------:R-:W-:Y:S01]  /*c260*/  FMUL.FTZ R36, R37, R31.reuse ;  /* 0x0000001f25247220 */ /* 0x080fe20000410000 */
[C---:B------:R-:W-:Y:S01]  /*c270*/  FMUL.FTZ R38, R35.reuse, R31 ;  /* 0x0000001f23267220 */ /* 0x040fe20000410000 */
[-C--:B------:R-:W-:Y:S01]  /*c280*/  FMUL.FTZ R31, R44, R8.reuse ;  /* 0x000000082c1f7220 */ /* 0x080fe20000410000 */
[----:B------:R-:W-:Y:S01]  /*c290*/  LOP3.LUT R10, R10, 0xffff0000, RZ, 0xc0, !PT ;  /* 0xffff00000a0a7812 */ /* 0x000fe200078ec0ff */
[-C--:B------:R-:W-:Y:S01]  /*c2a0*/  FFMA.FTZ R36, R35, R27.reuse, -R36 ;  /* 0x0000001b23247223 */ /* 0x080fe20000010824 */
[----:B------:R-:W-:Y:S01]  /*c2b0*/  FFMA.FTZ R38, R37, R27, R38 ;  /* 0x0000001b25267223 */ /* 0x000fe20000010026 */
[----:B------:R-:W-:Y:S01]  /*c2c0*/  FMUL.FTZ R27, R40, R8 ;  /* 0x00000008281b7220 */ /* 0x000fe20000410000 */
[-C--:B------:R-:W-:Y:S01]  /*c2d0*/  FMUL.FTZ R35, R46, R32.reuse ;  /* 0x000000202e237220 */ /* 0x080fe20000410000 */
[----:B------:R-:W-:Y:S01]  /*c2e0*/  FMUL.FTZ R37, R42, R32 ;  /* 0x000000202a257220 */ /* 0x000fe20000410000 */
[-C--:B------:R-:W-:Y:S01]  /*c2f0*/  FFMA.FTZ R31, R40, R4.reuse, -R31 ;  /* 0x00000004281f7223 */ /* 0x080fe2000001081f */
[----:B------:R-:W-:Y:S01]  /*c300*/  FFMA.FTZ R27, R44, R4, R27 ;  /* 0x000000042c1b7223 */ /* 0x000fe2000001001b */
        /* <DEDUP_REMOVED lines=13> */
[----:B------:R-:W-:Y:S01]  /*c3e0*/  IMAD.U32 R4, R14, 0x10000, RZ ;  /* 0x000100000e047824 */ /* 0x000fe200078e00ff */
[----:B------:R-:W-:Y:S01]  /*c3f0*/  LOP3.LUT R11, R11, 0xffff0000, RZ, 0xc0, !PT ;  /* 0xffff00000b0b7812 */ /* 0x000fe200078ec0ff */
[----:B------:R-:W-:Y:S01]  /*c400*/  FMUL.FTZ R29, R42, R34 ;  /* 0x000000222a1d7220 */ /* 0x000fe20000410000 */
[----:B------:R-:W-:Y:S01]  /*c410*/  FFMA.FTZ R33, R32, R6, -R33 ;  /* 0x0000000620217223 */ /* 0x000fe20000010821 */
[----:B------:R-:W-:Y:S01]  /*c420*/  FMUL.FTZ R41, R4, R34 ;  /* 0x0000002204297220 */ /* 0x000fe20000410000 */
[----:B------:R-:W-:Y:S01]  /*c430*/  FFMA.FTZ R39, R40, R6, R39 ;  /* 0x0000000628277223 */ /* 0x000fe20000010027 */
        /* <DEDUP_REMOVED lines=20> */
.L_x_631:
[----:B------:R-:W-:Y:S05]  /*c580*/  BSYNC B1 ;  /* 0x0000000000017941 */ /* 0x000fea0003800000 */
.L_x_630:
[----:B------:R-:W-:Y:S05]  /*c590*/  @P0 BRA `(.L_x_618) ;  /* 0x00000004005c0947 */ /* 0x000fea0003800000 */
[----:B------:R-:W-:Y:S01]  /*c5a0*/  LEA.HI R0, R0, R203, RZ, 0x1d ;  /* 0x000000cb00007211 */ /* 0x000fe200078fe8ff */
[----:B------:R-:W-:Y:S01]  /*c5b0*/  IMAD.U32 R37, R15, 0x10000, RZ ;  /* 0x000100000f257824 */ /* 0x000fe200078e00ff */
[----:B-123--:R-:W-:Y:S01]  /*c5c0*/  SHF.R.U32.HI R6, RZ, 0x3, R159 ;  /* 0x00000003ff067819 */ /* 0x00efe2000001169f */
[----:B------:R-:W-:Y:S01]  /*c5d0*/  IMAD.U32 R35, R3, 0x10000, RZ ;  /* 0x0001000003237824 */ /* 0x000fe200078e00ff */
[----:B------:R-:W-:Y:S01]  /*c5e0*/  SHF.R.S32.HI R5, RZ, 0x1f, R0 ;  /* 0x0000001fff057819 */ /* 0x000fe20000011400 */
[----:B------:R-:W-:Y:S01]  /*c5f0*/  IMAD.SHL.U32 R4, R0, 0x8, RZ ;  /* 0x0000000800047824 */ /* 0x000fe200078e00ff */
[----:B------:R-:W-:Y:S01]  /*c600*/  LOP3.LUT R38, R15, 0xffff0000, RZ, 0xc0, !PT ;  /* 0xffff00000f267812 */ /* 0x000fe200078ec0ff */
[----:B------:R-:W-:Y:S01]  /*c610*/  IMAD.U32 R40, R24, 0x10000, RZ ;  /* 0x0001000018287824 */ /* 0x000fe200078e00ff */
[----:B------:R-:W-:Y:S01]  /*c620*/  LEA.HI R5, R5, R0, RZ, 0x3 ;  /* 0x0000000005057211 */ /* 0x000fe200078f18ff */
[----:B------:R-:W-:Y:S01]  /*c630*/  IMAD.U32 R39, R26, 0x10000, RZ ;  /* 0x000100001a277824 */ /* 0x000fe200078e00ff */
[----:B------:R-:W-:-:S02]  /*c640*/  LOP3.LUT R0, R159, 0x38, R4, 0xf8, !PT ;  /* 0x000000389f007812 */ /* 0x000fc400078ef804 */
[----:B------:R-:W-:Y:S01]  /*c650*/  LOP3.LUT R36, R3, 0xffff0000, RZ, 0xc0, !PT ;  /* 0xffff000003247812 */ /* 0x000fe200078ec0ff */
[----:B------:R-:W-:Y:S01]  /*c660*/  IMAD.SHL.U32 R5, R5, 0x400, RZ ;  /* 0x0000040005057824 */ /* 0x000fe200078e00ff */
[----:B------:R-:W-:Y:S02]  /*c670*/  LOP3.LUT R0, R0, R6, RZ, 0x3c, !PT ;  /* 0x0000000600007212 */ /* 0x000fe400078e3cff */
[----:B------:R-:W-:Y:S02]  /*c680*/  LOP3.LUT R24, R24, 0xffff0000, RZ, 0xc0, !PT ;  /* 0xffff000018187812 */ /* 0x000fe400078ec0ff */
[----:B------:R-:W-:Y:S02]  /*c690*/  LOP3.LUT R5, R5, 0x7fffe000, RZ, 0xc0, !PT ;  /* 0x7fffe00005057812 */ /* 0x000fe400078ec0ff */
[----:B------:R-:W-:Y:S02]  /*c6a0*/  LOP3.LUT R41, R26, 0xffff0000, RZ, 0xc0, !PT ;  /* 0xffff00001a297812 */ /* 0x000fe400078ec0ff */
[----:B------:R-:W-:-:S02]  /*c6b0*/  IADD3 R9, R0, R5, R197 ;  /* 0x0000000500097210 */ /* 0x000fc40007ffe0c5 */
[----:B------:R-:W1:Y:S03]  /*c6c0*/  LDS.128 R4, [R227] ;  /* 0x00000000e3047984 */ /* 0x000e660000000c00 */
[----:B------:R-:W-:-:S05]  /*c6d0*/  IMAD R0, R9, 0x2, R156 ;  /* 0x0000000209007824 */ /* 0x000fca00078e029c */
[----:B------:R-:W2:Y:S01]  /*c6e0*/  LDS.128 R8, [R0+0x10400] ;  /* 0x0104000000087984 */ /* 0x000ea20000000c00 */
[C---:B-1----:R-:W-:Y:S01]  /*c6f0*/  IMAD.U32 R21, R4.reuse, 0x10000, RZ ;  /* 0x0001000004157824 */ /* 0x042fe200078e00ff */
[----:B------:R-:W-:Y:S01]  /*c700*/  LOP3.LUT R4, R4, 0xffff0000, RZ, 0xc0, !PT ;  /* 0xffff000004047812 */ /* 0x000fe200078ec0ff */
[----:B0-----:R-:W-:Y:S01]  /*c710*/  IMAD.U32 R27, R5, 0x10000, RZ ;  /* 0x00010000051b7824 */ /* 0x001fe200078e00ff */
[----:B------:R-:W-:Y:S01]  /*c720*/  SHF.L.U32 R29, R7, 0x10, RZ ;  /* 0x00000010071d7819 */ /* 0x000fe200000006ff */
[C---:B------:R-:W-:Y:S01]  /*c730*/  IMAD.U32 R28, R6.reuse, 0x10000, RZ ;  /* 0x00010000061c7824 */ /* 0x040fe200078e00ff */
[----:B------:R-:W-:Y:S02]  /*c740*/  LOP3.LUT R6, R6, 0xffff0000, RZ, 0xc0, !PT ;  /* 0xffff000006067812 */ /* 0x000fe400078ec0ff */
[----:B------:R-:W-:Y:S01]  /*c750*/  LOP3.LUT R5, R5, 0xffff0000, RZ, 0xc0, !PT ;  /* 0xffff000005057812 */ /* 0x000fe200078ec0ff */
[C---:B--2---:R-:W-:Y:S01]  /*c760*/  IMAD.U32 R30, R8.reuse, 0x10000, RZ ;  /* 0x00010000081e7824 */ /* 0x044fe200078e00ff */
[----:B------:R-:W-:Y:S01]  /*c770*/  LOP3.LUT R8, R8, 0xffff0000, RZ, 0xc0, !PT ;  /* 0xffff000008087812 */ /* 0x000fe200078ec0ff */
[C---:B------:R-:W-:Y:S01]  /*c780*/  IMAD.U32 R31, R9.reuse, 0x10000, RZ ;  /* 0x00010000091f7824 */ /* 0x040fe200078e00ff */
[----:B------:R-:W-:Y:S01]  /*c790*/  LOP3.LUT R9, R9, 0xffff0000, RZ, 0xc0, !PT ;  /* 0xffff000009097812 */ /* 0x000fe200078ec0ff */
[-C--:B------:R-:W-:Y:S01]  /*c7a0*/  FMUL.FTZ R34, R37, R30.reuse ;  /* 0x0000001e25227220 */ /* 0x080fe20000410000 */
[C---:B------:R-:W-:Y:S01]  /*c7b0*/  FMUL.FTZ R30, R35.reuse, R30 ;  /* 0x0000001e231e7220 */ /* 0x040fe20000410000 */
[-C--:B------:R-:W-:Y:S01]  /*c7c0*/  FMUL.FTZ R3, R38, R8.reuse ;  /* 0x0000000826037220 */ /* 0x080fe20000410000 */
[----:B------:R-:W-:Y:S01]  /*c7d0*/  FMUL.FTZ R15, R36, R8 ;  /* 0x00000008240f7220 */ /* 0x000fe20000410000 */
[----:B------:R-:W-:Y:S01]  /*c7e0*/  FFMA.FTZ R34, R35, R21, -R34 ;  /* 0x0000001523227223 */ /* 0x000fe20000010822 */
[----:B------:R-:W-:-:S02]  /*c7f0*/  IMAD.U32 R35, R20, 0x10000, RZ ;  /* 0x0001000014237824 */ /* 0x000fc400078e00ff */
[----:B------:R-:W-:Y:S01]  /*c800*/  FFMA.FTZ R30, R37, R21, R30 ;  /* 0x00000015251e7223 */ /* 0x000fe2000001001e */
[----:B------:R-:W-:Y:S02]  /*c810*/  IMAD.U32 R21, R12, 0x10000, RZ ;  /* 0x000100000c157824 */ /* 0x000fe400078e00ff */
[-C--:B------:R-:W-:Y:S01]  /*c820*/  FFMA.FTZ R3, R36, R4.reuse, -R3 ;  /* 0x0000000424037223 */ /* 0x080fe20000010803 */
[-C--:B------:R-:W-:Y:S01]  /*c830*/  FMUL.FTZ R8, R35, R31.reuse ;  /* 0x0000001f23087220 */ /* 0x080fe20000410000 */
[C---:B------:R-:W-:Y:S02]  /*c840*/  IMAD.U32 R32, R10.reuse, 0x10000, RZ ;  /* 0x000100000a207824 */ /* 0x040fe400078e00ff */
[C---:B------:R-:W-:Y:S01]  /*c850*/  FMUL.FTZ R36, R21.reuse, R31 ;  /* 0x0000001f15247220 */ /* 0x040fe20000410000 */
[----:B------:R-:W-:Y:S01]  /*c860*/  LOP3.LUT R10, R10, 0xffff0000, RZ, 0xc0, !PT ;  /* 0xffff00000a0a7812 */ /* 0x000fe200078ec0ff */
[-C--:B------:R-:W-:Y:S01]  /*c870*/  FFMA.FTZ R21, R21, R27.reuse, -R8 ;  /* 0x0000001b15157223 */ /* 0x080fe20000010808 */
[----:B------:R-:W-:Y:S01]  /*c880*/  FFMA.FTZ R15, R38, R4, R15 ;  /* 0x00000004260f7223 */ /* 0x000fe2000001000f */
[----:B------:R-:W-:Y:S01]  /*c890*/  FFMA.FTZ R36, R35, R27, R36 ;  /* 0x0000001b23247223 */ /* 0x000fe20000010024 */
[C---:B------:R-:W-:Y:S01]  /*c8a0*/  LOP3.LUT R8, R13.reuse, 0xffff0000, RZ, 0xc0, !PT ;  /* 0xffff00000d087812 */ /* 0x040fe200078ec0ff */
[----:B------:R-:W-:-:S02]  /*c8b0*/  IMAD.U32 R4, R13, 0x10000, RZ ;  /* 0x000100000d047824 */ /* 0x000fc400078e00ff */
[----:B------:R-:W-:Y:S01]  /*c8c0*/  FMUL.FTZ R27, R40, R32 ;  /* 0x00000020281b7220 */ /* 0x000fe20000410000 */
[----:B------:R-:W-:Y:S02]  /*c8d0*/  IMAD.U32 R33, R11, 0x10000, RZ ;  /* 0x000100000b217824 */ /* 0x000fe400078e00ff */
[----:B------:R-:W-:Y:S01]  /*c8e0*/  FMUL.FTZ R31, R24, R10 ;  /* 0x0000000a181f7220 */ /* 0x000fe20000410000 */
[C---:B------:R-:W-:Y:S01]  /*c8f0*/  FMUL.FTZ R13, R4.reuse, R32 ;  /* 0x00000020040d7220 */ /* 0x040fe20000410000 */
[----:B------:R-:W-:Y:S01]  /*c900*/  FFMA.FTZ R27, R4, R28, -R27 ;  /* 0x0000001c041b7223 */ /* 0x000fe2000001081b */
[----:B------:R-:W-:Y:S01]  /*c910*/  FMUL.FTZ R35, R8, R10 ;  /* 0x0000000a08237220 */ /* 0x000fe20000410000 */
[----:B------:R-:W-:Y:S02]  /*c920*/  IMAD.U32 R37, R14, 0x10000, RZ ;  /* 0x000100000e257824 */ /* 0x000fe400078e00ff */
[-C--:B------:R-:W-:Y:S01]  /*c930*/  FMUL.FTZ R4, R39, R33.reuse ;  /* 0x0000002127047220 */ /* 0x080fe20000410000 */
[----:B------:R-:W-:Y:S01]  /*c940*/  FFMA.FTZ R10, R40, R28, R13 ;  /* 0x0000001c280a7223 */ /* 0x000fe2000001000d */
[-C--:B------:R-:W-:Y:S01]  /*c950*/  FFMA.FTZ R8, R8, R6.reuse, -R31 ;  /* 0x0000000608087223 */ /* 0x080fe2000001081f */
[----:B------:R-:W-:Y:S01]  /*c960*/  FFMA.FTZ R35, R24, R6, R35 ;  /* 0x0000000618237223 */ /* 0x000fe20000010023 */
[C---:B------:R-:W-:Y:S01]  /*c970*/  FMUL.FTZ R6, R37.reuse, R33 ;  /* 0x0000002125067220 */ /* 0x040fe20000410000 */
[----:B------:R-:W-:Y:S01]  /*c980*/  FFMA.FTZ R13, R37, R29, -R4 ;  /* 0x0000001d250d7223 */ /* 0x000fe20000010804 */
[----:B------:R-:W-:-:S02]  /*c990*/  LOP3.LUT R11, R11, 0xffff0000, RZ, 0xc0, !PT ;  /* 0xffff00000b0b7812 */ /* 0x000fc400078ec0ff */
[----:B------:R-:W-:Y:S01]  /*c9a0*/  LOP3.LUT R37, R20, 0xffff0000, RZ, 0xc0, !PT ;  /* 0xffff000014257812 */ /* 0x000fe200078ec0ff */
[----:B------:R-:W-:Y:S01]  /*c9b0*/  FFMA.FTZ R29, R39, R29, R6 ;  /* 0x0000001d271d7223 */ /* 0x000fe20000010006 */
[----:B------:R-:W-:Y:S02]  /*c9c0*/  LOP3.LUT R31, R12, 0xffff0000, RZ, 0xc0, !PT ;  /* 0xffff00000c1f7812 */ /* 0x000fe400078ec0ff */
[----:B------:R-:W-:Y:S01]  /*c9d0*/  LOP3.LUT R33, R14, 0xffff0000, RZ, 0xc0, !PT ;  /* 0xffff00000e217812 */ /* 0x000fe200078ec0ff */
[----:B------:R-:W-:Y:S01]  /*c9e0*/  FMUL.FTZ R4, R37, R9 ;  /* 0x0000000925047220 */ /* 0x000fe20000410000 */
[----:B------:R-:W-:Y:S01]  /*c9f0*/  LOP3.LUT R7, R7, 0xffff0000, RZ, 0xc0, !PT ;  /* 0xffff000007077812 */ /* 0x000fe200078ec0ff */
[----:B------:R-:W-:Y:S01]  /*ca00*/  FMUL.FTZ R14, R41, R11 ;  /* 0x0000000b290e7220 */ /* 0x000fe20000410000 */
        /* <DEDUP_REMOVED lines=16> */
.L_x_618:
[----:B------:R-:W-:Y:S05]  /*cb10*/  BSYNC B0 ;  /* 0x0000000000007941 */ /* 0x000fea0003800000 */
.L_x_599:
[----:B------:R-:W-:Y:S01]  /*cb20*/  @!PT LDS RZ, [RZ] ;  /* 0x00000000fffff984 */ /* 0x000fe20000000800 */
[----:B------:R-:W-:Y:S01]  /*cb30*/  @!PT LDS RZ, [RZ] ;  /* 0x00000000fffff984 */ /* 0x000fe20000000800 */
[----:B------:R-:W-:Y:S01]  /*cb40*/  @!PT LDS RZ, [RZ] ;  /* 0x00000000fffff984 */ /* 0x000fe20000000800 */
[----:B------:R-:W-:Y:S01]  /*cb50*/  @!PT LDS RZ, [RZ] ;  /* 0x00000000fffff984 */ /* 0x000fe20000000800 */
[----:B------:R5:W-:Y:S06]  /*cb60*/  MEMBAR.ALL.CTA ;  /* 0x0000000000007992 */ /* 0x000bec0000008000 */
[----:B-----5:R-:W5:Y:S01]  /*cb70*/  FENCE.VIEW.ASYNC.S ;  /* 0x00000000000073c6 */ /* 0x020f620000000000 */
[----:B------:R-:W-:Y:S05]  /*cb80*/  WARPSYNC.ALL ;  /* 0x0000000000007948 */ /* 0x000fea0003800000 */
[----:B-----5:R-:W-:Y:S06]  /*cb90*/  BAR.SYNC.DEFER_BLOCKING 0xd, 0x100 ;  /* 0x0344000000007b1d */ /* 0x020fec0000010000 */
.L_x_597:
[----:B----4-:R-:W-:-:S05]  /*cba0*/  IMAD.U32 R0, RZ, RZ, UR41 ;  /* 0x00000029ff007e24 */ /* 0x010fca000f8e00ff */
[----:B------:R-:W-:-:S13]  /*cbb0*/  ISETP.NE.AND P0, PT, R0, 0x3, PT ;  /* 0x000000030000780c */ /* 0x000fda0003f05270 */
[----:B------:R-:W-:Y:S05]  /*cbc0*/  @!P0 BRA `(.L_x_632) ;  /* 0x0000000000048947 */ /* 0x000fea0003800000 */
[----:B------:R-:W-:Y:S01]  /*cbd0*/  BPT.TRAP 0x1 ;  /* 0x000000040000795c */ /* 0x000fe20000300000 */
.L_x_632:
[----:B-1-3--:R-:W-:Y:S02]  /*cbe0*/  LEA R3, R157, R156, 0x3 ;  /* 0x0000009c9d037211 */ /* 0x00afe400078e18ff */
[----:B------:R-:W-:-:S04]  /*cbf0*/  SHF.L.U32 R0, R158, 0x1f, RZ ;  /* 0x0000001f9e007819 */ /* 0x000fc800000006ff */
[----:B------:R1:W3:Y:S01]  /*cc00*/  SYNCS.PHASECHK.TRANS64.TRYWAIT P1, [R3+URZ+0x28830], R0 ;  /* 0x02883000030075a7 */ /* 0x0002e2000802017f */
[----:B------:R-:W-:Y:S05]  /*cc10*/  @!P0 BRA `(.L_x_633) ;  /* 0x0000000000048947 */ /* 0x000fea0003800000 */
[----:B------:R-:W-:Y:S01]  /*cc20*/  BPT.TRAP 0x1 ;  /* 0x000000040000795c */ /* 0x000fe20000300000 */
.L_x_633:
[----:B------:R-:W-:Y:S01]  /*cc30*/  IMAD.MOV.U32 R151, RZ, RZ, RZ ;  /* 0x000000ffff977224 */ /* 0x000fe200078e00ff */
[----:B---3--:R-:W-:Y:S06]  /*cc40*/  @P1 BRA `(.L_x_634) ;  /* 0x0000000000081947 */ /* 0x008fec0003800000 */
[----:B------:R-:W3:Y:S02]  /*cc50*/  SYNCS.PHASECHK.TRANS64.TRYWAIT P1, [R3+URZ+0x28830], R0 ;  /* 0x02883000030075a7 */ /* 0x000ee4000802017f */
[----:B---3--:R-:W-:Y:S05]  /*cc60*/  @!P1 BRA `(.L_x_635) ;  /* 0x0000010400689947 */ /* 0x008fea0003800000 */
.L_x_634:
[----:B------:R-:W-:Y:S05]  /*cc70*/  WARPSYNC.ALL ;  /* 0x0000000000007948 */ /* 0x000fea0003800000 */
[----:B-1-3--:R-:W-:Y:S01]  /*cc80*/  VIADD R0, R156, 0x18400 ;  /* 0x000184009c007836 */ /* 0x00afe20000000000 */
[----:B------:R-:W-:Y:S01]  /*cc90*/  R2UR UR4, R25 ;  /* 0x00000000190472ca */ /* 0x000fe200000e0000 */
[----:B0-2---:R-:W-:Y:S01]  /*cca0*/  IMAD.MOV.U32 R5, RZ, RZ, 0x40000040 ;  /* 0x40000040ff057424 */ /* 0x005fe200078e00ff */
[----:B-----5:R-:W-:Y:S01]  /*ccb0*/  WARPGROUP.ARRIVE ;  /* 0x00000000000079c5 */ /* 0x020fe20000000000 */
[----:B------:R-:W-:Y:S01]  /*ccc0*/  UMOV UR5, 0x40000040 ;  /* 0x4000004000057882 */ /* 0x000fe20000000000 */
[----:B------:R-:W-:Y:S01]  /*ccd0*/  SHF.R.U32.HI R0, RZ, 0x4, R0 ;  /* 0x00000004ff007819 */ /* 0x000fe20000011600 */
[----:B------:R-:W-:Y:S01]  /*cce0*/  IMAD.MOV.U32 R7, RZ, RZ, 0x40000040 ;  /* 0x40000040ff077424 */ /* 0x000fe200078e00ff */
[----:B------:R-:W-:Y:S01]  /*ccf0*/  R2UR UR7, R5 ;  /* 0x00000000050772ca */ /* 0x000fe200000e0000 */
[----:B------:R-:W-:Y:S01]  /*cd00*/  UMOV UR9, 0x40000040 ;  /* 0x4000004000097882 */ /* 0x000fe20000000000 */
[----:B------:R-:W-:Y:S01]  /*cd10*/  LOP3.LUT R0, R0, 0x3fff, RZ, 0xc0, !PT ;  /* 0x00003fff00007812 */ /* 0x000fe200078ec0ff */
[----:B------:R-:W-:Y:S01]  /*cd20*/  UMOV UR13, 0x40000040 ;  /* 0x40000040000d7882 */ /* 0x000fe20000000000 */
[----:B------:R-:W-:Y:S01]  /*cd30*/  R2UR UR11, R7 ;  /* 0x00000000070b72ca */ /* 0x000fe200000e0000 */
[----:B------:R-:W-:Y:S01]  /*cd40*/  IMAD.MOV.U32 R7, RZ, RZ, 0x40000040 ;  /* 0x40000040ff077424 */ /* 0x000fe200078e00ff */
[----:B------:R-:W-:Y:S01]  /*cd50*/  LOP3.LUT R0, R0, 0x10000, RZ, 0xfc, !PT ;  /* 0x0001000000007812 */ /* 0x000fe200078efcff */
[----:B------:R-:W-:Y:S01]  /*cd60*/  ULOP3.LUT UR4, UR4, 0x10000, URZ, 0xfc, !UPT ;  /* 0x0001000004047892 */ /* 0x000fe2000f8efc3f */
[----:B------:R-:W-:Y:S01]  /*cd70*/  IMAD.MOV.U32 R5, RZ, RZ, 0x40000040 ;  /* 0x40000040ff057424 */ /* 0x000fe200078e00ff */
[----:B------:R-:W-:Y:S01]  /*cd80*/  UMOV UR17, 0x40000040 ;  /* 0x4000004000117882 */ /* 0x000fe20000000000 */
[----:B------:R-:W-:Y:S01]  /*cd90*/  R2UR UR15, R7 ;  /* 0x00000000070f72ca */ /* 0x000fe200000e0000 */
[----:B------:R-:W-:Y:S01]  /*cda0*/  IMAD R4, R157, 0x800, R0 ;  /* 0x000008009d047824 */ /* 0x000fe200078e0200 */
[----:B------:R-:W-:Y:S01]  /*cdb0*/  UIADD3 UR8, UR4, 0x2, URZ ;  /* 0x0000000204087890 */ /* 0x000fe2000fffe03f */
[----:B------:R-:W-:Y:S01]  /*cdc0*/  IMAD.MOV.U32 R7, RZ, RZ, 0x40000040 ;  /* 0x40000040ff077424 */ /* 0x000fe200078e00ff */
[----:B------:R-:W-:Y:S01]  /*cdd0*/  UIADD3 UR12, UR4, 0x4, URZ ;  /* 0x00000004040c7890 */ /* 0x000fe2000fffe03f */
[C---:B------:R-:W-:Y:S01]  /*cde0*/  VIADD R6, R4.reuse, 0x2 ;  /* 0x0000000204067836 */ /* 0x040fe20000000000 */
[----:B------:R-:W-:Y:S01]  /*cdf0*/  R2UR UR6, R4 ;  /* 0x00000000040672ca */ /* 0x000fe200000e0000 */
[----:B------:R-:W-:Y:S01]  /*ce00*/  UIADD3 UR16, UR4, 0x6, URZ ;  /* 0x0000000604107890 */ /* 0x000fe2000fffe03f */
[----:B------:R-:W-:Y:S01]  /*ce10*/  R2UR UR19, R7 ;  /* 0x00000000071372ca */ /* 0x000fe200000e0000 */
[----:B------:R-:W-:Y:S01]  /*ce20*/  IMAD.MOV.U32 R7, RZ, RZ, 0x40000040 ;  /* 0x40000040ff077424 */ /* 0x000fe200078e00ff */
[----:B------:R-:W-:Y:S01]  /*ce30*/  R2UR UR10, R6 ;  /* 0x00000000060a72ca */ /* 0x000fe200000e0000 */
[----:B------:R-:W-:Y:S01]  /*ce40*/  VIADD R6, R4, 0x4 ;  /* 0x0000000404067836 */ /* 0x000fe20000000000 */
[----:B------:R-:W-:Y:S01]  /*ce50*/  UIADD3 UR20, UR4, 0x400, URZ ;  /* 0x0000040004147890 */ /* 0x000fe2000fffe03f */
[----:B------:R-:W-:Y:S01]  /*ce60*/  R2UR UR35, R5 ;  /* 0x00000000052372ca */ /* 0x000fe200000e0000 */
[----:B------:R-:W-:Y:S01]  /*ce70*/  UMOV UR21, 0x40000040 ;  /* 0x4000004000157882 */ /* 0x000fe20000000000 */
[----:B------:R-:W-:Y:S01]  /*ce80*/  R2UR UR23, R7 ;  /* 0x00000000071772ca */ /* 0x000fe200000e0000 */
[----:B------:R-:W-:Y:S01]  /*ce90*/  UIADD3 UR24, UR4, 0x402, URZ ;  /* 0x0000040204187890 */ /* 0x000fe2000fffe03f */
[----:B------:R-:W-:Y:S01]  /*cea0*/  R2UR UR14, R6 ;  /* 0x00000000060e72ca */ /* 0x000fe200000e0000 */
[----:B------:R-:W-:Y:S01]  /*ceb0*/  VIADD R6, R4, 0x6 ;  /* 0x0000000604067836 */ /* 0x000fe20000000000 */
[----:B------:R-:W-:Y:S01]  /*cec0*/  HGMMA.64x128x16.F32.BF16 R24, gdesc[UR4], RZ, !UPT, gsb0 ;  /* 0x01e00000041879f0 */ /* 0x000fe2000c0018ff */
[----:B------:R-:W-:Y:S01]  /*ced0*/  MOV R7, 0x40000040 ;  /* 0x4000004000077802 */ /* 0x000fe20000000f00 */
[----:B------:R-:W-:Y:S01]  /*cee0*/  UMOV UR25, 0x40000040 ;  /* 0x4000004000197882 */ /* 0x000fe20000000000 */
[----:B------:R-:W-:Y:S01]  /*cef0*/  UIADD3 UR28, UR4, 0x404, URZ ;  /* 0x00000404041c7890 */ /* 0x000fe2000fffe03f */
[----:B------:R-:W-:Y:S01]  /*cf00*/  R2UR UR18, R6 ;  /* 0x00000000061272ca */ /* 0x000fe200000e0000 */
[----:B------:R-:W-:Y:S01]  /*cf10*/  VIADD R6, R4, 0x400 ;  /* 0x0000040004067836 */ /* 0x000fe20000000000 */
[----:B------:R-:W-:Y:S01]  /*cf20*/  R2UR UR27, R7 ;  /* 0x00000000071b72ca */ /* 0x000fe200000e0000 */
[----:B------:R-:W-:Y:S01]  /*cf30*/  IMAD.MOV.U32 R7, RZ, RZ, 0x40000040 ;  /* 0x40000040ff077424 */ /* 0x000fe200078e00ff */
[----:B------:R-:W-:Y:S01]  /*cf40*/  UMOV UR29, 0x40000040 ;  /* 0x40000040001d7882 */ /* 0x000fe20000000000 */
[----:B------:R-:W-:Y:S01]  /*cf50*/  UIADD3 UR32, UR4, 0x406, URZ ;  /* 0x0000040604207890 */ /* 0x000fe2000fffe03f */
[----:B------:R-:W-:Y:S01]  /*cf60*/  R2UR UR22, R6 ;  /* 0x00000000061672ca */ /* 0x000fe200000e0000 */
[----:B------:R-:W-:Y:S01]  /*cf70*/  VIADD R6, R4, 0x402 ;  /* 0x0000040204067836 */ /* 0x000fe20000000000 */
[----:B------:R-:W-:Y:S01]  /*cf80*/  R2UR UR31, R7 ;  /* 0x00000000071f72ca */ /* 0x000fe200000e0000 */
[----:B------:R-:W-:-:S03]  /*cf90*/  UMOV UR33, 0x40000040 ;  /* 0x4000004000217882 */ /* 0x000fc60000000000 */
[----:B------:R-:W-:Y:S01]  /*cfa0*/  R2UR UR26, R6 ;  /* 0x00000000061a72ca */ /* 0x000fe200000e0000 */
[C---:B------:R-:W-:Y:S02]  /*cfb0*/  VIADD R6, R4.reuse, 0x404 ;  /* 0x0000040404067836 */ /* 0x040fe40000000000 */
[----:B------:R-:W-:-:S03]  /*cfc0*/  VIADD R4, R4, 0x406 ;  /* 0x0000040604047836 */ /* 0x000fc60000000000 */
[----:B------:R-:W-:Y:S02]  /*cfd0*/  R2UR UR30, R6 ;  /* 0x00000000061e72ca */ /* 0x000fe400000e0000 */
[----:B------:R-:W-:Y:S01]  /*cfe0*/  R2UR UR34, R4 ;  /* 0x00000000042272ca */ /* 0x000fe200000e0000 */
        /* <DEDUP_REMOVED lines=24> */
.L_x_636:
[----:B------:R-:W-:Y:S01]  /*d170*/  IADD3 R5, R95, 0x80, -R202 ;  /* 0x000000805f057810 */ /* 0x000fe20007ffe8ca */
[----:B------:R-:W-:Y:S01]  /*d180*/  ULDC UR45, c[0x0][0x988] ;  /* 0x00026200002d7ab9 */ /* 0x000fe20000000800 */
[----:B------:R-:W-:Y:S01]  /*d190*/  P2R R6, PR, RZ, 0x1 ;  /* 0x00000001ff067803 */ /* 0x000fe20000000000 */
[----:B------:R-:W-:Y:S01]  /*d1a0*/  VIADD R3, R3, 0x28840 ;  /* 0x0002884003037836 */ /* 0x000fe20000000000 */
[----:B------:R-:W-:Y:S01]  /*d1b0*/  ULDC UR44, c[0x0][0x988] ;  /* 0x00026200002c7ab9 */ /* 0x000fe20000000800 */
        /* <DEDUP_REMOVED lines=143> */
[----:B------:R-:W-:Y:S02]  /*dab0*/  ISETP.GT.AND P0, PT, R5, 0x59, PT ;  /* 0x000000590500780c */ /* 0x000fe40003f04270 */
[----:B------:R-:W-:Y:S02]  /*dac0*/  FSEL R68, R68, -INF , P2 ;  /* 0xff80000044447808 */ /* 0x000fe40001000000 */
[----:B------:R-:W-:-:S02]  /*dad0*/  FMNMX.FTZ R7, R65, R4, !PT ;  /* 0x0000000441077209 */ /* 0x000fc40007810000 */
[----:B------:R-:W-:Y:S02]  /*dae0*/  ISETP.GT.AND P6, PT, R5, 0x60, PT ;  /* 0x000000600500780c */ /* 0x000fe40003fc4270 */
[----:B------:R-:W-:Y:S02]  /*daf0*/  FSEL R69, R69, -INF , P0 ;  /* 0xff80000045457808 */ /* 0x000fe40000000000 */
[----:B------:R-:W-:Y:S02]  /*db00*/  FMNMX.FTZ R4, R68, R7, !PT ;  /* 0x0000000744047209 */ /* 0x000fe40007810000 */
        /* <DEDUP_REMOVED lines=12> */
[----:B------:R-:W-:Y:S02]  /*dbd0*/  FSEL R77, R77, -INF , P2 ;  /* 0xff8000004d4d7808 */ /* 0x000fe40001000000 */
[----:B------:R-:W-:Y:S02]  /*dbe0*/  FMNMX.FTZ R4, R76, R7, !PT ;  /* 0x000000074c047209 */ /* 0x000fe40007810000 */
[----:B------:R-:W-:-:S02]  /*dbf0*/  ISETP.GT.AND P3, PT, R5, 0x70, PT ;  /* 0x000000700500780c */ /* 0x000fc40003f64270 */
[----:B------:R-:W-:Y:S02]  /*dc00*/  FSEL R63, R63, -INF , P4 ;  /* 0xff8000003f3f7808 */ /* 0x000fe40002000000 */
[----:B------:R-:W-:Y:S02]  /*dc10*/  FSEL R80, R80, -INF , P3 ;  /* 0xff80000050507808 */ /* 0x000fe40001800000 */
[----:B------:R-:W-:Y:S02]  /*dc20*/  FMNMX.FTZ R7, R77, R4, !PT ;  /* 0x000000044d077209 */ /* 0x000fe40007810000 */
[----:B------:R-:W-:Y:S02]  /*dc30*/  ISETP.GT.AND P4, PT, R5, 0x71, PT ;  /* 0x000000710500780c */ /* 0x000fe40003f84270 */
[----:B------:R-:W-:Y:S02]  /*dc40*/  FSEL R62, R62, -INF , P5 ;  /* 0xff8000003e3e7808 */ /* 0x000fe40002800000 */
[----:B------:R-:W-:-:S02]  /*dc50*/  FSEL R81, R81, -INF , P4 ;  /* 0xff80000051517808 */ /* 0x000fc40002000000 */
[----:B------:R-:W-:Y:S02]  /*dc60*/  FMNMX.FTZ R4, R80, R7, !PT ;  /* 0x0000000750047209 */ /* 0x000fe40007810000 */
[----:B------:R-:W-:Y:S02]  /*dc70*/  ISETP.GT.AND P5, PT, R5, 0x78, PT ;  /* 0x000000780500780c */ /* 0x000fe40003fa4270 */
[----:B------:R-:W-:Y:S02]  /*dc80*/  FMNMX.FTZ R7, R81, R4, !PT ;  /* 0x0000000451077209 */ /* 0x000fe40007810000 */
[----:B------:R-:W-:Y:S02]  /*dc90*/  FSEL R84, R84, -INF , P5 ;  /* 0xff80000054547808 */ /* 0x000fe40002800000 */
[----:B------:R-:W-:Y:S02]  /*dca0*/  ISETP.GT.AND P6, PT, R5, 0x79, PT ;  /* 0x000000790500780c */ /* 0x000fe40003fc4270 */
[----:B------:R-:W-:-:S02]  /*dcb0*/  FMNMX.FTZ R4, R84, R7, !PT ;  /* 0x0000000754047209 */ /* 0x000fc40007810000 */
[----:B------:R-:W-:Y:S02]  /*dcc0*/  FSEL R85, R85, -INF , P6 ;  /* 0xff80000055557808 */ /* 0x000fe40003000000 */
[----:B------:R-:W-:Y:S02]  /*dcd0*/  P2R R12, PR, RZ, 0x1 ;  /* 0x00000001ff0c7803 */ /* 0x000fe40000000000 */
[----:B------:R-:W-:Y:S02]  /*dce0*/  FMNMX.FTZ R7, R85, R4, !PT ;  /* 0x0000000455077209 */ /* 0x000fe40007810000 */
[----:B------:R-:W-:Y:S02]  /*dcf0*/  ISETP.GT.AND P0, PT, R5, 0x60, PT ;  /* 0x000000600500780c */ /* 0x000fe40003f04270 */
[----:B------:R-:W-:Y:S01]  /*dd00*/  P2R R11, PR, RZ, 0x2 ;  /* 0x00000002ff0b7803 */ /* 0x000fe20000000000 */
[----:B------:R-:W0:Y:S01]  /*dd10*/  SHFL.BFLY PT, R4, R7, 0x2, 0x1f ;  /* 0x0c401f0007047f89 */ /* 0x000e2200000e0000 */
[----:B------:R-:W-:-:S02]  /*dd20*/  FSEL R74, R74, -INF , P0 ;  /* 0xff8000004a4a7808 */ /* 0x000fc40000000000 */
[----:B------:R-:W-:Y:S02]  /*dd30*/  ISETP.NE.AND P0, PT, R12, RZ, PT ;  /* 0x000000ff0c00720c */ /* 0x000fe40003f05270 */
[----:B------:R-:W-:Y:S02]  /*dd40*/  ISETP.GT.AND P1, PT, R5, 0x59, PT ;  /* 0x000000590500780c */ /* 0x000fe40003f24270 */
[----:B------:R-:W-:Y:S02]  /*dd50*/  FSEL R75, R75, -INF , P0 ;  /* 0xff8000004b4b7808 */ /* 0x000fe40000000000 */
[----:B------:R-:W-:Y:S02]  /*dd60*/  ISETP.NE.AND P0, PT, R6, RZ, PT ;  /* 0x000000ff0600720c */ /* 0x000fe40003f05270 */
[----:B------:R-:W-:Y:S02]  /*dd70*/  FSEL R71, R71, -INF , P1 ;  /* 0xff80000047477808 */ /* 0x000fe40000800000 */
[----:B------:R-:W-:-:S02]  /*dd80*/  ISETP.NE.AND P1, PT, R11, RZ, PT ;  /* 0x000000ff0b00720c */ /* 0x000fc40003f25270 */
[----:B------:R-:W-:Y:S02]  /*dd90*/  P2R R10, PR, RZ, 0x4 ;  /* 0x00000004ff0a7803 */ /* 0x000fe40000000000 */
[----:B------:R-:W-:Y:S02]  /*dda0*/  FSEL R78, R78, -INF , P1 ;  /* 0xff8000004e4e7808 */ /* 0x000fe40000800000 */
[----:B------:R-:W-:Y:S02]  /*ddb0*/  FSEL R82, R82, -INF , P3 ;  /* 0xff80000052527808 */ /* 0x000fe40001800000 */
[----:B------:R-:W-:Y:S02]  /*ddc0*/  FSEL R83, R83, -INF , P4 ;  /* 0xff80000053537808 */ /* 0x000fe40002000000 */
[----:B------:R-:W-:Y:S02]  /*ddd0*/  FSEL R86, R86, -INF , P5 ;  /* 0xff80000056567808 */ /* 0x000fe40002800000 */
[----:B0-----:R-:W-:-:S02]  /*dde0*/  FMNMX.FTZ R9, R7, R4, !PT ;  /* 0x0000000407097209 */ /* 0x001fc40007810000 */
[----:B------:R-:W-:Y:S02]  /*ddf0*/  FSEL R87, R87, -INF , P6 ;  /* 0xff80000057577808 */ /* 0x000fe40003000000 */
[-C--:B------:R-:W-:Y:S01]  /*de00*/  MOV R116, R151.reuse ;  /* 0x0000009700747202 */ /* 0x080fe20000000f00 */
[----:B------:R-:W0:Y:S01]  /*de10*/  SHFL.BFLY PT, R4, R9, 0x1, 0x1f ;  /* 0x0c201f0009047f89 */ /* 0x000e2200000e0000 */
[-C--:B------:R-:W-:Y:S02]  /*de20*/  MOV R102, R151.reuse ;  /* 0x0000009700667202 */ /* 0x080fe40000000f00 */
[----:B------:R-:W-:Y:S02]  /*de30*/  MOV R88, R151 ;  /* 0x0000009700587202 */ /* 0x000fe40000000f00 */
[----:B0-----:R-:W-:Y:S02]  /*de40*/  FMNMX.FTZ R4, R9, R4, !PT ;  /* 0x0000000409047209 */ /* 0x001fe40007810000 */
[----:B------:R-:W-:-:S02]  /*de50*/  FMNMX.FTZ R9, R26, R27, !PT ;  /* 0x0000001b1a097209 */ /* 0x000fc40007810000 */
[C---:B------:R-:W-:Y:S01]  /*de60*/  FSETP.NEU.FTZ.AND P2, PT, R4.reuse, -INF , PT ;  /* 0xff8000000400780b */ /* 0x040fe20003f5d000 */
[----:B------:R-:W-:Y:S01]  /*de70*/  FMUL.FTZ R8, R4, UR45 ;  /* 0x0000002d04087c20 */ /* 0x000fe20008410000 */
[----:B------:R-:W-:-:S04]  /*de80*/  FMNMX.FTZ R6, R30, R9, !PT ;  /* 0x000000091e067209 */ /* 0x000fc80007810000 */
[----:B------:R-:W-:Y:S02]  /*de90*/  FMNMX.FTZ R9, R31, R6, !PT ;  /* 0x000000061f097209 */ /* 0x000fe40007810000 */
[----:B------:R-:W-:Y:S02]  /*dea0*/  FSEL R8, R8, RZ, P2 ;  /* 0x000000ff08087208 */ /* 0x000fe40001000000 */
[----:B------:R-:W-:Y:S02]  /*deb0*/  FMNMX.FTZ R6, R34, R9, !PT ;  /* 0x0000000922067209 */ /* 0x000fe40007810000 */
[----:B------:R-:W-:Y:S01]  /*dec0*/  ISETP.NE.AND P2, PT, R10, RZ, PT ;  /* 0x000000ff0a00720c */ /* 0x000fe20003f45270 */
[--C-:B------:R-:W-:Y:S01]  /*ded0*/  FFMA.FTZ R5, R25, UR45, -R8.reuse ;  /* 0x0000002d19057c23 */ /* 0x100fe20008010808 */
[----:B------:R-:W-:Y:S01]  /*dee0*/  FMNMX.FTZ R11, R35, R6, !PT ;  /* 0x00000006230b7209 */ /* 0x000fe20007810000 */
[--C-:B------:R-:W-:Y:S01]  /*def0*/  FFMA.FTZ R7, R29, UR45, -R8.reuse ;  /* 0x0000002d1d077c23 */ /* 0x100fe20008010808 */
[----:B------:R-:W-:Y:S01]  /*df00*/  FSEL R79, R79, -INF , P2 ;  /* 0xff8000004f4f7808 */ /* 0x000fe20001000000 */
[--C-:B------:R-:W-:Y:S01]  /*df10*/  FFMA.FTZ R9, R33, UR45, -R8.reuse ;  /* 0x0000002d21097c23 */ /* 0x100fe20008010808 */
[----:B------:R-:W-:Y:S01]  /*df20*/  FMNMX.FTZ R6, R38, R11, !PT ;  /* 0x0000000b26067209 */ /* 0x000fe20007810000 */
[--C-:B------:R-:W-:Y:S01]  /*df30*/  FFMA.FTZ R160, R24, UR45, -R8.reuse ;  /* 0x0000002d18a07c23 */ /* 0x100fe20008010808 */
[--C-:B------:R-:W-:Y:S01]  /*df40*/  FFMA.FTZ R162, R28, UR45, -R8.reuse ;  /* 0x0000002d1ca27c23 */ /* 0x100fe20008010808 */
[----:B------:R-:W-:Y:S01]  /*df50*/  MUFU.EX2 R5, R5 ;  /* 0x0000000500057308 */ /* 0x000fe20000000800 */
[----:B------:R-:W-:Y:S01]  /*df60*/  FMNMX.FTZ R11, R39, R6, !PT ;  /* 0x00000006270b7209 */ /* 0x000fe20007810000 */
[--C-:B------:R-:W-:Y:S01]  /*df70*/  FFMA.FTZ R164, R32, UR45, -R8.reuse ;  /* 0x0000002d20a47c23 */ /* 0x100fe20008010808 */
[--C-:B------:R-:W-:Y:S01]  /*df80*/  FFMA.FTZ R166, R36, UR45, -R8.reuse ;  /* 0x0000002d24a67c23 */ /* 0x100fe20008010808 */
[--C-:B------:R-:W-:Y:S01]  /*df90*/  FFMA.FTZ R168, R40, UR45, -R8.reuse ;  /* 0x0000002d28a87c23 */ /* 0x100fe20008010808 */
[----:B------:R-:W-:Y:S01]  /*dfa0*/  FMNMX.FTZ R6, R42, R11, !PT ;  /* 0x0000000b2a067209 */ /* 0x000fe20007810000 */
[--C-:B------:R-:W-:Y:S01]  /*dfb0*/  FFMA.FTZ R11, R37, UR45, -R8.reuse ;  /* 0x0000002d250b7c23 */ /* 0x100fe20008010808 */
[--C-:B------:R-:W-:Y:S01]  /*dfc0*/  FFMA.FTZ R170, R44, UR45, -R8.reuse ;  /* 0x0000002d2caa7c23 */ /* 0x100fe20008010808 */
[----:B------:R-:W0:Y:S01]  /*dfd0*/  MUFU.EX2 R160, R160 ;  /* 0x000000a000a07308 */ /* 0x000e220000000800 */
[----:B------:R-:W-:Y:S01]  /*dfe0*/  FMNMX.FTZ R13, R43, R6, !PT ;  /* 0x000000062b0d7209 */ /* 0x000fe20007810000 */
[--C-:B------:R-:W-:Y:S01]  /*dff0*/  FFMA.FTZ R172, R48, UR45, -R8.reuse ;  /* 0x0000002d30ac7c23 */ /* 0x100fe20008010808 */
[--C-:B------:R-:W-:Y:S01]  /*e000*/  FFMA.FTZ R174, R52, UR45, -R8.reuse ;  /* 0x0000002d34ae7c23 */ /* 0x100fe20008010808 */
[--C-:B------:R-:W-:Y:S01]  /*e010*/  FFMA.FTZ R176, R56, UR45, -R8.reuse ;  /* 0x0000002d38b07c23 */ /* 0x100fe20008010808 */
[----:B------:R-:W-:Y:S01]  /*e020*/  FMNMX.FTZ R6, R46, R13, !PT ;  /* 0x0000000d2e067209 */ /* 0x000fe20007810000 */
[--C-:B------:R-:W-:Y:S01]  /*e030*/  FFMA.FTZ R178, R60, UR45, -R8.reuse ;  /* 0x0000002d3cb27c23 */ /* 0x100fe20008010808 */
[--C-:B------:R-:W-:Y:S01]  /*e040*/  FFMA.FTZ R180, R64, UR45, -R8.reuse ;  /* 0x0000002d40b47c23 */ /* 0x100fe20008010808 */
[----:B------:R-:W1:Y:S01]  /*e050*/  MUFU.EX2 R162, R162 ;  /* 0x000000a200a27308 */ /* 0x000e620000000800 */
[----:B------:R-:W-:Y:S01]  /*e060*/  FMNMX.FTZ R13, R47, R6, !PT ;  /* 0x000000062f0d7209 */ /* 0x000fe20007810000 */
[--C-:B------:R-:W-:Y:S01]  /*e070*/  FFMA.FTZ R37, R65, UR45, -R8.reuse ;  /* 0x0000002d41257c23 */ /* 0x100fe20008010808 */
[--C-:B------:R-:W-:Y:S01]  /*e080*/  FFMA.FTZ R182, R68, UR45, -R8.reuse ;  /* 0x0000002d44b67c23 */ /* 0x100fe20008010808 */
[--C-:B------:R-:W-:Y:S01]  /*e090*/  FFMA.FTZ R184, R72, UR45, -R8.reuse ;  /* 0x0000002d48b87c23 */ /* 0x100fe20008010808 */
[----:B------:R-:W-:Y:S01]  /*e0a0*/  FMNMX.FTZ R6, R50, R13, !PT ;  /* 0x0000000d32067209 */ /* 0x000fe20007810000 */
[--C-:B------:R-:W-:Y:S01]  /*e0b0*/  FFMA.FTZ R13, R41, UR45, -R8.reuse ;  /* 0x0000002d290d7c23 */ /* 0x100fe20008010808 */
[--C-:B------:R-:W-:Y:S01]  /*e0c0*/  FFMA.FTZ R41, R69, UR45, -R8.reuse ;  /* 0x0000002d45297c23 */ /* 0x100fe20008010808 */
[----:B------:R-:W2:Y:S01]  /*e0d0*/  MUFU.EX2 R7, R7 ;  /* 0x0000000700077308 */ /* 0x000ea20000000800 */
[----:B------:R-:W-:Y:S01]  /*e0e0*/  FMNMX.FTZ R15, R51, R6, !PT ;  /* 0x00000006330f7209 */ /* 0x000fe20007810000 */
[--C-:B------:R-:W-:Y:S01]  /*e0f0*/  FFMA.FTZ R186, R76, UR45, -R8.reuse ;  /* 0x0000002d4cba7c23 */ /* 0x100fe20008010808 */
[--C-:B------:R-:W-:Y:S01]  /*e100*/  FFMA.FTZ R188, R80, UR45, -R8.reuse ;  /* 0x0000002d50bc7c23 */ /* 0x100fe20008010808 */
[--C-:B------:R-:W-:Y:S01]  /*e110*/  FFMA.FTZ R81, R81, UR45, -R8.reuse ;  /* 0x0000002d51517c23 */ /* 0x100fe20008010808 */
[----:B------:R-:W-:Y:S01]  /*e120*/  FMNMX.FTZ R6, R54, R15, !PT ;  /* 0x0000000f36067209 */ /* 0x000fe20007810000 */
[----:B------:R-:W-:-:S02]  /*e130*/  FFMA.FTZ R190, R84, UR45, -R8 ;  /* 0x0000002d54be7c23 */ /* 0x000fc40008010808 */
[----:B------:R-:W3:Y:S01]  /*e140*/  MUFU.EX2 R164, R164 ;  /* 0x000000a400a47308 */ /* 0x000ee20000000800 */
[----:B------:R-:W-:-:S04]  /*e150*/  FMNMX.FTZ R15, R55, R6, !PT ;  /* 0x00000006370f7209 */ /* 0x000fc80007810000 */
[----:B------:R-:W-:Y:S01]  /*e160*/  FMNMX.FTZ R6, R58, R15, !PT ;  /* 0x0000000f3a067209 */ /* 0x000fe20007810000 */
[----:B------:R-:W-:Y:S02]  /*e170*/  FFMA.FTZ R15, R45, UR45, -R8 ;  /* 0x0000002d2d0f7c23 */ /* 0x000fe40008010808 */
[----:B------:R-:W4:Y:S01]  /*e180*/  MUFU.EX2 R9, R9 ;  /* 0x0000000900097308 */ /* 0x000f220000000800 */
[----:B------:R-:W-:-:S04]  /*e190*/  FMNMX.FTZ R21, R59, R6, !PT ;  /* 0x000000063b157209 */ /* 0x000fc80007810000 */
[----:B------:R-:W-:-:S03]  /*e1a0*/  FMNMX.FTZ R6, R62, R21, !PT ;  /* 0x000000153e067209 */ /* 0x000fc60007810000 */
[----:B------:R-:W5:Y:S01]  /*e1b0*/  MUFU.EX2 R166, R166 ;  /* 0x000000a600a67308 */ /* 0x000f620000000800 */
[----:B------:R-:W-:-:S04]  /*e1c0*/  FMNMX.FTZ R21, R63, R6, !PT ;  /* 0x000000063f157209 */ /* 0x000fc80007810000 */
[----:B------:R-:W-:Y:S01]  /*e1d0*/  FMNMX.FTZ R6, R66, R21, !PT ;  /* 0x0000001542067209 */ /* 0x000fe20007810000 */
[--C-:B------:R-:W-:Y:S01]  /*e1e0*/  FFMA.FTZ R21, R49, UR45, -R8.reuse ;  /* 0x0000002d31157c23 */ /* 0x100fe20008010808 */
[----:B------:R-:W-:Y:S01]  /*e1f0*/  FFMA.FTZ R49, R77, UR45, -R8 ;  /* 0x0000002d4d317c23 */ /* 0x000fe20008010808 */
[----:B------:R-:W5:Y:S01]  /*e200*/  MUFU.EX2 R11, R11 ;  /* 0x0000000b000b7308 */ /* 0x000f620000000800 */
[----:B------:R-:W-:-:S04]  /*e210*/  FMNMX.FTZ R25, R67, R6, !PT ;  /* 0x0000000643197209 */ /* 0x000fc80007810000 */
[----:B------:R-:W-:-:S03]  /*e220*/  FMNMX.FTZ R6, R70, R25, !PT ;  /* 0x0000001946067209 */ /* 0x000fc60007810000 */
[----:B------:R-:W5:Y:S01]  /*e230*/  MUFU.EX2 R168, R168 ;  /* 0x000000a800a87308 */ /* 0x000f620000000800 */
[----:B------:R-:W-:-:S04]  /*e240*/  FMNMX.FTZ R25, R71, R6, !PT ;  /* 0x0000000647197209 */ /* 0x000fc80007810000 */
[----:B------:R-:W-:Y:S01]  /*e250*/  FMNMX.FTZ R6, R74, R25, !PT ;  /* 0x000000194a067209 */ /* 0x000fe20007810000 */
[----:B------:R-:W-:Y:S02]  /*e260*/  FFMA.FTZ R25, R53, UR45, -R8 ;  /* 0x0000002d35197c23 */ /* 0x000fe40008010808 */
[----:B------:R-:W-:Y:S01]  /*e270*/  MUFU.EX2 R13, R13 ;  /* 0x0000000d000d7308 */ /* 0x000fe20000000800 */
[----:B------:R-:W-:-:S04]  /*e280*/  FMNMX.FTZ R29, R75, R6, !PT ;  /* 0x000000064b1d7209 */ /* 0x000fc80007810000 */
[----:B------:R-:W-:-:S03]  /*e290*/  FMNMX.FTZ R6, R78, R29, !PT ;  /* 0x0000001d4e067209 */ /* 0x000fc60007810000 */
[----:B------:R-:W-:Y:S01]  /*e2a0*/  MUFU.EX2 R170, R170 ;  /* 0x000000aa00aa7308 */ /* 0x000fe20000000800 */
[----:B------:R-:W-:-:S04]  /*e2b0*/  FMNMX.FTZ R29, R79, R6, !PT ;  /* 0x000000064f1d7209 */ /* 0x000fc80007810000 */
[----:B------:R-:W-:Y:S01]  /*e2c0*/  FMNMX.FTZ R6, R82, R29, !PT ;  /* 0x0000001d52067209 */ /* 0x000fe20007810000 */
[--C-:B------:R-:W-:Y:S01]  /*e2d0*/  FFMA.FTZ R29, R57, UR45, -R8.reuse ;  /* 0x0000002d391d7c23 */ /* 0x100fe20008010808 */
[----:B------:R-:W-:Y:S01]  /*e2e0*/  FFMA.FTZ R57, R85, UR45, -R8 ;  /* 0x0000002d55397c23 */ /* 0x000fe20008010808 */
[----:B------:R-:W-:Y:S01]  /*e2f0*/  MUFU.EX2 R15, R15 ;  /* 0x0000000f000f7308 */ /* 0x000fe20000000800 */
[----:B------:R-:W-:-:S04]  /*e300*/  FMNMX.FTZ R33, R83, R6, !PT ;  /* 0x0000000653217209 */ /* 0x000fc80007810000 */
[----:B------:R-:W-:Y:S01]  /*e310*/  FMNMX.FTZ R6, R86, R33, !PT ;  /* 0x0000002156067209 */ /* 0x000fe20007810000 */
[----:B------:R-:W-:Y:S02]  /*e320*/  FFMA.FTZ R33, R61, UR45, -R8 ;  /* 0x0000002d3d217c23 */ /* 0x000fe40008010808 */
[----:B------:R-:W-:Y:S01]  /*e330*/  MUFU.EX2 R172, R172 ;  /* 0x000000ac00ac7308 */ /* 0x000fe20000000800 */
[----:B------:R-:W-:-:S05]  /*e340*/  FMNMX.FTZ R6, R87, R6, !PT ;  /* 0x0000000657067209 */ /* 0x000fca0007810000 */
[----:B------:R-:W0:Y:S02]  /*e350*/  SHFL.BFLY PT, R45, R6, 0x2, 0x1f ;  /* 0x0c401f00062d7f89 */ /* 0x000e2400000e0000 */
[----:B------:R-:W-:Y:S08]  /*e360*/  MUFU.EX2 R21, R21 ;  /* 0x0000001500157308 */ /* 0x000ff00000000800 */
[----:B------:R-:W-:Y:S08]  /*e370*/  MUFU.EX2 R174, R174 ;  /* 0x000000ae00ae7308 */ /* 0x000ff00000000800 */
[----:B------:R-:W-:Y:S01]  /*e380*/  MUFU.EX2 R25, R25 ;  /* 0x0000001900197308 */ /* 0x000fe20000000800 */
[----:B0-----:R-:W-:Y:S01]  /*e390*/  FMNMX.FTZ R10, R6, R45, !PT ;  /* 0x0000002d060a7209 */ /* 0x001fe20007810000 */
[----:B------:R-:W-:-:S06]  /*e3a0*/  FFMA.FTZ R45, R73, UR45, -R8 ;  /* 0x0000002d492d7c23 */ /* 0x000fcc0008010808 */
[----:B------:R-:W-:Y:S01]  /*e3b0*/  MUFU.EX2 R176, R176 ;  /* 0x000000b000b07308 */ /* 0x000fe20000000800 */
[----:B------:R-:W0:Y:S07]  /*e3c0*/  SHFL.BFLY PT, R53, R10, 0x1, 0x1f ;  /* 0x0c201f000a357f89 */ /* 0x000e2e00000e0000 */
[----:B------:R-:W-:Y:S08]  /*e3d0*/  MUFU.EX2 R29, R29 ;  /* 0x0000001d001d7308 */ /* 0x000ff00000000800 */
[----:B------:R-:W-:Y:S08]  /*e3e0*/  MUFU.EX2 R178, R178 ;  /* 0x000000b200b27308 */ /* 0x000ff00000000800 */
[----:B------:R-:W-:Y:S01]  /*e3f0*/  MUFU.EX2 R33, R33 ;  /* 0x0000002100217308 */ /* 0x000fe20000000800 */
[----:B0-----:R-:W-:-:S04]  /*e400*/  FMNMX.FTZ R6, R10, R53, !PT ;  /* 0x000000350a067209 */ /* 0x001fc80007810000 */
[C---:B------:R-:W-:Y:S01]  /*e410*/  FSETP.NEU.FTZ.AND P1, PT, R6.reuse, -INF , PT ;  /* 0xff8000000600780b */ /* 0x040fe20003f3d000 */
[----:B------:R-:W-:Y:S02]  /*e420*/  FMUL.FTZ R32, R6, UR45 ;  /* 0x0000002d06207c20 */ /* 0x000fe40008410000 */
[----:B------:R-:W-:Y:S03]  /*e430*/  MUFU.EX2 R180, R180 ;  /* 0x000000b400b47308 */ /* 0x000fe60000000800 */
[----:B------:R-:W-:-:S05]  /*e440*/  FSEL R32, R32, RZ, P1 ;  /* 0x000000ff20207208 */ /* 0x000fca0000800000 */
[----:B------:R-:W-:Y:S01]  /*e450*/  MUFU.EX2 R37, R37 ;  /* 0x0000002500257308 */ /* 0x000fe20000000800 */
[--C-:B------:R-:W-:Y:S01]  /*e460*/  FFMA.FTZ R161, R26, UR45, -R32.reuse ;  /* 0x0000002d1aa17c23 */ /* 0x100fe20008010820 */
[--C-:B------:R-:W-:Y:S01]  /*e470*/  FFMA.FTZ R8, R27, UR45, -R32.reuse ;  /* 0x0000002d1b087c23 */ /* 0x100fe20008010820 */
[----:B------:R-:W-:Y:S01]  /*e480*/  FADD.FTZ R27, R160, R5 ;  /* 0x00000005a01b7221 */ /* 0x000fe20000010000 */
[--C-:B------:R-:W-:Y:S01]  /*e490*/  FFMA.FTZ R163, R30, UR45, -R32.reuse ;  /* 0x0000002d1ea37c23 */ /* 0x100fe20008010820 */
[--C-:B------:R-:W-:Y:S01]  /*e4a0*/  FFMA.FTZ R10, R31, UR45, -R32.reuse ;  /* 0x0000002d1f0a7c23 */ /* 0x100fe20008010820 */
[--C-:B------:R-:W-:Y:S01]  /*e4b0*/  FFMA.FTZ R165, R34, UR45, -R32.reuse ;  /* 0x0000002d22a57c23 */ /* 0x100fe20008010820 */
[----:B-1----:R-:W-:Y:S01]  /*e4c0*/  FADD.FTZ R30, R162, R27 ;  /* 0x0000001ba21e7221 */ /* 0x002fe20000010000 */
[----:B------:R-:W-:Y:S01]  /*e4d0*/  MUFU.EX2 R161, R161 ;  /* 0x000000a100a17308 */ /* 0x000fe20000000800 */
[--C-:B------:R-:W-:Y:S01]  /*e4e0*/  FFMA.FTZ R12, R35, UR45, -R32.reuse ;  /* 0x0000002d230c7c23 */ /* 0x100fe20008010820 */
[----:B------:R-:W-:Y:S01]  /*e4f0*/  FFMA.FTZ R167, R38, UR45, -R32 ;  /* 0x0000002d26a77c23 */ /* 0x000fe20008010820 */
[----:B--2---:R-:W-:Y:S01]  /*e500*/  FADD.FTZ R27, R7, R30 ;  /* 0x0000001e071b7221 */ /* 0x004fe20000010000 */
[--C-:B------:R-:W-:Y:S01]  /*e510*/  FFMA.FTZ R14, R39, UR45, -R32.reuse ;  /* 0x0000002d270e7c23 */ /* 0x100fe20008010820 */
[--C-:B------:R-:W-:Y:S01]  /*e520*/  FFMA.FTZ R169, R42, UR45, -R32.reuse ;  /* 0x0000002d2aa97c23 */ /* 0x100fe20008010820 */
[--C-:B------:R-:W-:Y:S01]  /*e530*/  FFMA.FTZ R20, R43, UR45, -R32.reuse ;  /* 0x0000002d2b147c23 */ /* 0x100fe20008010820 */
[----:B---3--:R-:W-:Y:S01]  /*e540*/  FADD.FTZ R34, R164, R27 ;  /* 0x0000001ba4227221 */ /* 0x008fe20000010000 */
[----:B------:R-:W0:Y:S01]  /*e550*/  MUFU.EX2 R8, R8 ;  /* 0x0000000800087308 */ /* 0x000e220000000800 */
[--C-:B------:R-:W-:Y:S01]  /*e560*/  FFMA.FTZ R171, R46, UR45, -R32.reuse ;  /* 0x0000002d2eab7c23 */ /* 0x100fe20008010820 */
[----:B------:R-:W-:Y:S01]  /*e570*/  FFMA.FTZ R24, R47, UR45, -R32 ;  /* 0x0000002d2f187c23 */ /* 0x000fe20008010820 */
[----:B----4-:R-:W-:Y:S01]  /*e580*/  FADD.FTZ R27, R9, R34 ;  /* 0x00000022091b7221 */ /* 0x010fe20000010000 */
[--C-:B------:R-:W-:Y:S01]  /*e590*/  FFMA.FTZ R173, R50, UR45, -R32.reuse ;  /* 0x0000002d32ad7c23 */ /* 0x100fe20008010820 */
[----:B------:R-:W-:Y:S01]  /*e5a0*/  FFMA.FTZ R26, R51, UR45, -R32 ;  /* 0x0000002d331a7c23 */ /* 0x000fe20008010820 */
[----:B------:R-:W-:-:S02]  /*e5b0*/  IMAD.U32 R42, RZ, RZ, UR38 ;  /* 0x00000026ff2a7e24 */ /* 0x000fc4000f8e00ff */
[----:B-----5:R-:W-:Y:S01]  /*e5c0*/  FADD.FTZ R34, R166, R27 ;  /* 0x0000001ba6227221 */ /* 0x020fe20000010000 */
[----:B------:R-:W1:Y:S01]  /*e5d0*/  MUFU.EX2 R163, R163 ;  /* 0x000000a300a37308 */ /* 0x000e620000000800 */
[--C-:B------:R-:W-:Y:S01]  /*e5e0*/  FFMA.FTZ R175, R54, UR45, -R32.reuse ;  /* 0x0000002d36af7c23 */ /* 0x100fe20008010820 */
[----:B------:R-:W-:Y:S01]  /*e5f0*/  FFMA.FTZ R28, R55, UR45, -R32 ;  /* 0x0000002d371c7c23 */ /* 0x000fe20008010820 */
[----:B------:R-:W-:Y:S01]  /*e600*/  FADD.FTZ R31, R11, R34 ;  /* 0x000000220b1f7221 */ /* 0x000fe20000010000 */
[----:B------:R-:W-:Y:S01]  /*e610*/  PRMT R3, R42, 0x654, R3 ;  /* 0x000006542a037816 */ /* 0x000fe20000000003 */
[--C-:B------:R-:W-:Y:S01]  /*e620*/  FFMA.FTZ R177, R58, UR45, -R32.reuse ;  /* 0x0000002d3ab17c23 */ /* 0x100fe20008010820 */
[----:B------:R-:W-:Y:S01]  /*e630*/  FFMA.FTZ R30, R59, UR45, -R32 ;  /* 0x0000002d3b1e7c23 */ /* 0x000fe20008010820 */
[----:B------:R-:W-:Y:S01]  /*e640*/  FADD.FTZ R38, R168, R31 ;  /* 0x0000001fa8267221 */ /* 0x000fe20000010000 */
[----:B------:R-:W2:Y:S01]  /*e650*/  MUFU.EX2 R10, R10 ;  /* 0x0000000a000a7308 */ /* 0x000ea20000000800 */
[----:B0-----:R-:W-:Y:S01]  /*e660*/  FADD.FTZ R36, R161, R8 ;  /* 0x00000008a1247221 */ /* 0x001fe20000010000 */
[----:B------:R0:W-:Y:S01]  /*e670*/  SYNCS.ARRIVE.TRANS64.RED.A1T0 RZ, [R3+URZ], RZ ;  /* 0x000000ff03ff79a7 */ /* 0x0001e2000810043f */
[----:B------:R-:W-:Y:S01]  /*e680*/  FADD.FTZ R31, R13, R38 ;  /* 0x000000260d1f7221 */ /* 0x000fe20000010000 */
[--C-:B------:R-:W-:Y:S01]  /*e690*/  FFMA.FTZ R179, R62, UR45, -R32.reuse ;  /* 0x0000002d3eb37c23 */ /* 0x100fe20008010820 */
[--C-:B------:R-:W-:Y:S01]  /*e6a0*/  FFMA.FTZ R34, R63, UR45, -R32.reuse ;  /* 0x0000002d3f227c23 */ /* 0x100fe20008010820 */
[--C-:B------:R-:W-:Y:S01]  /*e6b0*/  FFMA.FTZ R181, R66, UR45, -R32.reuse ;  /* 0x0000002d42b57c23 */ /* 0x100fe20008010820 */
[----:B------:R-:W-:Y:S01]  /*e6c0*/  FFMA.FTZ R70, R70, UR45, -R32 ;  /* 0x0000002d46467c23 */ /* 0x000fe20008010820 */
[----:B------:R-:W3:Y:S01]  /*e6d0*/  MUFU.EX2 R165, R165 ;  /* 0x000000a500a57308 */ /* 0x000ee20000000800 */
[----:B-1----:R-:W-:Y:S01]  /*e6e0*/  FADD.FTZ R27, R163, R36 ;  /* 0x00000024a31b7221 */ /* 0x002fe20000010000 */
[--C-:B------:R-:W-:Y:S01]  /*e6f0*/  FFMA.FTZ R71, R71, UR45, -R32.reuse ;  /* 0x0000002d47477c23 */ /* 0x100fe20008010820 */
[----:B------:R-:W-:Y:S01]  /*e700*/  F2FP.BF16.F32.PACK_AB R160, R5, R160 ;  /* 0x000000a005a0723e */ /* 0x000fe200000010ff */
[--C-:B------:R-:W-:Y:S01]  /*e710*/  FFMA.FTZ R74, R74, UR45, -R32.reuse ;  /* 0x0000002d4a4a7c23 */ /* 0x100fe20008010820 */
[--C-:B------:R-:W-:Y:S01]  /*e720*/  FFMA.FTZ R75, R75, UR45, -R32.reuse ;  /* 0x0000002d4b4b7c23 */ /* 0x100fe20008010820 */
[--C-:B------:R-:W-:Y:S01]  /*e730*/  FFMA.FTZ R78, R78, UR45, -R32.reuse ;  /* 0x0000002d4e4e7c23 */ /* 0x100fe20008010820 */
[--C-:B------:R-:W-:Y:S01]  /*e740*/  FFMA.FTZ R79, R79, UR45, -R32.reuse ;  /* 0x0000002d4f4f7c23 */ /* 0x100fe20008010820 */
[----:B------:R-:W1:Y:S01]  /*e750*/  MUFU.EX2 R12, R12 ;  /* 0x0000000c000c7308 */ /* 0x000e620000000800 */
[----:B--2---:R-:W-:Y:S01]  /*e760*/  FADD.FTZ R36, R10, R27 ;  /* 0x0000001b0a247221 */ /* 0x004fe20000010000 */
[--C-:B------:R-:W-:Y:S01]  /*e770*/  FFMA.FTZ R82, R82, UR45, -R32.reuse ;  /* 0x0000002d52527c23 */ /* 0x100fe20008010820 */
[--C-:B------:R-:W-:Y:S01]  /*e780*/  FFMA.FTZ R83, R83, UR45, -R32.reuse ;  /* 0x0000002d53537c23 */ /* 0x100fe20008010820 */
[----:B------:R-:W-:Y:S01]  /*e790*/  FFMA.FTZ R86, R86, UR45, -R32 ;  /* 0x0000002d56567c23 */ /* 0x000fe20008010820 */
[----:B------:R-:W-:-:S02]  /*e7a0*/  F2FP.BF16.F32.PACK_AB R161, R8, R161 ;  /* 0x000000a108a1723e */ /* 0x000fc400000010ff */
[----:B------:R-:W-:Y:S01]  /*e7b0*/  F2FP.BF16.F32.PACK_AB R164, R9, R164 ;  /* 0x000000a409a4723e */ /* 0x000fe200000010ff */
[----:B------:R-:W2:Y:S01]  /*e7c0*/  MUFU.EX2 R167, R167 ;  /* 0x000000a700a77308 */ /* 0x000ea20000000800 */
[----:B---3--:R-:W-:Y:S01]  /*e7d0*/  FADD.FTZ R27, R165, R36 ;  /* 0x00000024a51b7221 */ /* 0x008fe20000010000 */
[----:B------:R-:W-:Y:S01]  /*e7e0*/  FADD.FTZ R36, R170, R31 ;  /* 0x0000001faa247221 */ /* 0x000fe20000010000 */
[----:B------:R-:W-:Y:S01]  /*e7f0*/  VIADD R9, R92, 0xfffffffe ;  /* 0xfffffffe5c097836 */ /* 0x000fe20000000000 */
[----:B------:R-:W-:Y:S01]  /*e800*/  F2FP.BF16.F32.PACK_AB R162, R7, R162 ;  /* 0x000000a207a2723e */ /* 0x000fe200000010ff */
[----:B------:R-:W-:Y:S02]  /*e810*/  IMAD.MOV.U32 R92, RZ, RZ, R151 ;  /* 0x000000ffff5c7224 */ /* 0x000fe400078e0097 */
[----:B------:R-:W-:Y:S01]  /*e820*/  FADD.FTZ R31, R15, R36 ;  /* 0x000000240f1f7221 */ /* 0x000fe20000010000 */
[--C-:B------:R-:W-:Y:S01]  /*e830*/  FFMA.FTZ R36, R67, UR45, -R32.reuse ;  /* 0x0000002d43247c23 */ /* 0x100fe20008010820 */
[----:B------:R-:W3:Y:S01]  /*e840*/  MUFU.EX2 R14, R14 ;  /* 0x0000000e000e7308 */ /* 0x000ee20000000800 */
[----:B-1----:R-:W-:Y:S01]  /*e850*/  FADD.FTZ R38, R12, R27 ;  /* 0x0000001b0c267221 */ /* 0x002fe20000010000 */
[----:B------:R-:W-:Y:S01]  /*e860*/  FADD.FTZ R40, R172, R31 ;  /* 0x0000001fac287221 */ /* 0x000fe20000010000 */
[----:B------:R-:W-:Y:S01]  /*e870*/  FFMA.FTZ R32, R87, UR45, -R32 ;  /* 0x0000002d57207c23 */ /* 0x000fe20008010820 */
[----:B------:R-:W-:-:S02]  /*e880*/  ISETP.GE.AND P1, PT, R9, R194, PT ;  /* 0x000000c20900720c */ /* 0x000fc40003f26270 */
[----:B------:R-:W-:Y:S01]  /*e890*/  FADD.FTZ R31, R21, R40 ;  /* 0x00000028151f7221 */ /* 0x000fe20000010000 */
[----:B------:R-:W-:Y:S01]  /*e8a0*/  F2FP.BF16.F32.PACK_AB R166, R11, R166 ;  /* 0x000000a60ba6723e */ /* 0x000fe200000010ff */
[----:B------:R-:W1:Y:S01]  /*e8b0*/  MUFU.EX2 R169, R169 ;  /* 0x000000a900a97308 */ /* 0x000e620000000800 */
[----:B--2---:R-:W-:Y:S01]  /*e8c0*/  FADD.FTZ R27, R167, R38 ;  /* 0x00000026a71b7221 */ /* 0x004fe20000010000 */
[----:B------:R-:W-:Y:S01]  /*e8d0*/  FADD.FTZ R40, R174, R31 ;  /* 0x0000001fae287221 */ /* 0x000fe20000010000 */
[----:B------:R-:W-:Y:S02]  /*e8e0*/  F2FP.BF16.F32.PACK_AB R168, R13, R168 ;  /* 0x000000a80da8723e */ /* 0x000fe400000010ff */
[----:B------:R-:W-:Y:S02]  /*e8f0*/  F2FP.BF16.F32.PACK_AB R170, R15, R170 ;  /* 0x000000aa0faa723e */ /* 0x000fe400000010ff */
[----:B------:R-:W-:Y:S01]  /*e900*/  F2FP.BF16.F32.PACK_AB R172, R21, R172 ;  /* 0x000000ac15ac723e */ /* 0x000fe200000010ff */
[----:B------:R-:W2:Y:S01]  /*e910*/  MUFU.EX2 R20, R20 ;  /* 0x0000001400147308 */ /* 0x000ea20000000800 */
[----:B---3--:R-:W-:Y:S01]  /*e920*/  FADD.FTZ R38, R14, R27 ;  /* 0x0000001b0e267221 */ /* 0x008fe20000010000 */
[----:B------:R-:W-:-:S02]  /*e930*/  F2FP.BF16.F32.PACK_AB R174, R25, R174 ;  /* 0x000000ae19ae723e */ /* 0x000fc400000010ff */
[----:B------:R-:W-:Y:S02]  /*e940*/  F2FP.BF16.F32.PACK_AB R163, R10, R163 ;  /* 0x000000a30aa3723e */ /* 0x000fe400000010ff */
[----:B------:R-:W-:Y:S02]  /*e950*/  F2FP.BF16.F32.PACK_AB R165, R12, R165 ;  /* 0x000000a50ca5723e */ /* 0x000fe400000010ff */
[----:B------:R-:W0:Y:S01]  /*e960*/  MUFU.EX2 R171, R171 ;  /* 0x000000ab00ab7308 */ /* 0x000e220000000800 */
[----:B-1----:R-:W-:Y:S01]  /*e970*/  FADD.FTZ R27, R169, R38 ;  /* 0x00000026a91b7221 */ /* 0x002fe20000010000 */
[----:B------:R-:W-:-:S06]  /*e980*/  F2FP.BF16.F32.PACK_AB R167, R14, R167 ;  /* 0x000000a70ea7723e */ /* 0x000fcc00000010ff */
[----:B------:R-:W1:Y:S01]  /*e990*/  MUFU.EX2 R24, R24 ;  /* 0x0000001800187308 */ /* 0x000e620000000800 */
[C---:B--2---:R-:W-:Y:S01]  /*e9a0*/  FADD.FTZ R38, R20.reuse, R27 ;  /* 0x0000001b14267221 */ /* 0x044fe20000010000 */
[----:B------:R-:W-:Y:S01]  /*e9b0*/  FADD.FTZ R27, R25, R40 ;  /* 0x00000028191b7221 */ /* 0x000fe20000010000 */
[----:B------:R-:W-:-:S03]  /*e9c0*/  F2FP.BF16.F32.PACK_AB R169, R20, R169 ;  /* 0x000000a914a9723e */ /* 0x000fc600000010ff */
[----:B------:R-:W-:Y:S01]  /*e9d0*/  FADD.FTZ R40, R176, R27 ;  /* 0x0000001bb0287221 */ /* 0x000fe20000010000 */
[----:B------:R-:W-:Y:S01]  /*e9e0*/  F2FP.BF16.F32.PACK_AB R176, R29, R176 ;  /* 0x000000b01db0723e */ /* 0x000fe200000010ff */
[----:B------:R-:W2:Y:S01]  /*e9f0*/  MUFU.EX2 R173, R173 ;  /* 0x000000ad00ad7308 */ /* 0x000ea20000000800 */
[----:B0-----:R-:W-:Y:S01]  /*ea00*/  FADD.FTZ R3, R171, R38 ;  /* 0x00000026ab037221 */ /* 0x001fe20000010000 */
[----:B------:R-:W-:-:S04]  /*ea10*/  FADD.FTZ R27, R29, R40 ;  /* 0x000000281d1b7221 */ /* 0x000fc80000010000 */
[----:B------:R-:W-:Y:S01]  /*ea20*/  FADD.FTZ R40, R178, R27 ;  /* 0x0000001bb2287221 */ /* 0x000fe20000010000 */
[C---:B------:R-:W-:Y:S01]  /*ea30*/  F2FP.BF16.F32.PACK_AB R178, R33.reuse, R178 ;  /* 0x000000b221b2723e */ /* 0x040fe200000010ff */
[----:B------:R-:W0:Y:S01]  /*ea40*/  MUFU.EX2 R26, R26 ;  /* 0x0000001a001a7308 */ /* 0x000e220000000800 */
[C---:B-1----:R-:W-:Y:S01]  /*ea50*/  FADD.FTZ R38, R24.reuse, R3 ;  /* 0x0000000318267221 */ /* 0x042fe20000010000 */
[----:B------:R-:W-:Y:S01]  /*ea60*/  FADD.FTZ R27, R33, R40 ;  /* 0x00000028211b7221 */ /* 0x000fe20000010000 */
[----:B------:R-:W-:-:S03]  /*ea70*/  F2FP.BF16.F32.PACK_AB R171, R24, R171 ;  /* 0x000000ab18ab723e */ /* 0x000fc600000010ff */
[----:B------:R-:W-:Y:S01]  /*ea80*/  FADD.FTZ R40, R180, R27 ;  /* 0x0000001bb4287221 */ /* 0x000fe20000010000 */
[----:B------:R-:W-:Y:S01]  /*ea90*/  F2FP.BF16.F32.PACK_AB R180, R37, R180 ;  /* 0x000000b425b4723e */ /* 0x000fe200000010ff */
[----:B------:R-:W1:Y:S01]  /*eaa0*/  MUFU.EX2 R175, R175 ;  /* 0x000000af00af7308 */ /* 0x000e620000000800 */
[----:B--2---:R-:W-:Y:S01]  /*eab0*/  FADD.FTZ R3, R173, R38 ;  /* 0x00000026ad037221 */ /* 0x004fe20000010000 */
[----:B------:R-:W-:-:S06]  /*eac0*/  FADD.FTZ R27, R37, R40 ;  /* 0x00000028251b7221 */ /* 0x000fcc0000010000 */
[----:B------:R-:W2:Y:S01]  /*ead0*/  MUFU.EX2 R28, R28 ;  /* 0x0000001c001c7308 */ /* 0x000ea20000000800 */
[C---:B0-----:R-:W-:Y:S01]  /*eae0*/  FADD.FTZ R38, R26.reuse, R3 ;  /* 0x000000031a267221 */ /* 0x041fe20000010000 */
[----:B------:R-:W-:-:S06]  /*eaf0*/  F2FP.BF16.F32.PACK_AB R173, R26, R173 ;  /* 0x000000ad1aad723e */ /* 0x000fcc00000010ff */
[----:B------:R-:W0:Y:S01]  /*eb00*/  MUFU.EX2 R177, R177 ;  /* 0x000000b100b17308 */ /* 0x000e220000000800 */
[----:B-1----:R-:W-:-:S07]  /*eb10*/  FADD.FTZ R3, R175, R38 ;  /* 0x00000026af037221 */ /* 0x002fce0000010000 */
        /* <DEDUP_REMOVED lines=61> */
[----:B--2---:R-:W-:-:S04]  /*eef0*/  FADD.FTZ R8, R86, R5 ;  /* 0x0000000556087221 */ /* 0x004fc80000010000 */
[C---:B0-----:R-:W-:Y:S01]  /*ef00*/  FADD.FTZ R8, R191.reuse, R8 ;  /* 0x00000008bf087221 */ /* 0x041fe20000010000 */
[----:B------:R-:W-:Y:S01]  /*ef10*/  F2FP.BF16.F32.PACK_AB R191, R191, R86 ;  /* 0x00000056bfbf723e */ /* 0x000fe200000010ff */
[C---:B-1----:R-:W-:Y:S01]  /*ef20*/  FADD.FTZ R3, R57.reuse, R40 ;  /* 0x0000002839037221 */ /* 0x042fe20000010000 */
[----:B------:R-:W-:Y:S01]  /*ef30*/  F2FP.BF16.F32.PACK_AB R190, R57, R190 ;  /* 0x000000be39be723e */ /* 0x000fe200000010ff */
[----:B------:R-:W-:Y:S06]  /*ef40*/  @!P1 BRA `(.L_x_637) ;  /* 0x00000024001c9947 */ /* 0x000fec0003800000 */
[----:B------:R-:W-:Y:S01]  /*ef50*/  IMAD.MOV.U32 R10, RZ, RZ, R6 ;  /* 0x000000ffff0a7224 */ /* 0x000fe200078e0006 */
[----:B------:R-:W-:Y:S01]  /*ef60*/  CS2R R150, SRZ ;  /* 0x0000000000967805 */ /* 0x000fe2000001ff00 */
[----:B------:R-:W-:Y:S01]  /*ef70*/  IMAD.MOV.U32 R11, RZ, RZ, R4 ;  /* 0x000000ffff0b7224 */ /* 0x000fe200078e0004 */
[----:B------:R-:W-:Y:S01]  /*ef80*/  CS2R R148, SRZ ;  /* 0x0000000000947805 */ /* 0x000fe2000001ff00 */
[----:B------:R-:W-:Y:S01]  /*ef90*/  IMAD.MOV.U32 R5, RZ, RZ, R158 ;  /* 0x000000ffff057224 */ /* 0x000fe200078e009e */
[----:B------:R-:W-:Y:S01]  /*efa0*/  CS2R R146, SRZ ;  /* 0x0000000000927805 */ /* 0x000fe2000001ff00 */
[----:B------:R-:W-:Y:S01]  /*efb0*/  IMAD.MOV.U32 R12, RZ, RZ, R157 ;  /* 0x000000ffff0c7224 */ /* 0x000fe200078e009d */
        /* <DEDUP_REMOVED lines=28> */
[----:B------:R-:W-:-:S07]  /*f180*/  CS2R R88, SRZ ;  /* 0x0000000000587805 */ /* 0x000fce000001ff00 */
.L_x_649:
[----:B------:R-:W-:Y:S01]  /*f190*/  ISETP.NE.AND P1, PT, R12, 0x1, PT ;  /* 0x000000010c00780c */ /* 0x000fe20003f25270 */
[----:B------:R-:W-:Y:S05]  /*f1a0*/  YIELD ;  /* 0x0000000000007946 */ /* 0x000fea0003800000 */
[----:B------:R-:W-:Y:S02]  /*f1b0*/  SEL R158, RZ, 0x1, P1 ;  /* 0x00000001ff9e7807 */ /* 0x000fe40000800000 */
[----:B------:R-:W-:Y:S02]  /*f1c0*/  ISETP.NE.AND P1, PT, R195, RZ, PT ;  /* 0x000000ffc300720c */ /* 0x000fe40003f25270 */
[----:B------:R-:W-:-:S11]  /*f1d0*/  LOP3.LUT R158, R5, R158, RZ, 0x3c, !PT ;  /* 0x0000009e059e7212 */ /* 0x000fd600078e3cff */
[----:B------:R-:W-:Y:S05]  /*f1e0*/  @P1 BRA `(.L_x_638) ;  /* 0x00000000003c1947 */ /* 0x000fea0003800000 */
[----:B------:R-:W-:Y:S05]  /*f1f0*/  @!P0 BRA `(.L_x_639) ;  /* 0x0000000000048947 */ /* 0x000fea0003800000 */
[----:B------:R-:W-:Y:S01]  /*f200*/  BPT.TRAP 0x1 ;  /* 0x000000040000795c */ /* 0x000fe20000300000 */
.L_x_639:
[----:B------:R-:W-:-:S05]  /*f210*/  VIADD R4, R12, 0x1 ;  /* 0x000000010c047836 */ /* 0x000fca0000000000 */
[----:B------:R-:W-:-:S04]  /*f220*/  ISETP.NE.AND P2, PT, R4, 0x2, PT ;  /* 0x000000020400780c */ /* 0x000fc80003f45270 */
[----:B------:R-:W-:Y:S02]  /*f230*/  SEL R7, R4, RZ, P2 ;  /* 0x000000ff04077207 */ /* 0x000fe40001000000 */
[----:B------:R-:W-:-:S03]  /*f240*/  SHF.L.U32 R4, R158, 0x1f, RZ ;  /* 0x0000001f9e047819 */ /* 0x000fc600000006ff */
[----:B------:R-:W-:-:S04]  /*f250*/  IMAD R7, R7, 0x8, R156 ;  /* 0x0000000807077824 */ /* 0x000fc800078e029c */
[----:B------:R0:W1:Y:S01]  /*f260*/  SYNCS.PHASECHK.TRANS64.TRYWAIT P2, [R7+URZ+0x28830], R4 ;  /* 0x02883004070075a7 */ /* 0x000062000804017f */
[----:B------:R-:W-:Y:S05]  /*f270*/  @!P0 BRA `(.L_x_640) ;  /* 0x0000000000048947 */ /* 0x000fea0003800000 */
[----:B------:R-:W-:Y:S01]  /*f280*/  BPT.TRAP 0x1 ;  /* 0x000000040000795c */ /* 0x000fe20000300000 */
.L_x_640:
[----:B------:R-:W-:Y:S04]  /*f290*/  BSSY B0, `(.L_x_638) ;  /* 0x0000004000007945 */ /* 0x000fe80003800000 */
[----:B-1----:R-:W-:Y:S05]  /*f2a0*/  @P2 BRA `(.L_x_641) ;  /* 0x0000000000082947 */ /* 0x002fea0003800000 */
[----:B------:R-:W1:Y:S02]  /*f2b0*/  SYNCS.PHASECHK.TRANS64.TRYWAIT P2, [R7+URZ+0x28830], R4 ;  /* 0x02883004070075a7 */ /* 0x000e64000804017f */
[----:B-1----:R-:W-:Y:S05]  /*f2c0*/  @!P2 BRA `(.L_x_642) ;  /* 0x000000dc00e4a947 */ /* 0x002fea0003800000 */
.L_x_641:
[----:B------:R-:W-:Y:S05]  /*f2d0*/  BSYNC B0 ;  /* 0x0000000000007941 */ /* 0x000fea0003800000 */
.L_x_638:
[----:B01----:R-:W0:Y:S01]  /*f2e0*/  S2R R4, SR_TID.X ;  /* 0x0000000000047919 */ /* 0x003e220000002100 */
[----:B------:R-:W-:Y:S01]  /*f2f0*/  VIADD R157, R12, 0x1 ;  /* 0x000000010c9d7836 */ /* 0x000fe20000000000 */
[----:B------:R-:W-:Y:S05]  /*f300*/  WARPSYNC.ALL ;  /* 0x0000000000007948 */ /* 0x000fea0003800000 */
[C---:B------:R-:W-:Y:S01]  /*f310*/  ISETP.NE.AND P2, PT, R157.reuse, 0x2, PT ;  /* 0x000000029d00780c */ /* 0x040fe20003f45270 */
[----:B------:R-:W-:Y:S01]  /*f320*/  IMAD.MOV.U32 R7, RZ, RZ, 0x40000040 ;  /* 0x40000040ff077424 */ /* 0x000fe200078e00ff */
[----:B------:R-:W-:Y:S01]  /*f330*/  MOV R21, 0x40000040 ;  /* 0x4000004000157802 */ /* 0x000fe20000000f00 */
[----:B------:R-:W-:Y:S01]  /*f340*/  IMAD.MOV.U32 R25, RZ, RZ, 0x40000040 ;  /* 0x40000040ff197424 */ /* 0x000fe200078e00ff */
[----:B------:R-:W-:Y:S01]  /*f350*/  SEL R157, R157, RZ, P2 ;  /* 0x000000ff9d9d7207 */ /* 0x000fe20001000000 */
[----:B------:R-:W-:Y:S01]  /*f360*/  IMAD.MOV.U32 R15, RZ, RZ, 0x40000040 ;  /* 0x40000040ff0f7424 */ /* 0x000fe200078e00ff */
[----:B------:R-:W-:-:S02]  /*f370*/  R2UR UR7, R7 ;  /* 0x00000000070772ca */ /* 0x000fc400000e0000 */
[----:B------:R-:W-:Y:S01]  /*f380*/  R2UR UR15, R25 ;  /* 0x00000000190f72ca */ /* 0x000fe200000e0000 */
[----:B------:R-:W-:Y:S01]  /*f390*/  IMAD R6, R157, 0x800, R0 ;  /* 0x000008009d067824 */ /* 0x000fe200078e0200 */
[----:B------:R-:W-:Y:S02]  /*f3a0*/  R2UR UR31, R25 ;  /* 0x00000000191f72ca */ /* 0x000fe400000e0000 */
[----:B------:R-:W-:Y:S01]  /*f3b0*/  R2UR UR11, R21 ;  /* 0x00000000150b72ca */ /* 0x000fe200000e0000 */
[C---:B------:R-:W-:Y:S01]  /*f3c0*/  VIADD R24, R6.reuse, 0x4 ;  /* 0x0000000406187836 */ /* 0x040fe20000000000 */
[C---:B------:R-:W-:Y:S01]  /*f3d0*/  R2UR UR6, R6.reuse ;  /* 0x00000000060672ca */ /* 0x040fe200000e0000 */
[C---:B------:R-:W-:Y:S01]  /*f3e0*/  VIADD R20, R6.reuse, 0x2 ;  /* 0x0000000206147836 */ /* 0x040fe20000000000 */
[----:B------:R-:W-:Y:S01]  /*f3f0*/  R2UR UR19, R15 ;  /* 0x000000000f1372ca */ /* 0x000fe200000e0000 */
[----:B------:R-:W-:Y:S01]  /*f400*/  VIADD R14, R6, 0x6 ;  /* 0x00000006060e7836 */ /* 0x000fe20000000000 */
        /* <DEDUP_REMOVED lines=8> */
[----:B0-----:R-:W-:-:S02]  /*f490*/  SHF.R.U32.HI R4, RZ, 0x7, R4 ;  /* 0x00000007ff047819 */ /* 0x001fc40000011604 */
[----:B------:R-:W-:Y:S02]  /*f4a0*/  R2UR UR22, R20 ;  /* 0x00000000141672ca */ /* 0x000fe400000e0000 */
[----:B------:R-:W-:Y:S01]  /*f4b0*/  R2UR UR23, R21 ;  /* 0x00000000151772ca */ /* 0x000fe200000e0000 */
[----:B------:R-:W-:Y:S01]  /*f4c0*/  VIADD R4, R4, 0x8 ;  /* 0x0000000804047836 */ /* 0x000fe20000000000 */
[----:B------:R-:W-:Y:S02]  /*f4d0*/  R2UR UR26, R14 ;  /* 0x000000000e1a72ca */ /* 0x000fe400000e0000 */
[----:B------:R-:W-:Y:S02]  /*f4e0*/  R2UR UR27, R15 ;  /* 0x000000000f1b72ca */ /* 0x000fe400000e0000 */
[----:B------:R0:W-:Y:S01]  /*f4f0*/  BAR.SYNC.DEFER_BLOCKING R4, 0x100 ;  /* 0x000400040000751d */ /* 0x0001e20000010000 */
[----:B------:R-:W-:Y:S02]  /*f500*/  R2UR UR34, R6 ;  /* 0x00000000062272ca */ /* 0x000fe400000e0000 */
[----:B------:R-:W-:-:S03]  /*f510*/  R2UR UR35, R7 ;  /* 0x00000000072372ca */ /* 0x000fc600000e0000 */
        /* <DEDUP_REMOVED lines=27> */
.L_x_644:
[----:B------:R-:W-:Y:S01]  /*f6d0*/  SHF.L.U32 R4, R5, 0x1f, RZ ;  /* 0x0000001f05047819 */ /* 0x000fe200000006ff */
[----:B------:R-:W-:-:S04]  /*f6e0*/  IMAD R5, R12, 0x8, R156 ;  /* 0x000000080c057824 */ /* 0x000fc800078e029c */
[----:B------:R0:W1:Y:S01]  /*f6f0*/  SYNCS.PHASECHK.TRANS64.TRYWAIT P1, [R5+URZ+0x28850], R4 ;  /* 0x02885004050075a7 */ /* 0x000062000802017f */
[----:B------:R-:W-:Y:S05]  /*f700*/  @!P0 BRA `(.L_x_645) ;  /* 0x0000000000048947 */ /* 0x000fea0003800000 */
[----:B------:R-:W-:Y:S01]  /*f710*/  BPT.TRAP 0x1 ;  /* 0x000000040000795c */ /* 0x000fe20000300000 */
.L_x_645:
[----:B-1----:R-:W-:Y:S05]  /*f720*/  @P1 BRA `(.L_x_643) ;  /* 0x0000000000081947 */ /* 0x002fea0003800000 */
[----:B------:R-:W1:Y:S02]  /*f730*/  SYNCS.PHASECHK.TRANS64.TRYWAIT P1, [R5+URZ+0x28850], R4 ;  /* 0x02885004050075a7 */ /* 0x000e64000802017f */
[----:B-1----:R-:W-:Y:S05]  /*f740*/  @!P1 BRA `(.L_x_646) ;  /* 0x000000d800d89947 */ /* 0x002fea0003800000 */
.L_x_643:
[----:B01----:R-:W-:Y:S01]  /*f750*/  VIADD R4, R156, 0x400 ;  /* 0x000004009c047836 */ /* 0x003fe20000000000 */
[----:B------:R-:W-:Y:S05]  /*f760*/  WARPSYNC.ALL ;  /* 0x0000000000007948 */ /* 0x000fea0003800000 */
[----:B------:R-:W-:Y:S01]  /*f770*/  SHF.R.U32.HI R4, RZ, 0x4, R4 ;  /* 0x00000004ff047819 */ /* 0x000fe20000011604 */
[----:B------:R-:W-:Y:S01]  /*f780*/  IMAD.MOV.U32 R5, RZ, RZ, 0x40000040 ;  /* 0x40000040ff057424 */ /* 0x000fe200078e00ff */
[----:B------:R-:W-:Y:S01]  /*f790*/  WARPGROUP.ARRIVE ;  /* 0x00000000000079c5 */ /* 0x000fe20000000000 */
[----:B------:R-:W-:Y:S01]  /*f7a0*/  IMAD.MOV.U32 R7, RZ, RZ, 0x40000040 ;  /* 0x40000040ff077424 */ /* 0x000fe200078e00ff */
[----:B------:R-:W-:-:S04]  /*f7b0*/  LOP3.LUT R4, R4, 0x3fff, RZ, 0xc0, !PT ;  /* 0x00003fff04047812 */ /* 0x000fc800078ec0ff */
[----:B------:R-:W0:Y:S01]  /*f7c0*/  S2R R13, SR_TID.X ;  /* 0x00000000000d7919 */ /* 0x000e220000002100 */
[----:B------:R-:W-:Y:S01]  /*f7d0*/  R2UR UR7, R5 ;  /* 0x00000000050772ca */ /* 0x000fe200000e0000 */
[----:B------:R-:W-:Y:S01]  /*f7e0*/  IMAD.MOV.U32 R5, RZ, RZ, 0x40000040 ;  /* 0x40000040ff057424 */ /* 0x000fe200078e00ff */
[----:B------:R-:W-:-:S05]  /*f7f0*/  LOP3.LUT R4, R4, 0x4000000, RZ, 0xfc, !PT ;  /* 0x0400000004047812 */ /* 0x000fca00078efcff */
[----:B------:R-:W-:-:S04]  /*f800*/  IMAD R4, R12, 0x800, R4 ;  /* 0x000008000c047824 */ /* 0x000fc800078e0204 */
[C---:B------:R-:W-:Y:S01]  /*f810*/  VIADD R6, R4.reuse, 0x80 ;  /* 0x0000008004067836 */ /* 0x040fe20000000000 */
[----:B------:R-:W-:-:S13]  /*f820*/  R2UR UR6, R4 ;  /* 0x00000000040672ca */ /* 0x000fda00000e0000 */
[----:B------:R-:W-:Y:S01]  /*f830*/  HGMMA.64x128x16.F32.BF16 R88, R160, gdesc[UR4].tnspB, R88, gsb0 ;  /* 0x41e00004a0587df0 */ /* 0x000fe20008001858 */
[----:B------:R-:W-:Y:S01]  /*f840*/  R2UR UR6, R6 ;  /* 0x00000000060672ca */ /* 0x000fe200000e0000 */
[----:B------:R-:W-:Y:S01]  /*f850*/  VIADD R6, R4, 0x100 ;  /* 0x0000010004067836 */ /* 0x000fe20000000000 */
[----:B------:R-:W-:Y:S02]  /*f860*/  R2UR UR7, R7 ;  /* 0x00000000070772ca */ /* 0x000fe400000e0000 */
[----:B------:R-:W-:Y:S02]  /*f870*/  MOV R7, 0x40000040 ;  /* 0x4000004000077802 */ /* 0x000fe40000000f00 */
[----:B0-----:R-:W-:Y:S01]  /*f880*/  SHF.R.U32.HI R13, RZ, 0x7, R13 ;  /* 0x00000007ff0d7819 */ /* 0x001fe2000001160d */
[----:B------:R-:W-:Y:S02]  /*f890*/  WARPGROUP.DEPBAR.LE gsb0, 0x0 ;  /* 0x00008000000079c5 */ /* 0x000fe40000010000 */
[----:B------:R-:W-:-:S06]  /*f8a0*/  WARPGROUP.ARRIVE ;  /* 0x00000000000079c5 */ /* 0x000fcc0000000000 */
[----:B------:R-:W-:Y:S01]  /*f8b0*/  HGMMA.64x128x16.F32.BF16 R88, R164, gdesc[UR4].tnspB, R88, gsb0 ;  /* 0x41e00004a4587df0 */ /* 0x000fe20008001858 */
[----:B------:R-:W-:Y:S01]  /*f8c0*/  R2UR UR6, R6 ;  /* 0x00000000060672ca */ /* 0x000fe200000e0000 */
[----:B------:R-:W-:Y:S01]  /*f8d0*/  VIADD R6, R4, 0x180 ;  /* 0x0000018004067836 */ /* 0x000fe20000000000 */
[----:B------:R-:W-:Y:S01]  /*f8e0*/  R2UR UR7, R7 ;  /* 0x00000000070772ca */ /* 0x000fe200000e0000 */
[----:B------:R-:W-:Y:S01]  /*f8f0*/  IMAD.MOV.U32 R7, RZ, RZ, 0x40000040 ;  /* 0x40000040ff077424 */ /* 0x000fe200078e00ff */
[----:B------:R-:W-:Y:S02]  /*f900*/  WARPGROUP.DEPBAR.LE gsb0, 0x0 ;  /* 0x00008000000079c5 */ /* 0x000fe40000010000 */
[----:B------:R-:W-:-:S09]  /*f910*/  WARPGROUP.ARRIVE ;  /* 0x00000000000079c5 */ /* 0x000fd20000000000 */
        /* <DEDUP_REMOVED lines=16> */
[C---:B------:R-:W-:Y:S01]  /*fa20*/  VIADD R6, R4.reuse, 0x300 ;  /* 0x0000030004067836 */ /* 0x040fe20000000000 */
[----:B------:R-:W-:Y:S01]  /*fa30*/  R2UR UR7, R7 ;  /* 0x00000000070772ca */ /* 0x000fe200000e0000 */
[----:B------:R-:W-:Y:S02]  /*fa40*/  IMAD.MOV.U32 R7, RZ, RZ, 0x40000040 ;  /* 0x40000040ff077424 */ /* 0x000fe400078e00ff */
[----:B------:R-:W-:Y:S01]  /*fa50*/  VIADD R4, R4, 0x380 ;  /* 0x0000038004047836 */ /* 0x000fe20000000000 */
[----:B------:R-:W-:Y:S02]  /*fa60*/  WARPGROUP.DEPBAR.LE gsb0, 0x0 ;  /* 0x00008000000079c5 */ /* 0x000fe40000010000 */
[----:B------:R-:W-:-:S07]  /*fa70*/  WARPGROUP.ARRIVE ;  /* 0x00000000000079c5 */ /* 0x000fce0000000000 */
[----:B------:R-:W-:Y:S01]  /*fa80*/  HGMMA.64x128x16.F32.BF16 R88, R180, gdesc[UR4].tnspB, R88, gsb0 ;  /* 0x41e00004b4587df0 */ /* 0x000fe20008001858 */
[----:B------:R-:W-:Y:S02]  /*fa90*/  R2UR UR6, R6 ;  /* 0x00000000060672ca */ /* 0x000fe400000e0000 */
[----:B------:R-:W-:Y:S01]  /*faa0*/  R2UR UR7, R7 ;  /* 0x00000000070772ca */ /* 0x000fe200000e0000 */
[----:B------:R-:W-:Y:S02]  /*fab0*/  WARPGROUP.DEPBAR.LE gsb0, 0x0 ;  /* 0x00008000000079c5 */ /* 0x000fe40000010000 */
[----:B------:R-:W-:-:S10]  /*fac0*/  WARPGROUP.ARRIVE ;  /* 0x00000000000079c5 */ /* 0x000fd40000000000 */
[----:B------:R-:W-:Y:S01]  /*fad0*/  HGMMA.64x128x16.F32.BF16 R88, R184, gdesc[UR4].tnspB, R88, gsb0 ;  /* 0x41e00004b8587df0 */ /* 0x000fe20008001858 */
[----:B------:R-:W-:Y:S02]  /*fae0*/  R2UR UR6, R4 ;  /* 0x00000000040672ca */ /* 0x000fe400000e0000 */
[----:B------:R-:W-:Y:S02]  /*faf0*/  R2UR UR7, R5 ;  /* 0x00000000050772ca */ /* 0x000fe400000e0000 */
[----:B------:R-:W-:Y:S01]  /*fb00*/  IADD3 R4, -R13, 0xb, RZ ;  /* 0x0000000b0d047810 */ /* 0x000fe20007ffe1ff */
[----:B------:R-:W-:Y:S02]  /*fb10*/  WARPGROUP.DEPBAR.LE gsb0, 0x0 ;  /* 0x00008000000079c5 */ /* 0x000fe40000010000 */
[----:B------:R-:W-:-:S08]  /*fb20*/  WARPGROUP.ARRIVE ;  /* 0x00000000000079c5 */ /* 0x000fd00000000000 */
[----:B------:R-:W-:Y:S03]  /*fb30*/  HGMMA.64x128x16.F32.BF16 R88, R188, gdesc[UR4].tnspB, R88, gsb0 ;  /* 0x41e00004bc587df0 */ /* 0x000fe60008001858 */
[----:B------:R-:W-:Y:S02]  /*fb40*/  WARPGROUP.DEPBAR.LE gsb0, 0x0 ;  /* 0x00008000000079c5 */ /* 0x000fe40000010000 */
[----:B------:R0:W-:Y:S06]  /*fb50*/  BAR.ARV R4, 0x100 ;  /* 0x000400040000751d */ /* 0x0001ec0000002000 */
[----:B------:R-:W-:Y:S05]  /*fb60*/  @!P0 BRA `(.L_x_647) ;  /* 0x0000000000048947 */ /* 0x000fea0003800000 */
[----:B------:R-:W-:Y:S01]  /*fb70*/  BPT.TRAP 0x1 ;  /* 0x000000040000795c */ /* 0x000fe20000300000 */
.L_x_647:
[----:B------:R-:W-:Y:S01]  /*fb80*/  FMNMX.FTZ R6, R26, R10, !PT ;  /* 0x0000000a1a067209 */ /* 0x000fe20007810000 */
[----:B------:R-:W-:Y:S01]  /*fb90*/  UMOV UR45, UR44 ;  /* 0x0000002c002d7c82 */ /* 0x000fe20008000000 */
[----:B0-----:R-:W-:Y:S02]  /*fba0*/  FMNMX.FTZ R4, R24, R11, !PT ;  /* 0x0000000b18047209 */ /* 0x001fe40007810000 */
        /* <DEDUP_REMOVED lines=65> */
[----:B-1----:R-:W-:-:S03]  /*ffc0*/  FMNMX.FTZ R13, R5, R4, !PT ;  /* 0x00000004050d7209 */ /* 0x002fc60007810000 */
[----:B------:R-:W0:Y:S04]  /*ffd0*/  SHFL.BFLY PT, R15, R14, 0x1, 0x1f ;  /* 0x0c201f000e0f7f89 */ /* 0x000e2800000e0000 */
[----:B------:R-:W1:Y:S01]  /*ffe0*/  SHFL.BFLY PT, R4, R13, 0x1, 0x1f ;  /* 0x0c201f000d047f89 */ /* 0x000e6200000e0000 */
[----:B0-----:R-:W-:Y:S02]  /*fff0*/  FMNMX.FTZ R6, R14, R15, !PT ;  /* 0x0000000f0e067209 */ /* 0x001fe40007810000 */
[----:B-1----:R-:W-:-:S03]  /*10000*/  FMNMX.FTZ R4, R13, R4, !PT ;  /* 0x000000040d047209 */ /* 0x002fc60007810000 */
[----:B------:R-:W-:-:S04]  /*10010*/  FADD.FTZ R10, -R6, R10 ;  /* 0x0000000a060a7221 */ /* 0x000fc80000010100 */
[----:B------:R-:W-:Y:S01]  /*10020*/  FMUL.FTZ R7, R10, UR45 ;  /* 0x0000002d0a077c20 */ /* 0x000fe20008410000 */
[C---:B------:R-:W-:Y:S01]  /*10030*/  FMUL.FTZ R10, R4.reuse, UR45 ;  /* 0x0000002d040a7c20 */ /* 0x040fe20008410000 */
[----:B------:R-:W-:-:S03]  /*10040*/  FADD.FTZ R11, -R4, R11 ;  /* 0x0000000b040b7221 */ /* 0x000fc60000010100 */
[--C-:B------:R-:W-:Y:S01]  /*10050*/  FFMA.FTZ R166, R36, UR45, -R10.reuse ;  /* 0x0000002d24a67c23 */ /* 0x100fe2000801080a */
[----:B------:R-:W-:Y:S01]  /*10060*/  FMUL.FTZ R36, R6, UR45 ;  /* 0x0000002d06247c20 */ /* 0x000fe20008410000 */
[--C-:B------:R-:W-:Y:S01]  /*10070*/  FFMA.FTZ R160, R24, UR45, -R10.reuse ;  /* 0x0000002d18a07c23 */ /* 0x100fe2000801080a */
[----:B------:R-:W-:Y:S01]  /*10080*/  FMUL.FTZ R11, R11, UR45 ;  /* 0x0000002d0b0b7c20 */ /* 0x000fe20008410000 */
[----:B------:R-:W-:Y:S01]  /*10090*/  FFMA.FTZ R161, R25, UR45, -R10 ;  /* 0x0000002d19a17c23 */ /* 0x000fe2000801080a */
[----:B------:R-:W-:Y:S01]  /*100a0*/  FFMA.FTZ R26, R26, UR45, -R36 ;  /* 0x0000002d1a1a7c23 */ /* 0x000fe20008010824 */
[----:B------:R-:W-:Y:S01]  /*100b0*/  FFMA.FTZ R174, R52, UR45, -R10 ;  /* 0x0000002d34ae7c23 */ /* 0x000fe2000801080a */
[----:B------:R-:W-:Y:S01]  /*100c0*/  FFMA.FTZ R52, R27, UR45, -R36 ;  /* 0x0000002d1b347c23 */ /* 0x000fe20008010824 */
[----:B------:R-:W-:Y:S01]  /*100d0*/  MUFU.EX2 R5, R11 ;  /* 0x0000000b00057308 */ /* 0x000fe20000000800 */
[----:B------:R-:W-:Y:S01]  /*100e0*/  FFMA.FTZ R162, R28, UR45, -R10 ;  /* 0x0000002d1ca27c23 */ /* 0x000fe2000801080a */
[----:B------:R-:W-:Y:S01]  /*100f0*/  FFMA.FTZ R27, R30, UR45, -R36 ;  /* 0x0000002d1e1b7c23 */ /* 0x000fe20008010824 */
[--C-:B------:R-:W-:Y:S01]  /*10100*/  FFMA.FTZ R163, R29, UR45, -R10.reuse ;  /* 0x0000002d1da37c23 */ /* 0x100fe2000801080a */
[----:B------:R-:W-:Y:S01]  /*10110*/  FFMA.FTZ R28, R49, UR45, -R10 ;  /* 0x0000002d311c7c23 */ /* 0x000fe2000801080a */
[----:B------:R-:W-:Y:S01]  /*10120*/  FFMA.FTZ R49, R31, UR45, -R36 ;  /* 0x0000002d1f317c23 */ /* 0x000fe20008010824 */
[----:B------:R-:W-:Y:S01]  /*10130*/  FFMA.FTZ R164, R32, UR45, -R10 ;  /* 0x0000002d20a47c23 */ /* 0x000fe2000801080a */
[----:B------:R-:W-:Y:S01]  /*10140*/  FFMA.FTZ R30, R34, UR45, -R36 ;  /* 0x0000002d221e7c23 */ /* 0x000fe20008010824 */
[----:B------:R-:W0:Y:S01]  /*10150*/  MUFU.EX2 R160, R160 ;  /* 0x000000a000a07308 */ /* 0x000e220000000800 */
[--C-:B------:R-:W-:Y:S01]  /*10160*/  FFMA.FTZ R165, R33, UR45, -R10.reuse ;  /* 0x0000002d21a57c23 */ /* 0x100fe2000801080a */
[----:B------:R-:W-:Y:S01]  /*10170*/  FFMA.FTZ R172, R48, UR45, -R10 ;  /* 0x0000002d30ac7c23 */ /* 0x000fe2000801080a */
[--C-:B------:R-:W-:Y:S01]  /*10180*/  FFMA.FTZ R48, R35, UR45, -R36.reuse ;  /* 0x0000002d23307c23 */ /* 0x100fe20008010824 */
[----:B------:R-:W-:Y:S01]  /*10190*/  FFMA.FTZ R167, R38, UR45, -R36 ;  /* 0x0000002d26a77c23 */ /* 0x000fe20008010824 */
[--C-:B------:R-:W-:Y:S01]  /*101a0*/  FFMA.FTZ R33, R37, UR45, -R10.reuse ;  /* 0x0000002d25217c23 */ /* 0x100fe2000801080a */
[----:B------:R-:W-:Y:S01]  /*101b0*/  FFMA.FTZ R29, R45, UR45, -R10 ;  /* 0x0000002d2d1d7c23 */ /* 0x000fe2000801080a */
[----:B------:R-:W-:Y:S01]  /*101c0*/  FFMA.FTZ R45, R39, UR45, -R36 ;  /* 0x0000002d272d7c23 */ /* 0x000fe20008010824 */
[----:B------:R-:W-:Y:S01]  /*101d0*/  MUFU.EX2 R7, R7 ;  /* 0x0000000700077308 */ /* 0x000fe20000000800 */
[----:B------:R-:W-:Y:S01]  /*101e0*/  FFMA.FTZ R168, R40, UR45, -R10 ;  /* 0x0000002d28a87c23 */ /* 0x000fe2000801080a */
[----:B------:R-:W-:Y:S01]  /*101f0*/  FFMA.FTZ R169, R42, UR45, -R36 ;  /* 0x0000002d2aa97c23 */ /* 0x000fe20008010824 */
[--C-:B------:R-:W-:Y:S01]  /*10200*/  FFMA.FTZ R32, R41, UR45, -R10.reuse ;  /* 0x0000002d29207c23 */ /* 0x100fe2000801080a */
[----:B------:R-:W-:Y:S01]  /*10210*/  FFMA.FTZ R170, R44, UR45, -R10 ;  /* 0x0000002d2caa7c23 */ /* 0x000fe2000801080a */
[--C-:B------:R-:W-:Y:S01]  /*10220*/  FFMA.FTZ R44, R43, UR45, -R36.reuse ;  /* 0x0000002d2b2c7c23 */ /* 0x100fe20008010824 */
[--C-:B------:R-:W-:Y:S01]  /*10230*/  FFMA.FTZ R171, R46, UR45, -R36.reuse ;  /* 0x0000002d2eab7c23 */ /* 0x100fe20008010824 */
[----:B------:R-:W-:Y:S01]  /*10240*/  FFMA.FTZ R43, R47, UR45, -R36 ;  /* 0x0000002d2f2b7c23 */ /* 0x000fe20008010824 */
[----:B------:R-:W1:Y:S01]  /*10250*/  MUFU.EX2 R26, R26 ;  /* 0x0000001a001a7308 */ /* 0x000e620000000800 */
[----:B0-----:R-:W-:Y:S01]  /*10260*/  FFMA.FTZ R34, R5, R3, R160 ;  /* 0x0000000305227223 */ /* 0x001fe200000100a0 */
[--C-:B------:R-:W-:Y:S01]  /*10270*/  FFMA.FTZ R173, R50, UR45, -R36.reuse ;  /* 0x0000002d32ad7c23 */ /* 0x100fe20008010824 */
[--C-:B------:R-:W-:Y:S01]  /*10280*/  FFMA.FTZ R42, R51, UR45, -R36.reuse ;  /* 0x0000002d332a7c23 */ /* 0x100fe20008010824 */
[----:B------:R-:W-:Y:S01]  /*10290*/  FFMA.FTZ R175, R54, UR45, -R36 ;  /* 0x0000002d36af7c23 */ /* 0x000fe20008010824 */
[----:B------:R-:W-:Y:S01]  /*102a0*/  FFMA.FTZ R25, R53, UR45, -R10 ;  /* 0x0000002d35197c23 */ /* 0x000fe2000801080a */
[----:B------:R-:W-:Y:S01]  /*102b0*/  FFMA.FTZ R41, R55, UR45, -R36 ;  /* 0x0000002d37297c23 */ /* 0x000fe20008010824 */
[----:B------:R-:W-:Y:S01]  /*102c0*/  FFMA.FTZ R176, R56, UR45, -R10 ;  /* 0x0000002d38b07c23 */ /* 0x000fe2000801080a */
[----:B------:R-:W0:Y:S01]  /*102d0*/  MUFU.EX2 R161, R161 ;  /* 0x000000a100a17308 */ /* 0x000e220000000800 */
[----:B------:R-:W-:Y:S01]  /*102e0*/  FFMA.FTZ R177, R58, UR45, -R36 ;  /* 0x0000002d3ab17c23 */ /* 0x000fe20008010824 */
[----:B------:R-:W-:Y:S01]  /*102f0*/  FFMA.FTZ R24, R57, UR45, -R10 ;  /* 0x0000002d39187c23 */ /* 0x000fe2000801080a */
[----:B------:R-:W-:Y:S01]  /*10300*/  FFMA.FTZ R40, R59, UR45, -R36 ;  /* 0x0000002d3b287c23 */ /* 0x000fe20008010824 */
[----:B------:R-:W-:Y:S01]  /*10310*/  FFMA.FTZ R178, R60, UR45, -R10 ;  /* 0x0000002d3cb27c23 */ /* 0x000fe2000801080a */
[----:B------:R-:W-:Y:S01]  /*10320*/  FFMA.FTZ R179, R62, UR45, -R36 ;  /* 0x0000002d3eb37c23 */ /* 0x000fe20008010824 */
[----:B------:R-:W-:Y:S01]  /*10330*/  FFMA.FTZ R21, R61, UR45, -R10 ;  /* 0x0000002d3d157c23 */ /* 0x000fe2000801080a */
[----:B------:R-:W-:Y:S01]  /*10340*/  FFMA.FTZ R39, R63, UR45, -R36 ;  /* 0x0000002d3f277c23 */ /* 0x000fe20008010824 */
[----:B------:R-:W2:Y:S01]  /*10350*/  MUFU.EX2 R52, R52 ;  /* 0x0000003400347308 */ /* 0x000ea20000000800 */
[----:B-1----:R-:W-:Y:S01]  /*10360*/  FFMA.FTZ R3, R7, R8, R26 ;  /* 0x0000000807037223 */ /* 0x002fe2000001001a */
[----:B------:R-:W-:Y:S01]  /*10370*/  FFMA.FTZ R180, R64, UR45, -R10 ;  /* 0x0000002d40b47c23 */ /* 0x000fe2000801080a */
[----:B------:R-:W-:Y:S01]  /*10380*/  FFMA.FTZ R181, R66, UR45, -R36 ;  /* 0x0000002d42b57c23 */ /* 0x000fe20008010824 */
[----:B------:R-:W-:Y:S01]  /*10390*/  FFMA.FTZ R20, R65, UR45, -R10 ;  /* 0x0000002d41147c23 */ /* 0x000fe2000801080a */
[----:B------:R-:W-:Y:S01]  /*103a0*/  FFMA.FTZ R38, R67, UR45, -R36 ;  /* 0x0000002d43267c23 */ /* 0x000fe20008010824 */
[----:B------:R-:W-:Y:S01]  /*103b0*/  FFMA.FTZ R182, R68, UR45, -R10 ;  /* 0x0000002d44b67c23 */ /* 0x000fe2000801080a */
[----:B------:R-:W-:Y:S01]  /*103c0*/  FFMA.FTZ R183, R70, UR45, -R36 ;  /* 0x0000002d46b77c23 */ /* 0x000fe20008010824 */
[----:B------:R-:W1:Y:S01]  /*103d0*/  MUFU.EX2 R162, R162 ;  /* 0x000000a200a27308 */ /* 0x000e620000000800 */
[----:B0-----:R-:W-:Y:S01]  /*103e0*/  FADD.FTZ R31, R161, R34 ;  /* 0x00000022a11f7221 */ /* 0x001fe20000010000 */
[----:B------:R-:W-:Y:S01]  /*103f0*/  FFMA.FTZ R15, R69, UR45, -R10 ;  /* 0x0000002d450f7c23 */ /* 0x000fe2000801080a */
[----:B------:R-:W-:Y:S01]  /*10400*/  FFMA.FTZ R37, R71, UR45, -R36 ;  /* 0x0000002d47257c23 */ /* 0x000fe20008010824 */
[----:B------:R-:W-:Y:S01]  /*10410*/  FFMA.FTZ R184, R72, UR45, -R10 ;  /* 0x0000002d48b87c23 */ /* 0x000fe2000801080a */
[----:B------:R-:W-:Y:S01]  /*10420*/  FFMA.FTZ R185, R74, UR45, -R36 ;  /* 0x0000002d4ab97c23 */ /* 0x000fe20008010824 */
[----:B------:R-:W-:Y:S01]  /*10430*/  FFMA.FTZ R14, R73, UR45, -R10 ;  /* 0x0000002d490e7c23 */ /* 0x000fe2000801080a */
[----:B------:R-:W-:Y:S01]  /*10440*/  FFMA.FTZ R35, R75, UR45, -R36 ;  /* 0x0000002d4b237c23 */ /* 0x000fe20008010824 */
[----:B------:R-:W0:Y:S01]  /*10450*/  MUFU.EX2 R27, R27 ;  /* 0x0000001b001b7308 */ /* 0x000e220000000800 */
[----:B--2---:R-:W-:Y:S01]  /*10460*/  FADD.FTZ R8, R52, R3 ;  /* 0x0000000334087221 */ /* 0x004fe20000010000 */
[----:B------:R-:W-:Y:S01]  /*10470*/  FFMA.FTZ R186, R76, UR45, -R10 ;  /* 0x0000002d4cba7c23 */ /* 0x000fe2000801080a */
[----:B------:R-:W-:Y:S01]  /*10480*/  FFMA.FTZ R187, R78, UR45, -R36 ;  /* 0x0000002d4ebb7c23 */ /* 0x000fe20008010824 */
[--C-:B------:R-:W-:Y:S01]  /*10490*/  FFMA.FTZ R13, R77, UR45, -R10.reuse ;  /* 0x0000002d4d0d7c23 */ /* 0x100fe2000801080a */
[----:B------:R-:W-:Y:S01]  /*104a0*/  FFMA.FTZ R188, R80, UR45, -R10 ;  /* 0x0000002d50bc7c23 */ /* 0x000fe2000801080a */
[----:B------:R-:W-:Y:S01]  /*104b0*/  FFMA.FTZ R189, R82, UR45, -R36 ;  /* 0x0000002d52bd7c23 */ /* 0x000fe20008010824 */
[----:B------:R-:W-:Y:S01]  /*104c0*/  FFMA.FTZ R11, R81, UR45, -R10 ;  /* 0x0000002d510b7c23 */ /* 0x000fe2000801080a */
[----:B------:R-:W2:Y:S01]  /*104d0*/  MUFU.EX2 R163, R163 ;  /* 0x000000a300a37308 */ /* 0x000ea20000000800 */
[----:B-1----:R-:W-:Y:S01]  /*104e0*/  FADD.FTZ R34, R162, R31 ;  /* 0x0000001fa2227221 */ /* 0x002fe20000010000 */
[----:B------:R-:W-:-:S02]  /*104f0*/  IMAD R50, R157, 0x8, R156 ;  /* 0x000000089d327824 */ /* 0x000fc400078e029c */
[----:B------:R-:W-:Y:S01]  /*10500*/  FFMA.FTZ R190, R84, UR45, -R10 ;  /* 0x0000002d54be7c23 */ /* 0x000fe2000801080a */
[----:B------:R-:W-:Y:S01]  /*10510*/  FFMA.FTZ R191, R86, UR45, -R36 ;  /* 0x0000002d56bf7c23 */ /* 0x000fe20008010824 */
[----:B------:R-:W-:Y:S02]  /*10520*/  FFMA.FTZ R10, R85, UR45, -R10 ;  /* 0x0000002d550a7c23 */ /* 0x000fe4000801080a */
        /* <DEDUP_REMOVED lines=52> */
[----:B------:R-:W-:-:S06]  /*10870*/  FFMA.FTZ R34, R79, UR45, -R36 ;  /* 0x0000002d4f227c23 */ /* 0x000fcc0008010824 */
        /* <DEDUP_REMOVED lines=26> */
[--C-:B------:R-:W-:Y:S01]  /*10a20*/  FFMA.FTZ R31, R83, UR45, -R36.reuse ;  /* 0x0000002d531f7c23 */ /* 0x100fe20008010824 */
[----:B------:R-:W-:-:S05]  /*10a30*/  FFMA.FTZ R36, R87, UR45, -R36 ;  /* 0x0000002d57247c23 */ /* 0x000fca0008010824 */
[----:B------:R-:W1:Y:S01]  /*10a40*/  MUFU.EX2 R15, R15 ;  /* 0x0000000f000f7308 */ /* 0x000e620000000800 */
[----:B0-----:R-:W-:-:S07]  /*10a50*/  FADD.FTZ R46, R182, R3 ;  /* 0x00000003b62e7221 */ /* 0x001fce0000010000 */
[----:B------:R-:W0:Y:S01]  /*10a60*/  MUFU.EX2 R37, R37 ;  /* 0x0000002500257308 */ /* 0x000e220000000800 */
[----:B--2---:R-:W-:-:S07]  /*10a70*/  FADD.FTZ R8, R183, R8 ;  /* 0x00000008b7087221 */ /* 0x004fce0000010000 */
[----:B------:R-:W2:Y:S01]  /*10a80*/  MUFU.EX2 R184, R184 ;  /* 0x000000b800b87308 */ /* 0x000ea20000000800 */
[----:B-1----:R-:W-:Y:S01]  /*10a90*/  FADD.FTZ R3, R15, R46 ;  /* 0x0000002e0f037221 */ /* 0x002fe20000010000 */
[----:B------:R-:W-:-:S06]  /*10aa0*/  IMAD.U32 R46, RZ, RZ, UR38 ;  /* 0x00000026ff2e7e24 */ /* 0x000fcc000f8e00ff */
[----:B------:R-:W1:Y:S01]  /*10ab0*/  MUFU.EX2 R185, R185 ;  /* 0x000000b900b97308 */ /* 0x000e620000000800 */
[----:B0-----:R-:W-:-:S07]  /*10ac0*/  FADD.FTZ R8, R37, R8 ;  /* 0x0000000825087221 */ /* 0x001fce0000010000 */
[----:B------:R-:W0:Y:S01]  /*10ad0*/  MUFU.EX2 R14, R14 ;  /* 0x0000000e000e7308 */ /* 0x000e220000000800 */
[----:B--2---:R-:W-:Y:S01]  /*10ae0*/  FADD.FTZ R47, R184, R3 ;  /* 0x00000003b82f7221 */ /* 0x004fe20000010000 */
[----:B------:R-:W-:-:S05]  /*10af0*/  VIADD R3, R50, 0x28840 ;  /* 0x0002884032037836 */ /* 0x000fca0000000000 */
[----:B------:R-:W-:Y:S01]  /*10b00*/  PRMT R3, R46, 0x654, R3 ;  /* 0x000006542e037816 */ /* 0x000fe20000000003 */
[----:B------:R-:W2:Y:S01]  /*10b10*/  MUFU.EX2 R35, R35 ;  /* 0x0000002300237308 */ /* 0x000ea20000000800 */
[----:B-1----:R-:W-:Y:S02]  /*10b20*/  FADD.FTZ R8, R185, R8 ;  /* 0x00000008b9087221 */ /* 0x002fe40000010000 */
[----:B------:R1:W-:Y:S05]  /*10b30*/  SYNCS.ARRIVE.TRANS64.RED.A1T0 RZ, [R3+URZ], RZ ;  /* 0x000000ff03ff79a7 */ /* 0x0003ea000810043f */
[----:B------:R-:W3:Y:S01]  /*10b40*/  MUFU.EX2 R186, R186 ;  /* 0x000000ba00ba7308 */ /* 0x000ee20000000800 */
[----:B0-----:R-:W-:-:S07]  /*10b50*/  FADD.FTZ R47, R14, R47 ;  /* 0x0000002f0e2f7221 */ /* 0x001fce0000010000 */
[----:B------:R-:W0:Y:S01]  /*10b60*/  MUFU.EX2 R187, R187 ;  /* 0x000000bb00bb7308 */ /* 0x000e220000000800 */
[----:B--2---:R-:W-:-:S07]  /*10b70*/  FADD.FTZ R8, R35, R8 ;  /* 0x0000000823087221 */ /* 0x004fce0000010000 */
[----:B------:R-:W1:Y:S01]  /*10b80*/  MUFU.EX2 R13, R13 ;  /* 0x0000000d000d7308 */ /* 0x000e620000000800 */
[----:B---3--:R-:W-:-:S07]  /*10b90*/  FADD.FTZ R46, R186, R47 ;  /* 0x0000002fba2e7221 */ /* 0x008fce0000010000 */
[----:B------:R-:W2:Y:S01]  /*10ba0*/  MUFU.EX2 R34, R34 ;  /* 0x0000002200227308 */ /* 0x000ea20000000800 */
[----:B0-----:R-:W-:-:S07]  /*10bb0*/  FADD.FTZ R47, R187, R8 ;  /* 0x00000008bb2f7221 */ /* 0x001fce0000010000 */
[----:B------:R-:W0:Y:S01]  /*10bc0*/  MUFU.EX2 R188, R188 ;  /* 0x000000bc00bc7308 */ /* 0x000e220000000800 */
[----:B-1----:R-:W-:-:S07]  /*10bd0*/  FADD.FTZ R3, R13, R46 ;  /* 0x0000002e0d037221 */ /* 0x002fce0000010000 */
[----:B------:R-:W1:Y:S01]  /*10be0*/  MUFU.EX2 R189, R189 ;  /* 0x000000bd00bd7308 */ /* 0x000e620000000800 */
[----:B--2---:R-:W-:-:S07]  /*10bf0*/  FADD.FTZ R8, R34, R47 ;  /* 0x0000002f22087221 */ /* 0x004fce0000010000 */
        /* <DEDUP_REMOVED lines=11> */
[----:B--2---:R-:W-:Y:S01]  /*10cb0*/  FADD.FTZ R47, R191, R8 ;  /* 0x00000008bf2f7221 */ /* 0x004fe20000010000 */
[----:B0-----:R-:W-:-:S03]  /*10cc0*/  FADD.FTZ R3, R10, R3 ;  /* 0x000000030a037221 */ /* 0x001fc60000010000 */
[----:B-1----:R-:W-:Y:S01]  /*10cd0*/  FADD.FTZ R8, R36, R47 ;  /* 0x0000002f24087221 */ /* 0x002fe20000010000 */
[----:B------:R-:W-:Y:S06]  /*10ce0*/  @!P0 BRA `(.L_x_648) ;  /* 0x0000000000048947 */ /* 0x000fec0003800000 */
[----:B------:R-:W-:Y:S01]  /*10cf0*/  BPT.TRAP 0x1 ;  /* 0x000000040000795c */ /* 0x000fe20000300000 */
.L_x_648:
[----:B------:R-:W-:Y:S01]  /*10d00*/  LEA R12, R12, R156, 0x3 ;  /* 0x0000009c0c0c7211 */ /* 0x000fe200078e18ff */
[----:B------:R-:W-:Y:S01]  /*10d10*/  IMAD.U32 R47, RZ, RZ, UR38 ;  /* 0x00000026ff2f7e24 */ /* 0x000fe2000f8e00ff */
[----:B------:R-:W-:Y:S01]  /*10d20*/  ISETP.GT.AND P1, PT, R9, R194, PT ;  /* 0x000000c20900720c */ /* 0x000fe20003f24270 */
[-C--:B------:R-:W-:Y:S01]  /*10d30*/  FMUL.FTZ R88, R88, R5.reuse ;  /* 0x0000000558587220 */ /* 0x080fe20000410000 */
[----:B------:R-:W-:Y:S01]  /*10d40*/  F2FP.BF16.F32.PACK_AB R160, R161, R160 ;  /* 0x000000a0a1a0723e */ /* 0x000fe200000010ff */
[----:B------:R-:W-:Y:S01]  /*10d50*/  VIADD R12, R12, 0x28860 ;  /* 0x000288600c0c7836 */ /* 0x000fe20000000000 */
[----:B------:R-:W-:Y:S01]  /*10d60*/  F2FP.BF16.F32.PACK_AB R162, R163, R162 ;  /* 0x000000a2a3a2723e */ /* 0x000fe200000010ff */
[-C--:B------:R-:W-:Y:S01]  /*10d70*/  FMUL.FTZ R89, R89, R5.reuse ;  /* 0x0000000559597220 */ /* 0x080fe20000410000 */
[----:B------:R-:W-:Y:S01]  /*10d80*/  F2FP.BF16.F32.PACK_AB R164, R165, R164 ;  /* 0x000000a4a5a4723e */ /* 0x000fe200000010ff */
[-C--:B------:R-:W-:Y:S01]  /*10d90*/  FMUL.FTZ R92, R92, R5.reuse ;  /* 0x000000055c5c7220 */ /* 0x080fe20000410000 */
[----:B------:R-:W-:Y:S01]  /*10da0*/  PRMT R12, R47, 0x654, R12 ;  /* 0x000006542f0c7816 */ /* 0x000fe2000000000c */
[-C--:B------:R-:W-:Y:S01]  /*10db0*/  FMUL.FTZ R93, R93, R5.reuse ;  /* 0x000000055d5d7220 */ /* 0x080fe20000410000 */
[----:B------:R-:W-:Y:S01]  /*10dc0*/  F2FP.BF16.F32.PACK_AB R188, R11, R188 ;  /* 0x000000bc0bbc723e */ /* 0x000fe200000010ff */
[-C--:B------:R-:W-:Y:S01]  /*10dd0*/  FMUL.FTZ R96, R96, R5.reuse ;  /* 0x0000000560607220 */ /* 0x080fe20000410000 */
[----:B------:R0:W-:Y:S01]  /*10de0*/  SYNCS.ARRIVE.TRANS64.RED.A1T0 RZ, [R12+URZ], RZ ;  /* 0x000000ff0cff79a7 */ /* 0x0001e2000810043f */
[----:B------:R-:W-:Y:S01]  /*10df0*/  F2FP.BF16.F32.PACK_AB R190, R10, R190 ;  /* 0x000000be0abe723e */ /* 0x000fe200000010ff */
        /* <DEDUP_REMOVED lines=28> */
[----:B------:R-:W-:Y:S01]  /*10fc0*/  FMUL.FTZ R90, R90, R7 ;  /* 0x000000075a5a7220 */ /* 0x000fe20000410000 */
[----:B------:R-:W-:Y:S01]  /*10fd0*/  F2FP.BF16.F32.PACK_AB R163, R49, R27 ;  /* 0x0000001b31a3723e */ /* 0x000fe200000010ff */
[-C--:B------:R-:W-:Y:S01]  /*10fe0*/  FMUL.FTZ R91, R91, R7.reuse ;  /* 0x000000075b5b7220 */ /* 0x080fe20000410000 */
        /* <DEDUP_REMOVED lines=52> */
[-C--:B------:R-:W-:Y:S01]  /*11330*/  FMUL.FTZ R147, R147, R7.reuse ;  /* 0x0000000793937220 */ /* 0x080fe20000410000 */
[-C--:B------:R-:W-:Y:S01]  /*11340*/  FMUL.FTZ R150, R150, R7.reuse ;  /* 0x0000000796967220 */ /* 0x080fe20000410000 */
[----:B------:R-:W-:Y:S01]  /*11350*/  FMUL.FTZ R151, R151, R7 ;  /* 0x0000000797977220 */ /* 0x000fe20000410000 */
[----:B------:R-:W-:-:S02]  /*11360*/  VIADD R9, R9, 0xffffffff ;  /* 0xffffffff09097836 */ /* 0x000fc40000000000 */
[----:B------:R-:W-:Y:S02]  /*11370*/  IMAD.MOV.U32 R10, RZ, RZ, R6 ;  /* 0x000000ffff0a7224 */ /* 0x000fe400078e0006 */
[----:B------:R-:W-:Y:S02]  /*11380*/  IMAD.MOV.U32 R11, RZ, RZ, R4 ;  /* 0x000000ffff0b7224 */ /* 0x000fe400078e0004 */
[----:B------:R-:W-:Y:S02]  /*11390*/  IMAD.MOV.U32 R5, RZ, RZ, R158 ;  /* 0x000000ffff057224 */ /* 0x000fe400078e009e */
[----:B0-----:R-:W-:Y:S01]  /*113a0*/  IMAD.MOV.U32 R12, RZ, RZ, R157 ;  /* 0x000000ffff0c7224 */ /* 0x001fe200078e009d */
[----:B------:R-:W-:Y:S06]  /*113b0*/  @P1 BRA `(.L_x_649) ;  /* 0xffffffdc00741947 */ /* 0x000fec000383ffff */
.L_x_637:
[----:B------:R-:W-:Y:S05]  /*113c0*/  WARPSYNC.ALL ;  /* 0x0000000000007948 */ /* 0x000fea0003800000 */
[----:B------:R-:W-:Y:S06]  /*113d0*/  BAR.ARV 0x8, 0x180 ;  /* 0x0206000000007b1d */ /* 0x000fec0000002000 */
[----:B------:R-:W-:Y:S05]  /*113e0*/  @!P0 BRA `(.L_x_650) ;  /* 0x0000000000048947 */ /* 0x000fea0003800000 */
[----:B------:R-:W-:Y:S01]  /*113f0*/  BPT.TRAP 0x1 ;  /* 0x000000040000795c */ /* 0x000fe20000300000 */
.L_x_650:
[----:B------:R-:W-:Y:S01]  /*11400*/  IMAD R15, R157, 0x8, R156 ;  /* 0x000000089d0f7824 */ /* 0x000fe200078e029c */
[----:B------:R-:W-:-:S04]  /*11410*/  SHF.L.U32 R0, R158, 0x1f, RZ ;  /* 0x0000001f9e007819 */ /* 0x000fc800000006ff */
[----:B------:R0:W1:Y:S01]  /*11420*/  SYNCS.PHASECHK.TRANS64.TRYWAIT P1, [R15+URZ+0x28850], R0 ;  /* 0x028850000f0075a7 */ /* 0x000062000802017f */
[----:B------:R-:W-:Y:S05]  /*11430*/  @!P0 BRA `(.L_x_651) ;  /* 0x0000000000048947 */ /* 0x000fea0003800000 */
[----:B------:R-:W-:Y:S01]  /*11440*/  BPT.TRAP 0x1 ;  /* 0x000000040000795c */ /* 0x000fe20000300000 */
.L_x_651:
[----:B------:R-:W-:-:S05]  /*11450*/  VIADD R156, R156, 0x400 ;  /* 0x000004009c9c7836 */ /* 0x000fca0000000000 */
[----:B------:R-:W-:-:S04]  /*11460*/  SHF.R.U32.HI R156, RZ, 0x4, R156 ;  /* 0x00000004ff9c7819 */ /* 0x000fc8000001169c */
[----:B------:R-:W-:-:S04]  /*11470*/  LOP3.LUT R156, R156, 0x3fff, RZ, 0xc0, !PT ;  /* 0x00003fff9c9c7812 */ /* 0x000fc800078ec0ff */
[----:B------:R-:W-:Y:S01]  /*11480*/  LOP3.LUT R156, R156, 0x4000000, RZ, 0xfc, !PT ;  /* 0x040000009c9c7812 */ /* 0x000fe200078efcff */
[----:B-1----:R-:W-:Y:S06]  /*11490*/  @P1 BRA `(.L_x_652) ;  /* 0x0000000000081947 */ /* 0x002fec0003800000 */
[----:B------:R-:W1:Y:S02]  /*114a0*/  SYNCS.PHASECHK.TRANS64.TRYWAIT P1, [R15+URZ+0x28850], R0 ;  /* 0x028850000f0075a7 */ /* 0x000e64000802017f */
[----:B-1----:R-:W-:Y:S05]  /*114b0*/  @!P1 BRA `(.L_x_653) ;  /* 0x000000bc00909947 */ /* 0x002fea0003800000 */
.L_x_652:
[----:B------:R-:W-:Y:S01]  /*114c0*/  IMAD R10, R157, 0x800, R156 ;  /* 0x000008009d0a7824 */ /* 0x000fe200078e029c */
[----:B------:R-:W-:Y:S05]  /*114d0*/  WARPSYNC.ALL ;  /* 0x0000000000007948 */ /* 0x000fea0003800000 */
[----:B------:R-:W-:Y:S01]  /*114e0*/  IMAD.MOV.U32 R11, RZ, RZ, 0x40000040 ;  /* 0x40000040ff0b7424 */ /* 0x000fe200078e00ff */
[C---:B------:R-:W-:Y:S01]  /*114f0*/  R2UR UR6, R10.reuse ;  /* 0x000000000a0672ca */ /* 0x040fe200000e0000 */
[----:B------:R-:W-:Y:S01]  /*11500*/  WARPGROUP.ARRIVE ;  /* 0x00000000000079c5 */ /* 0x000fe20000000000 */
[----:B------:R-:W-:Y:S01]  /*11510*/  VIADD R12, R10, 0x80 ;  /* 0x000000800a0c7836 */ /* 0x000fe20000000000 */
[----:B01----:R-:W0:Y:S01]  /*11520*/  SHFL.BFLY PT, R0, R3, 0x2, 0x1f ;  /* 0x0c401f0003007f89 */ /* 0x003e2200000e0000 */
[----:B------:R-:W-:Y:S01]  /*11530*/  R2UR UR7, R11 ;  /* 0x000000000b0772ca */ /* 0x000fe200000e0000 */
[----:B------:R-:W-:-:S02]  /*11540*/  IMAD.MOV.U32 R13, RZ, RZ, 0x40000040 ;  /* 0x40000040ff0d7424 */ /* 0x000fc400078e00ff */
[----:B------:R-:W-:Y:S01]  /*11550*/  IMAD.MOV.U32 R11, RZ, RZ, 0x40000040 ;  /* 0x40000040ff0b7424 */ /* 0x000fe200078e00ff */
[----:B------:R-:W1:Y:S01]  /*11560*/  SHFL.BFLY PT, R5, R8, 0x2, 0x1f ;  /* 0x0c401f0008057f89 */ /* 0x000e6200000e0000 */
[----:B------:R-:W-:Y:S02]  /*11570*/  IMAD.MOV.U32 R69, RZ, RZ, RZ ;  /* 0x000000ffff457224 */ /* 0x000fe400078e00ff */
[----:B------:R-:W-:-:S06]  /*11580*/  IMAD.U32 R14, RZ, RZ, UR45 ;  /* 0x0000002dff0e7e24 */ /* 0x000fcc000f8e00ff */
[----:B------:R-:W-:Y:S01]  /*11590*/  HGMMA.64x128x16.F32.BF16 R88, R160, gdesc[UR4].tnspB, R88, gsb0 ;  /* 0x41e00004a0587df0 */ /* 0x000fe20008001858 */
[----:B------:R-:W-:Y:S02]  /*115a0*/  R2UR UR6, R12 ;  /* 0x000000000c0672ca */ /* 0x000fe400000e0000 */
[----:B------:R-:W-:Y:S01]  /*115b0*/  R2UR UR7, R13 ;  /* 0x000000000d0772ca */ /* 0x000fe200000e0000 */
[----:B------:R-:W-:Y:S01]  /*115c0*/  IMAD.MOV.U32 R13, RZ, RZ, 0x40000040 ;  /* 0x40000040ff0d7424 */ /* 0x000fe200078e00ff */
[----:B------:R-:W-:Y:S01]  /*115d0*/  IADD3 R12, R10, 0x100, RZ ;  /* 0x000001000a0c7810 */ /* 0x000fe20007ffe0ff */
[----:B0-----:R-:W-:Y:S01]  /*115e0*/  FADD.FTZ R0, R0, R3 ;  /* 0x0000000300007221 */ /* 0x001fe20000010000 */
[----:B------:R-:W-:Y:S02]  /*115f0*/  IMAD.MOV.U32 R3, RZ, RZ, -0x800000 ;  /* 0xff800000ff037424 */ /* 0x000fe400078e00ff */
[----:B-1----:R-:W-:Y:S02]  /*11600*/  FADD.FTZ R7, R5, R8 ;  /* 0x0000000805077221 */ /* 0x002fe40000010000 */
[----:B------:R-:W0:Y:S01]  /*11610*/  SHFL.BFLY PT, R5, R0, 0x1, 0x1f ;  /* 0x0c201f0000057f89 */ /* 0x000e2200000e0000 */
[----:B------:R-:W-:-:S02]  /*11620*/  WARPGROUP.DEPBAR.LE gsb0, 0x0 ;  /* 0x00008000000079c5 */ /* 0x000fc40000010000 */
        /* <DEDUP_REMOVED lines=31> */
[----:B------:R-:W-:Y:S01]  /*11820*/  R2UR UR6, R12 ;  /* 0x000000000c0672ca */ /* 0x000fe200000e0000 */
[----:B0-----:R-:W-:Y:S01]  /*11830*/  FADD.FTZ R12, R0, R5 ;  /* 0x00000005000c7221 */ /* 0x001fe20000010000 */
[----:B------:R-:W-:Y:S01]  /*11840*/  R2UR UR7, R13 ;  /* 0x000000000d0772ca */ /* 0x000fe200000e0000 */
[----:B------:R-:W-:Y:S01]  /*11850*/  IMAD.MOV.U32 R0, RZ, RZ, -0x800000 ;  /* 0xff800000ff007424 */ /* 0x000fe200078e00ff */
[----:B------:R-:W-:Y:S02]  /*11860*/  MOV R5, UR45 ;  /* 0x0000002d00057c02 */ /* 0x000fe40008000f00 */
[----:B------:R-:W-:-:S13]  /*11870*/  FSETP.NE.FTZ.AND P1, PT, R12, RZ, PT ;  /* 0x000000ff0c00720b */ /* 0x000fda0003f35000 */
[----:B------:R-:W0:Y:S01]  /*11880*/  @P1 MUFU.LG2 R9, R12 ;  /* 0x0000000c00091308 */ /* 0x000e220000000c00 */
[----:B------:R-:W-:-:S07]  /*11890*/  @P1 FMUL.FTZ R5, R5, 0.69314718246459960938 ;  /* 0x3f31721805051820 */ /* 0x000fce0000410000 */
[----:B------:R-:W-:Y:S01]  /*118a0*/  @P1 MUFU.RCP R69, R12 ;  /* 0x0000000c00451308 */ /* 0x000fe20000001000 */
[----:B0-----:R-:W-:-:S04]  /*118b0*/  @P1 FMUL.FTZ R8, R9, 0.69314718246459960938 ;  /* 0x3f31721809081820 */ /* 0x001fc80000410000 */
[----:B------:R-:W-:Y:S01]  /*118c0*/  @P1 FFMA.FTZ R3, R5, R4, R8 ;  /* 0x0000000405031223 */ /* 0x000fe20000010008 */
[----:B------:R-:W-:Y:S02]  /*118d0*/  WARPGROUP.DEPBAR.LE gsb0, 0x0 ;  /* 0x00008000000079c5 */ /* 0x000fe40000010000 */
[----:B------:R-:W-:-:S06]  /*118e0*/  WARPGROUP.ARRIVE ;  /* 0x00000000000079c5 */ /* 0x000fcc0000000000 */
[----:B------:R-:W-:Y:S01]  /*118f0*/  HGMMA.64x128x16.F32.BF16 R88, R184, gdesc[UR4].tnspB, R88, gsb0 ;  /* 0x41e00004b8587df0 */ /* 0x000fe20008001858 */
[----:B------:R-:W-:Y:S02]  /*11900*/  R2UR UR6, R10 ;  /* 0x000000000a0672ca */ /* 0x000fe400000e0000 */
[----:B------:R-:W-:Y:S01]  /*11910*/  R2UR UR7, R11 ;  /* 0x000000000b0772ca */ /* 0x000fe200000e0000 */
[----:B------:R-:W0:Y:S02]  /*11920*/  SHFL.BFLY PT, R10, R7, 0x1, 0x1f ;  /* 0x0c201f00070a7f89 */ /* 0x000e2400000e0000 */
[----:B0-----:R-:W-:Y:S01]  /*11930*/  FADD.FTZ R13, R7, R10 ;  /* 0x0000000a070d7221 */ /* 0x001fe20000010000 */
[----:B------:R-:W-:-:S04]  /*11940*/  IMAD.MOV.U32 R10, RZ, RZ, RZ ;  /* 0x000000ffff0a7224 */ /* 0x000fc800078e00ff */
[----:B------:R-:W-:-:S13]  /*11950*/  FSETP.NE.FTZ.AND P2, PT, R13, RZ, PT ;  /* 0x000000ff0d00720b */ /* 0x000fda0003f55000 */
[----:B------:R-:W0:Y:S01]  /*11960*/  @P2 MUFU.LG2 R11, R13 ;  /* 0x0000000d000b2308 */ /* 0x000e220000000c00 */
[----:B------:R-:W-:-:S07]  /*11970*/  @P2 FMUL.FTZ R14, R14, 0.69314718246459960938 ;  /* 0x3f3172180e0e2820 */ /* 0x000fce0000410000 */
[----:B------:R1:W2:Y:S01]  /*11980*/  @P2 MUFU.RCP R10, R13 ;  /* 0x0000000d000a2308 */ /* 0x0002a20000001000 */
[----:B0-----:R-:W-:-:S04]  /*11990*/  @P2 FMUL.FTZ R11, R11, 0.69314718246459960938 ;  /* 0x3f3172180b0b2820 */ /* 0x001fc80000410000 */
[----:B------:R-:W-:Y:S01]  /*119a0*/  @P2 FFMA.FTZ R0, R14, R6, R11 ;  /* 0x000000060e002223 */ /* 0x000fe2000001000b */
[----:B------:R-:W-:Y:S02]  /*119b0*/  WARPGROUP.DEPBAR.LE gsb0, 0x0 ;  /* 0x00008000000079c5 */ /* 0x000fe40000010000 */
[----:B------:R-:W-:-:S06]  /*119c0*/  WARPGROUP.ARRIVE ;  /* 0x00000000000079c5 */ /* 0x000fcc0000000000 */
[----:B------:R-:W-:Y:S03]  /*119d0*/  HGMMA.64x128x16.F32.BF16 R88, R188, gdesc[UR4].tnspB, R88, gsb0 ;  /* 0x41e00004bc587df0 */ /* 0x000fe60008001858 */
[----:B------:R-:W-:Y:S02]  /*119e0*/  WARPGROUP.DEPBAR.LE gsb0, 0x0 ;  /* 0x00008000000079c5 */ /* 0x000fe40000010000 */
[----:B-12---:R-:W-:Y:S05]  /*119f0*/  @!P0 BRA `(.L_x_654) ;  /* 0x0000000000048947 */ /* 0x006fea0003800000 */
[----:B------:R-:W-:Y:S01]  /*11a00*/  BPT.TRAP 0x1 ;  /* 0x000000040000795c */ /* 0x000fe20000300000 */
.L_x_654:
[----:B------:R-:W-:Y:S02]  /*11a10*/  VIADD R4, R15, 0x28860 ;  /* 0x000288600f047836 */ /* 0x000fe40000000000 */
[-C--:B------:R-:W-:Y:S01]  /*11a20*/  FMUL.FTZ R20, R88, R69.reuse ;  /* 0x0000004558147220 */ /* 0x080fe20000410000 */
[----:B------:R-:W-:Y:S02]  /*11a30*/  IMAD.U32 R5, RZ, RZ, UR38 ;  /* 0x00000026ff057e24 */ /* 0x000fe4000f8e00ff */
[-C--:B------:R-:W-:Y:S01]  /*11a40*/  FMUL.FTZ R21, R89, R69.reuse ;  /* 0x0000004559157220 */ /* 0x080fe20000410000 */
[----:B------:R-:W-:Y:S02]  /*11a50*/  VIADD R157, R157, 0x1 ;  /* 0x000000019d9d7836 */ /* 0x000fe40000000000 */
[-C--:B------:R-:W-:Y:S01]  /*11a60*/  FMUL.FTZ R40, R92, R69.reuse ;  /* 0x000000455c287220 */ /* 0x080fe20000410000 */
[-C--:B------:R-:W-:Y:S01]  /*11a70*/  FMUL.FTZ R41, R93, R69.reuse ;  /* 0x000000455d297220 */ /* 0x080fe20000410000 */
[----:B------:R-:W-:Y:S01]  /*11a80*/  PRMT R4, R5, 0x654, R4 ;  /* 0x0000065405047816 */ /* 0x000fe20000000004 */
[-C--:B------:R-:W-:Y:S01]  /*11a90*/  FMUL.FTZ R42, R96, R69.reuse ;  /* 0x00000045602a7220 */ /* 0x080fe20000410000 */
[----:B------:R-:W-:Y:S01]  /*11aa0*/  ISETP.NE.AND P1, PT, R157, 0x2, PT ;  /* 0x000000029d00780c */ /* 0x000fe20003f25270 */
[-C--:B------:R-:W-:Y:S01]  /*11ab0*/  FMUL.FTZ R43, R97, R69.reuse ;  /* 0x00000045612b7220 */ /* 0x080fe20000410000 */
[----:B------:R1:W-:Y:S01]  /*11ac0*/  SYNCS.ARRIVE.TRANS64.RED.A1T0 RZ, [R4+URZ], RZ ;  /* 0x000000ff04ff79a7 */ /* 0x0003e2000810043f */
[-C--:B------:R-:W-:Y:S01]  /*11ad0*/  FMUL.FTZ R44, R100, R69.reuse ;  /* 0x00000045642c7220 */ /* 0x080fe20000410000 */
[----:B------:R-:W-:Y:S01]  /*11ae0*/  SEL R5, RZ, 0x1, P1 ;  /* 0x00000001ff057807 */ /* 0x000fe20000800000 */
        /* <DEDUP_REMOVED lines=58> */
[----:B------:R-:W-:Y:S01]  /*11e90*/  LOP3.LUT R158, R158, R5, RZ, 0x3c, !PT ;  /* 0x000000059e9e7212 */ /* 0x000fe200078e3cff */
[----:B------:R-:W-:Y:S01]  /*11ea0*/  UIADD3 UR39, UR39, 0x1, URZ ;  /* 0x0000000127277890 */ /* 0x000fe2000fffe03f */
[----:B-1----:R-:W-:-:S11]  /*11eb0*/  SEL R157, R157, RZ, P1 ;  /* 0x000000ff9d9d7207 */ /* 0x002fd60000800000 */
.L_x_590:
[----:B------:R-:W-:Y:S05]  /*11ec0*/  WARPSYNC.ALL ;  /* 0x0000000000007948 */ /* 0x000fea0003800000 */
[----:B------:R-:W1:Y:S08]  /*11ed0*/  S2UR UR38, SR_CgaCtaId ;  /* 0x00000000002679c3 */ /* 0x000e700000008800 */
[----:B------:R-:W-:Y:S06]  /*11ee0*/  BAR.SYNC.DEFER_BLOCKING 0x5, 0x180 ;  /* 0x0146000000007b1d */ /* 0x000fec0000010000 */
[----:B------:R-:W-:Y:S01]  /*11ef0*/  UMOV UR4, 0x400 ;  /* 0x0000040000047882 */ /* 0x000fe20000000000 */
[----:B------:R-:W-:Y:S01]  /*11f00*/  BSSY B0, `(.L_x_655) ;  /* 0x00002f0000007945 */ /* 0x000fe20003800000 */
[----:B-1----:R-:W-:-:S06]  /*11f10*/  ULEA UR4, UR38, UR4, 0x18 ;  /* 0x0000000426047291 */ /* 0x002fcc000f8ec03f */
[----:B------:R-:W-:-:S05]  /*11f20*/  IMAD.U32 R156, RZ, RZ, UR4 ;  /* 0x00000004ff9c7e24 */ /* 0x000fca000f8e00ff */
[----:B------:R1:W3:Y:S01]  /*11f30*/  LDS.128 R28, [R156+0x288d0] ;  /* 0x0288d0009c1c7984 */ /* 0x0002e20000000c00 */
[----:B------:R-:W-:Y:S06]  /*11f40*/  BAR.ARV 0x4, 0x180 ;  /* 0x0106000000007b1d */ /* 0x000fec0000002000 */
[----:B------:R-:W-:Y:S05]  /*11f50*/  @P0 BRA `(.L_x_656) ;  /* 0x0000002000a40947 */ /* 0x000fea0003800000 */
[----:B------:R-:W0:Y:S01]  /*11f60*/  LDL R4, [R1+0x20] ;  /* 0x0000200001047983 */ /* 0x000e220000100800 */
[----:B------:R-:W-:Y:S01]  /*11f70*/  ULDC UR4, c[0x0][0xad4] ;  /* 0x0002b50000047ab9 */ /* 0x000fe20000000800 */
[----:B------:R-:W-:Y:S01]  /*11f80*/  F2FP.BF16.F32.PACK_AB R34, R61, R60 ;  /* 0x0000003c3d22723e */ /* 0x000fe200000010ff */
[----:B------:R-:W4:Y:S01]  /*11f90*/  S2R R5, SR_SWINHI ;  /* 0x0000000000057919 */ /* 0x000f220000002f00 */
[----:B------:R-:W-:Y:S02]  /*11fa0*/  F2FP.BF16.F32.PACK_AB R36, R63, R62 ;  /* 0x0000003e3f24723e */ /* 0x000fe400000010ff */
[----:B------:R-:W-:Y:S02]  /*11fb0*/  MOV R92, R156 ;  /* 0x0000009c005c7202 */ /* 0x000fe40000000f00 */
[----:B----4-:R-:W-:-:S03]  /*11fc0*/  MOV R93, R5 ;  /* 0x00000005005d7202 */ /* 0x010fc60000000f00 */
[----:B0-----:R-:W-:-:S03]  /*11fd0*/  IMAD.WIDE R8, R4, 0x2, R92 ;  /* 0x0000000204087825 */ /* 0x001fc600078e025c */
[C---:B------:R-:W-:Y:S02]  /*11fe0*/  IADD3 R37, P0, R8.reuse, 0x40, RZ ;  /* 0x0000004008257810 */ /* 0x040fe40007f1e0ff */
[C---:B------:R-:W-:Y:S02]  /*11ff0*/  IADD3 R35, P5, R8.reuse, 0x20, RZ ;  /* 0x0000002008237810 */ /* 0x040fe40007fbe0ff */
[----:B------:R-:W-:Y:S01]  /*12000*/  IADD3 R39, P1, R8, 0x60, RZ ;  /* 0x0000006008277810 */ /* 0x000fe20007f3e0ff */
[--C-:B------:R-:W-:Y:S01]  /*12010*/  IMAD.X R25, RZ, RZ, R9.reuse, P0 ;  /* 0x000000ffff197224 */ /* 0x100fe200000e0609 */
[----:B------:R-:W-:Y:S01]  /*12020*/  ISETP.NE.AND P0, PT, R204, RZ, PT ;  /* 0x000000ffcc00720c */ /* 0x000fe20003f05270 */
[--C-:B------:R-:W-:Y:S01]  /*12030*/  IMAD.X R27, RZ, RZ, R9.reuse, P5 ;  /* 0x000000ffff1b7224 */ /* 0x100fe200028e0609 */
[----:B------:R-:W-:Y:S01]  /*12040*/  LOP3.LUT R11, R8, 0x380, RZ, 0xc0, !PT ;  /* 0x00000380080b7812 */ /* 0x000fe200078ec0ff */
[----:B------:R-:W-:Y:S01]  /*12050*/  IMAD.X R15, RZ, RZ, R9, P1 ;  /* 0x000000ffff0f7224 */ /* 0x000fe200008e0609 */
[----:B------:R-:W-:Y:S01]  /*12060*/  SEL R204, R204, UR4, P0 ;  /* 0x00000004cccc7c07 */ /* 0x000fe20008000000 */
[----:B------:R-:W-:Y:S05]  /*12070*/  WARPSYNC.ALL ;  /* 0x0000000000007948 */ /* 0x000fea0003800000 */
[----:B------:R-:W-:Y:S01]  /*12080*/  LOP3.LUT R4, R35, 0x380, RZ, 0xc0, !PT ;  /* 0x0000038023047812 */ /* 0x000fe200078ec0ff */
[----:B------:R-:W-:Y:S01]  /*12090*/  ULDC.64 UR6, c[0x0][0xc08] ;  /* 0x0003020000067ab9 */ /* 0x000fe20000000a00 */
[----:B------:R-:W-:Y:S01]  /*120a0*/  LOP3.LUT R10, R39, 0x380, RZ, 0xc0, !PT ;  /* 0x00000380270a7812 */ /* 0x000fe200078ec0ff */
[----:B------:R-:W-:Y:S01]  /*120b0*/  ULDC.64 UR4, c[0x0][0xc00] ;  /* 0x0003000000047ab9 */ /* 0x000fe20000000a00 */
[----:B------:R-:W-:-:S02]  /*120c0*/  LOP3.LUT R6, R37, 0x380, RZ, 0xc0, !PT ;  /* 0x0000038025067812 */ /* 0x000fc400078ec0ff */
[----:B------:R-:W-:Y:S02]  /*120d0*/  SHF.R.U64 R11, R11, 0x3, RZ ;  /* 0x000000030b0b7819 */ /* 0x000fe400000012ff */
[----:B------:R-:W-:Y:S02]  /*120e0*/  SHF.R.U64 R4, R4, 0x3, RZ ;  /* 0x0000000304047819 */ /* 0x000fe400000012ff */
[C---:B------:R-:W-:Y:S02]  /*120f0*/  IADD3 R95, P2, R8.reuse, 0x4000, RZ ;  /* 0x00004000085f7810 */ /* 0x040fe40007f5e0ff */
[----:B---3--:R-:W-:Y:S02]  /*12100*/  IADD3 R28, P5, R8, 0x4060, RZ ;  /* 0x00004060081c7810 */ /* 0x008fe40007fbe0ff */
[----:B------:R-:W-:Y:S01]  /*12110*/  SHF.R.U64 R10, R10, 0x3, RZ ;  /* 0x000000030a0a7819 */ /* 0x000fe200000012ff */
[----:B--2---:R-:W-:Y:S01]  /*12120*/  IMAD.X R13, RZ, RZ, R9, P2 ;  /* 0x000000ffff0d7224 */ /* 0x004fe200010e0609 */
[----:B------:R-:W-:-:S02]  /*12130*/  IADD3 R107, P4, R8, 0x4040, RZ ;  /* 0x00004040086b7810 */ /* 0x000fc40007f9e0ff */
[----:B------:R-:W-:Y:S02]  /*12140*/  SHF.R.U64 R6, R6, 0x3, RZ ;  /* 0x0000000306067819 */ /* 0x000fe400000012ff */
[----:B------:R-:W-:Y:S01]  /*12150*/  IADD3 R105, P3, R8, 0x4020, RZ ;  /* 0x0000402008697810 */ /* 0x000fe20007f7e0ff */
[--C-:B------:R-:W-:Y:S01]  /*12160*/  IMAD.X R5, RZ, RZ, R9.reuse, P4 ;  /* 0x000000ffff057224 */ /* 0x100fe200020e0609 */
[----:B------:R-:W-:Y:S02]  /*12170*/  LOP3.LUT R8, R11, R8, RZ, 0x3c, !PT ;  /* 0x000000080b087212 */ /* 0x000fe400078e3cff */
[----:B------:R-:W-:Y:S01]  /*12180*/  LOP3.LUT R26, R4, R35, RZ, 0x3c, !PT ;  /* 0x00000023041a7212 */ /* 0x000fe200078e3cff */
[----:B------:R-:W-:Y:S01]  /*12190*/  IMAD.X R7, RZ, RZ, R9, P3 ;  /* 0x000000ffff077224 */ /* 0x000fe200018e0609 */
[----:B------:R-:W-:Y:S02]  /*121a0*/  LOP3.LUT R14, R10, R39, RZ, 0x3c, !PT ;  /* 0x000000270a0e7212 */ /* 0x000fe400078e3cff */
[----:B------:R-:W-:-:S02]  /*121b0*/  LOP3.LUT R4, R95, 0x380, RZ, 0xc0, !PT ;  /* 0x000003805f047812 */ /* 0x000fc400078ec0ff */
[----:B------:R-:W-:Y:S02]  /*121c0*/  LOP3.LUT R11, R28, 0x380, RZ, 0xc0, !PT ;  /* 0x000003801c0b7812 */ /* 0x000fe400078ec0ff */
[----:B-----5:R-:W-:Y:S02]  /*121d0*/  LOP3.LUT R24, R6, R37, RZ, 0x3c, !PT ;  /* 0x0000002506187212 */ /* 0x020fe400078e3cff */
[----:B------:R-:W-:Y:S02]  /*121e0*/  LOP3.LUT R10, R107, 0x380, RZ, 0xc0, !PT ;  /* 0x000003806b0a7812 */ /* 0x000fe400078ec0ff */
[----:B------:R-:W-:Y:S02]  /*121f0*/  LOP3.LUT R6, R105, 0x380, RZ, 0xc0, !PT ;  /* 0x0000038069067812 */ /* 0x000fe400078ec0ff */
[----:B------:R-:W-:Y:S02]  /*12200*/  SHF.R.U64 R4, R4, 0x3, RZ ;  /* 0x0000000304047819 */ /* 0x000fe400000012ff */
[----:B------:R-:W-:-:S02]  /*12210*/  SHF.R.U64 R11, R11, 0x3, RZ ;  /* 0x000000030b0b7819 */ /* 0x000fc400000012ff */
[----:B------:R-:W-:Y:S02]  /*12220*/  SHF.R.U64 R10, R10, 0x3, RZ ;  /* 0x000000030a0a7819 */ /* 0x000fe400000012ff */
[----:B------:R-:W-:Y:S02]  /*12230*/  SHF.R.U64 R6, R6, 0x3, RZ ;  /* 0x0000000306067819 */ /* 0x000fe400000012ff */
[----:B------:R-:W-:Y:S02]  /*12240*/  LOP3.LUT R12, R4, R95, RZ, 0x3c, !PT ;  /* 0x0000005f040c7212 */ /* 0x000fe400078e3cff */
[----:B------:R-:W-:Y:S02]  /*12250*/  LOP3.LUT R32, R11, R28, RZ, 0x3c, !PT ;  /* 0x0000001c0b207212 */ /* 0x000fe400078e3cff */
[----:B------:R-:W-:Y:S02]  /*12260*/  IADD3.X R33, RZ, R9, RZ, P5, !PT ;  /* 0x00000009ff217210 */ /* 0x000fe40002ffe4ff */
[----:B------:R-:W-:-:S02]  /*12270*/  LOP3.LUT R4, R10, R107, RZ, 0x3c, !PT ;  /* 0x0000006b0a047212 */ /* 0x000fc400078e3cff */
[----:B------:R-:W-:Y:S02]  /*12280*/  MOV R28, R8 ;  /* 0x00000008001c7202 */ /* 0x000fe40000000f00 */
[----:B------:R-:W-:Y:S02]  /*12290*/  LOP3.LUT R6, R6, R105, RZ, 0x3c, !PT ;  /* 0x0000006906067212 */ /* 0x000fe400078e3cff */
[----:B------:R-:W-:Y:S02]  /*122a0*/  F2FP.BF16.F32.PACK_AB R8, R21, R20 ;  /* 0x000000141508723e */ /* 0x000fe400000010ff */
[----:B------:R-:W-:Y:S02]  /*122b0*/  F2FP.BF16.F32.PACK_AB R9, R71, R70 ;  /* 0x000000464709723e */ /* 0x000fe400000010ff */
[----:B------:R-:W-:Y:S02]  /*122c0*/  F2FP.BF16.F32.PACK_AB R10, R41, R40 ;  /* 0x00000028290a723e */ /* 0x000fe400000010ff */
[----:B------:R-:W-:Y:S01]  /*122d0*/  F2FP.BF16.F32.PACK_AB R11, R73, R72 ;  /* 0x00000048490b723e */ /* 0x000fe200000010ff */
[----:B------:R-:W-:Y:S01]  /*122e0*/  BAR.SYNC.DEFER_BLOCKING 0x1, 0x100 ;  /* 0x0044000000007b1d */ /* 0x000fe20000010000 */
[----:B------:R-:W-:-:S02]  /*122f0*/  MOV R95, R6 ;  /* 0x00000006005f7202 */ /* 0x000fc40000000f00 */
[----:B------:R-:W-:Y:S02]  /*12300*/  MOV R94, R4 ;  /* 0x00000004005e7202 */ /* 0x000fe40000000f00 */
[----:B------:R-:W-:Y:S02]  /*12310*/  MOV R37, R26 ;  /* 0x0000001a00257202 */ /* 0x000fe40000000f00 */
[----:B------:R-:W-:Y:S02]  /*12320*/  F2FP.BF16.F32.PACK_AB R4, R43, R42 ;  /* 0x0000002a2b04723e */ /* 0x000fe400000010ff */
[----:B------:R-:W-:Y:S02]  /*12330*/  F2FP.BF16.F32.PACK_AB R5, R75, R74 ;  /* 0x0000004a4b05723e */ /* 0x000fe400000010ff */
[----:B------:R-:W-:Y:S02]  /*12340*/  F2FP.BF16.F32.PACK_AB R6, R45, R44 ;  /* 0x0000002c2d06723e */ /* 0x000fe400000010ff */
[----:B------:R-:W-:-:S02]  /*12350*/  F2FP.BF16.F32.PACK_AB R7, R77, R76 ;  /* 0x0000004c4d07723e */ /* 0x000fc400000010ff */
[----:B------:R-:W-:Y:S02]  /*12360*/  MOV R38, R24 ;  /* 0x0000001800267202 */ /* 0x000fe40000000f00 */
[----:B------:R-:W-:Y:S02]  /*12370*/  MOV R39, R14 ;  /* 0x0000000e00277202 */ /* 0x000fe40000000f00 */
[----:B------:R-:W-:Y:S02]  /*12380*/  MOV R104, R12 ;  /* 0x0000000c00687202 */ /* 0x000fe40000000f00 */
[----:B------:R-:W-:Y:S02]  /*12390*/  F2FP.BF16.F32.PACK_AB R12, R51, R50 ;  /* 0x00000032330c723e */ /* 0x000fe400000010ff */
[----:B------:R-:W-:Y:S01]  /*123a0*/  F2FP.BF16.F32.PACK_AB R13, R83, R82 ;  /* 0x00000052530d723e */ /* 0x000fe200000010ff */
[----:B------:R0:W-:Y:S01]  /*123b0*/  STSM.16.M88.4 [R28], R8 ;  /* 0x000000081c007844 */ /* 0x0001e20000000200 */
[----:B------:R-:W-:-:S02]  /*123c0*/  F2FP.BF16.F32.PACK_AB R14, R53, R52 ;  /* 0x00000034350e723e */ /* 0x000fc400000010ff */
[----:B------:R-:W-:Y:S01]  /*123d0*/  F2FP.BF16.F32.PACK_AB R15, R85, R84 ;  /* 0x00000054550f723e */ /* 0x000fe200000010ff */
[----:B------:R2:W-:Y:S01]  /*123e0*/  STSM.16.M88.4 [R37], R4 ;  /* 0x0000000425007844 */ /* 0x0005e20000000200 */
[----:B------:R-:W-:Y:S02]  /*123f0*/  F2FP.BF16.F32.PACK_AB R24, R55, R54 ;  /* 0x000000363718723e */ /* 0x000fe400000010ff */
[----:B------:R-:W-:Y:S02]  /*12400*/  F2FP.BF16.F32.PACK_AB R25, R87, R86 ;  /* 0x000000565719723e */ /* 0x000fe400000010ff */
[----:B------:R-:W-:Y:S02]  /*12410*/  F2FP.BF16.F32.PACK_AB R26, R57, R56 ;  /* 0x00000038391a723e */ /* 0x000fe400000010ff */
[----:B------:R-:W-:Y:S02]  /*12420*/  F2FP.BF16.F32.PACK_AB R27, R89, R88 ;  /* 0x00000058591b723e */ /* 0x000fe400000010ff */
[----:B------:R-:W-:-:S02]  /*12430*/  F2FP.BF16.F32.PACK_AB R35, R97, R96 ;  /* 0x000000606123723e */ /* 0x000fc400000010ff */
[----:B------:R-:W-:Y:S02]  /*12440*/  ISETP.NE.U32.AND P0, PT, RZ, UR4, PT ;  /* 0x00000004ff007c0c */ /* 0x000fe4000bf05070 */
[----:B0-----:R-:W-:Y:S02]  /*12450*/  F2FP.BF16.F32.PACK_AB R8, R47, R46 ;  /* 0x0000002e2f08723e */ /* 0x001fe400000010ff */
[----:B------:R-:W-:Y:S02]  /*12460*/  F2FP.BF16.F32.PACK_AB R9, R79, R78 ;  /* 0x0000004e4f09723e */ /* 0x000fe400000010ff */
[----:B------:R-:W-:Y:S02]  /*12470*/  F2FP.BF16.F32.PACK_AB R10, R49, R48 ;  /* 0x00000030310a723e */ /* 0x000fe400000010ff */
[----:B------:R-:W-:Y:S02]  /*12480*/  F2FP.BF16.F32.PACK_AB R11, R81, R80 ;  /* 0x00000050510b723e */ /* 0x000fe400000010ff */
[----:B------:R-:W-:-:S02]  /*12490*/  MOV R28, R32 ;  /* 0x00000020001c7202 */ /* 0x000fc40000000f00 */
[----:B------:R-:W-:Y:S01]  /*124a0*/  F2FP.BF16.F32.PACK_AB R32, R59, R58 ;  /* 0x0000003a3b20723e */ /* 0x000fe200000010ff */
[----:B------:R0:W-:Y:S01]  /*124b0*/  STSM.16.M88.4 [R38], R8 ;  /* 0x0000000826007844 */ /* 0x0001e20000000200 */
[----:B------:R-:W-:Y:S02]  /*124c0*/  F2FP.BF16.F32.PACK_AB R33, R91, R90 ;  /* 0x0000005a5b21723e */ /* 0x000fe400000010ff */
[----:B--2---:R-:W-:Y:S01]  /*124d0*/  F2FP.BF16.F32.PACK_AB R37, R99, R98 ;  /* 0x000000626325723e */ /* 0x004fe200000010ff */
[----:B------:R2:W-:Y:S01]  /*124e0*/  STSM.16.M88.4 [R39], R12 ;  /* 0x0000000c27007844 */ /* 0x0005e20000000200 */
[----:B------:R-:W-:Y:S02]  /*124f0*/  F2FP.BF16.F32.PACK_AB R4, R67, R66 ;  /* 0x000000424304723e */ /* 0x000fe400000010ff */
[----:B------:R-:W-:Y:S01]  /*12500*/  F2FP.BF16.F32.PACK_AB R5, R103, R102 ;  /* 0x000000666705723e */ /* 0x000fe200000010ff */
[----:B------:R-:W-:Y:S01]  /*12510*/  STSM.16.M88.4 [R104], R24 ;  /* 0x0000001868007844 */ /* 0x000fe20000000200 */
[----:B------:R-:W-:-:S02]  /*12520*/  F2FP.BF16.F32.PACK_AB R6, R69, R68 ;  /* 0x000000444506723e */ /* 0x000fc400000010ff */
[----:B------:R-:W-:Y:S01]  /*12530*/  F2FP.BF16.F32.PACK_AB R7, R151, R150 ;  /* 0x000000969707723e */ /* 0x000fe200000010ff */
[----:B------:R-:W-:Y:S01]  /*12540*/  STSM.16.M88.4 [R95], R32 ;  /* 0x000000205f007844 */ /* 0x000fe20000000200 */
[----:B------:R-:W-:Y:S02]  /*12550*/  ISETP.NE.U32.AND P3, PT, RZ, UR6, PT ;  /* 0x00000006ff007c0c */ /* 0x000fe4000bf65070 */
[----:B------:R-:W-:Y:S01]  /*12560*/  ISETP.NE.AND.EX P0, PT, RZ, UR5, PT, P0 ;  /* 0x00000005ff007c0c */ /* 0x000fe2000bf05300 */
[----:B0-----:R-:W-:Y:S01]  /*12570*/  IMAD.MOV.U32 R10, RZ, RZ, RZ ;  /* 0x000000ffff0a7224 */ /* 0x001fe200078e00ff */
[----:B------:R-:W-:Y:S01]  /*12580*/  F2FP.BF16.F32.PACK_AB R38, R65, R64 ;  /* 0x000000404126723e */ /* 0x000fe200000010ff */
[----:B------:R-:W0:Y:S01]  /*12590*/  LDC R9, c[0x0][0xbe8] ;  /* 0x0002fa00ff097b82 */ /* 0x000e220000000800 */
[----:B--2---:R-:W-:Y:S02]  /*125a0*/  F2FP.BF16.F32.PACK_AB R39, R101, R100 ;  /* 0x000000646527723e */ /* 0x004fe400000010ff */
[----:B------:R-:W-:-:S03]  /*125b0*/  IADD3 R14, P1, R206, UR4, RZ ;  /* 0x00000004ce0e7c10 */ /* 0x000fc6000ff3e0ff */
[----:B------:R-:W-:Y:S01]  /*125c0*/  STSM.16.M88.4 [R94], R36 ;  /* 0x000000245e007844 */ /* 0x000fe20000000200 */
[----:B------:R-:W-:Y:S02]  /*125d0*/  ISETP.NE.AND.EX P3, PT, RZ, UR7, PT, P3 ;  /* 0x00000007ff007c0c */ /* 0x000fe4000bf65330 */
[----:B------:R-:W-:Y:S01]  /*125e0*/  IADD3.X R15, R207, UR5, RZ, P1, !PT ;  /* 0x00000005cf0f7c10 */ /* 0x000fe20008ffe4ff */
[----:B------:R2:W-:Y:S01]  /*125f0*/  STSM.16.M88.4 [R28], R4 ;  /* 0x000000041c007844 */ /* 0x0005e20000000200 */
[----:B------:R-:W-:Y:S09]  /*12600*/  BAR.SYNC.DEFER_BLOCKING 0x1, 0x100 ;  /* 0x0044000000007b1d */ /* 0x000ff20000010000 */
[----:B------:R-:W-:Y:S01]  /*12610*/  @P3 IADD3 R206, P1, R206, UR6, RZ ;  /* 0x00000006cece3c10 */ /* 0x000fe2000ff3e0ff */
[----:B------:R-:W-:-:S02]  /*12620*/  ULDC UR6, c[0x0][0xa88] ;  /* 0x0002a20000067ab9 */ /* 0x000fc40000000800 */
[----:B------:R-:W-:Y:S01]  /*12630*/  IMAD.U32 R8, RZ, RZ, UR6 ;  /* 0x00000006ff087e24 */ /* 0x000fe2000f8e00ff */
[----:B------:R-:W-:Y:S01]  /*12640*/  @P3 IADD3.X R207, R207, UR7, RZ, P1, !PT ;  /* 0x00000007cfcf3c10 */ /* 0x000fe20008ffe4ff */
[----:B------:R3:W5:Y:S04]  /*12650*/  @P0 LDG.E R10, desc[UR42][R14.64] ;  /* 0x0000002a0e0a0981 */ /* 0x000768000c1e1900 */
[----:B------:R3:W5:Y:S01]  /*12660*/  @P3 LDG.E R8, desc[UR42][R206.64] ;  /* 0x0000002ace083981 */ /* 0x000762000c1e1900 */
[----:B--2---:R-:W-:Y:S01]  /*12670*/  IMAD.MOV.U32 R6, RZ, RZ, 0x9b8 ;  /* 0x000009b8ff067424 */ /* 0x004fe200078e00ff */
[----:B------:R-:W-:Y:S02]  /*12680*/  ISETP.GT.AND P2, PT, R204, 0x1, PT ;  /* 0x00000001cc00780c */ /* 0x000fe40003f44270 */
[----:B0-----:R-:W-:-:S02]  /*12690*/  ISETP.NE.AND P1, PT, R9, 0x1, PT ;  /* 0x000000010900780c */ /* 0x001fc40003f25270 */
[----:B------:R-:W-:-:S04]  /*126a0*/  SEL R6, R6, 0x978, P2 ;  /* 0x0000097806067807 */ /* 0x000fc80001000000 */
[----:B------:R3:W0:Y:S08]  /*126b0*/  LDC.64 R24, c[0x0][R6+0x220] ;  /* 0x0000880006187b82 */ /* 0x0006300000000a00 */
[----:B------:R3:W2:Y:S08]  /*126c0*/  LDC.64 R26, c[0x0][R6+0x218] ;  /* 0x00008600061a7b82 */ /* 0x0006b00000000a00 */
[----:B------:R3:W4:Y:S01]  /*126d0*/  LDC.64 R12, c[0x0][R6+0x228] ;  /* 0x00008a00060c7b82 */ /* 0x0007220000000a00 */
[----:B------:R-:W-:Y:S05]  /*126e0*/  @P3 BRA `(.L_x_657) ;  /* 0x0000000000103947 */ /* 0x000fea0003800000 */
[----:B------:R-:W-:Y:S05]  /*126f0*/  @!P0 BRA `(.L_x_657) ;  /* 0x00000000000c8947 */ /* 0x000fea0003800000 */
[----:B------:R-:W3:Y:S04]  /*12700*/  LDG.E R5, desc[UR42][R14.64] ;  /* 0x0000002a0e057981 */ /* 0x000ee8000c1e1900 */
[----:B-----5:R-:W3:Y:S02]  /*12710*/  LDG.E R8, desc[UR42][R14.64+0x4] ;  /* 0x0000042a0e087981 */ /* 0x020ee4000c1e1900 */
[----:B---3--:R-:W-:-:S07]  /*12720*/  IMAD.IADD R8, R8, 0x1, -R5 ;  /* 0x0000000108087824 */ /* 0x008fce00078e0a05 */
.L_x_657:
[----:B---3--:R-:W3:Y:S01]  /*12730*/  LDL R15, [R1+0x1c] ;  /* 0x00001c00010f7983 */ /* 0x008ee20000100800 */
[----:B------:R-:W1:Y:S01]  /*12740*/  LDC.64 R6, c[0x0][R6+0x210] ;  /* 0x0000840006067b82 */ /* 0x000e620000000a00 */
[----:B------:R-:W-:Y:S02]  /*12750*/  ISETP.NE.U32.AND P0, PT, RZ, UR4, PT ;  /* 0x00000004ff007c0c */ /* 0x000fe4000bf05070 */
[----:B------:R-:W4:Y:S02]  /*12760*/  LDL R32, [R1+0x18] ;  /* 0x0000180001207983 */ /* 0x000f240000100800 */
[----:B------:R-:W-:-:S03]  /*12770*/  ISETP.NE.AND.EX P0, PT, RZ, UR5, PT, P0 ;  /* 0x00000005ff007c0c */ /* 0x000fc6000bf05300 */
[----:B------:R-:W1:Y:S01]  /*12780*/  @P1 LDC R14, c[0x0][0xbec] ;  /* 0x0002fb00ff0e1b82 */ /* 0x000e620000000800 */
[----:B------:R-:W-:Y:S02]  /*12790*/  SEL R205, R205, RZ, !P0 ;  /* 0x000000ffcdcd7207 */ /* 0x000fe40004000000 */
[----:B------:R-:W-:-:S03]  /*127a0*/  SEL R217, R217, RZ, !P0 ;  /* 0x000000ffd9d97207 */ /* 0x000fc60004000000 */
[----:B0-----:R-:W-:Y:S02]  /*127b0*/  IMAD R11, R25, R205, RZ ;  /* 0x000000cd190b7224 */ /* 0x001fe400078e02ff */
[----:B------:R-:W0:Y:S02]  /*127c0*/  @P1 LDC R33, c[0x0][0xbf0] ;  /* 0x0002fc00ff211b82 */ /* 0x000e240000000800 */
[C---:B------:R-:W-:Y:S02]  /*127d0*/  IMAD R217, R24.reuse, R217, R11 ;  /* 0x000000d918d97224 */ /* 0x040fe400078e020b */
[----:B------:R-:W-:-:S04]  /*127e0*/  IMAD.WIDE.U32 R24, R24, R205, RZ ;  /* 0x000000cd18187225 */ /* 0x000fc800078e00ff */
[----:B------:R-:W1:Y:S01]  /*127f0*/  LDC.64 R4, c[0x0][0xba8] ;  /* 0x0002ea00ff047b82 */ /* 0x000e620000000a00 */
[-C--:B--2---:R-:W-:Y:S02]  /*12800*/  IMAD R11, R27, R2.reuse, RZ ;  /* 0x000000021b0b7224 */ /* 0x084fe400078e02ff */
[----:B------:R-:W-:Y:S02]  /*12810*/  IMAD.IADD R217, R25, 0x1, R217 ;  /* 0x0000000119d97824 */ /* 0x000fe400078e02d9 */
[----:B------:R-:W-:-:S04]  /*12820*/  IMAD.WIDE.U32 R26, R26, R2, RZ ;  /* 0x000000021a1a7225 */ /* 0x000fc800078e00ff */
[----:B------:R-:W-:Y:S01]  /*12830*/  IMAD.IADD R28, R27, 0x1, R11 ;  /* 0x000000011b1c7824 */ /* 0x000fe200078e020b */
[--C-:B-----5:R-:W-:Y:S02]  /*12840*/  IADD3 R24, P0, P3, R24, R26, R10.reuse ;  /* 0x0000001a18187210 */ /* 0x120fe40007b1e00a */
[----:B------:R-:W-:Y:S01]  /*12850*/  SHF.R.S32.HI R11, RZ, 0x1f, R10 ;  /* 0x0000001fff0b7819 */ /* 0x000fe2000001140a */
[----:B-1----:R-:W1:Y:S08]  /*12860*/  @!P2 LDC R4, c[0x0][0xb50] ;  /* 0x0002d400ff04ab82 */ /* 0x002e700000000800 */
[----:B------:R-:W2:Y:S01]  /*12870*/  @!P2 LDC R5, c[0x0][0xb54] ;  /* 0x0002d500ff05ab82 */ /* 0x000ea20000000800 */
[----:B------:R-:W-:-:S02]  /*12880*/  IMAD R8, R8, R9, RZ ;  /* 0x0000000908087224 */ /* 0x000fc400078e02ff */
[----:B---3--:R-:W-:-:S04]  /*12890*/  IMAD R35, R208, 0x80, R15 ;  /* 0x00000080d0237824 */ /* 0x008fc800078e020f */
[----:B------:R-:W-:Y:S01]  /*128a0*/  @P1 IMAD.HI.U32 R14, R35, R14, RZ ;  /* 0x0000000e230e1227 */ /* 0x000fe200078e00ff */
[----:B------:R-:W-:-:S03]  /*128b0*/  SEL R15, R209, RZ, P2 ;  /* 0x000000ffd10f7207 */ /* 0x000fc60001000000 */
[----:B------:R-:W-:Y:S01]  /*128c0*/  IMAD.MOV.U32 R25, RZ, RZ, R35 ;  /* 0x000000ffff197224 */ /* 0x000fe200078e0023 */
[----:B0-----:R-:W-:Y:S01]  /*128d0*/  @P1 SHF.R.U32.HI R25, RZ, R33, R14 ;  /* 0x00000021ff191219 */ /* 0x001fe2000001160e */
[-C--:B----4-:R-:W-:Y:S02]  /*128e0*/  IMAD R27, R13, R15.reuse, RZ ;  /* 0x0000000f0d1b7224 */ /* 0x090fe400078e02ff */
[----:B------:R-:W-:-:S04]  /*128f0*/  IMAD.WIDE.U32 R12, R12, R15, RZ ;  /* 0x0000000f0c0c7225 */ /* 0x000fc800078e00ff */
[----:B------:R-:W-:Y:S01]  /*12900*/  IMAD.MOV R26, RZ, RZ, -R25 ;  /* 0x000000ffff1a7224 */ /* 0x000fe200078e0a19 */
[----:B------:R-:W-:Y:S01]  /*12910*/  IADD3.X R14, R217, R28, R11, P0, P3 ;  /* 0x0000001cd90e7210 */ /* 0x000fe200007e640b */
[----:B------:R-:W-:Y:S02]  /*12920*/  IMAD.IADD R27, R13, 0x1, R27 ;  /* 0x000000010d1b7824 */ /* 0x000fe400078e021b */
[----:B------:R-:W-:Y:S01]  /*12930*/  IMAD R15, R9, R26, R35 ;  /* 0x0000001a090f7224 */ /* 0x000fe200078e0223 */
[----:B------:R-:W-:Y:S02]  /*12940*/  IADD3 R12, P0, P3, R25, R24, R12 ;  /* 0x00000018190c7210 */ /* 0x000fe40007b1e00c */
[----:B------:R-:W-:Y:S01]  /*12950*/  SHF.R.S32.HI R13, RZ, 0x1f, R25 ;  /* 0x0000001fff0d7819 */ /* 0x000fe20000011419 */
[----:B------:R-:W-:Y:S01]  /*12960*/  IMAD R7, R7, R15, RZ ;  /* 0x0000000f07077224 */ /* 0x000fe200078e02ff */
[----:B------:R-:W-:Y:S02]  /*12970*/  SHF.R.S32.HI R25, RZ, 0x1f, R15 ;  /* 0x0000001fff197819 */ /* 0x000fe4000001140f */
[----:B------:R-:W-:-:S03]  /*12980*/  IADD3.X R13, R13, R14, R27, P0, P3 ;  /* 0x0000000e0d0d7210 */ /* 0x000fc600007e641b */
[C---:B------:R-:W-:Y:S02]  /*12990*/  IMAD R25, R6.reuse, R25, R7 ;  /* 0x0000001906197224 */ /* 0x040fe400078e0207 */
[----:B------:R-:W-:-:S04]  /*129a0*/  IMAD.WIDE.U32 R6, R6, R15, R12 ;  /* 0x0000000f06067225 */ /* 0x000fc800078e000c */
[----:B------:R-:W-:Y:S01]  /*129b0*/  IMAD.IADD R7, R7, 0x1, R25 ;  /* 0x0000000107077824 */ /* 0x000fe200078e0219 */
[----:B-1----:R-:W-:-:S04]  /*129c0*/  LEA R4, P0, R6, R4, 0x2 ;  /* 0x0000000406047211 */ /* 0x002fc800078010ff */
[----:B--2---:R-:W-:Y:S01]  /*129d0*/  LEA.HI.X R14, R6, R5, R7, 0x2, P0 ;  /* 0x00000005060e7211 */ /* 0x004fe200000f1407 */
[----:B------:R-:W-:Y:S01]  /*129e0*/  SHFL.IDX PT, R12, R4, 0x1, 0x1c1f ;  /* 0x003c1f00040c7f89 */ /* 0x000fe200000e0000 */
[----:B------:R-:W-:-:S03]  /*129f0*/  IMAD R25, R208, 0x80, R32 ;  /* 0x00000080d0197824 */ /* 0x000fc600078e0220 */
[----:B------:R-:W-:Y:S04]  /*12a00*/  SHFL.IDX PT, R6, R4, RZ, 0x1c1f ;  /* 0x001c1fff04067589 */ /* 0x000fe800000e0000 */
[----:B------:R-:W0:Y:S04]  /*12a10*/  SHFL.IDX PT, R7, R14, RZ, 0x1c1f ;  /* 0x001c1fff0e077589 */ /* 0x000e2800000e0000 */
[----:B------:R-:W1:Y:S01]  /*12a20*/  SHFL.IDX PT, R13, R14, 0x1, 0x1c1f ;  /* 0x003c1f000e0d7f89 */ /* 0x000e6200000e0000 */
[----:B------:R-:W-:Y:S01]  /*12a30*/  LOP3.LUT P0, RZ, R218, 0x3, RZ, 0xc0, !PT ;  /* 0x00000003daff7812 */ /* 0x000fe2000780c0ff */
[----:B------:R-:W-:-:S03]  /*12a40*/  VIADD R5, R25, 0x8 ;  /* 0x0000000819057836 */ /* 0x000fc60000000000 */
[-C--:B------:R-:W-:Y:S02]  /*12a50*/  ISETP.GE.OR P3, PT, R25, R8.reuse, P0 ;  /* 0x000000081900720c */ /* 0x080fe40000766670 */
[----:B------:R-:W-:-:S11]  /*12a60*/  ISETP.GE.OR P0, PT, R5, R8, P0 ;  /* 0x000000080500720c */ /* 0x000fd60000706670 */
[----:B0-----:R0:W-:Y:S04]  /*12a70*/  @!P3 ST.E desc[UR42][R6.64], R3 ;  /* 0x000000030600b985 */ /* 0x0011e8000c10192a */
[----:B-1----:R0:W-:Y:S01]  /*12a80*/  @!P0 ST.E desc[UR42][R12.64], R0 ;  /* 0x000000000c008985 */ /* 0x0021e2000c10192a */
[----:B------:R-:W-:Y:S05]  /*12a90*/  @P2 BRA `(.L_x_658) ;  /* 0x0000000800a02947 */ /* 0x000fea0003800000 */
[----:B------:R-:W-:Y:S01]  /*12aa0*/  SHF.L.U32 R32, R153, 0x6, RZ ;  /* 0x0000000699207819 */ /* 0x000fe200000006ff */
[----:B0-----:R-:W0:Y:S01]  /*12ab0*/  @P1 LDC R13, c[0x0][0xbec] ;  /* 0x0002fb00ff0d1b82 */ /* 0x001e220000000800 */
[----:B------:R-:W-:-:S03]  /*12ac0*/  ULDC.64 UR4, c[0x0][0xaa0] ;  /* 0x0002a80000047ab9 */ /* 0x000fc60000000a00 */
[----:B------:R-:W-:-:S04]  /*12ad0*/  IMAD.IADD R3, R16, 0x1, R32 ;  /* 0x0000000110037824 */ /* 0x000fc800078e0220 */
[----:B------:R-:W-:Y:S01]  /*12ae0*/  IMAD.WIDE R92, R3, 0x2, R92 ;  /* 0x00000002035c7825 */ /* 0x000fe200078e025c */
[----:B------:R-:W1:Y:S02]  /*12af0*/  @P1 LDC R21, c[0x0][0xbf0] ;  /* 0x0002fc00ff151b82 */ /* 0x000e640000000800 */
[C---:B------:R-:W-:Y:S02]  /*12b00*/  IADD3 R33, P0, R92.reuse, 0x2000, RZ ;  /* 0x000020005c217810 */ /* 0x040fe40007f1e0ff */
[----:B------:R-:W-:Y:S02]  /*12b10*/  IADD3 R25, P5, R92, 0x1000, RZ ;  /* 0x000010005c197810 */ /* 0x000fe40007fbe0ff */
[----:B------:R-:W-:Y:S02]  /*12b20*/  LOP3.LUT R32, R33, 0x380, RZ, 0xc0, !PT ;  /* 0x0000038021207812 */ /* 0x000fe400078ec0ff */
[----:B------:R-:W-:Y:S02]  /*12b30*/  LOP3.LUT R24, R25, 0x380, RZ, 0xc0, !PT ;  /* 0x0000038019187812 */ /* 0x000fe400078ec0ff */
[----:B------:R-:W-:-:S02]  /*12b40*/  SHF.R.U64 R32, R32, 0x3, RZ ;  /* 0x0000000320207819 */ /* 0x000fc400000012ff */
[----:B------:R-:W-:Y:S02]  /*12b50*/  SHF.R.U64 R24, R24, 0x3, RZ ;  /* 0x0000000318187819 */ /* 0x000fe400000012ff */
[----:B------:R-:W-:Y:S01]  /*12b60*/  LOP3.LUT R32, R32, R33, RZ, 0x3c, !PT ;  /* 0x0000002120207212 */ /* 0x000fe200078e3cff */
[--C-:B------:R-:W-:Y:S01]  /*12b70*/  IMAD.X R33, RZ, RZ, R93.reuse, P0 ;  /* 0x000000ffff217224 */ /* 0x100fe200000e065d */
[----:B------:R-:W-:Y:S02]  /*12b80*/  IADD3 R3, P0, R92, 0x7000, RZ ;  /* 0x000070005c037810 */ /* 0x000fe40007f1e0ff */
[----:B------:R-:W-:Y:S01]  /*12b90*/  LOP3.LUT R24, R24, R25, RZ, 0x3c, !PT ;  /* 0x0000001918187212 */ /* 0x000fe200078e3cff */
[--C-:B------:R-:W-:Y:S01]  /*12ba0*/  IMAD.X R25, RZ, RZ, R93.reuse, P5 ;  /* 0x000000ffff197224 */ /* 0x100fe200028e065d */
[C---:B------:R-:W-:Y:S01]  /*12bb0*/  IADD3 R37, P2, R92.reuse, 0x3000, RZ ;  /* 0x000030005c257810 */ /* 0x040fe20007f5e0ff */
[----:B------:R-:W-:Y:S01]  /*12bc0*/  IMAD R11, R11, UR4, RZ ;  /* 0x000000040b0b7c24 */ /* 0x000fe2000f8e02ff */
[C---:B------:R-:W-:Y:S01]  /*12bd0*/  IADD3 R41, P3, R92.reuse, 0x4000, RZ ;  /* 0x000040005c297810 */ /* 0x040fe20007f7e0ff */
[----:B------:R-:W-:Y:S01]  /*12be0*/  IMAD.X R53, RZ, RZ, R93, P0 ;  /* 0x000000ffff357224 */ /* 0x000fe200000e065d */
[C---:B------:R-:W-:Y:S01]  /*12bf0*/  IADD3 R45, P4, R92.reuse, 0x5000, RZ ;  /* 0x000050005c2d7810 */ /* 0x040fe20007f9e0ff */
[----:B------:R-:W5:Y:S01]  /*12c00*/  LD.E.128 R24, desc[UR42][R24.64] ;  /* 0x0000002a18187980 */ /* 0x000f62000c101d00 */
[----:B------:R-:W-:-:S02]  /*12c10*/  IADD3 R49, P5, R92, 0x6000, RZ ;  /* 0x000060005c317810 */ /* 0x000fc40007fbe0ff */
[----:B------:R-:W-:Y:S01]  /*12c20*/  LOP3.LUT R0, R3, 0x380, RZ, 0xc0, !PT ;  /* 0x0000038003007812 */ /* 0x000fe200078ec0ff */
[----:B------:R-:W5:Y:S01]  /*12c30*/  LD.E.128 R32, desc[UR42][R32.64] ;  /* 0x0000002a20207980 */ /* 0x000f62000c101d00 */
[----:B------:R-:W-:Y:S02]  /*12c40*/  LOP3.LUT R36, R37, 0x380, RZ, 0xc0, !PT ;  /* 0x0000038025247812 */ /* 0x000fe400078ec0ff */
[----:B------:R-:W-:Y:S02]  /*12c50*/  LOP3.LUT R40, R41, 0x380, RZ, 0xc0, !PT ;  /* 0x0000038029287812 */ /* 0x000fe400078ec0ff */
[----:B------:R-:W-:Y:S02]  /*12c60*/  LOP3.LUT R44, R45, 0x380, RZ, 0xc0, !PT ;  /* 0x000003802d2c7812 */ /* 0x000fe400078ec0ff */
[----:B------:R-:W-:Y:S02]  /*12c70*/  LOP3.LUT R48, R49, 0x380, RZ, 0xc0, !PT ;  /* 0x0000038031307812 */ /* 0x000fe400078ec0ff */
[----:B------:R-:W-:-:S02]  /*12c80*/  SHF.R.U64 R0, R0, 0x3, RZ ;  /* 0x0000000300007819 */ /* 0x000fc400000012ff */
[----:B------:R-:W-:Y:S02]  /*12c90*/  LOP3.LUT R5, R92, 0x380, RZ, 0xc0, !PT ;  /* 0x000003805c057812 */ /* 0x000fe400078ec0ff */
[----:B------:R-:W-:Y:S02]  /*12ca0*/  SHF.R.U64 R36, R36, 0x3, RZ ;  /* 0x0000000324247819 */ /* 0x000fe400000012ff */
[----:B------:R-:W-:Y:S02]  /*12cb0*/  SHF.R.U64 R40, R40, 0x3, RZ ;  /* 0x0000000328287819 */ /* 0x000fe400000012ff */
[----:B------:R-:W-:Y:S02]  /*12cc0*/  SHF.R.U64 R44, R44, 0x3, RZ ;  /* 0x000000032c2c7819 */ /* 0x000fe400000012ff */
[----:B------:R-:W-:Y:S02]  /*12cd0*/  SHF.R.U64 R48, R48, 0x3, RZ ;  /* 0x0000000330307819 */ /* 0x000fe400000012ff */
[----:B------:R-:W-:Y:S01]  /*12ce0*/  LOP3.LUT R52, R0, R3, RZ, 0x3c, !PT ;  /* 0x0000000300347212 */ /* 0x000fe200078e3cff */
[C---:B------:R-:W-:Y:S01]  /*12cf0*/  IMAD R3, R10.reuse, UR5, R11 ;  /* 0x000000050a037c24 */ /* 0x040fe2000f8e020b */
[----:B------:R-:W-:Y:S01]  /*12d00*/  SHF.R.U64 R5, R5, 0x3, RZ ;  /* 0x0000000305057819 */ /* 0x000fe200000012ff */
[----:B------:R-:W-:Y:S01]  /*12d10*/  IMAD.WIDE.U32 R10, R10, UR4, RZ ;  /* 0x000000040a0a7c25 */ /* 0x000fe2000f8e00ff */
[----:B------:R-:W-:Y:S01]  /*12d20*/  LOP3.LUT R36, R36, R37, RZ, 0x3c, !PT ;  /* 0x0000002524247212 */ /* 0x000fe200078e3cff */
[----:B------:R-:W-:Y:S01]  /*12d30*/  ULDC.64 UR4, c[0x0][0xae8] ;  /* 0x0002ba0000047ab9 */ /* 0x000fe20000000a00 */
[----:B------:R-:W-:Y:S01]  /*12d40*/  LOP3.LUT R40, R40, R41, RZ, 0x3c, !PT ;  /* 0x0000002928287212 */ /* 0x000fe200078e3cff */
[--C-:B------:R-:W-:Y:S01]  /*12d50*/  IMAD.X R37, RZ, RZ, R93.reuse, P2 ;  /* 0x000000ffff257224 */ /* 0x100fe200010e065d */
[----:B------:R-:W-:Y:S01]  /*12d60*/  LOP3.LUT R44, R44, R45, RZ, 0x3c, !PT ;  /* 0x0000002d2c2c7212 */ /* 0x000fe200078e3cff */
[--C-:B------:R-:W-:Y:S01]  /*12d70*/  IMAD.X R41, RZ, RZ, R93.reuse, P3 ;  /* 0x000000ffff297224 */ /* 0x100fe200018e065d */
[----:B------:R-:W-:Y:S01]  /*12d80*/  LOP3.LUT R48, R48, R49, RZ, 0x3c, !PT ;  /* 0x0000003130307212 */ /* 0x000fe200078e3cff */
[--C-:B------:R-:W-:Y:S01]  /*12d90*/  IMAD.X R45, RZ, RZ, R93.reuse, P4 ;  /* 0x000000ffff2d7224 */ /* 0x100fe200020e065d */
[----:B------:R-:W-:Y:S01]  /*12da0*/  LOP3.LUT R92, R5, R92, RZ, 0x3c, !PT ;  /* 0x0000005c055c7212 */ /* 0x000fe200078e3cff */
[----:B------:R-:W-:Y:S01]  /*12db0*/  IMAD.X R49, RZ, RZ, R93, P5 ;  /* 0x000000ffff317224 */ /* 0x000fe200028e065d */
[----:B------:R-:W5:Y:S01]  /*12dc0*/  LD.E.128 R36, desc[UR42][R36.64] ;  /* 0x0000002a24247980 */ /* 0x000f62000c101d00 */
[----:B------:R-:W-:-:S02]  /*12dd0*/  IMAD.IADD R11, R11, 0x1, R3 ;  /* 0x000000010b0b7824 */ /* 0x000fc400078e0203 */
[----:B------:R-:W-:Y:S01]  /*12de0*/  IMAD R3, R203, 0x20, R153 ;  /* 0x00000020cb037824 */ /* 0x000fe200078e0299 */
[----:B------:R2:W5:Y:S01]  /*12df0*/  LD.E.128 R4, desc[UR42][R92.64] ;  /* 0x0000002a5c047980 */ /* 0x000562000c101d00 */
[----:B------:R-:W-:Y:S01]  /*12e00*/  IMAD.WIDE.U32 R10, R2, UR4, R10 ;  /* 0x00000004020a7c25 */ /* 0x000fe2000f8e000a */
[----:B------:R-:W-:Y:S02]  /*12e10*/  SHF.R.S32.HI R0, RZ, 0x1f, R205 ;  /* 0x0000001fff007819 */ /* 0x000fe400000114cd */
[----:B------:R-:W5:Y:S01]  /*12e20*/  LD.E.128 R40, desc[UR42][R40.64] ;  /* 0x0000002a28287980 */ /* 0x000f62000c101d00 */
[----:B------:R-:W-:-:S03]  /*12e30*/  IMAD R14, R208, 0x80, R3 ;  /* 0x00000080d00e7824 */ /* 0x000fc600078e0203 */
[----:B------:R-:W5:Y:S01]  /*12e40*/  LD.E.128 R44, desc[UR42][R44.64] ;  /* 0x0000002a2c2c7980 */ /* 0x000f62000c101d00 */
[----:B------:R-:W-:Y:S01]  /*12e50*/  IMAD R11, R2, UR5, R11 ;  /* 0x00000005020b7c24 */ /* 0x000fe2000f8e020b */
[----:B------:R-:W-:Y:S02]  /*12e60*/  ULDC.64 UR4, c[0x0][0xaf0] ;  /* 0x0002bc0000047ab9 */ /* 0x000fe40000000a00 */
[----:B------:R-:W5:Y:S04]  /*12e70*/  LD.E.128 R48, desc[UR42][R48.64] ;  /* 0x0000002a30307980 */ /* 0x000f68000c101d00 */
[----:B------:R-:W5:Y:S01]  /*12e80*/  LD.E.128 R52, desc[UR42][R52.64] ;  /* 0x0000002a34347980 */ /* 0x000f62000c101d00 */
[----:B------:R-:W-:Y:S01]  /*12e90*/  @!PT LDS RZ, [RZ] ;  /* 0x00000000fffff984 */ /* 0x000fe20000000800 */
[----:B------:R-:W-:Y:S01]  /*12ea0*/  @!PT LDS RZ, [RZ] ;  /* 0x00000000fffff984 */ /* 0x000fe20000000800 */
[----:B------:R-:W-:Y:S01]  /*12eb0*/  @!PT LDS RZ, [RZ] ;  /* 0x00000000fffff984 */ /* 0x000fe20000000800 */
[----:B------:R-:W-:Y:S01]  /*12ec0*/  @!PT LDS RZ, [RZ] ;  /* 0x00000000fffff984 */ /* 0x000fe20000000800 */
[----:B------:R3:W-:Y:S06]  /*12ed0*/  MEMBAR.ALL.CTA ;  /* 0x0000000000007992 */ /* 0x0007ec0000008000 */
[----:B---3--:R-:W3:Y:S01]  /*12ee0*/  FENCE.VIEW.ASYNC.S ;  /* 0x00000000000073c6 */ /* 0x008ee20000000000 */
[----:B------:R-:W-:-:S02]  /*12ef0*/  IMAD R2, R0, UR4, RZ ;  /* 0x0000000400027c24 */ /* 0x000fc4000f8e02ff */
[----:B0-----:R-:W-:-:S04]  /*12f00*/  @P1 IMAD.HI.U32 R0, R14, R13, RZ ;  /* 0x0000000d0e001227 */ /* 0x001fc800078e00ff */
[----:B------:R-:W-:Y:S01]  /*12f10*/  IMAD.MOV.U32 R13, RZ, RZ, R14 ;  /* 0x000000ffff0d7224 */ /* 0x000fe200078e000e */
[----:B-1----:R-:W-:Y:S01]  /*12f20*/  @P1 SHF.R.U32.HI R13, RZ, R21, R0 ;  /* 0x00000015ff0d1219 */ /* 0x002fe20000011600 */
[C---:B------:R-:W-:Y:S02]  /*12f30*/  IMAD R15, R205.reuse, UR5, R2 ;  /* 0x00000005cd0f7c24 */ /* 0x040fe4000f8e0202 */
[----:B------:R-:W-:Y:S01]  /*12f40*/  IMAD.WIDE.U32 R2, R205, UR4, R10 ;  /* 0x00000004cd027c25 */ /* 0x000fe2000f8e000a */
[----:B------:R-:W-:Y:S01]  /*12f50*/  IADD3 R12, -R13, RZ, RZ ;  /* 0x000000ff0d0c7210 */ /* 0x000fe20007ffe1ff */
[----:B------:R-:W-:Y:S01]  /*12f60*/  ULDC.64 UR4, c[0x0][0xae0] ;  /* 0x0002b80000047ab9 */ /* 0x000fe20000000a00 */
[----:B------:R-:W-:Y:S01]  /*12f70*/  SHF.R.S32.HI R10, RZ, 0x1f, R13 ;  /* 0x0000001fff0a7819 */ /* 0x000fe2000001140d */
[----:B------:R-:W-:Y:S02]  /*12f80*/  VIADD R0, R156, 0x28820 ;  /* 0x000288209c007836 */ /* 0x000fe40000000000 */
[----:B------:R-:W-:-:S02]  /*12f90*/  IMAD R9, R9, R12, R14 ;  /* 0x0000000c09097224 */ /* 0x000fc400078e020e */
[----:B------:R-:W-:Y:S01]  /*12fa0*/  IMAD.IADD R3, R3, 0x1, R15 ;  /* 0x0000000103037824 */ /* 0x000fe200078e020f */
[----:B------:R-:W-:Y:S01]  /*12fb0*/  PRMT R0, RZ, 0x654, R0 ;  /* 0x00000654ff007816 */ /* 0x000fe20000000000 */
[----:B------:R-:W-:Y:S02]  /*12fc0*/  IMAD R10, R10, UR4, RZ ;  /* 0x000000040a0a7c24 */ /* 0x000fe4000f8e02ff */
[C---:B------:R-:W-:Y:S01]  /*12fd0*/  IMAD.WIDE.U32 R2, R13.reuse, UR4, R2 ;  /* 0x000000040d027c25 */ /* 0x040fe2000f8e0002 */
[----:B---3--:R0:W-:Y:S03]  /*12fe0*/  SYNCS.ARRIVE.TRANS64.RED.A1T0 RZ, [R0+URZ], RZ ;  /* 0x000000ff00ff79a7 */ /* 0x0081e6000810043f */
[----:B------:R-:W-:Y:S01]  /*12ff0*/  IMAD R11, R13, UR5, R10 ;  /* 0x000000050d0b7c24 */ /* 0x000fe2000f8e020a */
[----:B------:R-:W-:Y:S01]  /*13000*/  ULDC.64 UR4, c[0x0][0xad8] ;  /* 0x0002b60000047ab9 */ /* 0x000fe20000000a00 */
[----:B0-----:R-:W-:-:S02]  /*13010*/  SHF.R.S32.HI R0, RZ, 0x1f, R9 ;  /* 0x0000001fff007819 */ /* 0x001fc40000011409 */
[----:B------:R-:W-:-:S03]  /*13020*/  IMAD.IADD R3, R3, 0x1, R11 ;  /* 0x0000000103037824 */ /* 0x000fc600078e020b */
[----:B------:R-:W-:Y:S02]  /*13030*/  IMAD R0, R0, UR4, RZ ;  /* 0x0000000400007c24 */ /* 0x000fe4000f8e02ff */
[----:B------:R-:W-:-:S04]  /*13040*/  IMAD.WIDE.U32 R2, R9, UR4, R2 ;  /* 0x0000000409027c25 */ /* 0x000fc8000f8e0002 */
[----:B------:R-:W-:Y:S01]  /*13050*/  IMAD R9, R9, UR5, R0 ;  /* 0x0000000509097c24 */ /* 0x000fe2000f8e0200 */
[----:B------:R-:W-:Y:S02]  /*13060*/  ULDC.64 UR4, c[0x0][0xa80] ;  /* 0x0002a00000047ab9 */ /* 0x000fe40000000a00 */
[----:B------:R-:W-:Y:S01]  /*13070*/  LEA R0, P0, R2, UR4, 0x1 ;  /* 0x0000000402007c11 */ /* 0x000fe2000f8008ff */
[----:B------:R-:W-:Y:S01]  /*13080*/  IMAD.IADD R3, R3, 0x1, R9 ;  /* 0x0000000103037824 */ /* 0x000fe200078e0209 */
[----:B------:R-:W-:Y:S01]  /*13090*/  UMOV UR4, 0xffffffff ;  /* 0xffffffff00047882 */ /* 0x000fe20000000000 */
[----:B------:R-:W-:-:S03]  /*130a0*/  IMAD R9, R208, 0x80, R153 ;  /* 0x00000080d0097824 */ /* 0x000fc600078e0299 */
[----:B------:R-:W-:Y:S01]  /*130b0*/  LEA.HI.X R2, R2, UR5, R3, 0x1, P0 ;  /* 0x0000000502027c11 */ /* 0x000fe200080f0c03 */
[----:B--2---:R-:W-:Y:S06]  /*130c0*/  BRA.DIV UR4, `(.L_x_659) ;  /* 0x000000a204a07947 */ /* 0x004fec000b800000 */
[----:B------:R0:W1:Y:S04]  /*130d0*/  SHFL.IDX PT, R3, R2, RZ, 0x181f ;  /* 0x00181fff02037589 */ /* 0x00006800000e0000 */
[----:B------:R0:W2:Y:S02]  /*130e0*/  SHFL.IDX PT, R14, R0, RZ, 0x181f ;  /* 0x00181fff000e7589 */ /* 0x0000a400000e0000 */
.L_x_879:
[----:B------:R-:W-:Y:S01]  /*130f0*/  ISETP.GE.AND P0, PT, R9, R8, PT ;  /* 0x000000080900720c */ /* 0x000fe20003f06270 */
[----:B------:R-:W-:-:S12]  /*13100*/  BSSY B1, `(.L_x_660) ;  /* 0x000000b000017945 */ /* 0x000fd80003800000 */
[----:B------:R-:W-:Y:S05]  /*13110*/  @P0 BRA `(.L_x_661) ;  /* 0x0000000000240947 */ /* 0x000fea0003800000 */
[----:B------:R-:W-:Y:S02]  /*13120*/  ULDC UR4, c[0x0][0xac8] ;  /* 0x0002b20000047ab9 */ /* 0x000fe40000000800 */
[----:B------:R-:W-:Y:S02]  /*13130*/  ISETP.GE.AND P0, PT, R16, UR4, PT ;  /* 0x0000000410007c0c */ /* 0x000fe4000bf06270 */
[----:B------:R-:W-:-:S11]  /*13140*/  ISETP.GE.AND P1, PT, R23, UR4, PT ;  /* 0x0000000417007c0c */ /* 0x000fd6000bf26270 */
[CC--:B--2---:R-:W-:Y:S02]  /*13150*/  @!P0 LEA R10, P2, R16.reuse, R14.reuse, 0x1 ;  /* 0x0000000e100a8211 */ /* 0x0c4fe400078408ff */
[C---:B------:R-:W-:Y:S02]  /*13160*/  @!P1 LEA R14, P3, R23.reuse, R14, 0x1 ;  /* 0x0000000e170e9211 */ /* 0x040fe400078608ff */
[-C--:B-1----:R-:W-:Y:S02]  /*13170*/  @!P0 LEA.HI.X R11, R16, R3.reuse, R17, 0x1, P2 ;  /* 0x00000003100b8211 */ /* 0x082fe400010f0c11 */
[----:B------:R-:W-:-:S03]  /*13180*/  @!P1 LEA.HI.X R15, R23, R3, R22, 0x1, P3 ;  /* 0x00000003170f9211 */ /* 0x000fc600018f0c16 */
[----:B-----5:R3:W-:Y:S04]  /*13190*/  @!P0 ST.E.128 desc[UR42][R10.64], R4 ;  /* 0x000000040a008985 */ /* 0x0207e8000c101d2a */
[----:B------:R3:W-:Y:S02]  /*131a0*/  @!P1 ST.E.128 desc[UR42][R14.64], R40 ;  /* 0x000000280e009985 */ /* 0x0007e4000c101d2a */
.L_x_661:
[----:B------:R-:W-:Y:S05]  /*131b0*/  BSYNC B1 ;  /* 0x0000000000017941 */ /* 0x000fea0003800000 */
.L_x_660:
[----:B------:R-:W-:-:S03]  /*131c0*/  UMOV UR4, 0xffffffff ;  /* 0xffffffff00047882 */ /* 0x000fc60000000000 */
[----:B------:R-:W-:Y:S05]  /*131d0*/  BRA.DIV UR4, `(.L_x_662) ;  /* 0x000000a204907947 */ /* 0x000fea000b800000 */
[----:B-1----:R1:W4:Y:S04]  /*131e0*/  SHFL.IDX PT, R3, R2, 0x1, 0x181f ;  /* 0x00381f0002037f89 */ /* 0x00232800000e0000 */
[----:B--23--:R1:W2:Y:S02]  /*131f0*/  SHFL.IDX PT, R14, R0, 0x1, 0x181f ;  /* 0x00381f00000e7f89 */ /* 0x00c2a400000e0000 */
.L_x_883:
[----:B-----5:R-:W-:Y:S01]  /*13200*/  VIADD R5, R9, 0x20 ;  /* 0x0000002009057836 */ /* 0x020fe20000000000 */
[----:B------:R-:W-:Y:S04]  /*13210*/  BSSY B1, `(.L_x_663) ;  /* 0x000000c000017945 */ /* 0x000fe80003800000 */
[----:B------:R-:W-:-:S13]  /*13220*/  ISETP.GE.AND P0, PT, R5, R8, PT ;  /* 0x000000080500720c */ /* 0x000fda0003f06270 */
[----:B------:R-:W-:Y:S05]  /*13230*/  @P0 BRA `(.L_x_664) ;  /* 0x0000000000240947 */ /* 0x000fea0003800000 */
[----:B------:R-:W-:Y:S02]  /*13240*/  ULDC UR4, c[0x0][0xac8] ;  /* 0x0002b20000047ab9 */ /* 0x000fe40000000800 */
[----:B------:R-:W-:Y:S02]  /*13250*/  ISETP.GE.AND P2, PT, R16, UR4, PT ;  /* 0x0000000410007c0c */ /* 0x000fe4000bf46270 */
[----:B------:R-:W-:-:S11]  /*13260*/  ISETP.GE.AND P3, PT, R23, UR4, PT ;  /* 0x0000000417007c0c */ /* 0x000fd6000bf66270 */
[CC--:B--2---:R-:W-:Y:S02]  /*13270*/  @!P2 LEA R4, P0, R16.reuse, R14.reuse, 0x1 ;  /* 0x0000000e1004a211 */ /* 0x0c4fe400078008ff */
[C---:B------:R-:W-:Y:S02]  /*13280*/  @!P3 LEA R14, P1, R23.reuse, R14, 0x1 ;  /* 0x0000000e170eb211 */ /* 0x040fe400078208ff */
[-C--:B----4-:R-:W-:Y:S02]  /*13290*/  @!P2 LEA.HI.X R5, R16, R3.reuse, R17, 0x1, P0 ;  /* 0x000000031005a211 */ /* 0x090fe400000f0c11 */
[----:B------:R-:W-:-:S03]  /*132a0*/  @!P3 LEA.HI.X R15, R23, R3, R22, 0x1, P1 ;  /* 0x00000003170fb211 */ /* 0x000fc600008f0c16 */
[----:B------:R3:W-:Y:S04]  /*132b0*/  @!P2 ST.E.128 desc[UR42][R4.64], R24 ;  /* 0x000000180400a985 */ /* 0x0007e8000c101d2a */
[----:B------:R3:W-:Y:S02]  /*132c0*/  @!P3 ST.E.128 desc[UR42][R14.64], R44 ;  /* 0x0000002c0e00b985 */ /* 0x0007e4000c101d2a */
.L_x_664:
[----:B------:R-:W-:Y:S05]  /*132d0*/  BSYNC B1 ;  /* 0x0000000000017941 */ /* 0x000fea0003800000 */
.L_x_663:
[----:B------:R-:W-:-:S03]  /*132e0*/  UMOV UR4, 0xffffffff ;  /* 0xffffffff00047882 */ /* 0x000fc60000000000 */
[----:B------:R-:W-:Y:S05]  /*132f0*/  BRA.DIV UR4, `(.L_x_665) ;  /* 0x000000a204907947 */ /* 0x000fea000b800000 */
[----:B----4-:R4:W0:Y:S04]  /*13300*/  SHFL.IDX PT, R3, R2, 0x2, 0x181f ;  /* 0x00581f0002037f89 */ /* 0x01082800000e0000 */
[----:B--23--:R4:W2:Y:S02]  /*13310*/  SHFL.IDX PT, R14, R0, 0x2, 0x181f ;  /* 0x00581f00000e7f89 */ /* 0x00c8a400000e0000 */
.L_x_887:
[----:B------:R-:W-:Y:S01]  /*13320*/  VIADD R5, R9, 0x40 ;  /* 0x0000004009057836 */ /* 0x000fe20000000000 */
        /* <DEDUP_REMOVED lines=8> */
[-C--:B0-----:R-:W-:Y:S02]  /*133b0*/  @!P2 LEA.HI.X R5, R16, R3.reuse, R17, 0x1, P0 ;  /* 0x000000031005a211 */ /* 0x081fe400000f0c11 */
[----:B------:R-:W-:-:S03]  /*133c0*/  @!P3 LEA.HI.X R15, R23, R3, R22, 0x1, P1 ;  /* 0x00000003170fb211 */ /* 0x000fc600008f0c16 */
[----:B------:R3:W-:Y:S04]  /*133d0*/  @!P2 ST.E.128 desc[UR42][R4.64], R32 ;  /* 0x000000200400a985 */ /* 0x0007e8000c101d2a */
[----:B------:R3:W-:Y:S02]  /*133e0*/  @!P3 ST.E.128 desc[UR42][R14.64], R48 ;  /* 0x000000300e00b985 */ /* 0x0007e4000c101d2a */
.L_x_667:
[----:B------:R-:W-:Y:S05]  /*133f0*/  BSYNC B1 ;  /* 0x0000000000017941 */ /* 0x000fea0003800000 */
.L_x_666:
[----:B------:R-:W-:-:S03]  /*13400*/  UMOV UR4, 0xffffffff ;  /* 0xffffffff00047882 */ /* 0x000fc60000000000 */
[----:B------:R-:W-:Y:S05]  /*13410*/  BRA.DIV UR4, `(.L_x_668) ;  /* 0x000000a204907947 */ /* 0x000fea000b800000 */
[----:B0-----:R0:W0:Y:S04]  /*13420*/  SHFL.IDX PT, R3, R2, 0x3, 0x181f ;  /* 0x00781f0002037f89 */ /* 0x00102800000e0000 */
[----:B--23--:R2:W3:Y:S02]  /*13430*/  SHFL.IDX PT, R14, R0, 0x3, 0x181f ;  /* 0x00781f00000e7f89 */ /* 0x00c4e400000e0000 */
.L_x_891:
[----:B------:R-:W-:-:S05]  /*13440*/  VIADD R5, R9, 0x60 ;  /* 0x0000006009057836 */ /* 0x000fca0000000000 */
[----:B------:R-:W-:-:S13]  /*13450*/  ISETP.GE.AND P0, PT, R5, R8, PT ;  /* 0x000000080500720c */ /* 0x000fda0003f06270 */
[----:B------:R-:W-:Y:S05]  /*13460*/  @P0 BRA `(.L_x_669) ;  /* 0x0000001800640947 */ /* 0x000fea0003800000 */
[----:B------:R-:W-:Y:S02]  /*13470*/  ULDC UR4, c[0x0][0xac8] ;  /* 0x0002b20000047ab9 */ /* 0x000fe40000000800 */
[----:B------:R-:W-:-:S13]  /*13480*/  ISETP.GE.AND P1, PT, R16, UR4, PT ;  /* 0x0000000410007c0c */ /* 0x000fda000bf26270 */
[----:B---3--:R-:W-:-:S04]  /*13490*/  @!P1 LEA R4, P0, R16, R14, 0x1 ;  /* 0x0000000e10049211 */ /* 0x008fc800078008ff */
[----:B0-----:R-:W-:Y:S02]  /*134a0*/  @!P1 LEA.HI.X R5, R16, R3, R17, 0x1, P0 ;  /* 0x0000000310059211 */ /* 0x001fe400000f0c11 */
[----:B------:R-:W-:-:S03]  /*134b0*/  ISETP.GE.AND P0, PT, R23, UR4, PT ;  /* 0x0000000417007c0c */ /* 0x000fc6000bf06270 */
[----:B------:R0:W-:Y:S10]  /*134c0*/  @!P1 ST.E.128 desc[UR42][R4.64], R36 ;  /* 0x0000002404009985 */ /* 0x0001f4000c101d2a */
[----:B------:R-:W-:Y:S05]  /*134d0*/  @P0 BRA `(.L_x_669) ;  /* 0x0000001800480947 */ /* 0x000fea0003800000 */
[----:B------:R-:W-:-:S04]  /*134e0*/  LEA R14, P0, R23, R14, 0x1 ;  /* 0x0000000e170e7211 */ /* 0x000fc800078008ff */
[----:B------:R-:W-:-:S05]  /*134f0*/  LEA.HI.X R15, R23, R3, R22, 0x1, P0 ;  /* 0x00000003170f7211 */ /* 0x000fca00000f0c16 */
[----:B------:R3:W-:Y:S01]  /*13500*/  ST.E.128 desc[UR42][R14.64], R52 ;  /* 0x000000340e007985 */ /* 0x0007e2000c101d2a */
[----:B------:R-:W-:Y:S05]  /*13510*/  BRA `(.L_x_669) ;  /* 0x0000001800387947 */ /* 0x000fea0003800000 */
.L_x_658:
[----:B------:R-:W1:Y:S01]  /*13520*/  @P1 LDC R4, c[0x0][0xbec] ;  /* 0x0002fb00ff041b82 */ /* 0x000e620000000800 */
[----:B------:R-:W-:Y:S01]  /*13530*/  ULDC.64 UR4, c[0x0][0xb08] ;  /* 0x0002c20000047ab9 */ /* 0x000fe20000000a00 */
[----:B0-----:R-:W-:Y:S01]  /*13540*/  SHF.R.S32.HI R0, RZ, 0x1f, R205 ;  /* 0x0000001fff007819 */ /* 0x001fe200000114cd */
[----:B------:R-:W-:Y:S01]  /*13550*/  IMAD R11, R11, UR4, RZ ;  /* 0x000000040b0b7c24 */ /* 0x000fe2000f8e02ff */
[----:B------:R-:W-:Y:S01]  /*13560*/  ULDC.64 UR6, c[0x0][0xb30] ;  /* 0x0002cc0000067ab9 */ /* 0x000fe20000000a00 */
[C---:B------:R-:W-:Y:S01]  /*13570*/  IMAD.WIDE.U32 R6, R10.reuse, UR4, RZ ;  /* 0x000000040a067c25 */ /* 0x040fe2000f8e00ff */
[----:B------:R-:W-:Y:S02]  /*13580*/  SHF.R.S32.HI R105, RZ, 0x1f, R210 ;  /* 0x0000001fff697819 */ /* 0x000fe400000114d2 */
[----:B------:R-:W0:Y:S01]  /*13590*/  @P1 LDC R13, c[0x0][0xbf0] ;  /* 0x0002fc00ff0d1b82 */ /* 0x000e220000000800 */
[----:B------:R-:W-:Y:S01]  /*135a0*/  IMAD R11, R10, UR5, R11 ;  /* 0x000000050a0b7c24 */ /* 0x000fe2000f8e020b */
[----:B------:R-:W-:Y:S01]  /*135b0*/  ULDC.64 UR4, c[0x0][0xb38] ;  /* 0x0002ce0000047ab9 */ /* 0x000fe20000000a00 */
[----:B------:R-:W-:-:S02]  /*135c0*/  VIADD R28, R202, 0x10 ;  /* 0x00000010ca1c7836 */ /* 0x000fc40000000000 */
[----:B------:R-:W-:Y:S02]  /*135d0*/  IMAD.IADD R7, R7, 0x1, R11 ;  /* 0x0000000107077824 */ /* 0x000fe400078e020b */
[----:B------:R-:W-:Y:S01]  /*135e0*/  VIADD R33, R202, 0x18 ;  /* 0x00000018ca217836 */ /* 0x000fe20000000000 */
[----:B------:R-:W-:Y:S01]  /*135f0*/  SHF.R.S32.HI R32, RZ, 0x1f, R28 ;  /* 0x0000001fff207819 */ /* 0x000fe2000001141c */
[----:B------:R-:W-:-:S03]  /*13600*/  IMAD.WIDE.U32 R6, R2, UR4, R6 ;  /* 0x0000000402067c25 */ /* 0x000fc6000f8e0006 */
[----:B------:R-:W-:Y:S01]  /*13610*/  SHF.R.S32.HI R34, RZ, 0x1f, R33 ;  /* 0x0000001fff227819 */ /* 0x000fe20000011421 */
[----:B------:R-:W-:Y:S01]  /*13620*/  IMAD R7, R2, UR5, R7 ;  /* 0x0000000502077c24 */ /* 0x000fe2000f8e0207 */
[----:B------:R-:W-:Y:S01]  /*13630*/  ULDC.64 UR4, c[0x0][0xb40] ;  /* 0x0002d00000047ab9 */ /* 0x000fe20000000a00 */
[----:B------:R-:W-:Y:S02]  /*13640*/  VIADD R37, R202, 0x28 ;  /* 0x00000028ca257836 */ /* 0x000fe40000000000 */
[----:B------:R-:W-:Y:S02]  /*13650*/  IMAD R0, R0, UR4, RZ ;  /* 0x0000000400007c24 */ /* 0x000fe4000f8e02ff */
[----:B-1----:R-:W-:Y:S01]  /*13660*/  @P1 IMAD.HI.U32 R4, R35, R4, RZ ;  /* 0x0000000423041227 */ /* 0x002fe200078e00ff */
[----:B------:R-:W-:-:S03]  /*13670*/  SHF.R.S32.HI R38, RZ, 0x1f, R37 ;  /* 0x0000001fff267819 */ /* 0x000fc60000011425 */
[----:B------:R-:W-:-:S04]  /*13680*/  IMAD.WIDE.U32 R2, R205, UR4, R6 ;  /* 0x00000004cd027c25 */ /* 0x000fc8000f8e0006 */
[----:B------:R-:W-:Y:S01]  /*13690*/  IMAD R11, R205, UR5, R0 ;  /* 0x00000005cd0b7c24 */ /* 0x000fe2000f8e0200 */
[----:B------:R-:W-:Y:S01]  /*136a0*/  ULDC.64 UR4, c[0x0][0xb48] ;  /* 0x0002d20000047ab9 */ /* 0x000fe20000000a00 */
[----:B------:R-:W-:Y:S01]  /*136b0*/  IMAD.MOV.U32 R7, RZ, RZ, R35 ;  /* 0x000000ffff077224 */ /* 0x000fe200078e0023 */
[----:B0-----:R-:W-:Y:S01]  /*136c0*/  @P1 SHF.R.U32.HI R7, RZ, R13, R4 ;  /* 0x0000000dff071219 */ /* 0x001fe20000011604 */
[----:B------:R-:W-:Y:S02]  /*136d0*/  IMAD.IADD R3, R3, 0x1, R11 ;  /* 0x0000000103037824 */ /* 0x000fe400078e020b */
[----:B------:R-:W-:Y:S01]  /*136e0*/  VIADD R39, R202, 0x30 ;  /* 0x00000030ca277836 */ /* 0x000fe20000000000 */
[--C-:B------:R-:W-:Y:S01]  /*136f0*/  SHF.R.S32.HI R0, RZ, 0x1f, R7.reuse ;  /* 0x0000001fff007819 */ /* 0x100fe20000011407 */
[----:B------:R-:W-:Y:S02]  /*13700*/  IMAD.MOV R4, RZ, RZ, -R7 ;  /* 0x000000ffff047224 */ /* 0x000fe400078e0a07 */
[----:B------:R-:W-:Y:S01]  /*13710*/  IMAD.WIDE.U32 R2, R209, UR4, R2 ;  /* 0x00000004d1027c25 */ /* 0x000fe2000f8e0002 */
[----:B------:R-:W-:-:S03]  /*13720*/  SHF.R.S32.HI R92, RZ, 0x1f, R39 ;  /* 0x0000001fff5c7819 */ /* 0x000fc60000011427 */
[----:B------:R-:W-:Y:S02]  /*13730*/  IMAD R9, R9, R4, R35 ;  /* 0x0000000409097224 */ /* 0x000fe400078e0223 */
[----:B------:R-:W-:Y:S02]  /*13740*/  IMAD R0, R0, UR6, RZ ;  /* 0x0000000600007c24 */ /* 0x000fe4000f8e02ff */
[----:B------:R-:W-:Y:S01]  /*13750*/  IMAD R3, R209, UR5, R3 ;  /* 0x00000005d1037c24 */ /* 0x000fe2000f8e0203 */
[----:B------:R-:W-:Y:S01]  /*13760*/  ULDC.64 UR4, c[0x0][0xb28] ;  /* 0x0002ca0000047ab9 */ /* 0x000fe20000000a00 */
[C---:B------:R-:W-:Y:S01]  /*13770*/  IMAD R11, R7.reuse, UR7, R0 ;  /* 0x00000007070b7c24 */ /* 0x040fe2000f8e0200 */
[----:B------:R-:W-:Y:S01]  /*13780*/  SHF.R.S32.HI R0, RZ, 0x1f, R9 ;  /* 0x0000001fff007819 */ /* 0x000fe20000011409 */
[----:B------:R-:W-:-:S04]  /*13790*/  IMAD.WIDE.U32 R2, R7, UR6, R2 ;  /* 0x0000000607027c25 */ /* 0x000fc8000f8e0002 */
[----:B------:R-:W-:Y:S02]  /*137a0*/  IMAD R0, R0, UR4, RZ ;  /* 0x0000000400007c24 */ /* 0x000fe4000f8e02ff */
[----:B------:R-:W-:Y:S02]  /*137b0*/  IMAD.IADD R3, R3, 0x1, R11 ;  /* 0x0000000103037824 */ /* 0x000fe400078e020b */
[----:B------:R-:W-:Y:S02]  /*137c0*/  VIADD R4, R156, 0x28820 ;  /* 0x000288209c047836 */ /* 0x000fe40000000000 */
[C---:B------:R-:W-:Y:S02]  /*137d0*/  IMAD R7, R9.reuse, UR5, R0 ;  /* 0x0000000509077c24 */ /* 0x040fe4000f8e0200 */
[----:B------:R-:W-:Y:S01]  /*137e0*/  IMAD.WIDE.U32 R2, R9, UR4, R2 ;  /* 0x0000000409027c25 */ /* 0x000fe2000f8e0002 */
[----:B------:R-:W-:Y:S01]  /*137f0*/  PRMT R4, RZ, 0x654, R4 ;  /* 0x00000654ff047816 */ /* 0x000fe20000000004 */
[----:B------:R-:W-:-:S02]  /*13800*/  ULDC.64 UR4, c[0x0][0xb00] ;  /* 0x0002c00000047ab9 */ /* 0x000fc40000000a00 */
[----:B------:R-:W-:Y:S01]  /*13810*/  VIADD R35, R202, 0x20 ;  /* 0x00000020ca237836 */ /* 0x000fe20000000000 */
[----:B------:R-:W-:Y:S01]  /*13820*/  IADD3 R3, R3, R7, RZ ;  /* 0x0000000703037210 */ /* 0x000fe20007ffe0ff */
[----:B------:R0:W-:Y:S01]  /*13830*/  SYNCS.ARRIVE.TRANS64.RED.A1T0 RZ, [R4+URZ], RZ ;  /* 0x000000ff04ff79a7 */ /* 0x0001e2000810043f */
[----:B------:R-:W-:Y:S01]  /*13840*/  LEA R0, P0, R2, UR4, 0x2 ;  /* 0x0000000402007c11 */ /* 0x000fe2000f8010ff */
[C---:B------:R-:W-:Y:S01]  /*13850*/  VIADD R93, R202.reuse, 0x38 ;  /* 0x00000038ca5d7836 */ /* 0x040fe20000000000 */
[----:B------:R-:W-:Y:S01]  /*13860*/  UMOV UR4, 0xffffffff ;  /* 0xffffffff00047882 */ /* 0x000fe20000000000 */
[----:B------:R-:W-:Y:S01]  /*13870*/  VIADD R95, R202, 0x40 ;  /* 0x00000040ca5f7836 */ /* 0x000fe20000000000 */
[----:B------:R-:W-:Y:S02]  /*13880*/  LEA.HI.X R2, R2, UR5, R3, 0x2, P0 ;  /* 0x0000000502027c11 */ /* 0x000fe400080f1403 */
[----:B------:R-:W-:Y:S01]  /*13890*/  SHF.R.S32.HI R36, RZ, 0x1f, R35 ;  /* 0x0000001fff247819 */ /* 0x000fe20000011423 */
[----:B0-----:R-:W-:Y:S01]  /*138a0*/  VIADD R4, R202, 0x8 ;  /* 0x00000008ca047836 */ /* 0x001fe20000000000 */
[----:B------:R-:W-:-:S02]  /*138b0*/  SHF.R.S32.HI R94, RZ, 0x1f, R93 ;  /* 0x0000001fff5e7819 */ /* 0x000fc4000001145d */
[----:B------:R-:W-:Y:S02]  /*138c0*/  SHF.R.S32.HI R104, RZ, 0x1f, R95 ;  /* 0x0000001fff687819 */ /* 0x000fe4000001145f */
[----:B------:R-:W-:Y:S01]  /*138d0*/  SHF.R.S32.HI R9, RZ, 0x1f, R4 ;  /* 0x0000001fff097819 */ /* 0x000fe20000011404 */
[----:B------:R-:W-:Y:S06]  /*138e0*/  BRA.DIV UR4, `(.L_x_670) ;  /* 0x0000009e04a47947 */ /* 0x000fec000b800000 */
[----:B------:R0:W1:Y:S04]  /*138f0*/  SHFL.IDX PT, R3, R2, RZ, 0x1c1f ;  /* 0x001c1fff02037589 */ /* 0x00006800000e0000 */
[----:B------:R0:W2:Y:S02]  /*13900*/  SHFL.IDX PT, R14, R0, RZ, 0x1c1f ;  /* 0x001c1fff000e7589 */ /* 0x0000a400000e0000 */
.L_x_894:
[----:B------:R-:W-:Y:S01]  /*13910*/  ISETP.GE.AND P0, PT, R25, R8, PT ;  /* 0x000000081900720c */ /* 0x000fe20003f06270 */
[----:B------:R-:W-:-:S12]  /*13920*/  BSSY B1, `(.L_x_671) ;  /* 0x0000043000017945 */ /* 0x000fd80003800000 */
[----:B------:R-:W-:Y:S05]  /*13930*/  @P0 BRA `(.L_x_672) ;  /* 0x0000000400040947 */ /* 0x000fea0003800000 */
[----:B------:R-:W-:Y:S02]  /*13940*/  ULDC UR4, c[0x0][0xac8] ;  /* 0x0002b20000047ab9 */ /* 0x000fe40000000800 */
[----:B------:R-:W-:Y:S02]  /*13950*/  ISETP.GE.AND P0, PT, R202, UR4, PT ;  /* 0x00000004ca007c0c */ /* 0x000fe4000bf06270 */
[----:B------:R-:W-:Y:S02]  /*13960*/  ISETP.GE.AND P2, PT, R4, UR4, PT ;  /* 0x0000000404007c0c */ /* 0x000fe4000bf46270 */
[----:B------:R-:W-:Y:S02]  /*13970*/  ISETP.GE.AND P3, PT, R28, UR4, PT ;  /* 0x000000041c007c0c */ /* 0x000fe4000bf66270 */
[----:B------:R-:W-:-:S07]  /*13980*/  ISETP.GE.AND P1, PT, R33, UR4, PT ;  /* 0x0000000421007c0c */ /* 0x000fce000bf26270 */
[----:B-1----:R-:W-:Y:S02]  /*13990*/  @!P0 IMAD.MOV.U32 R15, RZ, RZ, R3 ;  /* 0x000000ffff0f8224 */ /* 0x002fe400078e0003 */
[----:B--2---:R-:W-:Y:S01]  /*139a0*/  @!P2 LEA R6, P4, R4, R14, 0x2 ;  /* 0x0000000e0406a211 */ /* 0x004fe200078810ff */
[----:B------:R-:W-:-:S03]  /*139b0*/  @!P0 IMAD.WIDE R10, R202, 0x4, R14 ;  /* 0x00000004ca0a8825 */ /* 0x000fc600078e020e */
[-C--:B------:R-:W-:Y:S02]  /*139c0*/  @!P2 LEA.HI.X R7, R4, R3.reuse, R9, 0x2, P4 ;  /* 0x000000030407a211 */ /* 0x080fe400020f1409 */
[CC--:B------:R-:W-:Y:S01]  /*139d0*/  @!P3 LEA R12, P4, R28.reuse, R14.reuse, 0x2 ;  /* 0x0000000e1c0cb211 */ /* 0x0c0fe200078810ff */
[----:B------:R1:W-:Y:S01]  /*139e0*/  @!P0 ST.E.64 desc[UR42][R10.64], R20 ;  /* 0x000000140a008985 */ /* 0x0003e2000c101b2a */
[----:B------:R-:W-:Y:S02]  /*139f0*/  ISETP.GE.AND P0, PT, R35, UR4, PT ;  /* 0x0000000423007c0c */ /* 0x000fe4000bf06270 */
[----:B------:R-:W-:Y:S01]  /*13a00*/  @!P1 LEA R24, P5, R33, R14, 0x2 ;  /* 0x0000000e21189211 */ /* 0x000fe200078a10ff */
[----:B------:R2:W-:Y:S01]  /*13a10*/  @!P2 ST.E.64 desc[UR42][R6.64], R40 ;  /* 0x000000280600a985 */ /* 0x0005e2000c101b2a */
[----:B------:R-:W-:Y:S02]  /*13a20*/  ISETP.GE.AND P2, PT, R37, UR4, PT ;  /* 0x0000000425007c0c */ /* 0x000fe4000bf46270 */
[----:B------:R-:W-:-:S02]  /*13a30*/  @!P3 LEA.HI.X R13, R28, R3, R32, 0x2, P4 ;  /* 0x000000031c0db211 */ /* 0x000fc400020f1420 */
[----:B------:R-:W-:Y:S02]  /*13a40*/  @!P1 LEA.HI.X R25, R33, R3, R34, 0x2, P5 ;  /* 0x0000000321199211 */ /* 0x000fe400028f1422 */
[----:B------:R-:W-:Y:S01]  /*13a50*/  ISETP.GE.AND P4, PT, R39, UR4, PT ;  /* 0x0000000427007c0c */ /* 0x000fe2000bf86270 */
[----:B------:R3:W-:Y:S02]  /*13a60*/  @!P3 ST.E.64 desc[UR42][R12.64], R42 ;  /* 0x0000002a0c00b985 */ /* 0x0007e4000c101b2a */
[-C--:B------:R-:W-:Y:S02]  /*13a70*/  @!P0 LEA R26, P3, R35, R14.reuse, 0x2 ;  /* 0x0000000e231a8211 */ /* 0x080fe400078610ff */
[----:B------:R4:W-:Y:S01]  /*13a80*/  @!P1 ST.E.64 desc[UR42][R24.64], R44 ;  /* 0x0000002c18009985 */ /* 0x0009e2000c101b2a */
[----:B------:R-:W-:Y:S02]  /*13a90*/  ISETP.GE.AND P1, PT, R93, UR4, PT ;  /* 0x000000045d007c0c */ /* 0x000fe4000bf26270 */
[----:B-1----:R-:W-:-:S02]  /*13aa0*/  @!P2 LEA R10, P5, R37, R14, 0x2 ;  /* 0x0000000e250aa211 */ /* 0x002fc400078a10ff */
[-C--:B------:R-:W-:Y:S02]  /*13ab0*/  @!P0 LEA.HI.X R27, R35, R3.reuse, R36, 0x2, P3 ;  /* 0x00000003231b8211 */ /* 0x080fe400018f1424 */
[----:B------:R-:W-:Y:S02]  /*13ac0*/  @!P2 LEA.HI.X R11, R37, R3, R38, 0x2, P5 ;  /* 0x00000003250ba211 */ /* 0x000fe400028f1426 */
[----:B------:R-:W-:Y:S01]  /*13ad0*/  ISETP.GE.AND P3, PT, R95, UR4, PT ;  /* 0x000000045f007c0c */ /* 0x000fe2000bf66270 */
[----:B------:R-:W-:Y:S01]  /*13ae0*/  @!P0 ST.E.64 desc[UR42][R26.64], R46 ;  /* 0x0000002e1a008985 */ /* 0x000fe2000c101b2a */
        /* <DEDUP_REMOVED lines=8> */
[----:B------:R-:W-:-:S03]  /*13b70*/  @!P3 LEA R20, P5, R95, R14, 0x2 ;  /* 0x0000000e5f14b211 */ /* 0x000fc600078a10ff */
[----:B------:R3:W-:Y:S01]  /*13b80*/  @!P1 ST.E.64 desc[UR42][R12.64], R52 ;  /* 0x000000340c009985 */ /* 0x0007e2000c101b2a */
[----:B------:R-:W-:Y:S02]  /*13b90*/  ISETP.GE.AND P1, PT, R215, UR4, PT ;  /* 0x00000004d7007c0c */ /* 0x000fe4000bf26270 */
[-C--:B------:R-:W-:Y:S02]  /*13ba0*/  @!P3 LEA.HI.X R21, R95, R3.reuse, R104, 0x2, P5 ;  /* 0x000000035f15b211 */ /* 0x080fe400028f1468 */
[-C--:B----4-:R-:W-:Y:S02]  /*13bb0*/  @!P2 LEA R24, P4, R210, R14.reuse, 0x2 ;  /* 0x0000000ed218a211 */ /* 0x090fe400078810ff */
[----:B-1----:R-:W-:Y:S01]  /*13bc0*/  @!P0 LEA R10, P5, R216, R14, 0x2 ;  /* 0x0000000ed80a8211 */ /* 0x002fe200078a10ff */
[----:B------:R1:W-:Y:S01]  /*13bd0*/  @!P3 ST.E.64 desc[UR42][R20.64], R54 ;  /* 0x000000361400b985 */ /* 0x0003e2000c101b2a */
[----:B------:R-:W-:Y:S02]  /*13be0*/  @!P2 LEA.HI.X R25, R210, R3, R105, 0x2, P4 ;  /* 0x00000003d219a211 */ /* 0x000fe400020f1469 */
[----:B------:R-:W-:-:S02]  /*13bf0*/  ISETP.GE.AND P3, PT, R214, UR4, PT ;  /* 0x00000004d6007c0c */ /* 0x000fc4000bf66270 */
[-C--:B------:R-:W-:Y:S01]  /*13c00*/  @!P0 LEA.HI.X R11, R216, R3.reuse, R226, 0x2, P5 ;  /* 0x00000003d80b8211 */ /* 0x080fe200028f14e2 */
[----:B------:R4:W-:Y:S01]  /*13c10*/  @!P2 ST.E.64 desc[UR42][R24.64], R56 ;  /* 0x000000381800a985 */ /* 0x0009e2000c101b2a */
[----:B------:R-:W-:Y:S02]  /*13c20*/  ISETP.GE.AND P4, PT, R213, UR4, PT ;  /* 0x00000004d5007c0c */ /* 0x000fe4000bf86270 */
[----:B--2---:R-:W-:Y:S01]  /*13c30*/  @!P1 LEA R6, P5, R215, R14, 0x2 ;  /* 0x0000000ed7069211 */ /* 0x004fe200078a10ff */
[----:B------:R2:W-:Y:S01]  /*13c40*/  @!P0 ST.E.64 desc[UR42][R10.64], R58 ;  /* 0x0000003a0a008985 */ /* 0x0005e2000c101b2a */
[----:B------:R-:W-:Y:S02]  /*13c50*/  ISETP.GE.AND P2, PT, R212, UR4, PT ;  /* 0x00000004d4007c0c */ /* 0x000fe4000bf46270 */
[----:B------:R-:W-:Y:S02]  /*13c60*/  ISETP.GE.AND P0, PT, R211, UR4, PT ;  /* 0x00000004d3007c0c */ /* 0x000fe4000bf06270 */
[----:B------:R-:W-:-:S02]  /*13c70*/  @!P1 LEA.HI.X R7, R215, R3, R225, 0x2, P5 ;  /* 0x00000003d7079211 */ /* 0x000fc400028f14e1 */
[----:B---3--:R-:W-:-:S03]  /*13c80*/  @!P3 LEA R12, P5, R214, R14, 0x2 ;  /* 0x0000000ed60cb211 */ /* 0x008fc600078a10ff */
[----:B------:R2:W-:Y:S01]  /*13c90*/  @!P1 ST.E.64 desc[UR42][R6.64], R60 ;  /* 0x0000003c06009985 */ /* 0x0005e2000c101b2a */
[CC--:B-1----:R-:W-:Y:S02]  /*13ca0*/  @!P4 LEA R20, P1, R213.reuse, R14.reuse, 0x2 ;  /* 0x0000000ed514c211 */ /* 0x0c2fe400078210ff */
[-C--:B------:R-:W-:Y:S02]  /*13cb0*/  @!P3 LEA.HI.X R13, R214, R3.reuse, R224, 0x2, P5 ;  /* 0x00000003d60db211 */ /* 0x080fe400028f14e0 */
[CC--:B----4-:R-:W-:Y:S02]  /*13cc0*/  @!P2 LEA R24, P5, R212.reuse, R14.reuse, 0x2 ;  /* 0x0000000ed418a211 */ /* 0x0d0fe400078a10ff */
        /* <DEDUP_REMOVED lines=8> */
.L_x_672:
[----:B------:R-:W-:Y:S05]  /*13d50*/  BSYNC B1 ;  /* 0x0000000000017941 */ /* 0x000fea0003800000 */
.L_x_671:
[----:B------:R-:W-:-:S03]  /*13d60*/  UMOV UR4, 0xffffffff ;  /* 0xffffffff00047882 */ /* 0x000fc60000000000 */
[----:B------:R-:W-:Y:S05]  /*13d70*/  BRA.DIV UR4, `(.L_x_673) ;  /* 0x0000009a04b47947 */ /* 0x000fea000b800000 */
[----:B-1----:R1:W3:Y:S04]  /*13d80*/  SHFL.IDX PT, R3, R2, 0x1, 0x1c1f ;  /* 0x003c1f0002037f89 */ /* 0x0022e800000e0000 */
[----:B--2---:R1:W2:Y:S02]  /*13d90*/  SHFL.IDX PT, R14, R0, 0x1, 0x1c1f ;  /* 0x003c1f00000e7f89 */ /* 0x0042a400000e0000 */
.L_x_898:
[----:B------:R-:W-:-:S13]  /*13da0*/  ISETP.GE.AND P0, PT, R5, R8, PT ;  /* 0x000000080500720c */ /* 0x000fda0003f06270 */
[----:B------:R-:W-:Y:S05]  /*13db0*/  @P0 BRA `(.L_x_669) ;  /* 0x0000001000100947 */ /* 0x000fea0003800000 */
[----:B------:R-:W-:Y:S02]  /*13dc0*/  ULDC UR4, c[0x0][0xac8] ;  /* 0x0002b20000047ab9 */ /* 0x000fe40000000800 */
[----:B------:R-:W-:Y:S02]  /*13dd0*/  ISETP.GE.AND P3, PT, R4, UR4, PT ;  /* 0x0000000404007c0c */ /* 0x000fe4000bf66270 */
[----:B------:R-:W-:Y:S02]  /*13de0*/  ISETP.GE.AND P1, PT, R202, UR4, PT ;  /* 0x00000004ca007c0c */ /* 0x000fe4000bf26270 */
[----:B------:R-:W-:Y:S02]  /*13df0*/  ISETP.GE.AND P4, PT, R28, UR4, PT ;  /* 0x000000041c007c0c */ /* 0x000fe4000bf86270 */
[----:B------:R-:W-:-:S07]  /*13e00*/  ISETP.GE.AND P2, PT, R33, UR4, PT ;  /* 0x0000000421007c0c */ /* 0x000fce000bf46270 */
[CC--:B--2---:R-:W-:Y:S02]  /*13e10*/  @!P3 LEA R6, P0, R4.reuse, R14.reuse, 0x2 ;  /* 0x0000000e0406b211 */ /* 0x0c4fe400078010ff */
[----:B01----:R-:W-:Y:S02]  /*13e20*/  @!P1 IMAD.MOV.U32 R2, RZ, RZ, R14 ;  /* 0x000000ffff029224 */ /* 0x003fe400078e000e */
[----:B---3--:R-:W-:Y:S02]  /*13e30*/  @!P3 LEA.HI.X R7, R4, R3, R9, 0x2, P0 ;  /* 0x000000030407b211 */ /* 0x008fe400000f1409 */
[----:B------:R-:W-:Y:S01]  /*13e40*/  @!P1 IMAD.WIDE R4, R202, 0x4, R2 ;  /* 0x00000004ca049825 */ /* 0x000fe200078e0202 */
[----:B------:R-:W-:Y:S02]  /*13e50*/  ISETP.GE.AND P0, PT, R35, UR4, PT ;  /* 0x0000000423007c0c */ /* 0x000fe4000bf06270 */
[----:B------:R-:W-:Y:S02]  /*13e60*/  @!P4 LEA R8, P5, R28, R14, 0x2 ;  /* 0x0000000e1c08c211 */ /* 0x000fe400078a10ff */
[----:B------:R0:W-:Y:S01]  /*13e70*/  @!P1 ST.E.64 desc[UR42][R4.64], R70 ;  /* 0x0000004604009985 */ /* 0x0001e2000c101b2a */
[----:B------:R-:W-:-:S02]  /*13e80*/  ISETP.GE.AND P1, PT, R37, UR4, PT ;  /* 0x0000000425007c0c */ /* 0x000fc4000bf26270 */
[-C--:B------:R-:W-:Y:S01]  /*13e90*/  @!P4 LEA.HI.X R9, R28, R3.reuse, R32, 0x2, P5 ;  /* 0x000000031c09c211 */ /* 0x080fe200028f1420 */
[----:B------:R1:W-:Y:S01]  /*13ea0*/  @!P3 ST.E.64 desc[UR42][R6.64], R72 ;  /* 0x000000480600b985 */ /* 0x0003e2000c101b2a */
[-C--:B------:R-:W-:Y:S02]  /*13eb0*/  @!P2 LEA R10, P5, R33, R14.reuse, 0x2 ;  /* 0x0000000e210aa211 */ /* 0x080fe400078a10ff */
[----:B------:R-:W-:Y:S01]  /*13ec0*/  ISETP.GE.AND P3, PT, R93, UR4, PT ;  /* 0x000000045d007c0c */ /* 0x000fe2000bf66270 */
[----:B------:R2:W-:Y:S01]  /*13ed0*/  @!P4 ST.E.64 desc[UR42][R8.64], R74 ;  /* 0x0000004a0800c985 */ /* 0x0005e2000c101b2a */
[-C--:B------:R-:W-:Y:S02]  /*13ee0*/  @!P2 LEA.HI.X R11, R33, R3.reuse, R34, 0x2, P5 ;  /* 0x00000003210ba211 */ /* 0x080fe400028f1422 */
[----:B------:R-:W-:Y:S02]  /*13ef0*/  @!P0 LEA R12, P5, R35, R14, 0x2 ;  /* 0x0000000e230c8211 */ /* 0x000fe400078a10ff */
[----:B------:R-:W-:Y:S01]  /*13f00*/  ISETP.GE.AND P4, PT, R39, UR4, PT ;  /* 0x0000000427007c0c */ /* 0x000fe2000bf86270 */
[----:B------:R3:W-:Y:S01]  /*13f10*/  @!P2 ST.E.64 desc[UR42][R10.64], R76 ;  /* 0x0000004c0a00a985 */ /* 0x0007e2000c101b2a */
[----:B------:R-:W-:-:S02]  /*13f20*/  @!P0 LEA.HI.X R13, R35, R3, R36, 0x2, P5 ;  /* 0x00000003230d8211 */ /* 0x000fc400028f1424 */
[----:B------:R-:W-:Y:S02]  /*13f30*/  @!P1 LEA R20, P5, R37, R14, 0x2 ;  /* 0x0000000e25149211 */ /* 0x000fe400078a10ff */
[----:B------:R-:W-:Y:S01]  /*13f40*/  ISETP.GE.AND P2, PT, R95, UR4, PT ;  /* 0x000000045f007c0c */ /* 0x000fe2000bf46270 */
[----:B------:R4:W-:Y:S01]  /*13f50*/  @!P0 ST.E.64 desc[UR42][R12.64], R78 ;  /* 0x0000004e0c008985 */ /* 0x0009e2000c101b2a */
[----:B------:R-:W-:Y:S02]  /*13f60*/  @!P1 LEA.HI.X R21, R37, R3, R38, 0x2, P5 ;  /* 0x0000000325159211 */ /* 0x000fe400028f1426 */
[----:B------:R-:W-:-:S03]  /*13f70*/  ISETP.GE.AND P0, PT, R210, UR4, PT ;  /* 0x00000004d2007c0c */ /* 0x000fc6000bf06270 */
[----:B------:R-:W-:Y:S01]  /*13f80*/  @!P1 ST.E.64 desc[UR42][R20.64], R80 ;  /* 0x0000005014009985 */ /* 0x000fe2000c101b2a */
[-C--:B0-----:R-:W-:Y:S02]  /*13f90*/  @!P4 LEA R4, P5, R39, R14.reuse, 0x2 ;  /* 0x0000000e2704c211 */ /* 0x081fe400078a10ff */
[-C--:B-1----:R-:W-:Y:S02]  /*13fa0*/  @!P3 LEA R6, P1, R93, R14.reuse, 0x2 ;  /* 0x0000000e5d06b211 */ /* 0x082fe400078210ff */
[-C--:B------:R-:W-:Y:S02]  /*13fb0*/  @!P4 LEA.HI.X R5, R39, R3.reuse, R92, 0x2, P5 ;  /* 0x000000032705c211 */ /* 0x080fe400028f145c */
[----:B------:R-:W-:Y:S02]  /*13fc0*/  @!P3 LEA.HI.X R7, R93, R3, R94, 0x2, P1 ;  /* 0x000000035d07b211 */ /* 0x000fe400008f145e */
[----:B------:R-:W-:Y:S01]  /*13fd0*/  ISETP.GE.AND P1, PT, R216, UR4, PT ;  /* 0x00000004d8007c0c */ /* 0x000fe2000bf26270 */
[----:B------:R0:W-:Y:S01]  /*13fe0*/  @!P4 ST.E.64 desc[UR42][R4.64], R82 ;  /* 0x000000520400c985 */ /* 0x0001e2000c101b2a */
[----:B--2---:R-:W-:-:S02]  /*13ff0*/  @!P2 LEA R8, P5, R95, R14, 0x2 ;  /* 0x0000000e5f08a211 */ /* 0x004fc400078a10ff */
[CC--:B---3--:R-:W-:Y:S01]  /*14000*/  @!P0 LEA R10, P4, R210.reuse, R14.reuse, 0x2 ;  /* 0x0000000ed20a8211 */ /* 0x0c8fe200078810ff */
[----:B------:R1:W-:Y:S01]  /*14010*/  @!P3 ST.E.64 desc[UR42][R6.64], R84 ;  /* 0x000000540600b985 */ /* 0x0003e2000c101b2a */
[-C--:B------:R-:W-:Y:S02]  /*14020*/  @!P2 LEA.HI.X R9, R95, R3.reuse, R104, 0x2, P5 ;  /* 0x000000035f09a211 */ /* 0x080fe400028f1468 */
[----:B------:R-:W-:Y:S02]  /*14030*/  ISETP.GE.AND P3, PT, R215, UR4, PT ;  /* 0x00000004d7007c0c */ /* 0x000fe4000bf66270 */
[----:B------:R-:W-:Y:S01]  /*14040*/  @!P0 LEA.HI.X R11, R210, R3, R105, 0x2, P4 ;  /* 0x00000003d20b8211 */ /* 0x000fe200020f1469 */
[----:B------:R2:W-:Y:S01]  /*14050*/  @!P2 ST.E.64 desc[UR42][R8.64], R86 ;  /* 0x000000560800a985 */ /* 0x0005e2000c101b2a */
[----:B------:R-:W-:Y:S02]  /*14060*/  ISETP.GE.AND P4, PT, R214, UR4, PT ;  /* 0x00000004d6007c0c */ /* 0x000fe4000bf86270 */
[----:B----4-:R-:W-:Y:S01]  /*14070*/  @!P1 LEA R12, P5, R216, R14, 0x2 ;  /* 0x0000000ed80c9211 */ /* 0x010fe200078a10ff */
[----:B------:R3:W-:Y:S01]  /*14080*/  @!P0 ST.E.64 desc[UR42][R10.64], R88 ;  /* 0x000000580a008985 */ /* 0x0007e2000c101b2a */
[----:B------:R-:W-:-:S02]  /*14090*/  ISETP.GE.AND P2, PT, R213, UR4, PT ;  /* 0x00000004d5007c0c */ /* 0x000fc4000bf46270 */
[----:B------:R-:W-:Y:S02]  /*140a0*/  ISETP.GE.AND P0, PT, R212, UR4, PT ;  /* 0x00000004d4007c0c */ /* 0x000fe4000bf06270 */
[----:B------:R-:W-:Y:S02]  /*140b0*/  @!P1 LEA.HI.X R13, R216, R3, R226, 0x2, P5 ;  /* 0x00000003d80d9211 */ /* 0x000fe400028f14e2 */
[----:B0-----:R-:W-:-:S03]  /*140c0*/  @!P3 LEA R4, P5, R215, R14, 0x2 ;  /* 0x0000000ed704b211 */ /* 0x001fc600078a10ff */
[----:B------:R3:W-:Y:S01]  /*140d0*/  @!P1 ST.E.64 desc[UR42][R12.64], R90 ;  /* 0x0000005a0c009985 */ /* 0x0007e2000c101b2a */
[CC--:B-1----:R-:W-:Y:S02]  /*140e0*/  @!P4 LEA R6, P1, R214.reuse, R14.reuse, 0x2 ;  /* 0x0000000ed606c211 */ /* 0x0c2fe400078210ff */
        /* <DEDUP_REMOVED lines=9> */
[----:B------:R3:W-:Y:S01]  /*14180*/  @!P0 ST.E.64 desc[UR42][R20.64], R102 ;  /* 0x0000006614008985 */ /* 0x0007e2000c101b2a */
[----:B------:R-:W-:-:S13]  /*14190*/  ISETP.GE.AND P0, PT, R211, UR4, PT ;  /* 0x00000004d3007c0c */ /* 0x000fda000bf06270 */
[----:B---3--:R-:W-:Y:S05]  /*141a0*/  @P0 BRA `(.L_x_669) ;  /* 0x0000000c00140947 */ /* 0x008fea0003800000 */
[----:B------:R-:W-:-:S04]  /*141b0*/  LEA R14, P0, R211, R14, 0x2 ;  /* 0x0000000ed30e7211 */ /* 0x000fc800078010ff */
[----:B------:R-:W-:-:S05]  /*141c0*/  LEA.HI.X R15, R211, R3, R221, 0x2, P0 ;  /* 0x00000003d30f7211 */ /* 0x000fca00000f14dd */
[----:B------:R0:W-:Y:S01]  /*141d0*/  ST.E.64 desc[UR42][R14.64], R150 ;  /* 0x000000960e007985 */ /* 0x0001e2000c101b2a */
[----:B------:R-:W-:Y:S05]  /*141e0*/  BRA `(.L_x_669) ;  /* 0x0000000c00047947 */ /* 0x000fea0003800000 */
.L_x_656:
[----:B------:R-:W-:Y:S01]  /*141f0*/  ULDC.64 UR6, c[0x0][0xc08] ;  /* 0x0003020000067ab9 */ /* 0x000fe20000000a00 */
[----:B------:R-:W-:Y:S01]  /*14200*/  ULDC.64 UR4, c[0x0][0xc00] ;  /* 0x0003000000047ab9 */ /* 0x000fe20000000a00 */
[----:B------:R-:W-:Y:S01]  /*14210*/  ISETP.NE.U32.AND P1, PT, RZ, UR6, PT ;  /* 0x00000006ff007c0c */ /* 0x000fe2000bf25070 */
[----:B------:R-:W-:Y:S01]  /*14220*/  IMAD.MOV.U32 R3, RZ, RZ, RZ ;  /* 0x000000ffff037224 */ /* 0x000fe200078e00ff */
[----:B------:R-:W-:Y:S02]  /*14230*/  ISETP.NE.U32.AND P0, PT, RZ, UR4, PT ;  /* 0x00000004ff007c0c */ /* 0x000fe4000bf05070 */
[----:B------:R-:W-:Y:S02]  /*14240*/  ISETP.NE.AND.EX P1, PT, RZ, UR7, PT, P1 ;  /* 0x00000007ff007c0c */ /* 0x000fe4000bf25310 */
[----:B------:R-:W-:Y:S02]  /*14250*/  IADD3 R4, P2, R206, UR4, RZ ;  /* 0x00000004ce047c10 */ /* 0x000fe4000ff5e0ff */
[----:B------:R-:W-:-:S02]  /*14260*/  ISETP.NE.AND.EX P0, PT, RZ, UR5, PT, P0 ;  /* 0x00000005ff007c0c */ /* 0x000fc4000bf05300 */
[----:B------:R-:W-:Y:S01]  /*14270*/  IADD3.X R5, R207, UR5, RZ, P2, !PT ;  /* 0x00000005cf057c10 */ /* 0x000fe200097fe4ff */
[----:B------:R-:W-:Y:S02]  /*14280*/  ULDC UR4, c[0x0][0xa88] ;  /* 0x0002a20000047ab9 */ /* 0x000fe40000000800 */
[----:B------:R-:W-:-:S04]  /*14290*/  IMAD.U32 R20, RZ, RZ, UR4 ;  /* 0x00000004ff147e24 */ /* 0x000fc8000f8e00ff */
[----:B------:R-:W-:-:S04]  /*142a0*/  @P1 IADD3 R206, P2, R206, UR6, RZ ;  /* 0x00000006cece1c10 */ /* 0x000fc8000ff5e0ff */
[----:B------:R-:W-:Y:S01]  /*142b0*/  @P1 IADD3.X R207, R207, UR7, RZ, P2, !PT ;  /* 0x00000007cfcf1c10 */ /* 0x000fe200097fe4ff */
[----:B------:R4:W5:Y:S04]  /*142c0*/  @P0 LDG.E R3, desc[UR42][R4.64] ;  /* 0x0000002a04030981 */ /* 0x000968000c1e1900 */
[----:B------:R4:W5:Y:S01]  /*142d0*/  @P1 LDG.E R20, desc[UR42][R206.64] ;  /* 0x0000002ace141981 */ /* 0x000962000c1e1900 */
[----:B------:R-:W-:Y:S01]  /*142e0*/  ISETP.NE.AND P2, PT, R204, RZ, PT ;  /* 0x000000ffcc00720c */ /* 0x000fe20003f45270 */
[----:B------:R-:W0:-:S12]  /*142f0*/  S2R R0, SR_TID.X ;  /* 0x0000000000007919 */ /* 0x000e180000002100 */
[----:B------:R-:W2:Y:S01]  /*14300*/  @!P2 LDC R204, c[0x0][0xad4] ;  /* 0x0002b500ffccab82 */ /* 0x000ea20000000800 */
[----:B0-----:R-:W-:Y:S01]  /*14310*/  VIADD R0, R0, 0xffffff80 ;  /* 0xffffff8000007836 */ /* 0x001fe20000000000 */
[----:B--2---:R-:W-:-:S04]  /*14320*/  ISETP.GT.AND P2, PT, R204, 0x1, PT ;  /* 0x00000001cc00780c */ /* 0x004fc80003f44270 */
[----:B------:R-:W-:Y:S01]  /*14330*/  ISETP.GT.AND P3, PT, R0, 0x7f, PT ;  /* 0x0000007f0000780c */ /* 0x000fe20003f64270 */
[----:B----4-:R-:W-:-:S12]  /*14340*/  @P1 BRA `(.L_x_674) ;  /* 0x0000000000101947 */ /* 0x010fd80003800000 */
[----:B------:R-:W-:Y:S05]  /*14350*/  @!P0 BRA `(.L_x_674) ;  /* 0x00000000000c8947 */ /* 0x000fea0003800000 */
[----:B------:R-:W2:Y:S04]  /*14360*/  LDG.E R7, desc[UR42][R4.64] ;  /* 0x0000002a04077981 */ /* 0x000ea8000c1e1900 */
[----:B-----5:R-:W2:Y:S02]  /*14370*/  LDG.E R20, desc[UR42][R4.64+0x4] ;  /* 0x0000042a04147981 */ /* 0x020ea4000c1e1900 */
[----:B--2---:R-:W-:-:S07]  /*14380*/  IADD3 R20, -R7, R20, RZ ;  /* 0x0000001407147210 */ /* 0x004fce0007ffe1ff */
.L_x_674:
[----:B------:R-:W-:Y:S01]  /*14390*/  BSSY B1, `(.L_x_675) ;  /* 0x0000037000017945 */ /* 0x000fe20003800000 */
[----:B------:R-:W-:Y:S02]  /*143a0*/  SEL R205, R205, RZ, !P0 ;  /* 0x000000ffcdcd7207 */ /* 0x000fe40004000000 */
[----:B------:R-:W-:Y:S02]  /*143b0*/  SEL R217, R217, RZ, !P0 ;  /* 0x000000ffd9d97207 */ /* 0x000fe40004000000 */
[----:B-----5:R-:W-:Y:S01]  /*143c0*/  SHF.R.S32.HI R24, RZ, 0x1f, R3 ;  /* 0x0000001fff187819 */ /* 0x020fe20000011403 */
[----:B------:R-:W-:Y:S06]  /*143d0*/  @P3 BRA `(.L_x_676) ;  /* 0x0000000000c83947 */ /* 0x000fec0003800000 */
[----:B------:R-:W0:Y:S01]  /*143e0*/  S2R R5, SR_TID.X ;  /* 0x0000000000057919 */ /* 0x000e220000002100 */
[----:B------:R-:W2:Y:S02]  /*143f0*/  LDC R33, c[0x0][0xbe8] ;  /* 0x0002fa00ff217b82 */ /* 0x000ea40000000800 */
[----:B--2---:R-:W-:Y:S02]  /*14400*/  IMAD R4, R20, R33, RZ ;  /* 0x0000002114047224 */ /* 0x004fe400078e02ff */
[----:B0-----:R-:W-:-:S04]  /*14410*/  IMAD R0, R208, 0x80, R5 ;  /* 0x00000080d0007824 */ /* 0x001fc800078e0205 */
[----:B------:R-:W-:-:S05]  /*14420*/  VIADD R25, R0, 0xffffff80 ;  /* 0xffffff8000197836 */ /* 0x000fca0000000000 */
[----:B------:R-:W-:-:S13]  /*14430*/  ISETP.GE.AND P0, PT, R25, R4, PT ;  /* 0x000000041900720c */ /* 0x000fda0003f06270 */
[----:B------:R-:W-:Y:S05]  /*14440*/  @P0 BRA `(.L_x_676) ;  /* 0x0000000000ac0947 */ /* 0x000fea0003800000 */
[----:B------:R-:W-:Y:S01]  /*14450*/  IMAD.MOV.U32 R14, RZ, RZ, 0x9b8 ;  /* 0x000009b8ff0e7424 */ /* 0x000fe200078e00ff */
[----:B------:R-:W-:Y:S01]  /*14460*/  ISETP.GT.AND P0, PT, R204, 0x1, PT ;  /* 0x00000001cc00780c */ /* 0x000fe20003f04270 */
[----:B------:R-:W0:Y:S01]  /*14470*/  LDC.64 R26, c[0x0][0xba8] ;  /* 0x0002ea00ff1a7b82 */ /* 0x000e220000000a00 */
[----:B------:R-:W-:Y:S01]  /*14480*/  ISETP.NE.AND P1, PT, R33, 0x1, PT ;  /* 0x000000012100780c */ /* 0x000fe20003f25270 */
[----:B------:R-:W-:Y:S01]  /*14490*/  IMAD.MOV.U32 R15, RZ, RZ, R25 ;  /* 0x000000ffff0f7224 */ /* 0x000fe200078e0019 */
[----:B------:R-:W-:Y:S02]  /*144a0*/  SEL R14, R14, 0x978, P0 ;  /* 0x000009780e0e7807 */ /* 0x000fe40000000000 */
[----:B------:R-:W-:-:S03]  /*144b0*/  SEL R209, R209, RZ, P0 ;  /* 0x000000ffd1d17207 */ /* 0x000fc60000000000 */
[----:B------:R-:W2:Y:S08]  /*144c0*/  LDC.64 R6, c[0x0][R14+0x220] ;  /* 0x000088000e067b82 */ /* 0x000eb00000000a00 */
[----:B------:R-:W4:Y:S08]  /*144d0*/  LDC.64 R4, c[0x0][R14+0x218] ;  /* 0x000086000e047b82 */ /* 0x000f300000000a00 */
[----:B------:R-:W5:Y:S08]  /*144e0*/  LDC.64 R8, c[0x0][R14+0x228] ;  /* 0x00008a000e087b82 */ /* 0x000f700000000a00 */
[----:B------:R-:W1:Y:S08]  /*144f0*/  LDC.64 R10, c[0x0][R14+0x210] ;  /* 0x000084000e0a7b82 */ /* 0x000e700000000a00 */
[----:B------:R-:W3:Y:S08]  /*14500*/  @P1 LDC R0, c[0x0][0xbec] ;  /* 0x0002fb00ff001b82 */ /* 0x000ef00000000800 */
[----:B------:R-:W5:Y:S01]  /*14510*/  @P1 LDC R35, c[0x0][0xbf0] ;  /* 0x0002fc00ff231b82 */ /* 0x000f620000000800 */
[----:B--2---:R-:W-:-:S07]  /*14520*/  IMAD R7, R7, R205, RZ ;  /* 0x000000cd07077224 */ /* 0x004fce00078e02ff */
[----:B0-----:R-:W0:Y:S01]  /*14530*/  @!P0 LDC R26, c[0x0][0xb50] ;  /* 0x0002d400ff1a8b82 */ /* 0x001e220000000800 */
[----:B------:R-:W-:-:S04]  /*14540*/  IMAD.WIDE.U32 R12, R6, R205, RZ ;  /* 0x000000cd060c7225 */ /* 0x000fc800078e00ff */
[----:B------:R-:W-:Y:S02]  /*14550*/  IMAD R7, R6, R217, R7 ;  /* 0x000000d906077224 */ /* 0x000fe400078e0207 */
[----:B---3--:R-:W-:Y:S01]  /*14560*/  @P1 IMAD.HI.U32 R0, R25, R0, RZ ;  /* 0x0000000019001227 */ /* 0x008fe200078e00ff */
[----:B------:R-:W2:Y:S03]  /*14570*/  @!P0 LDC R27, c[0x0][0xb54] ;  /* 0x0002d500ff1b8b82 */ /* 0x000ea60000000800 */
[-C--:B----4-:R-:W-:Y:S02]  /*14580*/  IMAD R21, R5, R2.reuse, RZ ;  /* 0x0000000205157224 */ /* 0x090fe400078e02ff */
[----:B------:R-:W-:Y:S01]  /*14590*/  IMAD.WIDE.U32 R4, R4, R2, RZ ;  /* 0x0000000204047225 */ /* 0x000fe200078e00ff */
[----:B-----5:R-:W-:-:S03]  /*145a0*/  @P1 SHF.R.U32.HI R15, RZ, R35, R0 ;  /* 0x00000023ff0f1219 */ /* 0x020fc60000011600 */
[----:B------:R-:W-:Y:S01]  /*145b0*/  IMAD.IADD R21, R5, 0x1, R21 ;  /* 0x0000000105157824 */ /* 0x000fe200078e0215 */
[----:B------:R-:W-:Y:S01]  /*145c0*/  IADD3 R0, P1, P3, R12, R4, R3 ;  /* 0x000000040c007210 */ /* 0x000fe20007b3e003 */
[----:B------:R-:W-:Y:S02]  /*145d0*/  IMAD.IADD R12, R13, 0x1, R7 ;  /* 0x000000010d0c7824 */ /* 0x000fe400078e0207 */
[----:B------:R-:W-:Y:S02]  /*145e0*/  IMAD.MOV R6, RZ, RZ, -R15 ;  /* 0x000000ffff067224 */ /* 0x000fe400078e0a0f */
[----:B------:R-:W-:-:S04]  /*145f0*/  IMAD.WIDE.U32 R4, R8, R209, RZ ;  /* 0x000000d108047225 */ /* 0x000fc800078e00ff */
[----:B------:R-:W-:Y:S02]  /*14600*/  IMAD R9, R9, R209, RZ ;  /* 0x000000d109097224 */ /* 0x000fe400078e02ff */
[----:B------:R-:W-:Y:S01]  /*14610*/  IMAD R7, R33, R6, R25 ;  /* 0x0000000621077224 */ /* 0x000fe200078e0219 */
[----:B------:R-:W-:Y:S01]  /*14620*/  IADD3.X R6, R12, R21, R24, P1, P3 ;  /* 0x000000150c067210 */ /* 0x000fe20000fe6418 */
[----:B------:R-:W-:Y:S01]  /*14630*/  IMAD.IADD R9, R5, 0x1, R9 ;  /* 0x0000000105097824 */ /* 0x000fe200078e0209 */
[----:B------:R-:W-:Y:S01]  /*14640*/  IADD3 R4, P0, P1, R15, R0, R4 ;  /* 0x000000000f047210 */ /* 0x000fe2000791e004 */
[----:B-1----:R-:W-:Y:S01]  /*14650*/  IMAD R0, R11, R7, RZ ;  /* 0x000000070b007224 */ /* 0x002fe200078e02ff */
        /* <DEDUP_REMOVED lines=8> */
[----:B--2---:R-:W-:-:S05]  /*146e0*/  LEA.HI.X R7, R4, R27, R0, 0x2, P0 ;  /* 0x0000001b04077211 */ /* 0x004fca00000f1400 */
[----:B------:R0:W-:Y:S02]  /*146f0*/  STG.E desc[UR42][R6.64], R5 ;  /* 0x0000000506007986 */ /* 0x0001e4000c10192a */
.L_x_676:
[----:B------:R-:W-:Y:S05]  /*14700*/  BSYNC B1 ;  /* 0x0000000000017941 */ /* 0x000fea0003800000 */
.L_x_675:
[----:B------:R-:W-:Y:S05]  /*14710*/  @P2 BRA `(.L_x_669) ;  /* 0x0000000400b82947 */ /* 0x000fea0003800000 */
[----:B------:R-:W2:Y:S01]  /*14720*/  LDC R21, c[0x0][0xbe8] ;  /* 0x0002fa00ff157b82 */ /* 0x000ea20000000800 */
[----:B------:R-:W-:Y:S01]  /*14730*/  ULDC.64 UR4, c[0x0][0xaa0] ;  /* 0x0002a80000047ab9 */ /* 0x000fe20000000a00 */
[----:B------:R-:W-:Y:S01]  /*14740*/  ULDC.64 UR6, c[0x0][0xaf0] ;  /* 0x0002bc0000067ab9 */ /* 0x000fe20000000a00 */
[----:B------:R-:W-:Y:S02]  /*14750*/  IMAD R0, R24, UR4, RZ ;  /* 0x0000000418007c24 */ /* 0x000fe4000f8e02ff */
[----:B0-----:R-:W-:-:S04]  /*14760*/  IMAD.WIDE.U32 R4, R3, UR4, RZ ;  /* 0x0000000403047c25 */ /* 0x001fc8000f8e00ff */
[----:B------:R-:W-:Y:S01]  /*14770*/  IMAD R7, R3, UR5, R0 ;  /* 0x0000000503077c24 */ /* 0x000fe2000f8e0200 */
[----:B------:R-:W-:Y:S01]  /*14780*/  ULDC.64 UR4, c[0x0][0xae8] ;  /* 0x0002ba0000047ab9 */ /* 0x000fe20000000a00 */
[----:B------:R-:W-:Y:S02]  /*14790*/  IMAD R3, R203, 0x20, R153 ;  /* 0x00000020cb037824 */ /* 0x000fe400078e0299 */
[----:B------:R-:W-:Y:S02]  /*147a0*/  IMAD.IADD R5, R5, 0x1, R7 ;  /* 0x0000000105057824 */ /* 0x000fe400078e0207 */
[----:B------:R-:W-:Y:S02]  /*147b0*/  IMAD R6, R208, 0x80, R3 ;  /* 0x00000080d0067824 */ /* 0x000fe400078e0203 */
[----:B------:R-:W-:-:S03]  /*147c0*/  IMAD.WIDE.U32 R4, R2, UR4, R4 ;  /* 0x0000000402047c25 */ /* 0x000fc6000f8e0004 */
[----:B------:R-:W-:Y:S01]  /*147d0*/  MOV R7, R6 ;  /* 0x0000000600077202 */ /* 0x000fe20000000f00 */
[----:B------:R-:W-:Y:S02]  /*147e0*/  IMAD R3, R217, UR6, RZ ;  /* 0x00000006d9037c24 */ /* 0x000fe4000f8e02ff */
[----:B------:R-:W-:Y:S01]  /*147f0*/  IMAD R5, R2, UR5, R5 ;  /* 0x0000000502057c24 */ /* 0x000fe2000f8e0205 */
[----:B--2---:R-:W-:Y:S01]  /*14800*/  ISETP.NE.AND P0, PT, R21, 0x1, PT ;  /* 0x000000011500780c */ /* 0x004fe20003f05270 */
[----:B------:R-:W-:-:S12]  /*14810*/  ULDC.64 UR4, c[0x0][0xae0] ;  /* 0x0002b80000047ab9 */ /* 0x000fd80000000a00 */
[----:B------:R-:W0:Y:S08]  /*14820*/  @P0 LDC R9, c[0x0][0xbec] ;  /* 0x0002fb00ff090b82 */ /* 0x000e300000000800 */
[----:B------:R-:W2:Y:S01]  /*14830*/  @P0 LDC R11, c[0x0][0xbf0] ;  /* 0x0002fc00ff0b0b82 */ /* 0x000ea20000000800 */
[----:B0-----:R-:W-:-:S04]  /*14840*/  @P0 IMAD.HI.U32 R0, R6, R9, RZ ;  /* 0x0000000906000227 */ /* 0x001fc800078e00ff */
[C---:B------:R-:W-:Y:S02]  /*14850*/  IMAD R9, R205.reuse, UR7, R3 ;  /* 0x00000007cd097c24 */ /* 0x040fe4000f8e0203 */
[----:B------:R-:W-:Y:S01]  /*14860*/  IMAD.WIDE.U32 R2, R205, UR6, R4 ;  /* 0x00000006cd027c25 */ /* 0x000fe2000f8e0004 */
[----:B--2---:R-:W-:-:S03]  /*14870*/  @P0 SHF.R.U32.HI R7, RZ, R11, R0 ;  /* 0x0000000bff070219 */ /* 0x004fc60000011600 */
[----:B------:R-:W-:Y:S01]  /*14880*/  IMAD.IADD R3, R3, 0x1, R9 ;  /* 0x0000000103037824 */ /* 0x000fe200078e0209 */
[--C-:B------:R-:W-:Y:S01]  /*14890*/  SHF.R.S32.HI R0, RZ, 0x1f, R7.reuse ;  /* 0x0000001fff007819 */ /* 0x100fe20000011407 */
[----:B------:R-:W-:Y:S02]  /*148a0*/  IMAD.MOV R5, RZ, RZ, -R7 ;  /* 0x000000ffff057224 */ /* 0x000fe400078e0a07 */
[----:B------:R-:W-:-:S04]  /*148b0*/  IMAD.WIDE.U32 R2, R7, UR4, R2 ;  /* 0x0000000407027c25 */ /* 0x000fc8000f8e0002 */
[----:B------:R-:W-:Y:S02]  /*148c0*/  IMAD R0, R0, UR4, RZ ;  /* 0x0000000400007c24 */ /* 0x000fe4000f8e02ff */
[----:B------:R-:W-:Y:S02]  /*148d0*/  IMAD R5, R21, R5, R6 ;  /* 0x0000000515057224 */ /* 0x000fe400078e0206 */
[----:B------:R-:W-:Y:S01]  /*148e0*/  IMAD R9, R7, UR5, R0 ;  /* 0x0000000507097c24 */ /* 0x000fe2000f8e0200 */
[----:B------:R-:W-:Y:S02]  /*148f0*/  ULDC.64 UR4, c[0x0][0xad8] ;  /* 0x0002b60000047ab9 */ /* 0x000fe40000000a00 */
[----:B------:R-:W-:Y:S01]  /*14900*/  SHF.R.S32.HI R0, RZ, 0x1f, R5 ;  /* 0x0000001fff007819 */ /* 0x000fe20000011405 */
[----:B------:R-:W-:-:S04]  /*14910*/  IMAD.IADD R3, R3, 0x1, R9 ;  /* 0x0000000103037824 */ /* 0x000fc800078e0209 */
        /* <DEDUP_REMOVED lines=9> */
[----:B------:R-:W-:Y:S06]  /*149b0*/  BRA.DIV UR4, `(.L_x_677) ;  /* 0x0000008e04ec7947 */ /* 0x000fec000b800000 */
[----:B------:R0:W2:Y:S04]  /*149c0*/  SHFL.IDX PT, R3, R2, RZ, 0x181f ;  /* 0x00181fff02037589 */ /* 0x0000a800000e0000 */
[----:B------:R0:W4:Y:S02]  /*149d0*/  SHFL.IDX PT, R14, R0, RZ, 0x181f ;  /* 0x00181fff000e7589 */ /* 0x00012400000e0000 */
.L_x_901:
[----:B------:R-:W-:Y:S01]  /*149e0*/  IMAD R21, R20, R21, RZ ;  /* 0x0000001514157224 */ /* 0x000fe200078e02ff */
[----:B------:R-:W-:Y:S04]  /*149f0*/  BSSY B1, `(.L_x_678) ;  /* 0x000000c000017945 */ /* 0x000fe80003800000 */
[----:B------:R-:W-:-:S13]  /*14a00*/  ISETP.GE.AND P0, PT, R5, R21, PT ;  /* 0x000000150500720c */ /* 0x000fda0003f06270 */
[----:B------:R-:W-:Y:S05]  /*14a10*/  @P0 BRA `(.L_x_679) ;  /* 0x0000000000240947 */ /* 0x000fea0003800000 */
[----:B------:R-:W-:Y:S02]  /*14a20*/  ULDC UR4, c[0x0][0xac8] ;  /* 0x0002b20000047ab9 */ /* 0x000fe40000000800 */
[----:B------:R-:W-:Y:S02]  /*14a30*/  ISETP.GE.AND P2, PT, R16, UR4, PT ;  /* 0x0000000410007c0c */ /* 0x000fe4000bf46270 */
[----:B------:R-:W-:-:S11]  /*14a40*/  ISETP.GE.AND P3, PT, R23, UR4, PT ;  /* 0x0000000417007c0c */ /* 0x000fd6000bf66270 */
[CC--:B----4-:R-:W-:Y:S02]  /*14a50*/  @!P2 LEA R6, P0, R16.reuse, R14.reuse, 0x1 ;  /* 0x0000000e1006a211 */ /* 0x0d0fe400078008ff */
[C---:B------:R-:W-:Y:S02]  /*14a60*/  @!P3 LEA R14, P1, R23.reuse, R14, 0x1 ;  /* 0x0000000e170eb211 */ /* 0x040fe400078208ff */
[-C--:B--2---:R-:W-:Y:S02]  /*14a70*/  @!P2 LEA.HI.X R7, R16, R3.reuse, R17, 0x1, P0 ;  /* 0x000000031007a211 */ /* 0x084fe400000f0c11 */
[----:B------:R-:W-:-:S03]  /*14a80*/  @!P3 LEA.HI.X R15, R23, R3, R22, 0x1, P1 ;  /* 0x00000003170fb211 */ /* 0x000fc600008f0c16 */
[----:B------:R2:W-:Y:S04]  /*14a90*/  @!P2 ST.E.128 desc[UR42][R6.64], RZ ;  /* 0x000000ff0600a985 */ /* 0x0005e8000c101d2a */
[----:B------:R2:W-:Y:S02]  /*14aa0*/  @!P3 ST.E.128 desc[UR42][R14.64], RZ ;  /* 0x000000ff0e00b985 */ /* 0x0005e4000c101d2a */
.L_x_679:
[----:B------:R-:W-:Y:S05]  /*14ab0*/  BSYNC B1 ;  /* 0x0000000000017941 */ /* 0x000fea0003800000 */
.L_x_678:
[----:B------:R-:W-:-:S03]  /*14ac0*/  UMOV UR4, 0xffffffff ;  /* 0xffffffff00047882 */ /* 0x000fc60000000000 */
[----:B------:R-:W-:Y:S05]  /*14ad0*/  BRA.DIV UR4, `(.L_x_680) ;  /* 0x0000008e04d87947 */ /* 0x000fea000b800000 */
[----:B--2---:R2:W0:Y:S04]  /*14ae0*/  SHFL.IDX PT, R3, R2, 0x1, 0x181f ;  /* 0x00381f0002037f89 */ /* 0x00442800000e0000 */
[----:B----4-:R2:W4:Y:S02]  /*14af0*/  SHFL.IDX PT, R14, R0, 0x1, 0x181f ;  /* 0x00381f00000e7f89 */ /* 0x01052400000e0000 */
.L_x_905:
[----:B------:R-:W-:Y:S01]  /*14b00*/  VIADD R4, R5, 0x20 ;  /* 0x0000002005047836 */ /* 0x000fe20000000000 */
        /* <DEDUP_REMOVED lines=8> */
[-C--:B0-----:R-:W-:Y:S02]  /*14b90*/  @!P2 LEA.HI.X R7, R16, R3.reuse, R17, 0x1, P0 ;  /* 0x000000031007a211 */ /* 0x081fe400000f0c11 */
[----:B------:R-:W-:-:S03]  /*14ba0*/  @!P3 LEA.HI.X R15, R23, R3, R22, 0x1, P1 ;  /* 0x00000003170fb211 */ /* 0x000fc600008f0c16 */
[----:B------:R0:W-:Y:S04]  /*14bb0*/  @!P2 ST.E.128 desc[UR42][R6.64], RZ ;  /* 0x000000ff0600a985 */ /* 0x0001e8000c101d2a */
[----:B------:R0:W-:Y:S02]  /*14bc0*/  @!P3 ST.E.128 desc[UR42][R14.64], RZ ;  /* 0x000000ff0e00b985 */ /* 0x0001e4000c101d2a */
.L_x_682:
[----:B------:R-:W-:Y:S05]  /*14bd0*/  BSYNC B1 ;  /* 0x0000000000017941 */ /* 0x000fea0003800000 */
.L_x_681:
[----:B------:R-:W-:-:S03]  /*14be0*/  UMOV UR4, 0xffffffff ;  /* 0xffffffff00047882 */ /* 0x000fc60000000000 */
[----:B------:R-:W-:Y:S05]  /*14bf0*/  BRA.DIV UR4, `(.L_x_683) ;  /* 0x0000008e04d87947 */ /* 0x000fea000b800000 */
[----:B0-----:R0:W0:Y:S04]  /*14c00*/  SHFL.IDX PT, R3, R2, 0x2, 0x181f ;  /* 0x00581f0002037f89 */ /* 0x00102800000e0000 */
[----:B----4-:R4:W0:Y:S02]  /*14c10*/  SHFL.IDX PT, R14, R0, 0x2, 0x181f ;  /* 0x00581f00000e7f89 */ /* 0x01082400000e0000 */
.L_x_909:
[----:B------:R-:W-:Y:S01]  /*14c20*/  VIADD R4, R5, 0x40 ;  /* 0x0000004005047836 */ /* 0x000fe20000000000 */
[----:B------:R-:W-:Y:S04]  /*14c30*/  BSSY B1, `(.L_x_684) ;  /* 0x000000c000017945 */ /* 0x000fe80003800000 */
[----:B------:R-:W-:-:S13]  /*14c40*/  ISETP.GE.AND P0, PT, R4, R21, PT ;  /* 0x000000150400720c */ /* 0x000fda0003f06270 */
[----:B------:R-:W-:Y:S05]  /*14c50*/  @P0 BRA `(.L_x_685) ;  /* 0x0000000000240947 */ /* 0x000fea0003800000 */
[----:B------:R-:W-:Y:S02]  /*14c60*/  ULDC UR4, c[0x0][0xac8] ;  /* 0x0002b20000047ab9 */ /* 0x000fe40000000800 */
[----:B------:R-:W-:Y:S02]  /*14c70*/  ISETP.GE.AND P2, PT, R16, UR4, PT ;  /* 0x0000000410007c0c */ /* 0x000fe4000bf46270 */
[----:B------:R-:W-:-:S11]  /*14c80*/  ISETP.GE.AND P3, PT, R23, UR4, PT ;  /* 0x0000000417007c0c */ /* 0x000fd6000bf66270 */
[CC--:B0-----:R-:W-:Y:S02]  /*14c90*/  @!P2 LEA R6, P0, R16.reuse, R14.reuse, 0x1 ;  /* 0x0000000e1006a211 */ /* 0x0c1fe400078008ff */
[C---:B------:R-:W-:Y:S02]  /*14ca0*/  @!P3 LEA R14, P1, R23.reuse, R14, 0x1 ;  /* 0x0000000e170eb211 */ /* 0x040fe400078208ff */
[-C--:B------:R-:W-:Y:S02]  /*14cb0*/  @!P2 LEA.HI.X R7, R16, R3.reuse, R17, 0x1, P0 ;  /* 0x000000031007a211 */ /* 0x080fe400000f0c11 */
[----:B------:R-:W-:-:S03]  /*14cc0*/  @!P3 LEA.HI.X R15, R23, R3, R22, 0x1, P1 ;  /* 0x00000003170fb211 */ /* 0x000fc600008f0c16 */
[----:B------:R0:W-:Y:S04]  /*14cd0*/  @!P2 ST.E.128 desc[UR42][R6.64], RZ ;  /* 0x000000ff0600a985 */ /* 0x0001e8000c101d2a */
[----:B------:R0:W-:Y:S02]  /*14ce0*/  @!P3 ST.E.128 desc[UR42][R14.64], RZ ;  /* 0x000000ff0e00b985 */ /* 0x0001e4000c101d2a */
.L_x_685:
[----:B------:R-:W-:Y:S05]  /*14cf0*/  BSYNC B1 ;  /* 0x0000000000017941 */ /* 0x000fea0003800000 */
.L_x_684:
[----:B------:R-:W-:-:S03]  /*14d00*/  UMOV UR4, 0xffffffff ;  /* 0xffffffff00047882 */ /* 0x000fc60000000000 */
[----:B------:R-:W-:Y:S05]  /*14d10*/  BRA.DIV UR4, `(.L_x_686) ;  /* 0x0000008e04d87947 */ /* 0x000fea000b800000 */
[----:B0-----:R0:W0:Y:S04]  /*14d20*/  SHFL.IDX PT, R3, R2, 0x3, 0x181f ;  /* 0x00781f0002037f89 */ /* 0x00102800000e0000 */
[----:B------:R0:W0:Y:S02]  /*14d30*/  SHFL.IDX PT, R14, R0, 0x3, 0x181f ;  /* 0x00781f00000e7f89 */ /* 0x00002400000e0000 */
.L_x_913:
[----:B0-2-4-:R-:W-:-:S05]  /*14d40*/  VIADD R0, R5, 0x60 ;  /* 0x0000006005007836 */ /* 0x015fca0000000000 */
[----:B------:R-:W-:-:S13]  /*14d50*/  ISETP.GE.AND P0, PT, R0, R21, PT ;  /* 0x000000150000720c */ /* 0x000fda0003f06270 */
[----:B------:R-:W-:Y:S05]  /*14d60*/  @P0 BRA `(.L_x_669) ;  /* 0x0000000000240947 */ /* 0x000fea0003800000 */
[----:B------:R-:W-:Y:S02]  /*14d70*/  ULDC UR4, c[0x0][0xac8] ;  /* 0x0002b20000047ab9 */ /* 0x000fe40000000800 */
[----:B------:R-:W-:Y:S02]  /*14d80*/  ISETP.GE.AND P2, PT, R16, UR4, PT ;  /* 0x0000000410007c0c */ /* 0x000fe4000bf46270 */
[----:B------:R-:W-:-:S11]  /*14d90*/  ISETP.GE.AND P3, PT, R23, UR4, PT ;  /* 0x0000000417007c0c */ /* 0x000fd6000bf66270 */
[CC--:B------:R-:W-:Y:S02]  /*14da0*/  @!P2 LEA R4, P0, R16.reuse, R14.reuse, 0x1 ;  /* 0x0000000e1004a211 */ /* 0x0c0fe400078008ff */
[C---:B------:R-:W-:Y:S02]  /*14db0*/  @!P3 LEA R14, P1, R23.reuse, R14, 0x1 ;  /* 0x0000000e170eb211 */ /* 0x040fe400078208ff */
[-C--:B------:R-:W-:Y:S02]  /*14dc0*/  @!P2 LEA.HI.X R5, R16, R3.reuse, R17, 0x1, P0 ;  /* 0x000000031005a211 */ /* 0x080fe400000f0c11 */
[----:B------:R-:W-:-:S03]  /*14dd0*/  @!P3 LEA.HI.X R15, R23, R3, R22, 0x1, P1 ;  /* 0x00000003170fb211 */ /* 0x000fc600008f0c16 */
[----:B------:R2:W-:Y:S04]  /*14de0*/  @!P2 ST.E.128 desc[UR42][R4.64], RZ ;  /* 0x000000ff0400a985 */ /* 0x0005e8000c101d2a */
[----:B------:R2:W-:Y:S02]  /*14df0*/  @!P3 ST.E.128 desc[UR42][R14.64], RZ ;  /* 0x000000ff0e00b985 */ /* 0x0005e4000c101d2a */
.L_x_669:
[----:B------:R-:W-:Y:S05]  /*14e00*/  BSYNC B0 ;  /* 0x0000000000007941 */ /* 0x000fea0003800000 */
.L_x_655:
[----:B------:R-:W-:Y:S02]  /*14e10*/  ULDC UR4, c[0x0][0xc3c] ;  /* 0x00030f0000047ab9 */ /* 0x000fe40000000800 */
[----:B---3--:R-:W-:-:S13]  /*14e20*/  ISETP.GE.AND P0, PT, R31, UR4, PT ;  /* 0x000000041f007c0c */ /* 0x008fda000bf06270 */
[----:B------:R-:W-:Y:S05]  /*14e30*/  @!P0 BRA `(.L_x_687) ;  /* 0xfffffec400088947 */ /* 0x000fea000383ffff */
[----:B------:R-:W-:Y:S05]  /*14e40*/  BRA `(.L_x_478) ;  /* 0x0000006c00d07947 */ /* 0x000fea0003800000 */
.L_x_476:
[----:B------:R-:W-:-:S08]  /*14e50*/  NOP ;  /* 0x0000000000007918 */ /* 0x000fd00000000000 */
[----:B------:R-:W0:-:S00]  /*14e60*/  USETMAXREG.DEALLOC.CTAPOOL 0x28 ;  /* 0x00000028000079c8 */ /* 0x000e0000080e0500 */
[----:B0-----:R-:W2:Y:S01]  /*14e70*/  LDL.LU R3, [R1] ;  /* 0x0000000001037983 */ /* 0x001ea20000300800 */
[----:B------:R-:W-:Y:S01]  /*14e80*/  LOP3.LUT R2, R2, 0x3, RZ, 0xc0, !PT ;  /* 0x0000000302027812 */ /* 0x000fe200078ec0ff */
[----:B------:R-:W-:-:S05]  /*14e90*/  IMAD.MOV.U32 R6, RZ, RZ, RZ ;  /* 0x000000ffff067224 */ /* 0x000fca00078e00ff */
[----:B------:R-:W0:Y:S02]  /*14ea0*/  SHFL.IDX PT, R2, R2, RZ, 0x1f ;  /* 0x00001fff02027589 */ /* 0x000e2400000e0000 */
[----:B0-----:R-:W-:Y:S02]  /*14eb0*/  ISETP.NE.AND P0, PT, R2, RZ, PT ;  /* 0x000000ff0200720c */ /* 0x001fe40003f05270 */
[----:B--2---:R-:W-:-:S11]  /*14ec0*/  LOP3.LUT R3, R3, 0xfffffff7, RZ, 0xc0, !PT ;  /* 0xfffffff703037812 */ /* 0x004fd600078ec0ff */
[----:B------:R-:W-:-:S05]  /*14ed0*/  @P0 LOP3.LUT R3, R3, 0x8, RZ, 0xfc, !PT ;  /* 0x0000000803030812 */ /* 0x000fca00078efcff */
[----:B------:R0:W-:Y:S01]  /*14ee0*/  STL [R1], R3 ;  /* 0x0000000301007387 */ /* 0x0001e20000100800 */
[----:B------:R-:W-:Y:S05]  /*14ef0*/  @!P0 BRA `(.L_x_688) ;  /* 0x00000000001c8947 */ /* 0x000fea0003800000 */
[----:B------:R-:W1:Y:S08]  /*14f00*/  S2UR UR5, SR_CgaCtaId ;  /* 0x00000000000579c3 */ /* 0x000e700000008800 */
[----:B------:R-:W-:Y:S06]  /*14f10*/  BAR.SYNC.DEFER_BLOCKING 0x5, 0x180 ;  /* 0x0146000000007b1d */ /* 0x000fec0000010000 */
[----:B------:R-:W-:-:S02]  /*14f20*/  UMOV UR4, 0x400 ;  /* 0x0000040000047882 */ /* 0x000fc40000000000 */
[----:B-1----:R-:W-:-:S09]  /*14f30*/  ULEA UR4, UR5, UR4, 0x18 ;  /* 0x0000000405047291 */ /* 0x002fd2000f8ec03f */
[----:B------:R-:W1:Y:S01]  /*14f40*/  LDS.128 R16, [UR4+0x288d0] ;  /* 0x0288d004ff107984 */ /* 0x000e620008000c00 */
[----:B------:R-:W-:Y:S06]  /*14f50*/  BAR.ARV 0x4, 0x180 ;  /* 0x0106000000007b1d */ /* 0x000fec0000002000 */
[----:B------:R-:W-:Y:S05]  /*14f60*/  BRA `(.L_x_689) ;  /* 0x0000000800947947 */ /* 0x000fea0003800000 */
.L_x_688:
[----:B------:R-:W-:Y:S01]  /*14f70*/  LOP3.LUT R7, R0, 0x1f, RZ, 0xc0, !PT ;  /* 0x0000001f00077812 */ /* 0x000fe200078ec0ff */
[----:B------:R-:W-:Y:S01]  /*14f80*/  ULDC UR4, c[0x0][0xc3c] ;  /* 0x00030f0000047ab9 */ /* 0x000fe20000000800 */
[----:B------:R-:W-:Y:S01]  /*14f90*/  IMAD.MOV.U32 R9, RZ, RZ, RZ ;  /* 0x000000ffff097224 */ /* 0x000fe200078e00ff */
[----:B------:R-:W1:Y:S01]  /*14fa0*/  S2UR UR6, SR_CTAID.X ;  /* 0x00000000000679c3 */ /* 0x000e620000002500 */
[----:B------:R-:W-:Y:S01]  /*14fb0*/  ISETP.NE.AND P0, PT, R7, 0x1f, PT ;  /* 0x0000001f0700780c */ /* 0x000fe20003f05270 */
[----:B------:R-:W-:-:S03]  /*14fc0*/  ULDC UR5, c[0x0][0xc38] ;  /* 0x00030e0000057ab9 */ /* 0x000fc60000000800 */
[----:B------:R-:W-:-:S13]  /*14fd0*/  ISETP.GE.OR P1, PT, R7, UR4, !P0 ;  /* 0x0000000407007c0c */ /* 0x000fda000c726670 */
[----:B------:R-:W2:Y:S08]  /*14fe0*/  @!P1 LDC.64 R4, c[0x0][0xc80] ;  /* 0x00032000ff049b82 */ /* 0x000eb00000000a00 */
[----:B0-----:R-:W0:Y:S01]  /*14ff0*/  @!P1 LDC.64 R2, c[0x0][0xc78] ;  /* 0x00031e00ff029b82 */ /* 0x001e220000000a00 */
[----:B--2---:R-:W-:-:S05]  /*15000*/  @!P1 IMAD.WIDE.U32 R4, R7, 0x4, R4 ;  /* 0x0000000407049825 */ /* 0x004fca00078e0004 */
[----:B------:R-:W2:Y:S01]  /*15010*/  @!P1 LDG.E R6, desc[UR42][R4.64] ;  /* 0x0000002a04069981 */ /* 0x000ea2000c1e1900 */
[----:B0-----:R-:W-:-:S05]  /*15020*/  @!P1 IMAD.WIDE.U32 R2, R7, 0x4, R2 ;  /* 0x0000000407029825 */ /* 0x001fca00078e0002 */
[----:B------:R-:W2:Y:S01]  /*15030*/  @!P1 LDG.E R9, desc[UR42][R2.64] ;  /* 0x0000002a02099981 */ /* 0x000ea2000c1e1900 */
[C---:B------:R-:W-:Y:S02]  /*15040*/  ISETP.NE.AND P1, PT, R7.reuse, RZ, PT ;  /* 0x000000ff0700720c */ /* 0x040fe40003f25270 */
[C---:B------:R-:W-:Y:S02]  /*15050*/  ISETP.GE.U32.AND P2, PT, R7.reuse, 0x2, PT ;  /* 0x000000020700780c */ /* 0x040fe40003f46070 */
[C---:B------:R-:W-:Y:S02]  /*15060*/  ISETP.GE.U32.AND P3, PT, R7.reuse, 0x4, PT ;  /* 0x000000040700780c */ /* 0x040fe40003f66070 */
[C---:B------:R-:W-:Y:S02]  /*15070*/  ISETP.GE.U32.AND P4, PT, R7.reuse, 0x8, PT ;  /* 0x000000080700780c */ /* 0x040fe40003f86070 */
[----:B------:R-:W-:Y:S01]  /*15080*/  ISETP.GE.U32.AND P5, PT, R7, 0x10, PT ;  /* 0x000000100700780c */ /* 0x000fe20003fa6070 */
[----:B------:R-:W-:Y:S01]  /*15090*/  UMOV UR4, URZ ;  /* 0x0000003f00047c82 */ /* 0x000fe20008000000 */
        /* <DEDUP_REMOVED lines=24> */
.L_x_692:
[----:B------:R-:W0:Y:S01]  /*15220*/  LDC R2, c[0x0][0xc3c] ;  /* 0x00030f00ff027b82 */ /* 0x000e220000000800 */
[----:B------:R-:W-:Y:S01]  /*15230*/  UIADD3 UR4, UR4, 0x1f, URZ ;  /* 0x0000001f04047890 */ /* 0x000fe2000fffe03f */
[----:B------:R-:W-:Y:S02]  /*15240*/  ULDC UR7, c[0x0][0xc3c] ;  /* 0x00030f0000077ab9 */ /* 0x000fe40000000800 */
[----:B------:R-:W-:-:S03]  /*15250*/  IMAD.U32 R19, RZ, RZ, UR7 ;  /* 0x00000007ff137e24 */ /* 0x000fc6000f8e00ff */
[----:B0-----:R-:W-:-:S13]  /*15260*/  ISETP.LE.AND P6, PT, R2, UR4, PT ;  /* 0x0000000402007c0c */ /* 0x001fda000bfc3270 */
[----:B------:R-:W-:Y:S05]  /*15270*/  @P6 BRA `(.L_x_691) ;  /* 0x0000000400ac6947 */ /* 0x000fea0003800000 */
[----:B------:R-:W-:Y:S02]  /*15280*/  VIADD R9, R7, UR4 ;  /* 0x0000000407097c36 */ /* 0x000fe40008000000 */
[----:B------:R-:W-:-:S03]  /*15290*/  IMAD.MOV.U32 R6, RZ, RZ, RZ ;  /* 0x000000ffff067224 */ /* 0x000fc600078e00ff */
[----:B------:R-:W-:-:S13]  /*152a0*/  ISETP.GE.OR P6, PT, R9, R2, !P0 ;  /* 0x000000020900720c */ /* 0x000fda00047c6670 */
        /* <DEDUP_REMOVED lines=24> */
[----:B0-----:R-:W-:-:S04]  /*15430*/  IMAD R3, R2, UR5, RZ ;  /* 0x0000000502037c24 */ /* 0x001fc8000f8e02ff */
[----:B------:R-:W-:-:S05]  /*15440*/  IMAD.IADD R8, R3, 0x1, R8 ;  /* 0x0000000103087824 */ /* 0x000fca00078e0208 */
[----:B------:R-:W-:-:S13]  /*15450*/  ISETP.GT.AND P6, PT, R8, UR6, PT ;  /* 0x0000000608007c0c */ /* 0x000fda000bfc4270 */
[----:B------:R-:W-:Y:S05]  /*15460*/  @!P6 BRA `(.L_x_692) ;  /* 0xfffffffc006ce947 */ /* 0x000fea000383ffff */
.L_x_690:
[----:B------:R-:W-:Y:S01]  /*15470*/  IADD3 R11, -R3, R8, RZ ;  /* 0x00000008030b7210 */ /* 0x000fe20007ffe1ff */
[----:B------:R-:W-:-:S04]  /*15480*/  IMAD.MOV.U32 R16, RZ, RZ, RZ ;  /* 0x000000ffff107224 */ /* 0x000fc800078e00ff */
        /* <DEDUP_REMOVED lines=16> */
.L_x_693:
[----:B-1----:R-:W-:Y:S01]  /*15590*/  IMAD R16, R16, UR5, R11 ;  /* 0x0000000510107c24 */ /* 0x002fe2000f8e020b */
[----:B0-----:R-:W-:Y:S01]  /*155a0*/  IABS R5, R9 ;  /* 0x0000000900057213 */ /* 0x001fe20000000000 */
[----:B------:R-:W-:Y:S01]  /*155b0*/  IMAD.MOV.U32 R11, RZ, RZ, R12 ;  /* 0x000000ffff0b7224 */ /* 0x000fe200078e000c */
[----:B------:R-:W-:Y:S01]  /*155c0*/  IABS R12, R6 ;  /* 0x00000006000c7213 */ /* 0x000fe20000000000 */
[----:B------:R-:W-:Y:S01]  /*155d0*/  IMAD.MOV.U32 R2, RZ, RZ, RZ ;  /* 0x000000ffff027224 */ /* 0x000fe200078e00ff */
[----:B------:R-:W-:Y:S01]  /*155e0*/  IADD3 R17, -R16, UR6, RZ ;  /* 0x0000000610117c10 */ /* 0x000fe2000fffe1ff */
[----:B------:R-:W-:Y:S01]  /*155f0*/  IMAD R11, R11, R4, RZ ;  /* 0x000000040b0b7224 */ /* 0x000fe200078e02ff */
[----:B------:R-:W0:Y:S01]  /*15600*/  I2F.RP R8, R5 ;  /* 0x0000000500087306 */ /* 0x000e220000209400 */
[----:B------:R-:W-:Y:S01]  /*15610*/  IMAD.MOV R12, RZ, RZ, -R12 ;  /* 0x000000ffff0c7224 */ /* 0x000fe200078e0a0c */
[----:B------:R-:W-:Y:S01]  /*15620*/  IABS R10, R17 ;  /* 0x00000011000a7213 */ /* 0x000fe20000000000 */
[----:B------:R-:W-:Y:S01]  /*15630*/  IMAD.HI.U32 R2, R3, R11, R2 ;  /* 0x0000000b03027227 */ /* 0x000fe200078e0002 */
[----:B------:R-:W-:-:S03]  /*15640*/  IADD3 R19, R19, UR4, RZ ;  /* 0x0000000413137c10 */ /* 0x000fc6000fffe0ff */
[----:B------:R-:W-:Y:S02]  /*15650*/  IMAD.MOV.U32 R3, RZ, RZ, R10 ;  /* 0x000000ffff037224 */ /* 0x000fe400078e000a */
[----:B------:R-:W-:Y:S02]  /*15660*/  IMAD.MOV.U32 R10, RZ, RZ, R12 ;  /* 0x000000ffff0a7224 */ /* 0x000fe400078e000c */
[----:B------:R-:W-:-:S04]  /*15670*/  IMAD.HI.U32 R2, R2, R3, RZ ;  /* 0x0000000302027227 */ /* 0x000fc800078e00ff */
[----:B------:R-:W-:Y:S01]  /*15680*/  IMAD R3, R2, R10, R3 ;  /* 0x0000000a02037224 */ /* 0x000fe200078e0203 */
[----:B0-----:R-:W0:Y:S04]  /*15690*/  MUFU.RCP R8, R8 ;  /* 0x0000000800087308 */ /* 0x001e280000001000 */
[----:B------:R-:W-:-:S13]  /*156a0*/  ISETP.GT.U32.AND P1, PT, R4, R3, PT ;  /* 0x000000030400720c */ /* 0x000fda0003f24070 */
[----:B------:R-:W-:Y:S02]  /*156b0*/  @!P1 IMAD.IADD R3, R3, 0x1, -R4 ;  /* 0x0000000103039824 */ /* 0x000fe400078e0a04 */
[----:B0-----:R-:W-:Y:S02]  /*156c0*/  VIADD R10, R8, 0xffffffe ;  /* 0x0ffffffe080a7836 */ /* 0x001fe40000000000 */
[----:B------:R-:W-:Y:S01]  /*156d0*/  @!P1 VIADD R2, R2, 0x1 ;  /* 0x0000000102029836 */ /* 0x000fe20000000000 */
[----:B------:R-:W-:Y:S02]  /*156e0*/  ISETP.GE.U32.AND P0, PT, R3, R4, PT ;  /* 0x000000040300720c */ /* 0x000fe40003f06070 */
[----:B------:R-:W-:Y:S01]  /*156f0*/  LOP3.LUT R4, R17, R6, RZ, 0x3c, !PT ;  /* 0x0000000611047212 */ /* 0x000fe200078e3cff */
[----:B------:R0:W1:Y:S01]  /*15700*/  F2I.FTZ.U32.TRUNC.NTZ R3, R10 ;  /* 0x0000000a00037305 */ /* 0x000062000021f000 */
[----:B------:R-:W-:Y:S02]  /*15710*/  ISETP.NE.AND P1, PT, R6, RZ, PT ;  /* 0x000000ff0600720c */ /* 0x000fe40003f25270 */
[----:B------:R-:W-:-:S02]  /*15720*/  ISETP.GE.AND P2, PT, R4, RZ, PT ;  /* 0x000000ff0400720c */ /* 0x000fc40003f46270 */
[----:B0-----:R-:W-:-:S05]  /*15730*/  IABS R10, R9 ;  /* 0x00000009000a7213 */ /* 0x001fca0000000000 */
[----:B------:R-:W-:Y:S02]  /*15740*/  @P0 VIADD R2, R2, 0x1 ;  /* 0x0000000102020836 */ /* 0x000fe40000000000 */
[----:B------:R-:W-:-:S03]  /*15750*/  IMAD.MOV R10, RZ, RZ, -R10 ;  /* 0x000000ffff0a7224 */ /* 0x000fc600078e0a0a */
[----:B------:R-:W-:Y:S01]  /*15760*/  MOV R8, R2 ;  /* 0x0000000200087202 */ /* 0x000fe20000000f00 */
[----:B-1----:R-:W-:-:S04]  /*15770*/  IMAD.MOV R2, RZ, RZ, -R3 ;  /* 0x000000ffff027224 */ /* 0x002fc800078e0a03 */
        /* <DEDUP_REMOVED lines=27> */
.L_x_691:
[----:B------:R-:W-:Y:S02]  /*15930*/  IMAD.MOV.U32 R17, RZ, RZ, RZ ;  /* 0x000000ffff117224 */ /* 0x000fe400078e00ff */
[----:B------:R-:W-:Y:S02]  /*15940*/  IMAD.U32 R16, RZ, RZ, UR6 ;  /* 0x00000006ff107e24 */ /* 0x000fe4000f8e00ff */
[----:B------:R-:W-:-:S07]  /*15950*/  IMAD.MOV.U32 R18, RZ, RZ, RZ ;  /* 0x000000ffff127224 */ /* 0x000fce00078e00ff */
.L_x_694:
[----:B------:R-:W-:-:S13]  /*15960*/  ISETP.NE.AND P0, PT, R7, RZ, PT ;  /* 0x000000ff0700720c */ /* 0x000fda0003f05270 */
[----:B------:R-:W0:Y:S01]  /*15970*/  @!P0 S2R R3, SR_CgaCtaId ;  /* 0x0000000000038919 */ /* 0x000e220000008800 */
[----:B------:R-:W-:-:S04]  /*15980*/  @!P0 MOV R2, 0x400 ;  /* 0x0000040000028802 */ /* 0x000fc80000000f00 */
[----:B0-----:R-:W-:-:S05]  /*15990*/  @!P0 LEA R2, R3, R2, 0x18 ;  /* 0x0000000203028211 */ /* 0x001fca00078ec0ff */
[----:B------:R0:W-:Y:S01]  /*159a0*/  @!P0 STS.128 [R2+0x288d0], R16 ;  /* 0x0288d01002008388 */ /* 0x0001e20000000c00 */
[----:B------:R-:W-:Y:S06]  /*159b0*/  BAR.ARV 0x5, 0x180 ;  /* 0x0146000000007b1d */ /* 0x000fec0000002000 */
.L_x_689:
[----:B------:R2:W-:Y:S01]  /*159c0*/  STL [R1+0x24], RZ ;  /* 0x000024ff01007387 */ /* 0x0005e20000100800 */
[----:B------:R-:W-:Y:S01]  /*159d0*/  ULDC UR4, c[0x0][0xc3c] ;  /* 0x00030f0000047ab9 */ /* 0x000fe20000000800 */
[----:B------:R-:W-:Y:S01]  /*159e0*/  IMAD.MOV.U32 R28, RZ, RZ, 0x1 ;  /* 0x00000001ff1c7424 */ /* 0x000fe200078e00ff */
[----:B-1----:R-:W-:Y:S01]  /*159f0*/  ISETP.GE.AND P0, PT, R19, UR4, PT ;  /* 0x0000000413007c0c */ /* 0x002fe2000bf06270 */
[----:B------:R-:W-:-:S12]  /*15a00*/  IMAD.MOV.U32 R25, RZ, RZ, RZ ;  /* 0x000000ffff197224 */ /* 0x000fd800078e00ff */
[----:B--2---:R-:W-:Y:S05]  /*15a10*/  @P0 BRA `(.L_x_695) ;  /* 0x0000006000000947 */ /* 0x004fea0003800000 */
[----:B------:R-:W1:Y:S01]  /*15a20*/  S2UR UR5, SR_CgaCtaId ;  /* 0x00000000000579c3 */ /* 0x000e620000008800 */
[C---:B------:R-:W-:Y:S01]  /*15a30*/  IMAD.SHL.U32 R31, R0.reuse, 0x8, RZ ;  /* 0x00000008001f7824 */ /* 0x040fe200078e00ff */
[----:B0-----:R-:W-:Y:S01]  /*15a40*/  LOP3.LUT R2, R0, 0x7f, RZ, 0xc0, !PT ;  /* 0x0000007f00027812 */ /* 0x001fe200078ec0ff */
[----:B------:R-:W-:Y:S01]  /*15a50*/  UMOV UR4, 0x400 ;  /* 0x0000040000047882 */ /* 0x000fe20000000000 */
[----:B------:R0:W-:Y:S01]  /*15a60*/  STL [R1+0x24], RZ ;  /* 0x000024ff01007387 */ /* 0x0001e20000100800 */
[----:B------:R-:W-:Y:S01]  /*15a70*/  BSSY B8, `(.L_x_695) ;  /* 0x00005fa000087945 */ /* 0x000fe20003800000 */
[C---:B------:R-:W-:Y:S01]  /*15a80*/  LOP3.LUT R3, R31.reuse, 0x1f8, RZ, 0xc0, !PT ;  /* 0x000001f81f037812 */ /* 0x040fe200078ec0ff */
[----:B------:R-:W-:Y:S01]  /*15a90*/  IMAD.SHL.U32 R34, R2, 0x8, RZ ;  /* 0x0000000802227824 */ /* 0x000fe200078e00ff */
[----:B------:R-:W-:Y:S01]  /*15aa0*/  LOP3.LUT R31, R31, 0x38, RZ, 0xc0, !PT ;  /* 0x000000381f1f7812 */ /* 0x000fe200078ec0ff */
[----:B------:R-:W-:Y:S01]  /*15ab0*/  IMAD.MOV.U32 R29, RZ, RZ, 0x1 ;  /* 0x00000001ff1d7424 */ /* 0x000fe200078e00ff */
[----:B------:R-:W-:Y:S01]  /*15ac0*/  LOP3.LUT R3, R3, 0x38, R0, 0x78, !PT ;  /* 0x0000003803037812 */ /* 0x000fe200078e7800 */
[----:B------:R-:W-:Y:S01]  /*15ad0*/  IMAD.MOV.U32 R27, RZ, RZ, RZ ;  /* 0x000000ffff1b7224 */ /* 0x000fe200078e00ff */
[----:B------:R-:W-:Y:S01]  /*15ae0*/  LOP3.LUT R30, R31, 0x40, RZ, 0xfc, !PT ;  /* 0x000000401f1e7812 */ /* 0x000fe200078efcff */
[----:B------:R-:W-:Y:S01]  /*15af0*/  IMAD.MOV.U32 R25, RZ, RZ, RZ ;  /* 0x000000ffff197224 */ /* 0x000fe200078e00ff */
[----:B------:R-:W-:Y:S01]  /*15b00*/  LOP3.LUT R34, R3, 0x200, R34, 0xf8, !PT ;  /* 0x0000020003227812 */ /* 0x000fe200078ef822 */
[----:B------:R-:W-:Y:S01]  /*15b10*/  IMAD.MOV.U32 R28, RZ, RZ, 0x1 ;  /* 0x00000001ff1c7424 */ /* 0x000fe200078e00ff */
[----:B------:R-:W-:Y:S01]  /*15b20*/  ULOP3.LUT UR38, UR36, 0x2, URZ, 0xfc, !UPT ;  /* 0x0000000224267892 */ /* 0x000fe2000f8efc3f */
[----:B------:R-:W-:Y:S01]  /*15b30*/  ULDC.64 UR40, c[0x0][0x198] ;  /* 0x0000660000287ab9 */ /* 0x000fe20000000a00 */
[----:B------:R-:W-:Y:S01]  /*15b40*/  ULDC UR37, c[0x0][0xc] ;  /* 0x0000030000257ab9 */ /* 0x000fe20000000800 */
[----:B-1----:R-:W-:-:S06]  /*15b50*/  ULEA UR4, UR5, UR4, 0x18 ;  /* 0x0000000405047291 */ /* 0x002fcc000f8ec03f */
[----:B------:R-:W-:-:S05]  /*15b60*/  IMAD.U32 R22, RZ, RZ, UR4 ;  /* 0x00000004ff167e24 */ /* 0x000fca000f8e00ff */
[----:B------:R-:W-:-:S05]  /*15b70*/  LEA R0, R34, R22, 0x1 ;  /* 0x0000001622007211 */ /* 0x000fca00078e08ff */
[----:B------:R0:W-:Y:S02]  /*15b80*/  STL [R1+0x8], R0 ;  /* 0x0000080001007387 */ /* 0x0001e40000100800 */
.L_x_796:
[----:B------:R-:W1:Y:S02]  /*15b90*/  LDC.64 R32, c[0x0][0xc88] ;  /* 0x00032200ff207b82 */ /* 0x000e640000000a00 */
[----:B-1----:R-:W-:-:S06]  /*15ba0*/  IMAD.WIDE R32, R19, 0x4, R32 ;  /* 0x0000000413207825 */ /* 0x002fcc00078e0220 */
[----:B0-----:R-:W0:Y:S01]  /*15bb0*/  LDG.E R32, desc[UR42][R32.64] ;  /* 0x0000002a20207981 */ /* 0x001e22000c1e1900 */
[----:B------:R-:W-:Y:S05]  /*15bc0*/  YIELD ;  /* 0x0000000000007946 */ /* 0x000fea0003800000 */
[----:B------:R-:W-:Y:S01]  /*15bd0*/  ULDC.64 UR4, c[0x0][0xa28] ;  /* 0x00028a0000047ab9 */ /* 0x000fe20000000a00 */
[----:B------:R-:W-:Y:S01]  /*15be0*/  IMAD.MOV.U32 R37, RZ, RZ, RZ ;  /* 0x000000ffff257224 */ /* 0x000fe200078e00ff */
[----:B------:R-:W-:Y:S01]  /*15bf0*/  ISETP.NE.U32.AND P0, PT, RZ, UR4, PT ;  /* 0x00000004ff007c0c */ /* 0x000fe2000bf05070 */
[----:B------:R-:W-:Y:S01]  /*15c00*/  IMAD.MOV.U32 R6, RZ, RZ, RZ ;  /* 0x000000ffff067224 */ /* 0x000fe200078e00ff */
[----:B------:R-:W-:Y:S01]  /*15c10*/  ULDC.64 UR8, c[0x0][0xa18] ;  /* 0x0002860000087ab9 */ /* 0x000fe20000000a00 */
[----:B------:R-:W-:Y:S01]  /*15c20*/  ULDC.64 UR6, c[0x0][0xa10] ;  /* 0x0002840000067ab9 */ /* 0x000fe20000000a00 */
[----:B------:R-:W-:-:S02]  /*15c30*/  ISETP.NE.AND.EX P0, PT, RZ, UR5, PT, P0 ;  /* 0x00000005ff007c0c */ /* 0x000fc4000bf05300 */
[----:B0-----:R-:W-:-:S11]  /*15c40*/  SHF.R.S32.HI R0, RZ, 0x1f, R32 ;  /* 0x0000001fff007819 */ /* 0x001fd60000011420 */
        /* <DEDUP_REMOVED lines=8> */
[----:B------:R-:W-:Y:S01]  /*15cd0*/  ISETP.NE.U32.AND P1, PT, RZ, UR8, PT ;  /* 0x00000008ff007c0c */ /* 0x000fe2000bf25070 */
[----:B0-----:R-:W-:Y:S01]  /*15ce0*/  IMAD.MOV.U32 R0, RZ, RZ, RZ ;  /* 0x000000ffff007224 */ /* 0x001fe200078e00ff */
[----:B------:R-:W-:Y:S02]  /*15cf0*/  ISETP.NE.AND.EX P0, PT, RZ, UR5, PT, P0 ;  /* 0x00000005ff007c0c */ /* 0x000fe4000bf05300 */
[----:B------:R-:W-:Y:S02]  /*15d00*/  ISETP.NE.AND.EX P1, PT, RZ, UR9, PT, P1 ;  /* 0x00000009ff007c0c */ /* 0x000fe4000bf25310 */
[----:B------:R-:W-:Y:S02]  /*15d10*/  ISETP.NE.U32.AND P2, PT, RZ, UR6, PT ;  /* 0x00000006ff007c0c */ /* 0x000fe4000bf45070 */
[----:B-1----:R-:W-:-:S02]  /*15d20*/  IADD3 R2, P3, R23, UR4, RZ ;  /* 0x0000000417027c10 */ /* 0x002fc4000ff7e0ff */
[----:B------:R-:W-:Y:S02]  /*15d30*/  ISETP.NE.AND.EX P2, PT, RZ, UR7, PT, P2 ;  /* 0x00000007ff007c0c */ /* 0x000fe4000bf45320 */
[----:B------:R-:W-:Y:S02]  /*15d40*/  IADD3.X R3, R24, UR5, RZ, P3, !PT ;  /* 0x0000000518037c10 */ /* 0x000fe40009ffe4ff */
[----:B------:R-:W-:-:S03]  /*15d50*/  IADD3 R4, P4, R23, UR6, RZ ;  /* 0x0000000617047c10 */ /* 0x000fc6000ff9e0ff */
[----:B--2---:R-:W2:Y:S01]  /*15d60*/  @P0 LDG.E R6, desc[UR42][R2.64] ;  /* 0x0000002a02060981 */ /* 0x004ea2000c1e1900 */
[----:B------:R-:W-:Y:S01]  /*15d70*/  ULDC UR4, c[0x0][0x288] ;  /* 0x0000a20000047ab9 */ /* 0x000fe20000000800 */
[----:B------:R-:W-:Y:S01]  /*15d80*/  IADD3.X R5, R24, UR7, RZ, P4, !PT ;  /* 0x0000000718057c10 */ /* 0x000fe2000a7fe4ff */
[----:B------:R-:W-:Y:S01]  /*15d90*/  IMAD.U32 R8, RZ, RZ, UR4 ;  /* 0x00000004ff087e24 */ /* 0x000fe2000f8e00ff */
[----:B------:R-:W-:-:S03]  /*15da0*/  ULDC.64 UR4, c[0x0][0x418] ;  /* 0x0001060000047ab9 */ /* 0x000fc60000000a00 */
[----:B------:R-:W5:Y:S04]  /*15db0*/  @P2 LDG.E R0, desc[UR42][R4.64] ;  /* 0x0000002a04002981 */ /* 0x000f68000c1e1900 */
[----:B--2---:R0:W-:Y:S02]  /*15dc0*/  STL [R1+0xc], R6 ;  /* 0x00000c0601007387 */ /* 0x0041e40000100800 */
[----:B0-----:R-:W-:-:S04]  /*15dd0*/  @P1 IADD3 R6, P3, R23, UR8, RZ ;  /* 0x0000000817061c10 */ /* 0x001fc8000ff7e0ff */
[----:B------:R-:W-:-:S05]  /*15de0*/  @P1 IADD3.X R7, R24, UR9, RZ, P3, !PT ;  /* 0x0000000918071c10 */ /* 0x000fca0009ffe4ff */
[----:B------:R0:W2:Y:S01]  /*15df0*/  @P1 LDG.E R8, desc[UR42][R6.64] ;  /* 0x0000002a06081981 */ /* 0x0000a2000c1e1900 */
[----:B------:R-:W-:-:S03]  /*15e00*/  UISETP.NE.U32.AND UP0, UPT, UR4, URZ, UPT ;  /* 0x0000003f0400728c */ /* 0x000fc6000bf05070 */
[----:B------:R-:W-:Y:S01]  /*15e10*/  ULDC UR4, c[0x0][0x424] ;  /* 0x0001090000047ab9 */ /* 0x000fe20000000800 */
[----:B------:R-:W-:-:S03]  /*15e20*/  UISETP.NE.AND.EX UP0, UPT, UR5, URZ, UPT, UP0 ;  /* 0x0000003f0500728c */ /* 0x000fc6000bf05300 */
[----:B------:R-:W-:Y:S01]  /*15e30*/  ULDC UR5, c[0x0][0x2f0] ;  /* 0x0000bc0000057ab9 */ /* 0x000fe20000000800 */
[----:B------:R-:W-:-:S04]  /*15e40*/  USEL UR4, UR4, 0x1, UP0 ;  /* 0x0000000104047887 */ /* 0x000fc80008000000 */
[----:B------:R-:W-:-:S03]  /*15e50*/  UIMAD UR4, UR4, UR5, URZ ;  /* 0x00000005040472a4 */ /* 0x000fc6000f8e023f */
[----:B------:R-:W-:Y:S02]  /*15e60*/  ULDC UR5, c[0x0][0x348] ;  /* 0x0000d20000057ab9 */ /* 0x000fe40000000800 */
[----:B0-----:R-:W-:Y:S01]  /*15e70*/  IMAD.U32 R6, RZ, RZ, UR5 ;  /* 0x00000005ff067e24 */ /* 0x001fe2000f8e00ff */
[----:B--2---:R0:W-:Y:S02]  /*15e80*/  STL [R1+0x20], R8 ;  /* 0x0000200801007387 */ /* 0x0041e40000100800 */
[----:B0-----:R-:W-:Y:S01]  /*15e90*/  IMAD.U32 R8, RZ, RZ, UR4 ;  /* 0x00000004ff087e24 */ /* 0x001fe2000f8e00ff */
[----:B------:R-:W-:Y:S06]  /*15ea0*/  @P1 BRA `(.L_x_696) ;  /* 0x0000000000141947 */ /* 0x000fec0003800000 */
[----:B------:R-:W-:Y:S05]  /*15eb0*/  @!P0 BRA `(.L_x_696) ;  /* 0x0000000000108947 */ /* 0x000fea0003800000 */
[----:B------:R-:W2:Y:S04]  /*15ec0*/  LDG.E R10, desc[UR42][R2.64] ;  /* 0x0000002a020a7981 */ /* 0x000ea8000c1e1900 */
[----:B------:R-:W2:Y:S02]  /*15ed0*/  LDG.E R7, desc[UR42][R2.64+0x4] ;  /* 0x0000042a02077981 */ /* 0x000ea4000c1e1900 */
[----:B--2---:R-:W-:-:S05]  /*15ee0*/  IMAD.IADD R2, R7, 0x1, -R10 ;  /* 0x0000000107027824 */ /* 0x004fca00078e0a0a */
[----:B------:R0:W-:Y:S02]  /*15ef0*/  STL [R1+0x20], R2 ;  /* 0x0000200201007387 */ /* 0x0001e40000100800 */
.L_x_696:
[----:B------:R-:W-:Y:S01]  /*15f00*/  ULDC.64 UR4, c[0x0][0xa20] ;  /* 0x0002880000047ab9 */ /* 0x000fe20000000a00 */
[C---:B0-----:R-:W-:Y:S01]  /*15f10*/  LOP3.LUT R2, R18.reuse, 0xff000000, RZ, 0xc0, !PT ;  /* 0xff00000012027812 */ /* 0x041fe200078ec0ff */
[----:B------:R-:W-:Y:S01]  /*15f20*/  IMAD.MOV.U32 R33, RZ, RZ, R32 ;  /* 0x000000ffff217224 */ /* 0x000fe200078e0020 */
[----:B------:R-:W-:Y:S02]  /*15f30*/  ISETP.NE.U32.AND P0, PT, RZ, UR4, PT ;  /* 0x00000004ff007c0c */ /* 0x000fe4000bf05070 */
[----:B------:R-:W-:Y:S02]  /*15f40*/  SHF.R.U32.HI R2, RZ, 0x8, R2 ;  /* 0x00000008ff027819 */ /* 0x000fe40000011602 */
[----:B------:R-:W-:Y:S02]  /*15f50*/  ISETP.NE.AND.EX P0, PT, RZ, UR5, PT, P0 ;  /* 0x00000005ff007c0c */ /* 0x000fe4000bf05300 */
[C---:B------:R-:W-:Y:S02]  /*15f60*/  LOP3.LUT R7, R18.reuse, 0xff0000, RZ, 0xc0, !PT ;  /* 0x00ff000012077812 */ /* 0x040fe400078ec0ff */
[----:B------:R-:W-:-:S02]  /*15f70*/  LOP3.LUT R18, R18, 0xffff, RZ, 0xc0, !PT ;  /* 0x0000ffff12127812 */ /* 0x000fc400078ec0ff */
[----:B------:R-:W-:-:S07]  /*15f80*/  LEA.HI R7, R7, R2, RZ, 0x10 ;  /* 0x0000000207077211 */ /* 0x000fce00078f80ff */
[----:B------:R-:W-:Y:S05]  /*15f90*/  @!P0 BRA `(.L_x_697) ;  /* 0x0000000000108947 */ /* 0x000fea0003800000 */
[----:B------:R-:W-:-:S04]  /*15fa0*/  IADD3 R2, P0, R23, UR4, RZ ;  /* 0x0000000417027c10 */ /* 0x000fc8000ff1e0ff */
[----:B------:R-:W-:-:S05]  /*15fb0*/  IADD3.X R3, R24, UR5, RZ, P0, !PT ;  /* 0x0000000518037c10 */ /* 0x000fca00087fe4ff */
[----:B------:R0:W5:Y:S01]  /*15fc0*/  LDG.E R8, desc[UR42][R2.64] ;  /* 0x0000002a02087981 */ /* 0x000162000c1e1900 */
[----:B------:R-:W-:Y:S05]  /*15fd0*/  BRA `(.L_x_698) ;  /* 0x0000000000247947 */ /* 0x000fea0003800000 */
.L_x_697:
[----:B------:R-:W-:Y:S02]  /*15fe0*/  ULDC.64 UR4, c[0x0][0xa08] ;  /* 0x0002820000047ab9 */ /* 0x000fe40000000a00 */
[----:B------:R-:W-:-:S04]  /*15ff0*/  ISETP.NE.U32.AND P0, PT, RZ, UR4, PT ;  /* 0x00000004ff007c0c */ /* 0x000fc8000bf05070 */
[----:B------:R-:W-:-:S13]  /*16000*/  ISETP.NE.AND.EX P0, PT, RZ, UR5, PT, P0 ;  /* 0x00000005ff007c0c */ /* 0x000fda000bf05300 */
[----:B------:R-:W-:Y:S05]  /*16010*/  @!P0 BRA `(.L_x_698) ;  /* 0x0000000000148947 */ /* 0x000fea0003800000 */
[----:B------:R-:W0:Y:S02]  /*16020*/  LDC.64 R2, c[0x0][0xa08] ;  /* 0x00028200ff027b82 */ /* 0x000e240000000a00 */
[----:B0-----:R-:W-:-:S05]  /*16030*/  IMAD.WIDE R2, R33, 0x4, R2 ;  /* 0x0000000421027825 */ /* 0x001fca00078e0202 */
[----:B------:R-:W2:Y:S04]  /*16040*/  LDG.E R8, desc[UR42][R2.64] ;  /* 0x0000002a02087981 */ /* 0x000ea8000c1e1900 */
[----:B------:R-:W2:Y:S02]  /*16050*/  LDG.E R9, desc[UR42][R2.64+0x4] ;  /* 0x0000042a02097981 */ /* 0x000ea4000c1e1900 */
[----:B--2---:R-:W-:-:S07]  /*16060*/  IMAD.IADD R8, R9, 0x1, -R8 ;  /* 0x0000000109087824 */ /* 0x004fce00078e0a08 */
.L_x_698:
[----:B0-----:R-:W2:Y:S04]  /*16070*/  @P2 LDG.E R3, desc[UR42][R4.64] ;  /* 0x0000002a04032981 */ /* 0x001ea8000c1e1900 */
[----:B------:R0:W2:Y:S01]  /*16080*/  @P2 LDG.E R2, desc[UR42][R4.64+0x4] ;  /* 0x0000042a04022981 */ /* 0x0000a2000c1e1900 */
[----:B-----5:R-:W-:Y:S01]  /*16090*/  IMAD.IADD R8, R8, 0x1, -R37 ;  /* 0x0000000108087824 */ /* 0x020fe200078e0a25 */
[----:B------:R-:W-:Y:S01]  /*160a0*/  BSSY B0, `(.L_x_699) ;  /* 0x0000029000007945 */ /* 0x000fe20003800000 */
[----:B------:R-:W-:Y:S02]  /*160b0*/  LOP3.LUT R36, R7, 0xff, RZ, 0xc0, !PT ;  /* 0x000000ff07247812 */ /* 0x000fe400078ec0ff */
[----:B0-----:R-:W-:Y:S01]  /*160c0*/  SHF.R.U32.HI R5, RZ, 0x10, R7 ;  /* 0x00000010ff057819 */ /* 0x001fe20000011607 */
[----:B--2---:R-:W-:-:S04]  /*160d0*/  @P2 IMAD.IADD R6, R2, 0x1, -R3 ;  /* 0x0000000102062824 */ /* 0x004fc800078e0a03 */
[----:B------:R-:W-:-:S05]  /*160e0*/  IMAD.IADD R35, R8, 0x1, R6 ;  /* 0x0000000108237824 */ /* 0x000fca00078e0206 */
[C---:B------:R-:W-:Y:S02]  /*160f0*/  ISETP.GE.AND P1, PT, R35.reuse, 0x1, PT ;  /* 0x000000012300780c */ /* 0x040fe40003f26270 */
[----:B------:R-:W-:-:S04]  /*16100*/  IADD3 R2, R35, 0x7f, RZ ;  /* 0x0000007f23027810 */ /* 0x000fc80007ffe0ff */
[----:B------:R-:W-:-:S04]  /*16110*/  SHF.R.S32.HI R3, RZ, 0x1f, R2 ;  /* 0x0000001fff037819 */ /* 0x000fc80000011402 */
[----:B------:R-:W-:-:S04]  /*16120*/  LEA.HI R3, R3, R2, RZ, 0x7 ;  /* 0x0000000203037211 */ /* 0x000fc800078f38ff */
[----:B------:R-:W-:Y:S01]  /*16130*/  SHF.R.S32.HI R4, RZ, 0x7, R3 ;  /* 0x00000007ff047819 */ /* 0x000fe20000011403 */
[----:B------:R-:W-:Y:S01]  /*16140*/  IMAD.MOV.U32 R3, RZ, RZ, RZ ;  /* 0x000000ffff037224 */ /* 0x000fe200078e00ff */
[----:B------:R-:W-:Y:S06]  /*16150*/  @!P1 BRA `(.L_x_700) ;  /* 0x0000000000749947 */ /* 0x000fec0003800000 */
[----:B------:R-:W-:Y:S01]  /*16160*/  ISETP.NE.AND P0, PT, R5, RZ, PT ;  /* 0x000000ff0500720c */ /* 0x000fe20003f05270 */
[----:B------:R-:W-:-:S03]  /*16170*/  ULDC UR4, c[0x0][0x9f0] ;  /* 0x00027c0000047ab9 */ /* 0x000fc60000000800 */
[----:B------:R-:W-:-:S04]  /*16180*/  SEL R7, R5, UR4, P0 ;  /* 0x0000000405077c07 */ /* 0x000fc80008000000 */
[----:B------:R-:W-:Y:S02]  /*16190*/  IABS R10, R7 ;  /* 0x00000007000a7213 */ /* 0x000fe40000000000 */
[----:B------:R-:W-:Y:S02]  /*161a0*/  IADD3 R9, R7, -0x1, R4 ;  /* 0xffffffff07097810 */ /* 0x000fe40007ffe004 */
[----:B------:R-:W0:Y:S08]  /*161b0*/  I2F.RP R2, R10 ;  /* 0x0000000a00027306 */ /* 0x000e300000209400 */
[----:B0-----:R-:W0:Y:S02]  /*161c0*/  MUFU.RCP R2, R2 ;  /* 0x0000000200027308 */ /* 0x001e240000001000 */
[----:B0-----:R-:W-:-:S06]  /*161d0*/  VIADD R2, R2, 0xffffffe ;  /* 0x0ffffffe02027836 */ /* 0x001fcc0000000000 */
[----:B------:R0:W1:Y:S02]  /*161e0*/  F2I.FTZ.U32.TRUNC.NTZ R3, R2 ;  /* 0x0000000200037305 */ /* 0x000064000021f000 */
[----:B0-----:R-:W-:-:S04]  /*161f0*/  LOP3.LUT R2, R9, R7, RZ, 0x3c, !PT ;  /* 0x0000000709027212 */ /* 0x001fc800078e3cff */
[----:B------:R-:W-:Y:S01]  /*16200*/  ISETP.GE.AND P4, PT, R2, RZ, PT ;  /* 0x000000ff0200720c */ /* 0x000fe20003f86270 */
[----:B-1----:R-:W-:-:S04]  /*16210*/  IMAD.MOV R2, RZ, RZ, -R3 ;  /* 0x000000ffff027224 */ /* 0x002fc800078e0a03 */
[----:B------:R-:W-:Y:S02]  /*16220*/  IMAD R11, R2, R10, RZ ;  /* 0x0000000a020b7224 */ /* 0x000fe400078e02ff */
[----:B------:R-:W-:-:S04]  /*16230*/  IMAD.MOV.U32 R2, RZ, RZ, RZ ;  /* 0x000000ffff027224 */ /* 0x000fc800078e00ff */
        /* <DEDUP_REMOVED lines=15> */
.L_x_700:
[----:B------:R-:W-:Y:S05]  /*16330*/  BSYNC B0 ;  /* 0x0000000000007941 */ /* 0x000fea0003800000 */
.L_x_699:
[-C--:B------:R-:W-:Y:S01]  /*16340*/  IMAD R7, R36, R3.reuse, RZ ;  /* 0x0000000324077224 */ /* 0x080fe200078e02ff */
[----:B------:R-:W-:Y:S04]  /*16350*/  BSSY B0, `(.L_x_701) ;  /* 0x0000114000007945 */ /* 0x000fe80003800000 */
[C---:B------:R-:W-:Y:S01]  /*16360*/  VIADDMNMX R3, R7.reuse, R3, R4, PT ;  /* 0x0000000307037246 */ /* 0x040fe20003800104 */
[----:B------:R-:W-:-:S04]  /*16370*/  IMAD R7, R7, 0x80, -R8 ;  /* 0x0000008007077824 */ /* 0x000fc800078e0a08 */
[----:B------:R-:W-:Y:S01]  /*16380*/  IMAD R3, R3, 0x80, -R8 ;  /* 0x0000008003037824 */ /* 0x000fe200078e0a08 */
[----:B------:R-:W-:-:S04]  /*16390*/  VIMNMX R7, RZ, R7, !PT ;  /* 0x00000007ff077248 */ /* 0x000fc80007fe0100 */
[----:B------:R-:W-:Y:S02]  /*163a0*/  VIMNMX R2, R3, R6, PT ;  /* 0x0000000603027248 */ /* 0x000fe40003fe0100 */
[----:B------:R-:W-:Y:S02]  /*163b0*/  SHF.R.U32.HI R6, RZ, 0x7, R7 ;  /* 0x00000007ff067819 */ /* 0x000fe40000011607 */
[----:B------:R-:W-:-:S13]  /*163c0*/  ISETP.GT.AND P0, PT, R2, R7, PT ;  /* 0x000000070200720c */ /* 0x000fda0003f04270 */
[----:B------:R-:W-:-:S05]  /*163d0*/  @P0 VIADD R2, R2, 0x7f ;  /* 0x0000007f02020836 */ /* 0x000fca0000000000 */
[----:B------:R-:W-:-:S04]  /*163e0*/  @P0 SHF.R.S32.HI R3, RZ, 0x1f, R2 ;  /* 0x0000001fff030819 */ /* 0x000fc80000011402 */
[----:B------:R-:W-:Y:S02]  /*163f0*/  @P0 LEA.HI R2, R3, R2, RZ, 0x7 ;  /* 0x0000000203020211 */ /* 0x000fe400078f38ff */
[-C--:B------:R-:W-:Y:S02]  /*16400*/  MOV R3, R6.reuse ;  /* 0x0000000600037202 */ /* 0x080fe40000000f00 */
[----:B------:R-:W-:Y:S02]  /*16410*/  @P0 SHF.R.S32.HI R3, RZ, 0x7, R2 ;  /* 0x00000007ff030819 */ /* 0x000fe40000011402 */
[----:B------:R-:W-:Y:S02]  /*16420*/  PLOP3.LUT P0, PT, PT, PT, PT, 0x80, 0x0 ;  /* 0x000000000000781c */ /* 0x000fe40003f0f070 */
[----:B------:R-:W-:-:S13]  /*16430*/  ISETP.GT.AND P3, PT, R3, R6, PT ;  /* 0x000000060300720c */ /* 0x000fda0003f64270 */
[----:B------:R-:W-:Y:S05]  /*16440*/  @!P3 BRA `(.L_x_702) ;  /* 0x000000100010b947 */ /* 0x000fea0003800000 */
[----:B------:R-:W-:Y:S01]  /*16450*/  UMOV UR4, 0xffffffff ;  /* 0xffffffff00047882 */ /* 0x000fe20000000000 */
[----:B------:R-:W-:Y:S02]  /*16460*/  SEL R2, R33, RZ, !P2 ;  /* 0x000000ff21027207 */ /* 0x000fe40005000000 */
[----:B------:R-:W-:Y:S05]  /*16470*/  BRA.DIV UR4, `(.L_x_703) ;  /* 0x0000007a04487947 */ /* 0x000fea000b800000 */
[----:B------:R-:W0:Y:S02]  /*16480*/  S2R R7, SR_TID.X ;  /* 0x0000000000077919 */ /* 0x000e240000002100 */
[----:B0-----:R-:W-:-:S04]  /*16490*/  SHF.R.U32.HI R7, RZ, 0x5, R7 ;  /* 0x00000005ff077819 */ /* 0x001fc80000011607 */
[----:B------:R-:W-:-:S05]  /*164a0*/  LOP3.LUT R7, R7, 0x3, RZ, 0xc0, !PT ;  /* 0x0000000307077812 */ /* 0x000fca00078ec0ff */
[----:B------:R0:W1:Y:S02]  /*164b0*/  SHFL.IDX PT, R14, R7, RZ, 0x1f ;  /* 0x00001fff070e7589 */ /* 0x00006400000e0000 */
.L_x_916:
[----:B-1----:R-:W-:Y:S02]  /*164c0*/  ISETP.NE.AND P0, PT, R14, RZ, PT ;  /* 0x000000ff0e00720c */ /* 0x002fe40003f05270 */
[----:B------:R-:W-:-:S11]  /*164d0*/  PLOP3.LUT P6, PT, PT, PT, PT, 0x8, 0x0 ;  /* 0x000000000000781c */ /* 0x000fd60003fce170 */
[----:B------:R-:W-:Y:S05]  /*164e0*/  @P0 BRA `(.L_x_704) ;  /* 0x00000000000c0947 */ /* 0x000fea0003800000 */
[----:B------:R-:W-:-:S03]  /*164f0*/  UMOV UR4, 0xffffffff ;  /* 0xffffffff00047882 */ /* 0x000fc60000000000 */
[----:B------:R-:W-:Y:S05]  /*16500*/  BRA.DIV UR4, `(.L_x_705) ;  /* 0x0000007a04587947 */ /* 0x000fea000b800000 */
[----:B------:R-:W-:-:S13]  /*16510*/  ELECT P6, URZ, PT ;  /* 0x00000000003f782f */ /* 0x000fda00038c0000 */
.L_x_704:
[----:B0-----:R-:W2:Y:S01]  /*16520*/  LDL R7, [R1+0x24] ;  /* 0x0000240001077983 */ /* 0x001ea20000100800 */
[----:B------:R-:W-:Y:S01]  /*16530*/  BSSY B1, `(.L_x_706) ;  /* 0x0000008000017945 */ /* 0x000fe20003800000 */
[----:B--2---:R-:W-:-:S05]  /*16540*/  VIADD R7, R7, 0x1 ;  /* 0x0000000107077836 */ /* 0x004fca0000000000 */
[----:B------:R-:W-:-:S04]  /*16550*/  LEA.HI R8, R7, R7, RZ, 0x1 ;  /* 0x0000000707087211 */ /* 0x000fc800078f08ff */
[----:B------:R-:W-:-:S05]  /*16560*/  LOP3.LUT R8, R8, 0xfffffffe, RZ, 0xc0, !PT ;  /* 0xfffffffe08087812 */ /* 0x000fca00078ec0ff */
[----:B------:R-:W-:-:S05]  /*16570*/  IMAD.IADD R7, R7, 0x1, -R8 ;  /* 0x0000000107077824 */ /* 0x000fca00078e0a08 */
[----:B------:R-:W-:-:S04]  /*16580*/  SHF.L.U32 R7, R7, 0x1f, RZ ;  /* 0x0000001f07077819 */ /* 0x000fc800000006ff */
[----:B------:R-:W0:Y:S02]  /*16590*/  SYNCS.PHASECHK.TRANS64.TRYWAIT P0, [R22+URZ+0x28820], R7 ;  /* 0x02882007160075a7 */ /* 0x000e24000800017f */
[----:B0-----:R-:W-:Y:S05]  /*165a0*/  @!P0 BRA `(.L_x_707) ;  /* 0x0000007800508947 */ /* 0x001fea0003800000 */
.L_x_919:
[----:B------:R-:W-:Y:S05]  /*165b0*/  BSYNC B1 ;  /* 0x0000000000017941 */ /* 0x000fea0003800000 */
.L_x_706:
[----:B------:R-:W-:Y:S04]  /*165c0*/  BSSY B1, `(.L_x_708) ;  /* 0x000006e000017945 */ /* 0x000fe80003800000 */
[----:B------:R-:W-:Y:S05]  /*165d0*/  @!P6 BRA `(.L_x_709) ;  /* 0x0000000400b0e947 */ /* 0x000fea0003800000 */
[----:B------:R-:W-:Y:S01]  /*165e0*/  IMAD R10, R27, 0x8, R22 ;  /* 0x000000081b0a7824 */ /* 0x000fe200078e0216 */
[----:B------:R-:W-:Y:S01]  /*165f0*/  SHF.L.U32 R9, R29, 0x1f, RZ ;  /* 0x0000001f1d097819 */ /* 0x000fe200000006ff */
[----:B------:R-:W1:Y:S01]  /*16600*/  S2R R8, SR_TID.X ;  /* 0x0000000000087919 */ /* 0x000e620000002100 */
[----:B------:R-:W-:Y:S02]  /*16610*/  BSSY B2, `(.L_x_710) ;  /* 0x0000005000027945 */ /* 0x000fe40003800000 */
[----:B------:R-:W2:Y:S01]  /*16620*/  SYNCS.PHASECHK.TRANS64.TRYWAIT P0, [R10+URZ+0x288a0], R9 ;  /* 0x0288a0090a0075a7 */ /* 0x000ea2000800017f */
[----:B-1----:R-:W-:-:S04]  /*16630*/  LOP3.LUT R8, R8, 0x7f, RZ, 0xc0, !PT ;  /* 0x0000007f08087812 */ /* 0x002fc800078ec0ff */
[----:B------:R-:W-:Y:S01]  /*16640*/  ISETP.NE.AND P2, PT, R8, RZ, PT ;  /* 0x000000ff0800720c */ /* 0x000fe20003f45270 */
[----:B--2---:R-:W-:-:S12]  /*16650*/  @!P0 BRA `(.L_x_711) ;  /* 0x0000007800388947 */ /* 0x004fd80003800000 */
.L_x_920:
[----:B------:R-:W-:Y:S05]  /*16660*/  BSYNC B2 ;  /* 0x0000000000027941 */ /* 0x000fea0003800000 */
.L_x_710:
[----:B------:R-:W-:Y:S04]  /*16670*/  BSSY B2, `(.L_x_712) ;  /* 0x0000009000027945 */ /* 0x000fe80003800000 */
[----:B------:R-:W-:Y:S05]  /*16680*/  @P2 BRA `(.L_x_713) ;  /* 0x00000000001c2947 */ /* 0x000fea0003800000 */
[----:B------:R-:W2:Y:S01]  /*16690*/  S2R R8, SR_TID.X ;  /* 0x0000000000087919 */ /* 0x000ea20000002100 */
[----:B0-----:R-:W-:-:S04]  /*166a0*/  IMAD.MOV.U32 R7, RZ, RZ, 0x8000 ;  /* 0x00008000ff077424 */ /* 0x001fc800078e00ff */
[----:B------:R3:W-:Y:S01]  /*166b0*/  SYNCS.ARRIVE.TRANS64 RZ, [R10+URZ+0x28890], R7 ;  /* 0x028890070aff79a7 */ /* 0x0007e2000800003f */
[----:B--2---:R-:W-:-:S04]  /*166c0*/  LOP3.LUT R8, R8, 0x1f, RZ, 0xc0, !PT ;  /* 0x0000001f08087812 */ /* 0x004fc800078ec0ff */
[----:B------:R-:W-:-:S13]  /*166d0*/  ISETP.NE.AND P0, PT, R8, RZ, PT ;  /* 0x000000ff0800720c */ /* 0x000fda0003f05270 */
[----:B---3--:R-:W-:Y:S05]  /*166e0*/  @!P0 BRA `(.L_x_713) ;  /* 0x0000000000048947 */ /* 0x008fea0003800000 */
[----:B------:R-:W-:Y:S01]  /*166f0*/  BPT.TRAP 0x1 ;  /* 0x000000040000795c */ /* 0x000fe20000300000 */
.L_x_713:
[----:B------:R-:W-:Y:S05]  /*16700*/  BSYNC B2 ;  /* 0x0000000000027941 */ /* 0x000fea0003800000 */
.L_x_712:
[----:B------:R-:W-:Y:S01]  /*16710*/  IMAD.MOV.U32 R20, RZ, RZ, RZ ;  /* 0x000000ffff147224 */ /* 0x000fe200078e00ff */
[----:B------:R-:W-:Y:S01]  /*16720*/  UIADD3 UR4, UP0, UR40, 0x570, URZ ;  /* 0x0000057028047890 */ /* 0x000fe2000ff1e03f */
[----:B------:R-:W-:Y:S01]  /*16730*/  IMAD R8, R3, 0x80, R0 ;  /* 0x0000008003087824 */ /* 0x000fe200078e0200 */
[----:B------:R-:W-:Y:S01]  /*16740*/  PLOP3.LUT P0, PT, PT, PT, PT, 0x80, 0x0 ;  /* 0x000000000000781c */ /* 0x000fe20003f0f070 */
[C---:B0-----:R-:W-:Y:S01]  /*16750*/  IMAD R7, R27.reuse, 0x8000, R22 ;  /* 0x000080001b077824 */ /* 0x041fe200078e0216 */
[----:B------:R-:W-:Y:S01]  /*16760*/  R2UR UR10, R20 ;  /* 0x00000000140a72ca */ /* 0x000fe200000e0000 */
[----:B------:R-:W-:Y:S01]  /*16770*/  VIADD R8, R8, 0xffffff80 ;  /* 0xffffff8008087836 */ /* 0x000fe20000000000 */
[----:B------:R-:W-:Y:S01]  /*16780*/  UIADD3.X UR5, URZ, UR41, URZ, UP0, !UPT ;  /* 0x000000293f057290 */ /* 0x000fe200087fe43f */
[----:B------:R-:W-:Y:S01]  /*16790*/  IMAD.SHL.U32 R13, R27, 0x4000, RZ ;  /* 0x000040001b0d7824 */ /* 0x000fe200078e00ff */
[----:B------:R-:W-:Y:S01]  /*167a0*/  UMOV UR6, 0x0 ;  /* 0x0000000000067882 */ /* 0x000fe20000000000 */
[----:B------:R-:W-:Y:S01]  /*167b0*/  VIADD R11, R10, 0x28890 ;  /* 0x000288900a0b7836 */ /* 0x000fe20000000000 */
[----:B------:R-:W-:Y:S01]  /*167c0*/  UMOV UR7, 0x12f00000 ;  /* 0x12f0000000077882 */ /* 0x000fe20000000000 */
[----:B------:R-:W-:-:S08]  /*167d0*/  VIADD R12, R7, 0x18400 ;  /* 0x00018400070c7836 */ /* 0x000fd00000000000 */
.L_x_714:
[----:B------:R-:W-:-:S13]  /*167e0*/  @P0 ELECT P3, URZ, PT ;  /* 0x00000000003f082f */ /* 0x000fda0003860000 */
[----:B------:R-:W-:Y:S02]  /*167f0*/  @P3 R2UR UR13, R2 ;  /* 0x00000000020d32ca */ /* 0x000fe400000e0000 */
[----:B------:R-:W-:Y:S02]  /*16800*/  @P3 R2UR UR12, R18 ;  /* 0x00000000120c32ca */ /* 0x000fe400000e0000 */
[----:B------:R-:W-:Y:S02]  /*16810*/  @P3 R2UR UR11, R8 ;  /* 0x00000000080b32ca */ /* 0x000fe400000e0000 */
[----:B------:R-:W-:Y:S02]  /*16820*/  @P3 R2UR UR9, R11 ;  /* 0x000000000b0932ca */ /* 0x000fe400000e0000 */
[----:B------:R-:W-:Y:S02]  /*16830*/  @P3 R2UR UR8, R12 ;  /* 0x000000000c0832ca */ /* 0x000fe400000e0000 */
[----:B------:R-:W-:-:S02]  /*16840*/  @P3 PLOP3.LUT P0, PT, P3, PT, PT, 0x8, 0x0 ;  /* 0x000000000000381c */ /* 0x000fc40001f0e170 */
[----:B------:R-:W-:-:S09]  /*16850*/  PLOP3.LUT P3, PT, PT, PT, PT, 0x8, 0x0 ;  /* 0x000000000000781c */ /* 0x000fd20003f6e170 */
[----:B------:R0:W-:Y:S02]  /*16860*/  UTMALDG.4D [UR8], [UR4], desc[UR6] ;  /* 0x00000608040075b4 */ /* 0x0001e40008019000 */
[----:B0-----:R-:W-:Y:S05]  /*16870*/  @P0 BRA.U.ANY `(.L_x_714) ;  /* 0xfffffffd00d80947 */ /* 0x001fea000393ffff */
[----:B------:R-:W-:Y:S01]  /*16880*/  IMAD.MOV.U32 R12, RZ, RZ, 0x40 ;  /* 0x00000040ff0c7424 */ /* 0x000fe200078e00ff */
[----:B------:R-:W-:Y:S01]  /*16890*/  PLOP3.LUT P0, PT, PT, PT, PT, 0x80, 0x0 ;  /* 0x000000000000781c */ /* 0x000fe20003f0f070 */
[----:B------:R-:W-:Y:S01]  /*168a0*/  VIADD R7, R7, 0x1c400 ;  /* 0x0001c40007077836 */ /* 0x000fe20000000000 */
[----:B------:R-:W-:Y:S01]  /*168b0*/  UMOV UR6, 0x0 ;  /* 0x0000000000067882 */ /* 0x000fe20000000000 */
[----:B------:R-:W-:Y:S01]  /*168c0*/  UMOV UR7, 0x12f00000 ;  /* 0x12f0000000077882 */ /* 0x000fe20000000000 */
[----:B------:R-:W-:-:S15]  /*168d0*/  R2UR UR10, R12 ;  /* 0x000000000c0a72ca */ /* 0x000fde00000e0000 */
.L_x_715:
        /* <DEDUP_REMOVED lines=10> */
[----:B------:R-:W0:Y:S01]  /*16980*/  SYNCS.PHASECHK.TRANS64.TRYWAIT P0, [R10+URZ+0x288c0], R9 ;  /* 0x0288c0090a0075a7 */ /* 0x000e22000800017f */
[----:B------:R-:W-:Y:S04]  /*16990*/  BSSY B2, `(.L_x_716) ;  /* 0x0000002000027945 */ /* 0x000fe80003800000 */
[----:B0-----:R-:W-:Y:S05]  /*169a0*/  @!P0 BRA `(.L_x_717) ;  /* 0x0000007400788947 */ /* 0x001fea0003800000 */
.L_x_921:
[----:B------:R-:W-:Y:S05]  /*169b0*/  BSYNC B2 ;  /* 0x0000000000027941 */ /* 0x000fea0003800000 */
.L_x_716:
[----:B------:R-:W-:Y:S01]  /*169c0*/  BSSY B2, `(.L_x_718) ;  /* 0x000000b000027945 */ /* 0x000fe20003800000 */
[----:B------:R-:W-:Y:S01]  /*169d0*/  MOV R14, 0x0 ;  /* 0x00000000000e7802 */ /* 0x000fe20000000f00 */
[----:B------:R-:W-:Y:S02]  /*169e0*/  IMAD.MOV.U32 R15, RZ, RZ, 0x12f00000 ;  /* 0x12f00000ff0f7424 */ /* 0x000fe400078e00ff */
[----:B------:R-:W-:Y:S05]  /*169f0*/  @P2 BRA `(.L_x_719) ;  /* 0x00000000001c2947 */ /* 0x000fea0003800000 */
[----:B------:R-:W2:Y:S01]  /*16a00*/  S2R R11, SR_TID.X ;  /* 0x00000000000b7919 */ /* 0x000ea20000002100 */
[----:B------:R-:W-:-:S04]  /*16a10*/  IMAD.MOV.U32 R7, RZ, RZ, 0x8000 ;  /* 0x00008000ff077424 */ /* 0x000fc800078e00ff */
[----:B------:R3:W-:Y:S01]  /*16a20*/  SYNCS.ARRIVE.TRANS64 RZ, [R10+URZ+0x288b0], R7 ;  /* 0x0288b0070aff79a7 */ /* 0x0007e2000800003f */
[----:B--2---:R-:W-:-:S04]  /*16a30*/  LOP3.LUT R11, R11, 0x1f, RZ, 0xc0, !PT ;  /* 0x0000001f0b0b7812 */ /* 0x004fc800078ec0ff */
[----:B------:R-:W-:-:S13]  /*16a40*/  ISETP.NE.AND P0, PT, R11, RZ, PT ;  /* 0x000000ff0b00720c */ /* 0x000fda0003f05270 */
[----:B---3--:R-:W-:Y:S05]  /*16a50*/  @!P0 BRA `(.L_x_719) ;  /* 0x0000000000048947 */ /* 0x008fea0003800000 */
[----:B------:R-:W-:Y:S01]  /*16a60*/  BPT.TRAP 0x1 ;  /* 0x000000040000795c */ /* 0x000fe20000300000 */
.L_x_719:
[----:B------:R-:W-:Y:S05]  /*16a70*/  BSYNC B2 ;  /* 0x0000000000027941 */ /* 0x000fea0003800000 */
.L_x_718:
[----:B------:R-:W-:Y:S01]  /*16a80*/  R2UR UR10, R20 ;  /* 0x00000000140a72ca */ /* 0x000fe200000e0000 */
[----:B------:R-:W-:Y:S01]  /*16a90*/  IMAD R13, R13, 0x2, R22 ;  /* 0x000000020d0d7824 */ /* 0x000fe200078e0216 */
[----:B------:R-:W-:Y:S01]  /*16aa0*/  R2UR UR6, R14 ;  /* 0x000000000e0672ca */ /* 0x000fe200000e0000 */
[----:B------:R-:W-:Y:S01]  /*16ab0*/  UIADD3 UR4, UP0, UR40, 0x670, URZ ;  /* 0x0000067028047890 */ /* 0x000fe2000ff1e03f */
[----:B------:R-:W-:Y:S01]  /*16ac0*/  R2UR UR7, R15 ;  /* 0x000000000f0772ca */ /* 0x000fe200000e0000 */
[----:B01----:R-:W-:Y:S01]  /*16ad0*/  VIADD R10, R10, 0x288b0 ;  /* 0x000288b00a0a7836 */ /* 0x003fe20000000000 */
[----:B------:R-:W-:Y:S01]  /*16ae0*/  PLOP3.LUT P0, PT, PT, PT, PT, 0x80, 0x0 ;  /* 0x000000000000781c */ /* 0x000fe20003f0f070 */
[----:B------:R-:W-:Y:S01]  /*16af0*/  VIADD R7, R13, 0x400 ;  /* 0x000004000d077836 */ /* 0x000fe20000000000 */
[----:B------:R-:W-:-:S12]  /*16b00*/  UIADD3.X UR5, URZ, UR41, URZ, UP0, !UPT ;  /* 0x000000293f057290 */ /* 0x000fd800087fe43f */
.L_x_720:
        /* <DEDUP_REMOVED lines=10> */
[----:B------:R-:W-:Y:S01]  /*16bb0*/  R2UR UR10, R12 ;  /* 0x000000000c0a72ca */ /* 0x000fe200000e0000 */
[----:B------:R-:W-:Y:S01]  /*16bc0*/  VIADD R13, R13, 0x4400 ;  /* 0x000044000d0d7836 */ /* 0x000fe20000000000 */
[----:B------:R-:W-:Y:S02]  /*16bd0*/  R2UR UR6, R14 ;  /* 0x000000000e0672ca */ /* 0x000fe400000e0000 */
[----:B------:R-:W-:Y:S02]  /*16be0*/  R2UR UR7, R15 ;  /* 0x000000000f0772ca */ /* 0x000fe400000e0000 */
[----:B------:R-:W-:-:S13]  /*16bf0*/  PLOP3.LUT P0, PT, PT, PT, PT, 0x80, 0x0 ;  /* 0x000000000000781c */ /* 0x000fda0003f0f070 */
.L_x_721:
        /* <DEDUP_REMOVED lines=9> */
[----:B-1----:R-:W-:Y:S05]  /*16c90*/  @P0 BRA.U.ANY `(.L_x_721) ;  /* 0xfffffffd00d80947 */ /* 0x002fea000393ffff */
.L_x_709:
[----:B------:R-:W-:Y:S05]  /*16ca0*/  BSYNC B1 ;  /* 0x0000000000017941 */ /* 0x000fea0003800000 */
.L_x_708:
[----:B------:R-:W-:Y:S01]  /*16cb0*/  VIADD R11, R3, 0xfffffffe ;  /* 0xfffffffe030b7836 */ /* 0x000fe20000000000 */
[----:B------:R-:W-:Y:S01]  /*16cc0*/  PLOP3.LUT P0, PT, PT, PT, PT, 0x8, 0x0 ;  /* 0x000000000000781c */ /* 0x000fe20003f0e170 */
[----:B------:R-:W-:-:S03]  /*16cd0*/  VIADD R27, R27, 0x1 ;  /* 0x000000011b1b7836 */ /* 0x000fc60000000000 */
[----:B------:R-:W-:Y:S02]  /*16ce0*/  ISETP.GE.AND P3, PT, R11, R6, PT ;  /* 0x000000060b00720c */ /* 0x000fe40003f66270 */
[----:B------:R-:W-:-:S04]  /*16cf0*/  ISETP.NE.AND P2, PT, R27, 0x2, PT ;  /* 0x000000021b00780c */ /* 0x000fc80003f45270 */
[----:B------:R-:W-:Y:S02]  /*16d00*/  SEL R8, RZ, 0x1, P2 ;  /* 0x00000001ff087807 */ /* 0x000fe40001000000 */
[----:B------:R-:W-:Y:S02]  /*16d10*/  SEL R27, R27, RZ, P2 ;  /* 0x000000ff1b1b7207 */ /* 0x000fe40001000000 */
[----:B------:R-:W-:-:S03]  /*16d20*/  LOP3.LUT R29, R29, R8, RZ, 0x3c, !PT ;  /* 0x000000081d1d7212 */ /* 0x000fc600078e3cff */
[----:B------:R-:W-:Y:S05]  /*16d30*/  @!P3 BRA `(.L_x_702) ;  /* 0x0000000400d4b947 */ /* 0x000fea0003800000 */
.L_x_736:
[----:B------:R-:W-:Y:S05]  /*16d40*/  YIELD ;  /* 0x0000000000007946 */ /* 0x000fea0003800000 */
        /* <DEDUP_REMOVED lines=10> */
.L_x_922:
[----:B------:R-:W-:Y:S05]  /*16df0*/  BSYNC B2 ;  /* 0x0000000000027941 */ /* 0x000fea0003800000 */
.L_x_724:
[----:B------:R-:W-:Y:S04]  /*16e00*/  BSSY B2, `(.L_x_726) ;  /* 0x0000009000027945 */ /* 0x000fe80003800000 */
[----:B------:R-:W-:Y:S05]  /*16e10*/  @P3 BRA `(.L_x_727) ;  /* 0x00000000001c3947 */ /* 0x000fea0003800000 */
[----:B0-----:R-:W0:Y:S01]  /*16e20*/  S2R R7, SR_TID.X ;  /* 0x0000000000077919 */ /* 0x001e220000002100 */
[----:B------:R-:W-:-:S04]  /*16e30*/  IMAD.MOV.U32 R3, RZ, RZ, 0x8000 ;  /* 0x00008000ff037424 */ /* 0x000fc800078e00ff */
[----:B------:R2:W-:Y:S01]  /*16e40*/  SYNCS.ARRIVE.TRANS64 RZ, [R10+URZ+0x28890], R3 ;  /* 0x028890030aff79a7 */ /* 0x0005e2000800003f */
[----:B0-----:R-:W-:-:S04]  /*16e50*/  LOP3.LUT R7, R7, 0x1f, RZ, 0xc0, !PT ;  /* 0x0000001f07077812 */ /* 0x001fc800078ec0ff */
[----:B------:R-:W-:-:S13]  /*16e60*/  ISETP.NE.AND P2, PT, R7, RZ, PT ;  /* 0x000000ff0700720c */ /* 0x000fda0003f45270 */
[----:B--2---:R-:W-:Y:S05]  /*16e70*/  @!P2 BRA `(.L_x_727) ;  /* 0x000000000004a947 */ /* 0x004fea0003800000 */
[----:B------:R-:W-:Y:S01]  /*16e80*/  BPT.TRAP 0x1 ;  /* 0x000000040000795c */ /* 0x000fe20000300000 */
.L_x_727:
[----:B------:R-:W-:Y:S05]  /*16e90*/  BSYNC B2 ;  /* 0x0000000000027941 */ /* 0x000fea0003800000 */
.L_x_726:
[----:B------:R-:W-:Y:S01]  /*16ea0*/  IMAD.MOV.U32 R14, RZ, RZ, RZ ;  /* 0x000000ffff0e7224 */ /* 0x000fe200078e00ff */
[----:B------:R-:W-:Y:S01]  /*16eb0*/  UIADD3 UR4, UP0, UR40, 0x570, URZ ;  /* 0x0000057028047890 */ /* 0x000fe2000ff1e03f */
[----:B------:R-:W-:Y:S01]  /*16ec0*/  IMAD R8, R27, 0x8000, R22 ;  /* 0x000080001b087824 */ /* 0x000fe200078e0216 */
[----:B------:R-:W-:Y:S01]  /*16ed0*/  PLOP3.LUT P2, PT, PT, PT, PT, 0x80, 0x0 ;  /* 0x000000000000781c */ /* 0x000fe20003f4f070 */
[----:B0-----:R-:W-:Y:S01]  /*16ee0*/  IMAD R7, R11, 0x80, R0 ;  /* 0x000000800b077824 */ /* 0x001fe200078e0200 */
[----:B------:R-:W-:Y:S01]  /*16ef0*/  R2UR UR10, R14 ;  /* 0x000000000e0a72ca */ /* 0x000fe200000e0000 */
[----:B------:R-:W-:Y:S01]  /*16f00*/  VIADD R12, R8, 0x18400 ;  /* 0x00018400080c7836 */ /* 0x000fe20000000000 */
[----:B------:R-:W-:Y:S01]  /*16f10*/  IADD3 R3, R10, 0x28890, RZ ;  /* 0x000288900a037810 */ /* 0x000fe20007ffe0ff */
[----:B------:R-:W-:Y:S01]  /*16f20*/  UIADD3.X UR5, URZ, UR41, URZ, UP0, !UPT ;  /* 0x000000293f057290 */ /* 0x000fe200087fe43f */
[----:B------:R-:W-:Y:S01]  /*16f30*/  UMOV UR6, 0x0 ;  /* 0x0000000000067882 */ /* 0x000fe20000000000 */
[----:B------:R-:W-:-:S10]  /*16f40*/  UMOV UR7, 0x12f00000 ;  /* 0x12f0000000077882 */ /* 0x000fd40000000000 */
.L_x_728:
        /* <DEDUP_REMOVED lines=16> */
.L_x_729:
        /* <DEDUP_REMOVED lines=13> */
.L_x_923:
[----:B------:R-:W-:Y:S05]  /*17120*/  BSYNC B2 ;  /* 0x0000000000027941 */ /* 0x000fea0003800000 */
.L_x_730:
[----:B------:R-:W-:Y:S01]  /*17130*/  BSSY B2, `(.L_x_732) ;  /* 0x000000b000027945 */ /* 0x000fe20003800000 */
[----:B------:R-:W-:Y:S02]  /*17140*/  IMAD.MOV.U32 R12, RZ, RZ, 0x0 ;  /* 0x00000000ff0c7424 */ /* 0x000fe400078e00ff */
[----:B------:R-:W-:Y:S01]  /*17150*/  IMAD.MOV.U32 R13, RZ, RZ, 0x12f00000 ;  /* 0x12f00000ff0d7424 */ /* 0x000fe200078e00ff */
[----:B------:R-:W-:Y:S06]  /*17160*/  @P3 BRA `(.L_x_733) ;  /* 0x00000000001c3947 */ /* 0x000fec0003800000 */
[----:B------:R-:W2:Y:S01]  /*17170*/  S2R R20, SR_TID.X ;  /* 0x0000000000147919 */ /* 0x000ea20000002100 */
[----:B------:R-:W-:-:S04]  /*17180*/  IMAD.MOV.U32 R3, RZ, RZ, 0x8000 ;  /* 0x00008000ff037424 */ /* 0x000fc800078e00ff */
[----:B------:R3:W-:Y:S01]  /*17190*/  SYNCS.ARRIVE.TRANS64 RZ, [R10+URZ+0x288b0], R3 ;  /* 0x0288b0030aff79a7 */ /* 0x0007e2000800003f */
[----:B--2---:R-:W-:-:S04]  /*171a0*/  LOP3.LUT R20, R20, 0x1f, RZ, 0xc0, !PT ;  /* 0x0000001f14147812 */ /* 0x004fc800078ec0ff */
[----:B------:R-:W-:-:S13]  /*171b0*/  ISETP.NE.AND P2, PT, R20, RZ, PT ;  /* 0x000000ff1400720c */ /* 0x000fda0003f45270 */
[----:B---3--:R-:W-:Y:S05]  /*171c0*/  @!P2 BRA `(.L_x_733) ;  /* 0x000000000004a947 */ /* 0x008fea0003800000 */
[----:B------:R-:W-:Y:S01]  /*171d0*/  BPT.TRAP 0x1 ;  /* 0x000000040000795c */ /* 0x000fe20000300000 */
.L_x_733:
[----:B------:R-:W-:Y:S05]  /*171e0*/  BSYNC B2 ;  /* 0x0000000000027941 */ /* 0x000fea0003800000 */
.L_x_732:
[----:B------:R-:W-:Y:S01]  /*171f0*/  R2UR UR10, R14 ;  /* 0x000000000e0a72ca */ /* 0x000fe200000e0000 */
[----:B------:R-:W-:Y:S01]  /*17200*/  UIADD3 UR4, UP0, UR40, 0x670, URZ ;  /* 0x0000067028047890 */ /* 0x000fe2000ff1e03f */
[----:B------:R-:W-:Y:S01]  /*17210*/  R2UR UR6, R12 ;  /* 0x000000000c0672ca */ /* 0x000fe200000e0000 */
[----:B01----:R-:W-:Y:S01]  /*17220*/  VIADD R10, R10, 0x288b0 ;  /* 0x000288b00a0a7836 */ /* 0x003fe20000000000 */
[----:B------:R-:W-:Y:S01]  /*17230*/  R2UR UR7, R13 ;  /* 0x000000000d0772ca */ /* 0x000fe200000e0000 */
[----:B------:R-:W-:Y:S01]  /*17240*/  VIADD R3, R8, 0x400 ;  /* 0x0000040008037836 */ /* 0x000fe20000000000 */
[----:B------:R-:W-:Y:S01]  /*17250*/  PLOP3.LUT P2, PT, PT, PT, PT, 0x80, 0x0 ;  /* 0x000000000000781c */ /* 0x000fe20003f4f070 */
[----:B------:R-:W-:-:S12]  /*17260*/  UIADD3.X UR5, URZ, UR41, URZ, UP0, !UPT ;  /* 0x000000293f057290 */ /* 0x000fd800087fe43f */
.L_x_734:
        /* <DEDUP_REMOVED lines=15> */
.L_x_735:
        /* <DEDUP_REMOVED lines=10> */
.L_x_723:
[----:B------:R-:W-:Y:S05]  /*17400*/  BSYNC B1 ;  /* 0x0000000000017941 */ /* 0x000fea0003800000 */
.L_x_722:
[----:B------:R-:W-:Y:S01]  /*17410*/  ISETP.GT.AND P3, PT, R11, R6, PT ;  /* 0x000000060b00720c */ /* 0x000fe20003f64270 */
[----:B------:R-:W-:Y:S02]  /*17420*/  VIADD R27, R27, 0x1 ;  /* 0x000000011b1b7836 */ /* 0x000fe40000000000 */
[----:B------:R-:W-:-:S03]  /*17430*/  VIADD R11, R11, 0xffffffff ;  /* 0xffffffff0b0b7836 */ /* 0x000fc60000000000 */
[----:B------:R-:W-:-:S04]  /*17440*/  ISETP.NE.AND P2, PT, R27, 0x2, PT ;  /* 0x000000021b00780c */ /* 0x000fc80003f45270 */
[----:B------:R-:W-:Y:S02]  /*17450*/  SEL R8, RZ, 0x1, P2 ;  /* 0x00000001ff087807 */ /* 0x000fe40001000000 */
[----:B------:R-:W-:Y:S02]  /*17460*/  SEL R27, R27, RZ, P2 ;  /* 0x000000ff1b1b7207 */ /* 0x000fe40001000000 */
[----:B------:R-:W-:Y:S01]  /*17470*/  LOP3.LUT R29, R29, R8, RZ, 0x3c, !PT ;  /* 0x000000081d1d7212 */ /* 0x000fe200078e3cff */
[----:B------:R-:W-:Y:S06]  /*17480*/  @P3 BRA `(.L_x_736) ;  /* 0xfffffff8002c3947 */ /* 0x000fec000383ffff */
.L_x_702:
[----:B------:R-:W-:Y:S05]  /*17490*/  BSYNC B0 ;  /* 0x0000000000007941 */ /* 0x000fea0003800000 */
.L_x_701:
[----:B------:R-:W-:Y:S05]  /*174a0*/  @!P0 WARPSYNC.ALL ;  /* 0x0000000000008948 */ /* 0x000fea0003800000 */
[----:B------:R-:W-:Y:S01]  /*174b0*/  @!P0 BAR.SYNC.DEFER_BLOCKING 0xc, 0x180 ;  /* 0x0306000000008b1d */ /* 0x000fe20000010000 */
[----:B------:R-:W-:-:S05]  /*174c0*/  IMAD.MOV.U32 R3, RZ, RZ, RZ ;  /* 0x000000ffff037224 */ /* 0x000fca00078e00ff */
[----:B------:R-:W-:Y:S04]  /*174d0*/  BSSY B0, `(.L_x_737) ;  /* 0x000001d000007945 */ /* 0x000fe80003800000 */
[----:B------:R-:W-:Y:S05]  /*174e0*/  @!P1 BRA `(.L_x_738) ;  /* 0x00000000006c9947 */ /* 0x000fea0003800000 */
[----:B------:R-:W-:Y:S01]  /*174f0*/  ISETP.NE.AND P0, PT, R5, RZ, PT ;  /* 0x000000ff0500720c */ /* 0x000fe20003f05270 */
[----:B------:R-:W-:-:S12]  /*17500*/  IMAD.MOV.U32 R2, RZ, RZ, RZ ;  /* 0x000000ffff027224 */ /* 0x000fd800078e00ff */
[----:B------:R-:W1:Y:S02]  /*17510*/  @!P0 LDC R5, c[0x0][0x9f0] ;  /* 0x00027c00ff058b82 */ /* 0x000e640000000800 */
[----:B-1----:R-:W-:-:S04]  /*17520*/  IABS R0, R5 ;  /* 0x0000000500007213 */ /* 0x002fc80000000000 */
[----:B0-----:R-:W0:Y:S08]  /*17530*/  I2F.RP R7, R0 ;  /* 0x0000000000077306 */ /* 0x001e300000209400 */
[----:B0-----:R-:W0:Y:S02]  /*17540*/  MUFU.RCP R7, R7 ;  /* 0x0000000700077308 */ /* 0x001e240000001000 */
[----:B0-----:R-:W-:-:S06]  /*17550*/  VIADD R8, R7, 0xffffffe ;  /* 0x0ffffffe07087836 */ /* 0x001fcc0000000000 */
[----:B------:R-:W0:Y:S02]  /*17560*/  F2I.FTZ.U32.TRUNC.NTZ R3, R8 ;  /* 0x0000000800037305 */ /* 0x000e24000021f000 */
[----:B0-----:R-:W-:-:S05]  /*17570*/  IADD3 R9, RZ, -R3, RZ ;  /* 0x80000003ff097210 */ /* 0x001fca0007ffe0ff */
[----:B------:R-:W-:-:S04]  /*17580*/  IMAD R9, R9, R0, RZ ;  /* 0x0000000009097224 */ /* 0x000fc800078e02ff */
[----:B------:R-:W-:Y:S01]  /*17590*/  IMAD.HI.U32 R3, R3, R9, R2 ;  /* 0x0000000903037227 */ /* 0x000fe200078e0002 */
[----:B------:R-:W-:Y:S02]  /*175a0*/  IADD3 R2, R4, -0x1, R5 ;  /* 0xffffffff04027810 */ /* 0x000fe40007ffe005 */
[-C--:B------:R-:W-:Y:S02]  /*175b0*/  IABS R9, R5.reuse ;  /* 0x0000000500097213 */ /* 0x080fe40000000000 */
[----:B------:R-:W-:Y:S02]  /*175c0*/  IABS R6, R2 ;  /* 0x0000000200067213 */ /* 0x000fe40000000000 */
[----:B------:R-:W-:Y:S01]  /*175d0*/  LOP3.LUT R2, R2, R5, RZ, 0x3c, !PT ;  /* 0x0000000502027212 */ /* 0x000fe200078e3cff */
[----:B------:R-:W-:Y:S02]  /*175e0*/  IMAD.MOV R7, RZ, RZ, -R9 ;  /* 0x000000ffff077224 */ /* 0x000fe400078e0a09 */
[----:B------:R-:W-:Y:S01]  /*175f0*/  IMAD.HI.U32 R3, R3, R6, RZ ;  /* 0x0000000603037227 */ /* 0x000fe200078e00ff */
[----:B------:R-:W-:-:S03]  /*17600*/  ISETP.GE.AND P2, PT, R2, RZ, PT ;  /* 0x000000ff0200720c */ /* 0x000fc60003f46270 */
        /* <DEDUP_REMOVED lines=9> */
.L_x_738:
[----:B------:R-:W-:Y:S05]  /*176a0*/  BSYNC B0 ;  /* 0x0000000000007941 */ /* 0x000fea0003800000 */
.L_x_737:
[-C--:B------:R-:W-:Y:S01]  /*176b0*/  IMAD R36, R36, R3.reuse, RZ ;  /* 0x0000000324247224 */ /* 0x080fe200078e02ff */
[----:B------:R-:W-:Y:S04]  /*176c0*/  BSSY B7, `(.L_x_739) ;  /* 0x0000371000077945 */ /* 0x000fe80003800000 */
[----:B------:R-:W-:-:S04]  /*176d0*/  VIADDMNMX R0, R36, R3, R4, PT ;  /* 0x0000000324007246 */ /* 0x000fc80003800104 */
[----:B------:R-:W-:Y:S01]  /*176e0*/  ISETP.GT.AND P0, PT, R0, R36, PT ;  /* 0x000000240000720c */ /* 0x000fe20003f04270 */
[----:B------:R1:W-:-:S12]  /*176f0*/  STL [R1+0x1c], R0 ;  /* 0x00001c0001007387 */ /* 0x0003d80000100800 */
[----:B-1----:R-:W-:Y:S05]  /*17700*/  @P0 BRA `(.L_x_740) ;  /* 0x0000000000440947 */ /* 0x002fea0003800000 */
[----:B------:R-:W1:Y:S02]  /*17710*/  S2R R0, SR_TID.X ;  /* 0x0000000000007919 */ /* 0x000e640000002100 */
[----:B-1----:R-:W-:-:S04]  /*17720*/  LOP3.LUT R0, R0, 0x7f, RZ, 0xc0, !PT ;  /* 0x0000007f00007812 */ /* 0x002fc800078ec0ff */
[----:B------:R-:W-:-:S13]  /*17730*/  ISETP.NE.AND P0, PT, R0, RZ, PT ;  /* 0x000000ff0000720c */ /* 0x000fda0003f05270 */
[----:B------:R-:W-:Y:S05]  /*17740*/  @P0 BRA `(.L_x_741) ;  /* 0x0000003400a00947 */ /* 0x000fea0003800000 */
[----:B------:R-:W1:Y:S01]  /*17750*/  S2R R5, SR_LANEID ;  /* 0x0000000000057919 */ /* 0x000e620000000000 */
[----:B------:R-:W-:Y:S01]  /*17760*/  VOTEU.ANY UR4, UPT, PT ;  /* 0x0000000000047886 */ /* 0x000fe200038e0100 */
[----:B------:R-:W2:Y:S01]  /*17770*/  LDC.64 R2, c[0x0][0xc60] ;  /* 0x00031800ff027b82 */ /* 0x000ea20000000a00 */
[----:B------:R-:W1:Y:S02]  /*17780*/  FLO.U32 R0, UR4 ;  /* 0x0000000400007d00 */ /* 0x000e6400080e0000 */
[----:B-1----:R-:W-:-:S06]  /*17790*/  ISETP.EQ.U32.AND P0, PT, R0, R5, PT ;  /* 0x000000050000720c */ /* 0x002fcc0003f02070 */
[----:B------:R-:W2:Y:S07]  /*177a0*/  POPC R5, UR4 ;  /* 0x0000000400057d09 */ /* 0x000eae0008000000 */
[----:B--2---:R-:W2:Y:S01]  /*177b0*/  @P0 ATOMG.E.ADD.STRONG.GPU PT, R3, desc[UR42][R2.64], R5 ;  /* 0x00000005020309a8 */ /* 0x004ea200081ee1ea */
[----:B------:R-:W1:Y:S02]  /*177c0*/  S2R R4, SR_LTMASK ;  /* 0x0000000000047919 */ /* 0x000e640000003900 */
[----:B-1----:R-:W-:-:S04]  /*177d0*/  LOP3.LUT R4, R4, UR4, RZ, 0xc0, !PT ;  /* 0x0000000404047c12 */ /* 0x002fc8000f8ec0ff */
[----:B0-----:R-:W0:Y:S01]  /*177e0*/  POPC R7, R4 ;  /* 0x0000000400077309 */ /* 0x001e220000000000 */
[----:B--2---:R-:W0:Y:S02]  /*177f0*/  SHFL.IDX PT, R0, R3, R0, 0x1f ;  /* 0x00001f0003007589 */ /* 0x004e2400000e0000 */
[----:B0-----:R-:W-:Y:S01]  /*17800*/  IADD3 R16, R0, UR37, R7 ;  /* 0x0000002500107c10 */ /* 0x001fe2000fffe007 */
[----:B------:R-:W-:Y:S06]  /*17810*/  BRA `(.L_x_741) ;  /* 0x00000034006c7947 */ /* 0x000fec0003800000 */
.L_x_740:
        /* <DEDUP_REMOVED lines=9> */
[----:B------:R-:W-:Y:S01]  /*178b0*/  MOV R8, 0x70 ;  /* 0x0000007000087802 */ /* 0x000fe20000000f00 */
[----:B------:R-:W1:Y:S01]  /*178c0*/  LDC.64 R2, c[0x4][R2] ;  /* 0x0100000002027b82 */ /* 0x000e620000000a00 */
[----:B------:R-:W-:Y:S02]  /*178d0*/  IMAD.U32 R5, RZ, RZ, UR7 ;  /* 0x00000007ff057e24 */ /* 0x000fe4000f8e00ff */
[----:B------:R-:W-:Y:S02]  /*178e0*/  IMAD.U32 R6, RZ, RZ, UR8 ;  /* 0x00000008ff067e24 */ /* 0x000fe4000f8e00ff */
[----:B0-----:R-:W-:-:S02]  /*178f0*/  IMAD.U32 R7, RZ, RZ, UR9 ;  /* 0x00000009ff077e24 */ /* 0x001fc4000f8e00ff */
[----:B------:R-:W-:Y:S02]  /*17900*/  IMAD.U32 R10, RZ, RZ, UR4 ;  /* 0x00000004ff0a7e24 */ /* 0x000fe4000f8e00ff */
[----:B------:R-:W-:Y:S02]  /*17910*/  IMAD.U32 R11, RZ, RZ, UR5 ;  /* 0x00000005ff0b7e24 */ /* 0x000fe4000f8e00ff */
[----:B------:R-:W-:Y:S02]  /*17920*/  IMAD.MOV.U32 R12, RZ, RZ, 0x1 ;  /* 0x00000001ff0c7424 */ /* 0x000fe400078e00ff */
[----:B------:R-:W-:-:S07]  /*17930*/  IMAD.MOV.U32 R13, RZ, RZ, RZ ;  /* 0x000000ffff0d7224 */ /* 0x000fce00078e00ff */
[----:B------:R-:W-:-:S07]  /*17940*/  LEPC R20, `(.L_x_743) ;  /* 0x000000001014794e */ /* 0x000fce0000000000 */
[----:B-1----:R-:W-:Y:S05]  /*17950*/  CALL.ABS.NOINC R2 ;  /* 0x0000000002007343 */ /* 0x002fea0003c00000 */
.L_x_743:
[----:B------:R-:W-:Y:S05]  /*17960*/  BSYNC B6 ;  /* 0x0000000000067941 */ /* 0x000fea0003800000 */
.L_x_742:
        /* <DEDUP_REMOVED lines=8> */
[----:B------:R1:W2:Y:S01]  /*179f0*/  LDC.64 R2, c[0x4][R26] ;  /* 0x010000001a027b82 */ /* 0x0002a20000000a00 */
[----:B------:R-:W-:Y:S02]  /*17a00*/  IMAD.U32 R4, RZ, RZ, UR6 ;  /* 0x00000006ff047e24 */ /* 0x000fe4000f8e00ff */
[----:B------:R-:W-:Y:S02]  /*17a10*/  IMAD.U32 R5, RZ, RZ, UR7 ;  /* 0x00000007ff057e24 */ /* 0x000fe4000f8e00ff */
[----:B------:R-:W-:Y:S02]  /*17a20*/  IMAD.U32 R6, RZ, RZ, UR8 ;  /* 0x00000008ff067e24 */ /* 0x000fe4000f8e00ff */
[----:B0-----:R-:W-:-:S02]  /*17a30*/  IMAD.U32 R7, RZ, RZ, UR9 ;  /* 0x00000009ff077e24 */ /* 0x001fc4000f8e00ff */
[----:B------:R-:W-:Y:S02]  /*17a40*/  IMAD.U32 R10, RZ, RZ, UR4 ;  /* 0x00000004ff0a7e24 */ /* 0x000fe4000f8e00ff */
[----:B------:R-:W-:Y:S02]  /*17a50*/  IMAD.U32 R11, RZ, RZ, UR5 ;  /* 0x00000005ff0b7e24 */ /* 0x000fe4000f8e00ff */
[----:B------:R-:W-:Y:S02]  /*17a60*/  IMAD.MOV.U32 R8, RZ, RZ, 0x70 ;  /* 0x00000070ff087424 */ /* 0x000fe400078e00ff */
[----:B------:R-:W-:Y:S02]  /*17a70*/  IMAD.MOV.U32 R12, RZ, RZ, 0x1 ;  /* 0x00000001ff0c7424 */ /* 0x000fe400078e00ff */
[----:B-1----:R-:W-:-:S07]  /*17a80*/  IMAD.MOV.U32 R13, RZ, RZ, RZ ;  /* 0x000000ffff0d7224 */ /* 0x002fce00078e00ff */
[----:B------:R-:W-:-:S07]  /*17a90*/  LEPC R20, `(.L_x_746) ;  /* 0x000000001014794e */ /* 0x000fce0000000000 */
[----:B--2---:R-:W-:Y:S05]  /*17aa0*/  CALL.ABS.NOINC R2 ;  /* 0x0000000002007343 */ /* 0x004fea0003c00000 */
.L_x_746:
[----:B------:R0:W1:Y:S01]  /*17ab0*/  LDC.64 R2, c[0x4][R26] ;  /* 0x010000001a027b82 */ /* 0x0000620000000a00 */
[----:B------:R-:W-:Y:S01]  /*17ac0*/  ULDC.64 UR4, c[0x4][0x80] ;  /* 0x0100200000047ab9 */ /* 0x000fe20000000a00 */
[----:B------:R-:W-:Y:S01]  /*17ad0*/  ULDC.64 UR6, c[0x4][0x88] ;  /* 0x0100220000067ab9 */ /* 0x000fe20000000a00 */
[----:B------:R-:W-:Y:S01]  /*17ae0*/  ULDC.64 UR8, c[0x4][0x18] ;  /* 0x0100060000087ab9 */ /* 0x000fe20000000a00 */
[----:B------:R-:W-:Y:S01]  /*17af0*/  IMAD.U32 R4, RZ, RZ, UR4 ;  /* 0x00000004ff047e24 */ /* 0x000fe2000f8e00ff */
[----:B------:R-:W-:Y:S01]  /*17b00*/  MOV R5, UR5 ;  /* 0x0000000500057c02 */ /* 0x000fe20008000f00 */
[----:B------:R-:W-:Y:S02]  /*17b10*/  IMAD.U32 R6, RZ, RZ, UR6 ;  /* 0x00000006ff067e24 */ /* 0x000fe4000f8e00ff */
[----:B------:R-:W-:Y:S02]  /*17b20*/  IMAD.U32 R7, RZ, RZ, UR7 ;  /* 0x00000007ff077e24 */ /* 0x000fe4000f8e00ff */
[----:B------:R-:W-:-:S02]  /*17b30*/  IMAD.U32 R10, RZ, RZ, UR8 ;  /* 0x00000008ff0a7e24 */ /* 0x000fc4000f8e00ff */
[----:B------:R-:W-:Y:S02]  /*17b40*/  IMAD.U32 R11, RZ, RZ, UR9 ;  /* 0x00000009ff0b7e24 */ /* 0x000fe4000f8e00ff */
[----:B------:R-:W-:Y:S02]  /*17b50*/  IMAD.MOV.U32 R8, RZ, RZ, 0x70 ;  /* 0x00000070ff087424 */ /* 0x000fe400078e00ff */
[----:B------:R-:W-:Y:S02]  /*17b60*/  IMAD.MOV.U32 R12, RZ, RZ, 0x1 ;  /* 0x00000001ff0c7424 */ /* 0x000fe400078e00ff */
[----:B0-----:R-:W-:-:S07]  /*17b70*/  IMAD.MOV.U32 R13, RZ, RZ, RZ ;  /* 0x000000ffff0d7224 */ /* 0x001fce00078e00ff */
[----:B------:R-:W-:-:S07]  /*17b80*/  LEPC R20, `(.L_x_745) ;  /* 0x000000001014794e */ /* 0x000fce0000000000 */
[----:B-1----:R-:W-:Y:S05]  /*17b90*/  CALL.ABS.NOINC R2 ;  /* 0x0000000002007343 */ /* 0x002fea0003c00000 */
.L_x_745:
[----:B------:R-:W-:Y:S05]  /*17ba0*/  BSYNC B6 ;  /* 0x0000000000067941 */ /* 0x000fea0003800000 */
.L_x_744:
[----:B------:R-:W2:Y:S01]  /*17bb0*/  LDL R26, [R1+0x1c] ;  /* 0x00001c00011a7983 */ /* 0x000ea20000100800 */
[----:B------:R-:W-:Y:S01]  /*17bc0*/  ULDC.64 UR4, c[0x0][0x9f8] ;  /* 0x00027e0000047ab9 */ /* 0x000fe20000000a00 */
[----:B------:R-:W1:Y:S01]  /*17bd0*/  LDC R0, c[0x0][0x430] ;  /* 0x00010c00ff007b82 */ /* 0x000e620000000800 */
[----:B------:R-:W-:Y:S01]  /*17be0*/  ISETP.NE.U32.AND P0, PT, RZ, UR4, PT ;  /* 0x00000004ff007c0c */ /* 0x000fe2000bf05070 */
[----:B------:R-:W3:Y:S03]  /*17bf0*/  LDL.LU R20, [R1] ;  /* 0x0000000001147983 */ /* 0x000ee60000300800 */
[----:B------:R-:W-:-:S13]  /*17c00*/  ISETP.NE.AND.EX P0, PT, RZ, UR5, PT, P0 ;  /* 0x00000005ff007c0c */ /* 0x000fda000bf05300 */
[----:B------:R-:W-:Y:S01]  /*17c10*/  @P0 IADD3 R2, P1, R23, UR4, RZ ;  /* 0x0000000417020c10 */ /* 0x000fe2000ff3e0ff */
[----:B------:R-:W4:Y:S01]  /*17c20*/  S2R R4, SR_TID.X ;  /* 0x0000000000047919 */ /* 0x000f220000002100 */
[----:B------:R-:W-:Y:S02]  /*17c30*/  ULDC UR4, c[0x0][0x2f4] ;  /* 0x0000bd0000047ab9 */ /* 0x000fe40000000800 */
[----:B------:R-:W-:-:S05]  /*17c40*/  @P0 IADD3.X R3, R24, UR5, RZ, P1, !PT ;  /* 0x0000000518030c10 */ /* 0x000fca0008ffe4ff */
[----:B------:R0:W3:Y:S01]  /*17c50*/  @P0 LDG.E R33, desc[UR42][R2.64] ;  /* 0x0000002a02210981 */ /* 0x0000e2000c1e1900 */
[----:B-1----:R-:W-:Y:S01]  /*17c60*/  ISETP.NE.AND P1, PT, R0, 0x1, PT ;  /* 0x000000010000780c */ /* 0x002fe20003f25270 */
[----:B------:R-:W1:-:S12]  /*17c70*/  S2R R21, SR_TID.X ;  /* 0x0000000000157919 */ /* 0x000e580000002100 */
[----:B------:R-:W0:Y:S08]  /*17c80*/  @P1 LDC R10, c[0x0][0x434] ;  /* 0x00010d00ff0a1b82 */ /* 0x000e300000000800 */
[----:B------:R-:W0:Y:S01]  /*17c90*/  @P1 LDC R6, c[0x0][0x438] ;  /* 0x00010e00ff061b82 */ /* 0x000e220000000800 */
[----:B----4-:R-:W-:-:S05]  /*17ca0*/  IMAD.SHL.U32 R4, R4, 0x10, RZ ;  /* 0x0000001004047824 */ /* 0x010fca00078e00ff */
[----:B------:R-:W-:Y:S02]  /*17cb0*/  LOP3.LUT R4, R4, 0x70, RZ, 0xc0, !PT ;  /* 0x0000007004047812 */ /* 0x000fe400078ec0ff */
[----:B-1----:R-:W-:-:S04]  /*17cc0*/  LOP3.LUT R21, R21, 0x7f, RZ, 0xc0, !PT ;  /* 0x0000007f15157812 */ /* 0x002fc800078ec0ff */
[----:B------:R-:W-:Y:S01]  /*17cd0*/  SHF.R.U32.HI R21, RZ, 0x3, R21 ;  /* 0x00000003ff157819 */ /* 0x000fe20000011615 */
        /* <DEDUP_REMOVED lines=8> */
[----:B------:R-:W-:-:S03]  /*17d60*/  @P1 SHF.R.U32.HI R4, RZ, R6, R7 ;  /* 0x00000006ff041219 */ /* 0x000fc60000011607 */
[----:B------:R-:W0:Y:S02]  /*17d70*/  @!P0 LDC.64 R2, c[0x0][0x428] ;  /* 0x00010a00ff028b82 */ /* 0x000e240000000a00 */
[----:B------:R-:W-:Y:S01]  /*17d80*/  IMAD.MOV R6, RZ, RZ, -R4 ;  /* 0x000000ffff067224 */ /* 0x000fe200078e0a04 */
[----:B---3--:R-:W-:-:S03]  /*17d90*/  SHF.R.S32.HI R9, RZ, 0x1f, R33 ;  /* 0x0000001fff097819 */ /* 0x008fc60000011421 */
[----:B------:R-:W-:Y:S01]  /*17da0*/  IMAD R0, R0, R6, R5 ;  /* 0x0000000600007224 */ /* 0x000fe200078e0205 */
[--C-:B------:R-:W-:Y:S01]  /*17db0*/  @!P0 SHF.R.S32.HI R5, RZ, 0x1f, R4.reuse ;  /* 0x0000001fff058819 */ /* 0x100fe20000011404 */
[----:B------:R-:W-:Y:S01]  /*17dc0*/  IMAD.U32 R7, RZ, RZ, UR38 ;  /* 0x00000026ff077e24 */ /* 0x000fe2000f8e00ff */
[----:B------:R-:W-:Y:S01]  /*17dd0*/  LOP3.LUT R20, R20, 0xfffffffb, RZ, 0xc0, !PT ;  /* 0xfffffffb14147812 */ /* 0x000fe200078ec0ff */
[----:B------:R1:W-:Y:S01]  /*17de0*/  STL [R1+0x4], R9 ;  /* 0x0000040901007387 */ /* 0x0003e20000100800 */
        /* <DEDUP_REMOVED lines=16> */
[----:B------:R-:W-:-:S05]  /*17ef0*/  @P0 LOP3.LUT R20, R20, 0x1, RZ, 0xfc, !PT ;  /* 0x0000000114140812 */ /* 0x000fca00078efcff */
[----:B------:R1:W-:Y:S01]  /*17f00*/  STL [R1], R20 ;  /* 0x0000001401007387 */ /* 0x0003e20000100800 */
[----:B------:R-:W-:Y:S05]  /*17f10*/  BRA.DIV UR5, `(.L_x_747) ;  /* 0x0000006205587947 */ /* 0x000fea000b800000 */
.L_x_926:
[----:B------:R-:W-:Y:S05]  /*17f20*/  @!P2 BRA `(.L_x_748) ;  /* 0x000000000004a947 */ /* 0x000fea0003800000 */
[----:B------:R-:W-:Y:S01]  /*17f30*/  BPT.TRAP 0x1 ;  /* 0x000000040000795c */ /* 0x000fe20000300000 */
.L_x_748:
[----:B------:R-:W-:Y:S01]  /*17f40*/  SHF.R.S32.HI R5, RZ, 0x1f, R0 ;  /* 0x0000001fff057819 */ /* 0x000fe20000011400 */
[----:B------:R-:W-:Y:S01]  /*17f50*/  ULDC.64 UR4, c[0x0][0x328] ;  /* 0x0000ca0000047ab9 */ /* 0x000fe20000000a00 */
[----:B------:R-:W-:Y:S01]  /*17f60*/  ULDC.64 UR6, c[0x0][0x318] ;  /* 0x0000c60000067ab9 */ /* 0x000fe20000000a00 */
[----:B------:R-:W-:Y:S02]  /*17f70*/  BSSY B0, `(.L_x_749) ;  /* 0x0000014000007945 */ /* 0x000fe40003800000 */
[----:B-1----:R-:W-:-:S04]  /*17f80*/  IMAD R3, R5, UR4, RZ ;  /* 0x0000000405037c24 */ /* 0x002fc8000f8e02ff */
        /* <DEDUP_REMOVED lines=18> */
.L_x_927:
[----:B------:R-:W-:Y:S05]  /*180b0*/  BSYNC B0 ;  /* 0x0000000000007941 */ /* 0x000fea0003800000 */
.L_x_749:
[----:B------:R-:W2:Y:S01]  /*180c0*/  LDL R3, [R1] ;  /* 0x0000000001037983 */ /* 0x000ea20000100800 */
[----:B------:R-:W-:Y:S01]  /*180d0*/  ULDC.64 UR4, c[0x0][0x300] ;  /* 0x0000c00000047ab9 */ /* 0x000fe20000000a00 */
[----:B------:R-:W-:Y:S01]  /*180e0*/  ULDC.64 UR6, c[0x0][0x2e8] ;  /* 0x0000ba0000067ab9 */ /* 0x000fe20000000a00 */
[----:B------:R-:W-:Y:S01]  /*180f0*/  IMAD R5, R5, UR4, RZ ;  /* 0x0000000405057c24 */ /* 0x000fe2000f8e02ff */
[----:B------:R-:W1:Y:S03]  /*18100*/  S2R R9, SR_TID.X ;  /* 0x0000000000097919 */ /* 0x000e660000002100 */
[----:B------:R-:W-:Y:S01]  /*18110*/  IMAD R5, R0, UR5, R5 ;  /* 0x0000000500057c24 */ /* 0x000fe2000f8e0205 */
[----:B-1----:R-:W-:-:S04]  /*18120*/  LOP3.LUT R9, R9, 0x7f, RZ, 0xc0, !PT ;  /* 0x0000007f09097812 */ /* 0x002fc800078ec0ff */
[----:B------:R-:W-:Y:S02]  /*18130*/  SHF.R.U32.HI R9, RZ, 0x3, R9 ;  /* 0x00000003ff097819 */ /* 0x000fe40000011609 */
[C---:B--2---:R-:W-:Y:S02]  /*18140*/  LOP3.LUT P3, RZ, R3.reuse, 0x2, RZ, 0xc0, !PT ;  /* 0x0000000203ff7812 */ /* 0x044fe4000786c0ff */
[----:B------:R-:W-:Y:S01]  /*18150*/  LOP3.LUT P2, RZ, R3, 0x1, RZ, 0xc0, !PT ;  /* 0x0000000103ff7812 */ /* 0x000fe2000784c0ff */
[----:B0-----:R-:W-:Y:S01]  /*18160*/  IMAD.WIDE.U32 R2, R0, UR4, RZ ;  /* 0x0000000400027c25 */ /* 0x001fe2000f8e00ff */
[----:B------:R-:W-:-:S03]  /*18170*/  ULDC.64 UR4, c[0x0][0x310] ;  /* 0x0000c40000047ab9 */ /* 0x000fc60000000a00 */
[----:B------:R-:W-:Y:S02]  /*18180*/  IMAD.IADD R3, R3, 0x1, R5 ;  /* 0x0000000103037824 */ /* 0x000fe400078e0205 */
[----:B------:R-:W-:Y:S02]  /*18190*/  IMAD R6, R6, UR4, RZ ;  /* 0x0000000406067c24 */ /* 0x000fe4000f8e02ff */
[----:B------:R-:W-:-:S04]  /*181a0*/  IMAD.WIDE.U32 R2, R4, UR4, R2 ;  /* 0x0000000404027c25 */ /* 0x000fc8000f8e0002 */
[----:B------:R-:W-:Y:S01]  /*181b0*/  IMAD R6, R4, UR5, R6 ;  /* 0x0000000504067c24 */ /* 0x000fe2000f8e0206 */
[----:B------:R-:W-:Y:S01]  /*181c0*/  ULDC.64 UR4, c[0x0][0x308] ;  /* 0x0000c20000047ab9 */ /* 0x000fe20000000a00 */
[----:B------:R-:W-:Y:S02]  /*181d0*/  IMAD R5, R25, 0x4000, R34 ;  /* 0x0000400019057824 */ /* 0x000fe400078e0222 */
[----:B------:R-:W-:Y:S01]  /*181e0*/  IMAD.IADD R3, R3, 0x1, R6 ;  /* 0x0000000103037824 */ /* 0x000fe200078e0206 */
[----:B------:R-:W-:Y:S01]  /*181f0*/  IADD3 R6, -R9, R35, -R8 ;  /* 0x0000002309067210 */ /* 0x000fe20007ffe908 */
[----:B------:R-:W-:Y:S01]  /*18200*/  IMAD.WIDE.U32 R2, R18, UR4, R2 ;  /* 0x0000000412027c25 */ /* 0x000fe2000f8e0002 */
[----:B------:R-:W-:-:S03]  /*18210*/  UMOV UR4, 0xffffffff ;  /* 0xffffffff00047882 */ /* 0x000fc60000000000 */
[----:B------:R-:W-:Y:S01]  /*18220*/  IMAD R0, R18, UR5, R3 ;  /* 0x0000000512007c24 */ /* 0x000fe2000f8e0203 */
[----:B------:R-:W-:-:S04]  /*18230*/  LEA R4, P0, R2, UR6, 0x1 ;  /* 0x0000000602047c11 */ /* 0x000fc8000f8008ff */
[----:B------:R-:W-:Y:S02]  /*18240*/  LEA.HI.X R0, R2, UR7, R0, 0x1, P0 ;  /* 0x0000000702007c11 */ /* 0x000fe400080f0c00 */
[----:B------:R-:W-:Y:S01]  /*18250*/  ISETP.GE.AND P0, PT, R6, 0x1, PT ;  /* 0x000000010600780c */ /* 0x000fe20003f06270 */
[----:B------:R-:W-:-:S12]  /*18260*/  BRA.DIV UR4, `(.L_x_751) ;  /* 0x0000005e04cc7947 */ /* 0x000fd8000b800000 */
[----:B------:R-:W0:Y:S01]  /*18270*/  SHFL.IDX PT, R3, R4, RZ, 0x181f ;  /* 0x00181fff04037589 */ /* 0x000e2200000e0000 */
[----:B------:R-:W-:-:S03]  /*18280*/  @P0 IMAD R8, R5, 0x2, R22 ;  /* 0x0000000205080824 */ /* 0x000fc600078e0216 */
[----:B------:R-:W1:Y:S01]  /*18290*/  SHFL.IDX PT, R2, R0, RZ, 0x181f ;  /* 0x00181fff00027589 */ /* 0x000e6200000e0000 */
[----:B0-----:R-:W-:-:S05]  /*182a0*/  @P0 LEA R3, P1, R31, R3, 0x1 ;  /* 0x000000031f030211 */ /* 0x001fca00078208ff */
[----:B-1----:R-:W-:-:S05]  /*182b0*/  @P0 IMAD.X R2, RZ, RZ, R2, P1 ;  /* 0x000000ffff020224 */ /* 0x002fca00008e0602 */
[----:B------:R-:W-:-:S04]  /*182c0*/  @P0 LOP3.LUT R3, R3, R2, RZ, 0x3c, !PT ;  /* 0x0000000203030212 */ /* 0x000fc800078e3cff */
[----:B------:R-:W-:-:S04]  /*182d0*/  @P0 LOP3.LUT R2, R3, R2, RZ, 0x3c, !PT ;  /* 0x0000000203020212 */ /* 0x000fc800078e3cff */
[----:B------:R-:W-:-:S05]  /*182e0*/  @P0 LOP3.LUT R3, R3, R2, RZ, 0x3c, !PT ;  /* 0x0000000203030212 */ /* 0x000fca00078e3cff */
[----:B------:R-:W-:Y:S01]  /*182f0*/  @!PT LDS RZ, [RZ] ;  /* 0x00000000fffff984 */ /* 0x000fe20000000800 */
        /* <DEDUP_REMOVED lines=15> */
[----:B------:R-:W-:Y:S01]  /*183f0*/  @P0 LEA R8, R5, R22, 0x1 ;  /* 0x0000001605080211 */ /* 0x000fe200078e08ff */
        /* <DEDUP_REMOVED lines=54> */
.L_x_945:
        /* <DEDUP_REMOVED lines=11> */
.L_x_752:
[----:B------:R-:W-:Y:S02]  /*18810*/  PLOP3.LUT P1, PT, P1, P0, PT, 0xa2, 0x0 ;  /* 0x000000000000781c */ /* 0x000fe40000f21472 */
[----:B------:R-:W-:-:S08]  /*18820*/  @P0 R2UR P1, UR4, R7 ;  /* 0x00000000070402ca */ /* 0x000fd00000020000 */
[----:B------:R-:W-:-:S05]  /*18830*/  @P0 PLOP3.LUT P0, PT, P1, PT, PT, 0x80, 0x0 ;  /* 0x000000000000081c */ /* 0x000fca0000f0f070 */
[----:B------:R-:W-:Y:S01]  /*18840*/  @!P1 SYNCS.ARRIVE.TRANS64.RED.A0T1 RZ, [UR4+0x28830], RZ ;  /* 0x028830ffffff99a7 */ /* 0x000fe20008200404 */
[----:B------:R-:W-:Y:S07]  /*18850*/  @!P1 ARRIVES.LDGSTSBAR.64.TRANSCNT [UR4+0x28830] ;  /* 0x02883000ff0099b0 */ /* 0x000fee0008000a84 */
[----:B------:R-:W-:Y:S05]  /*18860*/  @P0 BRA.U.ANY `(.L_x_752) ;  /* 0xfffffffd00e80947 */ /* 0x000fea000393ffff */
[----:B------:R-:W-:Y:S01]  /*18870*/  NOP ;  /* 0x0000000000007918 */ /* 0x000fe20000000000 */
[----:B------:R-:W-:-:S05]  /*18880*/  IMAD.U32 R0, RZ, RZ, UR38 ;  /* 0x00000026ff007e24 */ /* 0x000fca000f8e00ff */
[----:B------:R-:W-:-:S13]  /*18890*/  ISETP.NE.AND P2, PT, R0, 0x3, PT ;  /* 0x000000030000780c */ /* 0x000fda0003f45270 */
[----:B------:R-:W-:Y:S05]  /*188a0*/  @!P2 BRA `(.L_x_753) ;  /* 0x000000000004a947 */ /* 0x000fea0003800000 */
[----:B------:R-:W-:Y:S01]  /*188b0*/  BPT.TRAP 0x1 ;  /* 0x000000040000795c */ /* 0x000fe20000300000 */
.L_x_753:
[----:B-1----:R1:W5:Y:S01]  /*188c0*/  LDL.LU R3, [R1+0xc] ;  /* 0x00000c0001037983 */ /* 0x0023620000300800 */
[----:B------:R1:W-:Y:S03]  /*188d0*/  SYNCS.ARRIVE.TRANS64.A1T0 RZ, [R7+URZ+0x28830], RZ ;  /* 0x028830ff07ff79a7 */ /* 0x0003e6000810003f */
[----:B0-----:R1:W5:Y:S02]  /*188e0*/  LDL.LU R4, [R1+0x18] ;  /* 0x0000180001047983 */ /* 0x0013640000300800 */
[----:B------:R-:W-:Y:S05]  /*188f0*/  WARPSYNC.ALL ;  /* 0x0000000000007948 */ /* 0x000fea0003800000 */
[----:B------:R-:W-:Y:S01]  /*18900*/  ULDC.64 UR4, c[0x0][0x298] ;  /* 0x0000a60000047ab9 */ /* 0x000fe20000000a00 */
[----:B------:R-:W-:Y:S01]  /*18910*/  ULDC.64 UR6, c[0x0][0xa00] ;  /* 0x0002800000067ab9 */ /* 0x000fe20000000a00 */
[----:B------:R-:W-:Y:S01]  /*18920*/  VIADD R2, R22, 0x10400 ;  /* 0x0001040016027836 */ /* 0x000fe20000000000 */
[----:B------:R-:W-:Y:S01]  /*18930*/  BAR.SYNC.DEFER_BLOCKING 0x8, 0x180 ;  /* 0x0206000000007b1d */ /* 0x000fe20000010000 */
[----:B------:R-:W-:-:S03]  /*18940*/  ISETP.NE.U32.AND P0, PT, RZ, UR6, PT ;  /* 0x00000006ff007c0c */ /* 0x000fc6000bf05070 */
[----:B------:R-:W-:Y:S02]  /*18950*/  LOP3.LUT P1, RZ, R2, 0x3ff, RZ, 0xc0, !PT ;  /* 0x000003ff02ff7812 */ /* 0x000fe4000782c0ff */
[----:B------:R-:W-:Y:S01]  /*18960*/  ISETP.NE.AND.EX P0, PT, RZ, UR7, PT, P0 ;  /* 0x00000007ff007c0c */ /* 0x000fe2000bf05300 */
[----:B------:R-:W-:Y:S03]  /*18970*/  BSSY B6, `(.L_x_754) ;  /* 0x000001c000067945 */ /* 0x000fe60003800000 */
        /* <DEDUP_REMOVED lines=15> */
[----:B------:R-:W-:Y:S01]  /*18a70*/  MOV R4, UR4 ;  /* 0x0000000400047c02 */ /* 0x000fe20008000f00 */
[----:B------:R-:W-:Y:S01]  /*18a80*/  IMAD.U32 R5, RZ, RZ, UR5 ;  /* 0x00000005ff057e24 */ /* 0x000fe2000f8e00ff */
[----:B------:R-:W0:Y:S01]  /*18a90*/  LDC.64 R2, c[0x4][R2] ;  /* 0x0100000002027b82 */ /* 0x000e220000000a00 */
[----:B------:R-:W-:Y:S02]  /*18aa0*/  IMAD.U32 R6, RZ, RZ, UR6 ;  /* 0x00000006ff067e24 */ /* 0x000fe4000f8e00ff */
[----:B-1----:R-:W-:Y:S02]  /*18ab0*/  IMAD.U32 R7, RZ, RZ, UR7 ;  /* 0x00000007ff077e24 */ /* 0x002fe4000f8e00ff */
[----:B------:R-:W-:-:S02]  /*18ac0*/  IMAD.U32 R10, RZ, RZ, UR8 ;  /* 0x00000008ff0a7e24 */ /* 0x000fc4000f8e00ff */
[----:B------:R-:W-:Y:S02]  /*18ad0*/  IMAD.U32 R11, RZ, RZ, UR9 ;  /* 0x00000009ff0b7e24 */ /* 0x000fe4000f8e00ff */
[----:B------:R-:W-:Y:S02]  /*18ae0*/  IMAD.MOV.U32 R8, RZ, RZ, 0x70 ;  /* 0x00000070ff087424 */ /* 0x000fe400078e00ff */
[----:B------:R-:W-:Y:S02]  /*18af0*/  IMAD.MOV.U32 R12, RZ, RZ, 0x1 ;  /* 0x00000001ff0c7424 */ /* 0x000fe400078e00ff */
[----:B------:R-:W-:-:S07]  /*18b00*/  IMAD.MOV.U32 R13, RZ, RZ, RZ ;  /* 0x000000ffff0d7224 */ /* 0x000fce00078e00ff */
[----:B------:R-:W-:-:S07]  /*18b10*/  LEPC R20, `(.L_x_755) ;  /* 0x000000001014794e */ /* 0x000fce0000000000 */
[----:B0-----:R-:W-:Y:S05]  /*18b20*/  CALL.ABS.NOINC R2 ;  /* 0x0000000002007343 */ /* 0x001fea0003c00000 */
.L_x_755:
[----:B------:R-:W-:Y:S05]  /*18b30*/  BSYNC B6 ;  /* 0x0000000000067941 */ /* 0x000fea0003800000 */
.L_x_754:
[----:B------:R-:W2:Y:S01]  /*18b40*/  LDL.LU R20, [R1+0x18] ;  /* 0x0000180001147983 */ /* 0x000ea20000300800 */
[----:B------:R-:W-:Y:S01]  /*18b50*/  ULDC.64 UR4, c[0x0][0x2d8] ;  /* 0x0000b60000047ab9 */ /* 0x000fe20000000a00 */
[----:B-1----:R-:W1:Y:S01]  /*18b60*/  LDC R7, c[0x0][0x448] ;  /* 0x00011200ff077b82 */ /* 0x002e620000000800 */
[----:B------:R-:W3:Y:S01]  /*18b70*/  S2R R6, SR_TID.X ;  /* 0x0000000000067919 */ /* 0x000ee20000002100 */
[----:B0-----:R-:W-:Y:S01]  /*18b80*/  IMAD.SHL.U32 R4, R17, 0x80, RZ ;  /* 0x0000008011047824 */ /* 0x001fe200078e00ff */
[----:B------:R-:W-:Y:S01]  /*18b90*/  ULDC.64 UR6, c[0x0][0x280] ;  /* 0x0000a00000067ab9 */ /* 0x000fe20000000a00 */
[----:B------:R-:W4:Y:S04]  /*18ba0*/  LDL.LU R21, [R1+0xc] ;  /* 0x00000c0001157983 */ /* 0x000f280000300800 */
[----:B------:R-:W4:Y:S04]  /*18bb0*/  LDL.LU.64 R2, [R1+0x10] ;  /* 0x0000100001027983 */ /* 0x000f280000300a00 */
[----:B------:R0:W5:Y:S01]  /*18bc0*/  LDL R9, [R1+0x8] ;  /* 0x0000080001097983 */ /* 0x0001620000100800 */
[----:B-1----:R-:W-:Y:S01]  /*18bd0*/  ISETP.NE.AND P0, PT, R7, 0x1, PT ;  /* 0x000000010700780c */ /* 0x002fe20003f05270 */
[----:B----4-:R-:W-:-:S02]  /*18be0*/  IMAD.MOV.U32 R3, RZ, RZ, R21 ;  /* 0x000000ffff037224 */ /* 0x010fc400078e0015 */
[----:B------:R-:W-:-:S04]  /*18bf0*/  IMAD.WIDE.U32 R2, R18, UR4, R2 ;  /* 0x0000000412027c25 */ /* 0x000fc8000f8e0002 */
[----:B------:R-:W-:Y:S01]  /*18c00*/  IMAD R3, R18, UR5, R3 ;  /* 0x0000000512037c24 */ /* 0x000fe2000f8e0203 */
[----:B------:R-:W-:Y:S02]  /*18c10*/  ULDC.64 UR4, c[0x0][0x2e0] ;  /* 0x0000b80000047ab9 */ /* 0x000fe40000000a00 */
[----:B--2---:R-:W-:Y:S02]  /*18c20*/  IMAD R5, R20, UR4, RZ ;  /* 0x0000000414057c24 */ /* 0x004fe4000f8e02ff */
[----:B------:R-:W1:Y:S01]  /*18c30*/  S2R R20, SR_TID.X ;  /* 0x0000000000147919 */ /* 0x000e620000002100 */
[----:B------:R-:W-:-:S04]  /*18c40*/  IMAD.WIDE.U32 R2, R32, UR4, R2 ;  /* 0x0000000420027c25 */ /* 0x000fc8000f8e0002 */
[----:B------:R-:W-:Y:S01]  /*18c50*/  IMAD R0, R32, UR5, R5 ;  /* 0x0000000520007c24 */ /* 0x000fe2000f8e0205 */
[----:B------:R-:W-:Y:S01]  /*18c60*/  ULDC.64 UR4, c[0x0][0x2d0] ;  /* 0x0000b40000047ab9 */ /* 0x000fe20000000a00 */
[----:B------:R-:W2:Y:S02]  /*18c70*/  @P0 LDC R5, c[0x0][0x44c] ;  /* 0x00011300ff050b82 */ /* 0x000ea40000000800 */
[----:B------:R-:W-:-:S06]  /*18c80*/  IMAD.IADD R3, R3, 0x1, R0 ;  /* 0x0000000103037824 */ /* 0x000fcc00078e0200 */
[----:B------:R-:W4:Y:S01]  /*18c90*/  @P0 LDC R0, c[0x0][0x450] ;  /* 0x00011400ff000b82 */ /* 0x000f220000000800 */
[----:B-1----:R-:W-:-:S04]  /*18ca0*/  LOP3.LUT R20, R20, 0x7f, RZ, 0xc0, !PT ;  /* 0x0000007f14147812 */ /* 0x002fc800078ec0ff */
[----:B------:R-:W-:Y:S02]  /*18cb0*/  SHF.R.U32.HI R10, RZ, 0x3, R20 ;  /* 0x00000003ff0a7819 */ /* 0x000fe40000011614 */
[----:B------:R0:W5:Y:S01]  /*18cc0*/  LDL R20, [R1+0x20] ;  /* 0x0000200001147983 */ /* 0x0001620000100800 */
[----:B---3--:R-:W-:-:S05]  /*18cd0*/  IMAD.SHL.U32 R6, R6, 0x10, RZ ;  /* 0x0000001006067824 */ /* 0x008fca00078e00ff */
[----:B------:R-:W-:-:S04]  /*18ce0*/  LOP3.LUT R6, R6, 0x70, RZ, 0xc0, !PT ;  /* 0x0000007006067812 */ /* 0x000fc800078ec0ff */
[----:B------:R-:W-:-:S05]  /*18cf0*/  LOP3.LUT R6, R4, R10, R6, 0xfe, !PT ;  /* 0x0000000a04067212 */ /* 0x000fca00078efe06 */
[----:B--2---:R-:W-:-:S04]  /*18d00*/  @P0 IMAD.HI.U32 R8, R6, R5, RZ ;  /* 0x0000000506080227 */ /* 0x004fc800078e00ff */
[----:B------:R-:W-:Y:S01]  /*18d10*/  IMAD.MOV.U32 R5, RZ, RZ, R6 ;  /* 0x000000ffff057224 */ /* 0x000fe200078e0006 */
[----:B----4-:R-:W-:-:S04]  /*18d20*/  @P0 SHF.R.U32.HI R5, RZ, R0, R8 ;  /* 0x00000000ff050219 */ /* 0x010fc80000011608 */
[----:B------:R-:W-:-:S05]  /*18d30*/  IADD3 R0, -R5, RZ, RZ ;  /* 0x000000ff05007210 */ /* 0x000fca0007ffe1ff */
[----:B------:R-:W-:Y:S01]  /*18d40*/  IMAD R0, R7, R0, R6 ;  /* 0x0000000007007224 */ /* 0x000fe200078e0206 */
[----:B------:R-:W-:Y:S01]  /*18d50*/  SHF.R.S32.HI R6, RZ, 0x1f, R5 ;  /* 0x0000001fff067819 */ /* 0x000fe20000011405 */
[----:B------:R-:W-:-:S04]  /*18d60*/  IMAD.WIDE.U32 R2, R5, UR4, R2 ;  /* 0x0000000405027c25 */ /* 0x000fc8000f8e0002 */
[----:B------:R-:W-:-:S04]  /*18d70*/  IMAD R6, R6, UR4, RZ ;  /* 0x0000000406067c24 */ /* 0x000fc8000f8e02ff */
[----:B------:R-:W-:Y:S01]  /*18d80*/  IMAD R5, R5, UR5, R6 ;  /* 0x0000000505057c24 */ /* 0x000fe2000f8e0206 */
[----:B------:R-:W-:-:S03]  /*18d90*/  ULDC.64 UR4, c[0x0][0x2c8] ;  /* 0x0000b20000047ab9 */ /* 0x000fc60000000a00 */
[----:B------:R-:W-:Y:S01]  /*18da0*/  IMAD.IADD R3, R3, 0x1, R5 ;  /* 0x0000000103037824 */ /* 0x000fe200078e0205 */
[----:B------:R-:W-:-:S05]  /*18db0*/  SHF.R.S32.HI R5, RZ, 0x1f, R0 ;  /* 0x0000001fff057819 */ /* 0x000fca0000011400 */
[----:B------:R-:W-:Y:S02]  /*18dc0*/  IMAD R5, R5, UR4, RZ ;  /* 0x0000000405057c24 */ /* 0x000fe4000f8e02ff */
[----:B------:R-:W-:Y:S01]  /*18dd0*/  IMAD.WIDE.U32 R2, R0, UR4, R2 ;  /* 0x0000000400027c25 */ /* 0x000fe2000f8e0002 */
[----:B------:R-:W-:-:S03]  /*18de0*/  ULDC UR4, c[0x0][0x2b8] ;  /* 0x0000ae0000047ab9 */ /* 0x000fc60000000800 */
[----:B------:R-:W-:Y:S01]  /*18df0*/  IMAD R5, R0, UR5, R5 ;  /* 0x0000000500057c24 */ /* 0x000fe2000f8e0205 */
[----:B------:R-:W-:-:S03]  /*18e00*/  LEA R0, P2, R2, UR6, 0x1 ;  /* 0x0000000602007c11 */ /* 0x000fc6000f8408ff */
[----:B------:R-:W-:Y:S01]  /*18e10*/  IMAD.IADD R5, R3, 0x1, R5 ;  /* 0x0000000103057824 */ /* 0x000fe200078e0205 */
[----:B------:R-:W-:Y:S02]  /*18e20*/  ISETP.GE.AND P0, PT, R31, UR4, PT ;  /* 0x000000041f007c0c */ /* 0x000fe4000bf06270 */
[----:B------:R-:W-:Y:S01]  /*18e30*/  ISETP.GE.AND P1, PT, R30, UR4, PT ;  /* 0x000000041e007c0c */ /* 0x000fe2000bf26270 */
[----:B------:R-:W-:Y:S01]  /*18e40*/  UMOV UR4, 0xffffffff ;  /* 0xffffffff00047882 */ /* 0x000fe20000000000 */
[----:B------:R-:W-:Y:S02]  /*18e50*/  LEA.HI.X R5, R2, UR7, R5, 0x1, P2 ;  /* 0x0000000702057c11 */ /* 0x000fe400090f0c05 */
        /* <DEDUP_REMOVED lines=28> */
[----:B------:R-:W0:Y:S01]  /*19020*/  SHFL.IDX PT, R14, R0, 0x3, 0x181f ;  /* 0x00781f00000e7f89 */ /* 0x000e2200000e0000 */
[----:B------:R-:W-:Y:S01]  /*19030*/  @!P3 MOV R3, R7 ;  /* 0x000000070003b202 */ /* 0x000fe20000000f00 */
[----:B------:R-:W-:-:S04]  /*19040*/  VIADD R7, R4, 0x30 ;  /* 0x0000003004077836 */ /* 0x000fc80000000000 */
        /* <DEDUP_REMOVED lines=29> */
[----:B------:R-:W-:-:S03]  /*19220*/  IADD3 R7, R4, 0x60, RZ ;  /* 0x0000006004077810 */ /* 0x000fc60007ffe0ff */
        /* <DEDUP_REMOVED lines=12> */
.L_x_962:
        /* <DEDUP_REMOVED lines=11> */
.L_x_758:
[----:B------:R-:W-:Y:S05]  /*193a0*/  BSYNC B0 ;  /* 0x0000000000007941 */ /* 0x000fea0003800000 */
.L_x_757:
[----:B------:R-:W-:Y:S01]  /*193b0*/  NOP ;  /* 0x0000000000007918 */ /* 0x000fe20000000000 */
[----:B------:R-:W-:-:S13]  /*193c0*/  PLOP3.LUT P0, PT, PT, PT, PT, 0x80, 0x0 ;  /* 0x000000000000781c */ /* 0x000fda0003f0f070 */
.L_x_759:
        /* <DEDUP_REMOVED lines=21> */
.L_x_963:
[----:B------:R-:W-:Y:S05]  /*19520*/  BSYNC B0 ;  /* 0x0000000000007941 */ /* 0x000fea0003800000 */
.L_x_760:
        /* <DEDUP_REMOVED lines=8> */
.L_x_776:
[----:B------:R-:W3:Y:S01]  /*195b0*/  LDL R4, [R1+0x4] ;  /* 0x0000040001047983 */ /* 0x000ee20000100800 */
[----:B------:R-:W1:Y:S01]  /*195c0*/  LDC R7, c[0x0][0x430] ;  /* 0x00010c00ff077b82 */ /* 0x000e620000000800 */
[----:B------:R-:W-:Y:S05]  /*195d0*/  YIELD ;  /* 0x0000000000007946 */ /* 0x000fea0003800000 */
[----:B0-----:R-:W0:Y:S01]  /*195e0*/  S2R R3, SR_TID.X ;  /* 0x0000000000037919 */ /* 0x001e220000002100 */
[----:B------:R-:W-:Y:S01]  /*195f0*/  ULDC.64 UR4, c[0x0][0x428] ;  /* 0x00010a0000047ab9 */ /* 0x000fe20000000a00 */
[----:B------:R-:W4:Y:S01]  /*19600*/  S2R R0, SR_TID.X ;  /* 0x0000000000007919 */ /* 0x000f220000002100 */
[----:B-1----:R-:W-:-:S13]  /*19610*/  ISETP.NE.AND P0, PT, R7, 0x1, PT ;  /* 0x000000010700780c */ /* 0x002fda0003f05270 */
[----:B------:R-:W1:Y:S01]  /*19620*/  @P0 LDC R5, c[0x0][0x438] ;  /* 0x00010e00ff050b82 */ /* 0x000e620000000800 */
[----:B0-----:R-:W-:-:S04]  /*19630*/  LOP3.LUT R3, R3, 0x7f, RZ, 0xc0, !PT ;  /* 0x0000007f03037812 */ /* 0x001fc800078ec0ff */
[----:B------:R-:W-:Y:S01]  /*19640*/  SHF.R.U32.HI R8, RZ, 0x3, R3 ;  /* 0x00000003ff087819 */ /* 0x000fe20000011603 */
[----:B----4-:R-:W-:Y:S02]  /*19650*/  IMAD.SHL.U32 R0, R0, 0x10, RZ ;  /* 0x0000001000007824 */ /* 0x010fe400078e00ff */
[----:B------:R-:W0:Y:S01]  /*19660*/  @P0 LDC R3, c[0x0][0x434] ;  /* 0x00010d00ff030b82 */ /* 0x000e220000000800 */
[----:B------:R-:W-:Y:S02]  /*19670*/  LEA R8, R6, R8, 0x7 ;  /* 0x0000000806087211 */ /* 0x000fe400078e38ff */
[----:B------:R-:W-:-:S04]  /*19680*/  LOP3.LUT R0, R0, 0x70, RZ, 0xc0, !PT ;  /* 0x0000007000007812 */ /* 0x000fc800078ec0ff */
[----:B------:R-:W-:-:S05]  /*19690*/  IADD3 R8, R0, R8, R37 ;  /* 0x0000000800087210 */ /* 0x000fca0007ffe025 */
[----:B------:R-:W-:Y:S02]  /*196a0*/  IMAD.MOV.U32 R9, RZ, RZ, R8 ;  /* 0x000000ffff097224 */ /* 0x000fe400078e0008 */
[----:B0-----:R-:W-:-:S05]  /*196b0*/  @P0 IMAD.HI.U32 R0, R8, R3, RZ ;  /* 0x0000000308000227 */ /* 0x001fca00078e00ff */
[----:B-1----:R-:W-:-:S04]  /*196c0*/  @P0 SHF.R.U32.HI R9, RZ, R5, R0 ;  /* 0x00000005ff090219 */ /* 0x002fc80000011600 */
[--C-:B------:R-:W-:Y:S01]  /*196d0*/  SHF.R.S32.HI R3, RZ, 0x1f, R9.reuse ;  /* 0x0000001fff037819 */ /* 0x100fe20000011409 */
[----:B------:R-:W-:-:S04]  /*196e0*/  IMAD.MOV.U32 R2, RZ, RZ, R9 ;  /* 0x000000ffff027224 */ /* 0x000fc800078e0009 */
[----:B------:R-:W-:-:S04]  /*196f0*/  IMAD.WIDE.U32 R2, R33, UR4, R2 ;  /* 0x0000000421027c25 */ /* 0x000fc8000f8e0002 */
[----:B---3--:R-:W-:-:S04]  /*19700*/  IMAD R0, R4, UR4, RZ ;  /* 0x0000000404007c24 */ /* 0x008fc8000f8e02ff */
[----:B------:R-:W-:Y:S01]  /*19710*/  IMAD R5, R33, UR5, R0 ;  /* 0x0000000521057c24 */ /* 0x000fe2000f8e0200 */
[----:B------:R-:W-:Y:S02]  /*19720*/  ULDC.64 UR4, c[0x0][0x418] ;  /* 0x0001060000047ab9 */ /* 0x000fe40000000a00 */
[----:B------:R-:W-:Y:S01]  /*19730*/  LEA R4, P0, R2, UR4, 0x2 ;  /* 0x0000000402047c11 */ /* 0x000fe2000f8010ff */
[----:B------:R-:W-:-:S05]  /*19740*/  IMAD.IADD R3, R5, 0x1, R3 ;  /* 0x0000000105037824 */ /* 0x000fca00078e0203 */
[----:B------:R-:W-:-:S05]  /*19750*/  LEA.HI.X R5, R2, UR5, R3, 0x2, P0 ;  /* 0x0000000502057c11 */ /* 0x000fca00080f1403 */
[----:B------:R0:W3:Y:S01]  /*19760*/  LDG.E R0, desc[UR42][R4.64] ;  /* 0x0000002a04007981 */ /* 0x0000e2000c1e1900 */
[----:B------:R-:W-:Y:S02]  /*19770*/  IMAD.U32 R11, RZ, RZ, UR38 ;  /* 0x00000026ff0b7e24 */ /* 0x000fe4000f8e00ff */
[----:B------:R-:W-:Y:S02]  /*19780*/  VIADD R25, R10, 0x1 ;  /* 0x000000010a197836 */ /* 0x000fe40000000000 */
[----:B------:R-:W-:Y:S01]  /*19790*/  IMAD.MOV R2, RZ, RZ, -R9 ;  /* 0x000000ffff027224 */ /* 0x000fe200078e0a09 */
[----:B------:R-:W-:Y:S01]  /*197a0*/  ISETP.NE.AND P3, PT, R11, 0x3, PT ;  /* 0x000000030b00780c */ /* 0x000fe20003f65270 */
[----:B------:R-:W-:Y:S01]  /*197b0*/  IMAD.MOV.U32 R26, RZ, RZ, R6 ;  /* 0x000000ffff1a7224 */ /* 0x000fe200078e0006 */
[----:B------:R-:W-:Y:S01]  /*197c0*/  ISETP.NE.AND P0, PT, R25, 0x2, PT ;  /* 0x000000021900780c */ /* 0x000fe20003f05270 */
[----:B0-----:R-:W-:-:S03]  /*197d0*/  IMAD R4, R7, R2, R8 ;  /* 0x0000000207047224 */ /* 0x001fc600078e0208 */
[----:B------:R-:W-:Y:S02]  /*197e0*/  SEL R28, RZ, 0x1, P0 ;  /* 0x00000001ff1c7807 */ /* 0x000fe40000000000 */
[----:B------:R-:W-:Y:S02]  /*197f0*/  SEL R25, R25, RZ, P0 ;  /* 0x000000ff19197207 */ /* 0x000fe40000000000 */
[----:B------:R-:W-:Y:S02]  /*19800*/  LOP3.LUT R28, R17, R28, RZ, 0x3c, !PT ;  /* 0x0000001c111c7212 */ /* 0x000fe400078e3cff */
[----:B---3--:R-:W-:Y:S01]  /*19810*/  SHF.R.S32.HI R21, RZ, 0x1f, R0 ;  /* 0x0000001fff157819 */ /* 0x008fe20000011400 */
[----:B------:R-:W-:Y:S06]  /*19820*/  @!P3 BRA `(.L_x_764) ;  /* 0x000000000004b947 */ /* 0x000fec0003800000 */
[----:B------:R-:W-:Y:S01]  /*19830*/  BPT.TRAP 0x1 ;  /* 0x000000040000795c */ /* 0x000fe20000300000 */
.L_x_764:
[----:B------:R-:W-:Y:S01]  /*19840*/  IMAD R6, R25, 0x8, R22 ;  /* 0x0000000819067824 */ /* 0x000fe200078e0216 */
[----:B------:R-:W-:Y:S01]  /*19850*/  SHF.L.U32 R3, R28, 0x1f, RZ ;  /* 0x0000001f1c037819 */ /* 0x000fe200000006ff */
[----:B------:R-:W-:Y:S03]  /*19860*/  BSSY B1, `(.L_x_765) ;  /* 0x0000003000017945 */ /* 0x000fe60003800000 */
[----:B------:R-:W0:Y:S02]  /*19870*/  SYNCS.PHASECHK.TRANS64.TRYWAIT P0, [R6+URZ+0x28840], R3 ;  /* 0x02884003060075a7 */ /* 0x000e24000800017f */
[----:B0-----:R-:W-:Y:S05]  /*19880*/  @!P0 BRA `(.L_x_766) ;  /* 0x0000005c00a48947 */ /* 0x001fea0003800000 */
.L_x_964:
[----:B------:R-:W-:Y:S05]  /*19890*/  BSYNC B1 ;  /* 0x0000000000017941 */ /* 0x000fea0003800000 */
.L_x_765:
[----:B------:R-:W3:Y:S01]  /*198a0*/  LDL R2, [R1] ;  /* 0x0000000001027983 */ /* 0x000ee20000100800 */
[----:B------:R-:W-:Y:S01]  /*198b0*/  SHF.R.S32.HI R20, RZ, 0x1f, R4 ;  /* 0x0000001fff147819 */ /* 0x000fe20000011404 */
[----:B------:R-:W-:Y:S01]  /*198c0*/  ULDC.64 UR4, c[0x0][0x300] ;  /* 0x0000c00000047ab9 */ /* 0x000fe20000000a00 */
[----:B------:R-:W-:Y:S01]  /*198d0*/  ULDC.64 UR6, c[0x0][0x2e8] ;  /* 0x0000ba0000067ab9 */ /* 0x000fe20000000a00 */
[----:B------:R-:W-:Y:S02]  /*198e0*/  IMAD R8, R25, 0x4000, R34 ;  /* 0x0000400019087824 */ /* 0x000fe400078e0222 */
[----:B------:R-:W-:-:S04]  /*198f0*/  IMAD R5, R20, UR4, RZ ;  /* 0x0000000414057c24 */ /* 0x000fc8000f8e02ff */
[----:B------:R-:W-:Y:S01]  /*19900*/  IMAD R5, R4, UR5, R5 ;  /* 0x0000000504057c24 */ /* 0x000fe2000f8e0205 */
[C---:B---3--:R-:W-:Y:S02]  /*19910*/  LOP3.LUT P4, RZ, R2.reuse, 0x2, RZ, 0xc0, !PT ;  /* 0x0000000202ff7812 */ /* 0x048fe4000788c0ff */
[----:B------:R-:W-:Y:S01]  /*19920*/  LOP3.LUT P3, RZ, R2, 0x1, RZ, 0xc0, !PT ;  /* 0x0000000102ff7812 */ /* 0x000fe2000786c0ff */
[----:B0-----:R-:W-:Y:S01]  /*19930*/  IMAD.WIDE.U32 R2, R4, UR4, RZ ;  /* 0x0000000404027c25 */ /* 0x001fe2000f8e00ff */
        /* <DEDUP_REMOVED lines=17> */
[----:B0-----:R-:W-:-:S04]  /*19a50*/  IADD3 R2, P0, R2, R5, RZ ;  /* 0x0000000502027210 */ /* 0x001fc80007f1e0ff */
[----:B-1----:R-:W-:-:S05]  /*19a60*/  IADD3.X R3, RZ, R3, RZ, P0, !PT ;  /* 0x00000003ff037210 */ /* 0x002fca00007fe4ff */
        /* <DEDUP_REMOVED lines=41> */
.L_x_982:
        /* <DEDUP_REMOVED lines=9> */
.L_x_768:
[----:B------:R-:W-:Y:S02]  /*19d90*/  PLOP3.LUT P3, PT, P3, P0, PT, 0xa2, 0x0 ;  /* 0x000000000000781c */ /* 0x000fe40001f61472 */
[----:B------:R-:W-:-:S08]  /*19da0*/  @P0 R2UR P3, UR4, R6 ;  /* 0x00000000060402ca */ /* 0x000fd00000060000 */
[----:B------:R-:W-:-:S05]  /*19db0*/  @P0 PLOP3.LUT P0, PT, P3, PT, PT, 0x80, 0x0 ;  /* 0x000000000000081c */ /* 0x000fca0001f0f070 */
[----:B------:R-:W-:Y:S01]  /*19dc0*/  @!P3 SYNCS.ARRIVE.TRANS64.RED.A0T1 RZ, [UR4+0x28830], RZ ;  /* 0x028830ffffffb9a7 */ /* 0x000fe20008200404 */
[----:B------:R-:W-:Y:S07]  /*19dd0*/  @!P3 ARRIVES.LDGSTSBAR.64.TRANSCNT [UR4+0x28830] ;  /* 0x02883000ff00b9b0 */ /* 0x000fee0008000a84 */
[----:B------:R-:W-:Y:S05]  /*19de0*/  @P0 BRA.U.ANY `(.L_x_768) ;  /* 0xfffffffd00e80947 */ /* 0x000fea000393ffff */
[----:B------:R-:W-:Y:S01]  /*19df0*/  NOP ;  /* 0x0000000000007918 */ /* 0x000fe20000000000 */
[----:B-1----:R-:W-:-:S05]  /*19e00*/  IMAD.U32 R2, RZ, RZ, UR38 ;  /* 0x00000026ff027e24 */ /* 0x002fca000f8e00ff */
[----:B------:R-:W-:-:S13]  /*19e10*/  ISETP.NE.AND P4, PT, R2, 0x3, PT ;  /* 0x000000030200780c */ /* 0x000fda0003f85270 */
[----:B------:R-:W-:Y:S05]  /*19e20*/  @!P4 BRA `(.L_x_769) ;  /* 0x000000000004c947 */ /* 0x000fea0003800000 */
[----:B------:R-:W-:Y:S01]  /*19e30*/  BPT.TRAP 0x1 ;  /* 0x000000040000795c */ /* 0x000fe20000300000 */
.L_x_769:
[----:B------:R1:W-:Y:S01]  /*19e40*/  SYNCS.ARRIVE.TRANS64.A1T0 RZ, [R6+URZ+0x28830], RZ ;  /* 0x028830ff06ff79a7 */ /* 0x0003e2000810003f */
[----:B------:R-:W-:Y:S05]  /*19e50*/  @!P4 BRA `(.L_x_770) ;  /* 0x000000000004c947 */ /* 0x000fea0003800000 */
[----:B------:R-:W-:Y:S01]  /*19e60*/  BPT.TRAP 0x1 ;  /* 0x000000040000795c */ /* 0x000fe20000300000 */
.L_x_770:
[----:B------:R-:W-:Y:S01]  /*19e70*/  SHF.L.U32 R3, R17, 0x1f, RZ ;  /* 0x0000001f11037819 */ /* 0x000fe200000006ff */
[----:B-1----:R-:W-:Y:S01]  /*19e80*/  IMAD R6, R10, 0x8, R22 ;  /* 0x000000080a067824 */ /* 0x002fe200078e0216 */
[----:B------:R-:W-:Y:S03]  /*19e90*/  BSSY B1, `(.L_x_771) ;  /* 0x0000003000017945 */ /* 0x000fe60003800000 */
[----:B------:R-:W1:Y:S02]  /*19ea0*/  SYNCS.PHASECHK.TRANS64.TRYWAIT P0, [R6+URZ+0x28860], R3 ;  /* 0x02886003060075a7 */ /* 0x000e64000800017f */
[----:B-1----:R-:W-:Y:S05]  /*19eb0*/  @!P0 BRA `(.L_x_772) ;  /* 0x0000006000788947 */ /* 0x002fea0003800000 */
.L_x_983:
[----:B------:R-:W-:Y:S05]  /*19ec0*/  BSYNC B1 ;  /* 0x0000000000017941 */ /* 0x000fea0003800000 */
.L_x_771:
[----:B------:R-:W3:Y:S01]  /*19ed0*/  S2R R2, SR_TID.X ;  /* 0x0000000000027919 */ /* 0x000ee20000002100 */
[----:B------:R-:W-:Y:S01]  /*19ee0*/  UMOV UR4, 0xffffffff ;  /* 0xffffffff00047882 */ /* 0x000fe20000000000 */
[----:B------:R-:W-:Y:S02]  /*19ef0*/  IMAD R8, R32, -0x80, R35 ;  /* 0xffffff8020087824 */ /* 0x000fe400078e0223 */
[----:B0-----:R-:W-:Y:S01]  /*19f00*/  IMAD R7, R10, 0x4000, R34 ;  /* 0x000040000a077824 */ /* 0x001fe200078e0222 */
        /* <DEDUP_REMOVED lines=8> */
[----:B0-----:R-:W-:-:S04]  /*19f90*/  IADD3 R2, P0, R2, R5, RZ ;  /* 0x0000000502027210 */ /* 0x001fc80007f1e0ff */
[----:B-1----:R-:W-:Y:S02]  /*19fa0*/  IADD3.X R3, RZ, R3, RZ, P0, !PT ;  /* 0x00000003ff037210 */ /* 0x002fe400007fe4ff */
        /* <DEDUP_REMOVED lines=53> */
.L_x_1001:
        /* <DEDUP_REMOVED lines=12> */
[----:B------:R0:W-:Y:S01]  /*1a3c0*/  LDGSTS.E.BYPASS.LTC128B.128 [R7+0x7c00], desc[UR42][R2.64+0x80], !P0 ;  /* 0x07c0008002077fae */ /* 0x0001e2000c101d6a */
[----:B------:R-:W-:Y:S01]  /*1a3d0*/  NOP ;  /* 0x0000000000007918 */ /* 0x000fe20000000000 */
        /* <DEDUP_REMOVED lines=8> */
[----:B------:R-:W-:-:S04]  /*1a460*/  IMAD.WIDE.U32 R2, R18, UR4, R2 ;  /* 0x0000000412027c25 */ /* 0x000fc8000f8e0002 */
[----:B------:R-:W-:Y:S01]  /*1a470*/  IMAD R3, R18, UR5, R3 ;  /* 0x0000000512037c24 */ /* 0x000fe2000f8e0203 */
[----:B------:R-:W-:-:S04]  /*1a480*/  LEA R23, P0, R2, UR6, 0x1 ;  /* 0x0000000602177c11 */ /* 0x000fc8000f8008ff */
[----:B------:R-:W-:Y:S02]  /*1a490*/  LEA.HI.X R24, R2, UR7, R3, 0x1, P0 ;  /* 0x0000000702187c11 */ /* 0x000fe400080f0c03 */
[----:B------:R-:W-:-:S13]  /*1a4a0*/  PLOP3.LUT P0, PT, PT, PT, PT, 0x80, 0x0 ;  /* 0x000000000000781c */ /* 0x000fda0003f0f070 */
.L_x_774:
        /* <DEDUP_REMOVED lines=11> */
.L_x_775:
[C---:B------:R-:W-:Y:S01]  /*1a560*/  ISETP.GT.AND P0, PT, R26.reuse, R36, PT ;  /* 0x000000241a00720c */ /* 0x040fe20003f04270 */
[----:B------:R0:W-:Y:S01]  /*1a570*/  SYNCS.ARRIVE.TRANS64.A1T0 RZ, [R6+URZ+0x28850], RZ ;  /* 0x028850ff06ff79a7 */ /* 0x0001e2000810003f */
[----:B------:R-:W-:Y:S01]  /*1a580*/  MOV R10, R25 ;  /* 0x00000019000a7202 */ /* 0x000fe20000000f00 */
[----:B------:R-:W-:Y:S02]  /*1a590*/  IMAD.MOV.U32 R17, RZ, RZ, R28 ;  /* 0x000000ffff117224 */ /* 0x000fe400078e001c */
[----:B------:R-:W-:Y:S02]  /*1a5a0*/  IMAD.MOV.U32 R32, RZ, RZ, R26 ;  /* 0x000000ffff207224 */ /* 0x000fe400078e001a */
[----:B0-----:R-:W-:-:S06]  /*1a5b0*/  VIADD R6, R26, 0xffffffff ;  /* 0xffffffff1a067836 */ /* 0x001fcc0000000000 */
[----:B------:R-:W-:Y:S05]  /*1a5c0*/  @P0 BRA `(.L_x_776) ;  /* 0xffffffec00f80947 */ /* 0x000fea000383ffff */
.L_x_763:
[----:B------:R-:W-:Y:S05]  /*1a5d0*/  BSYNC B0 ;  /* 0x0000000000007941 */ /* 0x000fea0003800000 */
.L_x_762:
        /* <DEDUP_REMOVED lines=17> */
.L_x_778:
[----:B------:R-:W-:Y:S05]  /*1a6f0*/  BSYNC B0 ;  /* 0x0000000000007941 */ /* 0x000fea0003800000 */
.L_x_777:
[----:B------:R-:W-:-:S05]  /*1a700*/  IMAD.U32 R0, RZ, RZ, UR38 ;  /* 0x00000026ff007e24 */ /* 0x000fca000f8e00ff */
[----:B------:R-:W-:-:S13]  /*1a710*/  ISETP.NE.AND P0, PT, R0, 0x3, PT ;  /* 0x000000030000780c */ /* 0x000fda0003f05270 */
[----:B------:R-:W-:Y:S05]  /*1a720*/  @!P0 BRA `(.L_x_779) ;  /* 0x0000000000048947 */ /* 0x000fea0003800000 */
[----:B------:R-:W-:Y:S01]  /*1a730*/  BPT.TRAP 0x1 ;  /* 0x000000040000795c */ /* 0x000fe20000300000 */
.L_x_779:
[----:B------:R-:W-:Y:S01]  /*1a740*/  IMAD R0, R25, 0x8, R22 ;  /* 0x0000000819007824 */ /* 0x000fe200078e0216 */
[----:B0-----:R-:W-:Y:S01]  /*1a750*/  SHF.L.U32 R3, R28, 0x1f, RZ ;  /* 0x0000001f1c037819 */ /* 0x001fe200000006ff */
[----:B------:R-:W-:Y:S01]  /*1a760*/  BSSY B0, `(.L_x_780) ;  /* 0x0000004000007945 */ /* 0x000fe20003800000 */
[----:B------:R-:W-:Y:S02]  /*1a770*/  IMAD R6, R26, -0x80, R35 ;  /* 0xffffff801a067824 */ /* 0x000fe400078e0223 */
[----:B------:R-:W0:Y:S02]  /*1a780*/  SYNCS.PHASECHK.TRANS64.TRYWAIT P0, [R0+URZ+0x28860], R3 ;  /* 0x02886003000075a7 */ /* 0x000e24000800017f */
[----:B0-----:R-:W-:Y:S05]  /*1a790*/  @!P0 BRA `(.L_x_781) ;  /* 0x0000006000dc8947 */ /* 0x001fea0003800000 */
.L_x_1002:
[----:B------:R-:W-:Y:S05]  /*1a7a0*/  BSYNC B0 ;  /* 0x0000000000007941 */ /* 0x000fea0003800000 */
.L_x_780:
        /* <DEDUP_REMOVED lines=51> */
[----:B------:R-:W3:Y:S02]  /*1aae0*/  SHFL.IDX PT, R10, R23, 0x6, 0x181f ;  /* 0x00d81f00170a7f89 */ /* 0x000ee400000e0000 */
[----:B-1----:R-:W-:Y:S02]  /*1aaf0*/  IADD3.X R3, RZ, R8, RZ, P4, !PT ;  /* 0x00000008ff037210 */ /* 0x002fe400027fe4ff */
[----:B------:R-:W1:Y:S04]  /*1ab00*/  SHFL.IDX PT, R8, R24, 0x6, 0x181f ;  /* 0x00d81f0018087f89 */ /* 0x000e6800000e0000 */
[----:B------:R-:W-:Y:S01]  /*1ab10*/  LDGSTS.E.BYPASS.LTC128B.128 [R4+0x2400], desc[UR42][R2.64], !P2 ;  /* 0x0240000002047fae */ /* 0x000fe2000d101d6a */
[----:B------:R-:W-:-:S03]  /*1ab20*/  ISETP.LT.OR P2, PT, R6, 0x51, P1 ;  /* 0x000000510600780c */ /* 0x000fc60000f41670 */
[----:B------:R0:W-:Y:S01]  /*1ab30*/  LDGSTS.E.BYPASS.LTC128B.128 [R4+0x6400], desc[UR42][R2.64+0x80], !P3 ;  /* 0x0640008002047fae */ /* 0x0001e2000d901d6a */
[----:B------:R-:W-:-:S03]  /*1ab40*/  ISETP.LT.OR P3, PT, R6, 0x51, P0 ;  /* 0x000000510600780c */ /* 0x000fc60000761670 */
[----:B------:R-:W4:Y:S01]  /*1ab50*/  SHFL.IDX PT, R24, R24, 0x7, 0x181f ;  /* 0x00f81f0018187f89 */ /* 0x000f2200000e0000 */
[----:B0-----:R-:W-:-:S03]  /*1ab60*/  IADD3 R2, P4, R14, R5, RZ ;  /* 0x000000050e027210 */ /* 0x001fc60007f9e0ff */
[----:B------:R0:W0:Y:S02]  /*1ab70*/  SHFL.IDX PT, R14, R23, 0x7, 0x181f ;  /* 0x00f81f00170e7f89 */ /* 0x00002400000e0000 */
[----:B--2---:R-:W-:-:S05]  /*1ab80*/  IMAD.X R3, RZ, RZ, R7, P4 ;  /* 0x000000ffff037224 */ /* 0x004fca00020e0607 */
        /* <DEDUP_REMOVED lines=8> */
.L_x_1020:
        /* <DEDUP_REMOVED lines=11> */
.L_x_783:
[----:B------:R-:W-:Y:S02]  /*1acc0*/  PLOP3.LUT P1, PT, P1, P0, PT, 0xa2, 0x0 ;  /* 0x000000000000781c */ /* 0x000fe40000f21472 */
[----:B------:R-:W-:-:S08]  /*1acd0*/  @P0 R2UR P1, UR4, R0 ;  /* 0x00000000000402ca */ /* 0x000fd00000020000 */
[----:B------:R-:W-:-:S05]  /*1ace0*/  @P0 PLOP3.LUT P0, PT, P1, PT, PT, 0x80, 0x0 ;  /* 0x000000000000081c */ /* 0x000fca0000f0f070 */
[----:B------:R-:W-:Y:S01]  /*1acf0*/  @!P1 SYNCS.ARRIVE.TRANS64.RED.A0T1 RZ, [UR4+0x28850], RZ ;  /* 0x028850ffffff99a7 */ /* 0x000fe20008200404 */
[----:B------:R-:W-:Y:S07]  /*1ad00*/  @!P1 ARRIVES.LDGSTSBAR.64.TRANSCNT [UR4+0x28850] ;  /* 0x02885000ff0099b0 */ /* 0x000fee0008000a84 */
[----:B------:R-:W-:Y:S05]  /*1ad10*/  @P0 BRA.U.ANY `(.L_x_783) ;  /* 0xfffffffd00e80947 */ /* 0x000fea000393ffff */
[----:B------:R-:W-:Y:S01]  /*1ad20*/  NOP ;  /* 0x0000000000007918 */ /* 0x000fe20000000000 */
[----:B0-----:R-:W-:-:S05]  /*1ad30*/  IMAD.U32 R2, RZ, RZ, UR38 ;  /* 0x00000026ff027e24 */ /* 0x001fca000f8e00ff */
[----:B------:R-:W-:-:S13]  /*1ad40*/  ISETP.NE.AND P2, PT, R2, 0x3, PT ;  /* 0x000000030200780c */ /* 0x000fda0003f45270 */
[----:B------:R-:W-:Y:S05]  /*1ad50*/  @!P2 BRA `(.L_x_784) ;  /* 0x000000000004a947 */ /* 0x000fea0003800000 */
[----:B------:R-:W-:Y:S01]  /*1ad60*/  BPT.TRAP 0x1 ;  /* 0x000000040000795c */ /* 0x000fe20000300000 */
.L_x_784:
[----:B------:R0:W-:Y:S01]  /*1ad70*/  SYNCS.ARRIVE.TRANS64.A1T0 RZ, [R0+URZ+0x28850], RZ ;  /* 0x028850ff00ff79a7 */ /* 0x0001e2000810003f */
[----:B------:R-:W-:-:S05]  /*1ad80*/  VIADD R25, R25, 0x1 ;  /* 0x0000000119197836 */ /* 0x000fca0000000000 */
[----:B------:R-:W-:-:S04]  /*1ad90*/  ISETP.NE.AND P0, PT, R25, 0x2, PT ;  /* 0x000000021900780c */ /* 0x000fc80003f05270 */
[----:B------:R-:W-:Y:S02]  /*1ada0*/  SEL R3, RZ, 0x1, P0 ;  /* 0x00000001ff037807 */ /* 0x000fe40000000000 */
[----:B------:R-:W-:Y:S02]  /*1adb0*/  SEL R25, R25, RZ, P0 ;  /* 0x000000ff19197207 */ /* 0x000fe40000000000 */
[----:B0-----:R-:W-:-:S07]  /*1adc0*/  LOP3.LUT R28, R28, R3, RZ, 0x3c, !PT ;  /* 0x000000031c1c7212 */ /* 0x001fce00078e3cff */
.L_x_741:
[----:B------:R-:W-:Y:S05]  /*1add0*/  BSYNC B7 ;  /* 0x0000000000077941 */ /* 0x000fea0003800000 */
.L_x_739:
[----:B------:R-:W2:Y:S02]  /*1ade0*/  LDL R0, [R1] ;  /* 0x0000000001007983 */ /* 0x000ea40000100800 */
[----:B--2---:R-:W-:-:S13]  /*1adf0*/  LOP3.LUT P0, RZ, R0, 0x8, RZ, 0xc0, !PT ;  /* 0x0000000800ff7812 */ /* 0x004fda000780c0ff */
[----:B------:R-:W-:Y:S05]  /*1ae00*/  @!P0 BRA `(.L_x_785) ;  /* 0x0000000000248947 */ /* 0x000fea0003800000 */
[----:B------:R-:W-:Y:S05]  /*1ae10*/  WARPSYNC.ALL ;  /* 0x0000000000007948 */ /* 0x000fea0003800000 */
[----:B------:R-:W1:Y:S08]  /*1ae20*/  S2UR UR5, SR_CgaCtaId ;  /* 0x00000000000579c3 */ /* 0x000e700000008800 */
[----:B------:R-:W-:Y:S06]  /*1ae30*/  BAR.SYNC.DEFER_BLOCKING 0x5, 0x180 ;  /* 0x0146000000007b1d */ /* 0x000fec0000010000 */
[----:B------:R-:W-:-:S02]  /*1ae40*/  UMOV UR4, 0x400 ;  /* 0x0000040000047882 */ /* 0x000fc40000000000 */
[----:B-1----:R-:W-:-:S06]  /*1ae50*/  ULEA UR4, UR5, UR4, 0x18 ;  /* 0x0000000405047291 */ /* 0x002fcc000f8ec03f */
[----:B0-----:R-:W-:-:S05]  /*1ae60*/  IMAD.U32 R22, RZ, RZ, UR4 ;  /* 0x00000004ff167e24 */ /* 0x001fca000f8e00ff */
[----:B------:R0:W1:Y:S01]  /*1ae70*/  LDS.128 R16, [R22+0x288d0] ;  /* 0x0288d00016107984 */ /* 0x0000620000000c00 */
[----:B------:R-:W-:Y:S06]  /*1ae80*/  BAR.ARV 0x4, 0x180 ;  /* 0x0106000000007b1d */ /* 0x000fec0000002000 */
[----:B------:R-:W-:Y:S05]  /*1ae90*/  BRA `(.L_x_786) ;  /* 0x0000000800d07947 */ /* 0x000fea0003800000 */
.L_x_785:
[----:B------:R-:W1:Y:S01]  /*1aea0*/  S2R R9, SR_TID.X ;  /* 0x0000000000097919 */ /* 0x000e620000002100 */
[----:B------:R-:W-:Y:S01]  /*1aeb0*/  UMOV UR4, 0xffffffff ;  /* 0xffffffff00047882 */ /* 0x000fe20000000000 */
[----:B-1----:R-:W-:-:S04]  /*1aec0*/  LOP3.LUT R9, R9, 0x1f, RZ, 0xc0, !PT ;  /* 0x0000001f09097812 */ /* 0x002fc800078ec0ff */
[----:B------:R-:W-:Y:S01]  /*1aed0*/  ISETP.NE.AND P0, PT, R9, 0x1f, PT ;  /* 0x0000001f0900780c */ /* 0x000fe20003f05270 */
[----:B------:R-:W-:-:S12]  /*1aee0*/  BRA.DIV UR4, `(.L_x_787) ;  /* 0x0000006604987947 */ /* 0x000fd8000b800000 */
[----:B0-----:R-:W-:Y:S01]  /*1aef0*/  IMAD.IADD R7, R19, 0x1, R9 ;  /* 0x0000000113077824 */ /* 0x001fe200078e0209 */
        /* <DEDUP_REMOVED lines=37> */
.L_x_1030:
[----:B------:R-:W-:Y:S02]  /*1b150*/  ULDC UR4, c[0x0][0xc38] ;  /* 0x00030e0000047ab9 */ /* 0x000fe40000000800 */
[----:B------:R-:W-:-:S04]  /*1b160*/  IMAD.U32 R5, RZ, RZ, UR4 ;  /* 0x00000004ff057e24 */ /* 0x000fc8000f8e00ff */
[----:B-1----:R-:W-:-:S04]  /*1b170*/  IMAD R14, R14, R5, RZ ;  /* 0x000000050e0e7224 */ /* 0x002fc800078e02ff */
[----:B------:R-:W-:-:S05]  /*1b180*/  IMAD.IADD R9, R8, 0x1, R14 ;  /* 0x0000000108097824 */ /* 0x000fca00078e020e */
[----:B------:R-:W-:-:S13]  /*1b190*/  ISETP.GT.AND P6, PT, R9, R0, PT ;  /* 0x000000000900720c */ /* 0x000fda0003fc4270 */
[----:B------:R-:W-:Y:S05]  /*1b1a0*/  @P6 BRA `(.L_x_788) ;  /* 0x0000000000a46947 */ /* 0x000fea0003800000 */
.L_x_791:
        /* <DEDUP_REMOVED lines=34> */
[----:B------:R0:W1:Y:S02]  /*1b3d0*/  SHFL.IDX PT, R14, R2, 0x1f, 0x1f ;  /* 0x03e01f00020e7f89 */ /* 0x00006400000e0000 */
.L_x_1038:
[----:B------:R-:W-:Y:S02]  /*1b3e0*/  ULDC UR4, c[0x0][0xc38] ;  /* 0x00030e0000047ab9 */ /* 0x000fe40000000800 */
[----:B------:R-:W-:-:S04]  /*1b3f0*/  IMAD.U32 R5, RZ, RZ, UR4 ;  /* 0x00000004ff057e24 */ /* 0x000fc8000f8e00ff */
[----:B-1----:R-:W-:-:S04]  /*1b400*/  IMAD R14, R14, R5, RZ ;  /* 0x000000050e0e7224 */ /* 0x002fc800078e02ff */
[----:B------:R-:W-:-:S05]  /*1b410*/  IMAD.IADD R9, R14, 0x1, R9 ;  /* 0x000000010e097824 */ /* 0x000fca00078e0209 */
[----:B------:R-:W-:-:S13]  /*1b420*/  ISETP.GT.AND P6, PT, R9, R0, PT ;  /* 0x000000000900720c */ /* 0x000fda0003fc4270 */
[----:B------:R-:W-:Y:S05]  /*1b430*/  @!P6 BRA `(.L_x_791) ;  /* 0xfffffffc005ce947 */ /* 0x000fea000383ffff */
.L_x_788:
        /* <DEDUP_REMOVED lines=9> */
.L_x_1043:
[----:B------:R-:W-:-:S13]  /*1b4d0*/  ISETP.NE.AND P0, PT, R3, RZ, PT ;  /* 0x000000ff0300720c */ /* 0x000fda0003f05270 */
[----:B------:R-:W-:Y:S05]  /*1b4e0*/  @!P0 BRA `(.L_x_793) ;  /* 0x0000000000108947 */ /* 0x000fea0003800000 */
[----:B------:R-:W-:Y:S01]  /*1b4f0*/  UMOV UR4, 0xffffffff ;  /* 0xffffffff00047882 */ /* 0x000fe20000000000 */
[----:B------:R-:W-:Y:S02]  /*1b500*/  VIADD R12, R8, 0xffffffff ;  /* 0xffffffff080c7836 */ /* 0x000fe40000000000 */
[----:B------:R-:W-:Y:S05]  /*1b510*/  BRA.DIV UR4, `(.L_x_794) ;  /* 0x0000006a045c7947 */ /* 0x000fea000b800000 */
[----:B------:R4:W0:Y:S02]  /*1b520*/  SHFL.IDX PT, R6, R2, R12, 0x1f ;  /* 0x00001f0c02067589 */ /* 0x00082400000e0000 */
.L_x_793:
[----:B--2---:R-:W-:Y:S01]  /*1b530*/  IABS R10, R7 ;  /* 0x00000007000a7213 */ /* 0x004fe20000000000 */
[----:B0-----:R-:W-:Y:S01]  /*1b540*/  IMAD R16, R6, R5, R9 ;  /* 0x0000000506107224 */ /* 0x001fe200078e0209 */
[----:B---3--:R-:W-:Y:S02]  /*1b550*/  IABS R5, R4 ;  /* 0x0000000400057213 */ /* 0x008fe40000000000 */
[----:B------:R-:W0:Y:S01]  /*1b560*/  I2F.RP R11, R10 ;  /* 0x0000000a000b7306 */ /* 0x000e220000209400 */
[----:B------:R-:W-:Y:S01]  /*1b570*/  IMAD.IADD R0, R0, 0x1, -R16 ;  /* 0x0000000100007824 */ /* 0x000fe200078e0a10 */
[----:B------:R-:W-:-:S06]  /*1b580*/  IADD3 R19, R8, R19, RZ ;  /* 0x0000001308137210 */ /* 0x000fcc0007ffe0ff */
[----:B----4-:R-:W2:Y:S08]  /*1b590*/  I2F.RP R12, R5 ;  /* 0x00000005000c7306 */ /* 0x010eb00000209400 */
[----:B0-----:R-:W0:Y:S08]  /*1b5a0*/  MUFU.RCP R11, R11 ;  /* 0x0000000b000b7308 */ /* 0x001e300000001000 */
[----:B--2---:R-:W-:Y:S01]  /*1b5b0*/  MUFU.RCP R12, R12 ;  /* 0x0000000c000c7308 */ /* 0x004fe20000001000 */
[----:B0-----:R-:W-:-:S07]  /*1b5c0*/  VIADD R2, R11, 0xffffffe ;  /* 0x0ffffffe0b027836 */ /* 0x001fce0000000000 */
[----:B------:R0:W2:Y:S02]  /*1b5d0*/  F2I.FTZ.U32.TRUNC.NTZ R3, R2 ;  /* 0x0000000200037305 */ /* 0x0000a4000021f000 */
[----:B0-----:R-:W-:Y:S02]  /*1b5e0*/  IMAD.MOV.U32 R2, RZ, RZ, RZ ;  /* 0x000000ffff027224 */ /* 0x001fe400078e00ff */
[----:B--2---:R-:W-:-:S04]  /*1b5f0*/  IMAD.MOV R9, RZ, RZ, -R3 ;  /* 0x000000ffff097224 */ /* 0x004fc800078e0a03 */
        /* <DEDUP_REMOVED lines=10> */
[-C--:B------:R-:W-:Y:S01]  /*1b6a0*/  @!P1 IADD3 R9, R9, -R10.reuse, RZ ;  /* 0x8000000a09099210 */ /* 0x080fe20007ffe0ff */
        /* <DEDUP_REMOVED lines=28> */
[----:B------:R-:W-:-:S05]  /*1b870*/  @!P1 LOP3.LUT R9, RZ, R4, RZ, 0x33, !PT ;  /* 0x00000004ff099212 */ /* 0x000fca00078e33ff */
[--C-:B------:R-:W-:Y:S02]  /*1b880*/  IMAD.MOV R3, RZ, RZ, -R9.reuse ;  /* 0x000000ffff037224 */ /* 0x100fe400078e0a09 */
[C---:B------:R-:W-:Y:S02]  /*1b890*/  IMAD R9, R4.reuse, 0x1000000, R9 ;  /* 0x0100000004097824 */ /* 0x040fe400078e0209 */
[----:B------:R-:W-:-:S04]  /*1b8a0*/  IMAD R18, R4, R3, R6 ;  /* 0x0000000304127224 */ /* 0x000fc800078e0206 */
[----:B------:R-:W-:Y:S01]  /*1b8b0*/  IMAD R18, R18, 0x10000, R9 ;  /* 0x0001000012127824 */ /* 0x000fe200078e0209 */
[----:B------:R-:W-:Y:S06]  /*1b8c0*/  BRA `(.L_x_795) ;  /* 0x00000000001c7947 */ /* 0x000fec0003800000 */
.L_x_789:
[----:B------:R-:W-:Y:S01]  /*1b8d0*/  UMOV UR4, URZ ;  /* 0x0000003f00047c82 */ /* 0x000fe20008000000 */
[----:B------:R-:W-:Y:S01]  /*1b8e0*/  UMOV UR5, URZ ;  /* 0x0000003f00057c82 */ /* 0x000fe20008000000 */
[----:B------:R-:W-:Y:S01]  /*1b8f0*/  ULDC UR6, c[0x0][0xc3c] ;  /* 0x00030f0000067ab9 */ /* 0x000fe20000000800 */
[----:B------:R-:W-:Y:S02]  /*1b900*/  IMAD.MOV.U32 R16, RZ, RZ, R0 ;  /* 0x000000ffff107224 */ /* 0x000fe400078e0000 */
[----:B------:R-:W-:Y:S02]  /*1b910*/  IMAD.U32 R17, RZ, RZ, UR4 ;  /* 0x00000004ff117e24 */ /* 0x000fe4000f8e00ff */
[----:B------:R-:W-:Y:S02]  /*1b920*/  IMAD.U32 R18, RZ, RZ, UR5 ;  /* 0x00000005ff127e24 */ /* 0x000fe4000f8e00ff */
[----:B------:R-:W-:-:S07]  /*1b930*/  IMAD.U32 R19, RZ, RZ, UR6 ;  /* 0x00000006ff137e24 */ /* 0x000fce000f8e00ff */
.L_x_795:
        /* <DEDUP_REMOVED lines=10> */
.L_x_786:
[----:B------:R-:W-:Y:S02]  /*1b9e0*/  ULDC UR4, c[0x0][0xc3c] ;  /* 0x00030f0000047ab9 */ /* 0x000fe40000000800 */
[----:B-1----:R-:W-:-:S13]  /*1b9f0*/  ISETP.GE.AND P0, PT, R19, UR4, PT ;  /* 0x0000000413007c0c */ /* 0x002fda000bf06270 */
[----:B------:R-:W-:Y:S05]  /*1ba00*/  @!P0 BRA `(.L_x_796) ;  /* 0xffffffa000608947 */ /* 0x000fea000383ffff */
[----:B------:R-:W-:Y:S05]  /*1ba10*/  BSYNC B8 ;  /* 0x0000000000087941 */ /* 0x000fea0003800000 */
.L_x_695:
[----:B------:R-:W3:Y:S01]  /*1ba20*/  LDL.LU R0, [R1+0x24] ;  /* 0x0000240001007983 */ /* 0x000ee20000300800 */
[----:B------:R-:W-:Y:S01]  /*1ba30*/  BSSY B0, `(.L_x_797) ;  /* 0x000000b000007945 */ /* 0x000fe20003800000 */
[----:B------:R-:W1:Y:S01]  /*1ba40*/  S2R R5, SR_CgaCtaId ;  /* 0x0000000000057919 */ /* 0x000e620000008800 */
[----:B---3--:R-:W-:-:S05]  /*1ba50*/  VIADD R0, R0, 0x1 ;  /* 0x0000000100007836 */ /* 0x008fca0000000000 */
[----:B0-----:R-:W-:-:S04]  /*1ba60*/  LEA.HI R2, R0, R0, RZ, 0x1 ;  /* 0x0000000000027211 */ /* 0x001fc800078f08ff */
[----:B------:R-:W-:Y:S02]  /*1ba70*/  LOP3.LUT R3, R2, 0xfffffffe, RZ, 0xc0, !PT ;  /* 0xfffffffe02037812 */ /* 0x000fe400078ec0ff */
[----:B------:R-:W-:-:S03]  /*1ba80*/  MOV R2, 0x400 ;  /* 0x0000040000027802 */ /* 0x000fc60000000f00 */
[----:B------:R-:W-:Y:S01]  /*1ba90*/  IMAD.IADD R0, R0, 0x1, -R3 ;  /* 0x0000000100007824 */ /* 0x000fe200078e0a03 */
[----:B-1----:R-:W-:-:S04]  /*1baa0*/  LEA R4, R5, R2, 0x18 ;  /* 0x0000000205047211 */ /* 0x002fc800078ec0ff */
[----:B------:R-:W-:-:S04]  /*1bab0*/  SHF.L.U32 R0, R0, 0x1f, RZ ;  /* 0x0000001f00007819 */ /* 0x000fc800000006ff */
[----:B------:R-:W0:Y:S02]  /*1bac0*/  SYNCS.PHASECHK.TRANS64.TRYWAIT P0, [R4+URZ+0x28820], R0 ;  /* 0x02882000040075a7 */ /* 0x000e24000800017f */
[----:B0-----:R-:W-:Y:S05]  /*1bad0*/  @!P0 BRA `(.L_x_798) ;  /* 0x0000006400148947 */ /* 0x001fea0003800000 */
.L_x_1046:
[----:B------:R-:W-:Y:S05]  /*1bae0*/  BSYNC B0 ;  /* 0x0000000000007941 */ /* 0x000fea0003800000 */
.L_x_797:
[----:B------:R-:W-:-:S03]  /*1baf0*/  UMOV UR4, 0xffffffff ;  /* 0xffffffff00047882 */ /* 0x000fc60000000000 */
[----:B------:R-:W-:Y:S05]  /*1bb00*/  BRA.DIV UR4, `(.L_x_799) ;  /* 0x00000066041c7947 */ /* 0x000fea000b800000 */
[----:B0-----:R-:W0:Y:S02]  /*1bb10*/  S2R R0, SR_TID.X ;  /* 0x0000000000007919 */ /* 0x001e240000002100 */
[----:B0-----:R-:W-:-:S04]  /*1bb20*/  SHF.R.U32.HI R0, RZ, 0x5, R0 ;  /* 0x00000005ff007819 */ /* 0x001fc80000011600 */
[----:B------:R-:W-:-:S05]  /*1bb30*/  LOP3.LUT R0, R0, 0x3, RZ, 0xc0, !PT ;  /* 0x0000000300007812 */ /* 0x000fca00078ec0ff */
[----:B------:R0:W1:Y:S02]  /*1bb40*/  SHFL.IDX PT, R14, R0, RZ, 0x1f ;  /* 0x00001fff000e7589 */ /* 0x00006400000e0000 */
.L_x_1049:
[----:B-1----:R-:W-:-:S13]  /*1bb50*/  ISETP.NE.AND P0, PT, R14, RZ, PT ;  /* 0x000000ff0e00720c */ /* 0x002fda0003f05270 */
[----:B------:R-:W-:Y:S05]  /*1bb60*/  @P0 BRA `(.L_x_478) ;  /* 0x0000000000880947 */ /* 0x000fea0003800000 */
[----:B------:R-:W-:-:S03]  /*1bb70*/  UMOV UR4, 0xffffffff ;  /* 0xffffffff00047882 */ /* 0x000fc60000000000 */
[----:B------:R-:W-:Y:S05]  /*1bb80*/  BRA.DIV UR4, `(.L_x_800) ;  /* 0x0000006604307947 */ /* 0x000fea000b800000 */
[----:B------:R-:W-:-:S13]  /*1bb90*/  ELECT P6, URZ, PT ;  /* 0x00000000003f782f */ /* 0x000fda00038c0000 */
.L_x_1052:
[----:B------:R-:W-:Y:S05]  /*1bba0*/  @!P6 BRA `(.L_x_478) ;  /* 0x000000000078e947 */ /* 0x000fea0003800000 */
[----:B------:R-:W-:-:S06]  /*1bbb0*/  ULOP3.LUT UR4, UR36, 0x2, URZ, 0xfc, !UPT ;  /* 0x0000000224047892 */ /* 0x000fcc000f8efc3f */
[----:B0-----:R-:W-:-:S05]  /*1bbc0*/  IMAD.U32 R0, RZ, RZ, UR4 ;  /* 0x00000004ff007e24 */ /* 0x001fca000f8e00ff */
[----:B------:R-:W-:-:S13]  /*1bbd0*/  ISETP.NE.AND P0, PT, R0, 0x3, PT ;  /* 0x000000030000780c */ /* 0x000fda0003f05270 */
[----:B------:R-:W-:Y:S05]  /*1bbe0*/  @!P0 BRA `(.L_x_801) ;  /* 0x0000000000048947 */ /* 0x000fea0003800000 */
[----:B------:R-:W-:Y:S01]  /*1bbf0*/  BPT.TRAP 0x1 ;  /* 0x000000040000795c */ /* 0x000fe20000300000 */
.L_x_801:
[C---:B------:R-:W-:Y:S01]  /*1bc00*/  IMAD R5, R25.reuse, 0x8, R4 ;  /* 0x0000000819057824 */ /* 0x040fe200078e0204 */
[----:B------:R-:W-:Y:S01]  /*1bc10*/  SHF.L.U32 R0, R28, 0x1f, RZ ;  /* 0x0000001f1c007819 */ /* 0x000fe200000006ff */
[----:B------:R-:W-:-:S03]  /*1bc20*/  VIADD R25, R25, 0x1 ;  /* 0x0000000119197836 */ /* 0x000fc60000000000 */
[----:B------:R-:W0:Y:S02]  /*1bc30*/  SYNCS.PHASECHK.TRANS64.TRYWAIT P1, [R5+URZ+0x28840], R0 ;  /* 0x02884000050075a7 */ /* 0x000e24000802017f */
[----:B------:R-:W-:-:S04]  /*1bc40*/  ISETP.NE.AND P2, PT, R25, 0x2, PT ;  /* 0x000000021900780c */ /* 0x000fc80003f45270 */
[----:B------:R-:W-:Y:S01]  /*1bc50*/  SEL R3, RZ, 0x1, P2 ;  /* 0x00000001ff037807 */ /* 0x000fe20001000000 */
[----:B0-----:R-:W-:Y:S08]  /*1bc60*/  @!P1 BRA `(.L_x_802) ;  /* 0x0000006400189947 */ /* 0x001ff00003800000 */
.L_x_1053:
[----:B------:R-:W-:Y:S02]  /*1bc70*/  SEL R25, R25, RZ, P2 ;  /* 0x000000ff19197207 */ /* 0x000fe40001000000 */
[----:B------:R-:W-:Y:S01]  /*1bc80*/  LOP3.LUT R2, R28, R3, RZ, 0x3c, !PT ;  /* 0x000000031c027212 */ /* 0x000fe200078e3cff */
[----:B------:R-:W-:Y:S06]  /*1bc90*/  @!P0 BRA `(.L_x_803) ;  /* 0x0000000000048947 */ /* 0x000fec0003800000 */
[----:B------:R-:W-:Y:S01]  /*1bca0*/  BPT.TRAP 0x1 ;  /* 0x000000040000795c */ /* 0x000fe20000300000 */
.L_x_803:
[----:B------:R-:W-:Y:S01]  /*1bcb0*/  IMAD R25, R25, 0x8, R4 ;  /* 0x0000000819197824 */ /* 0x000fe200078e0204 */
[----:B------:R-:W-:-:S04]  /*1bcc0*/  SHF.L.U32 R2, R2, 0x1f, RZ ;  /* 0x0000001f02027819 */ /* 0x000fc800000006ff */
[----:B------:R-:W1:Y:S02]  /*1bcd0*/  SYNCS.PHASECHK.TRANS64.TRYWAIT P1, [R25+URZ+0x28840], R2 ;  /* 0x02884002190075a7 */ /* 0x000e64000802017f */
[----:B-1----:R-:W-:Y:S05]  /*1bce0*/  @!P1 BRA `(.L_x_804) ;  /* 0x00000064000c9947 */ /* 0x002fea0003800000 */
.L_x_1054:
[----:B------:R-:W-:Y:S05]  /*1bcf0*/  @!P0 BRA `(.L_x_805) ;  /* 0x0000000000048947 */ /* 0x000fea0003800000 */
[----:B------:R-:W-:Y:S01]  /*1bd00*/  BPT.TRAP 0x1 ;  /* 0x000000040000795c */ /* 0x000fe20000300000 */
.L_x_805:
[----:B------:R-:W3:Y:S02]  /*1bd10*/  SYNCS.PHASECHK.TRANS64.TRYWAIT P1, [R5+URZ+0x28860], R0 ;  /* 0x02886000050075a7 */ /* 0x000ee4000802017f */
[----:B---3--:R-:W-:Y:S05]  /*1bd20*/  @!P1 BRA `(.L_x_806) ;  /* 0x0000006400109947 */ /* 0x008fea0003800000 */
.L_x_1055:
[----:B------:R-:W-:Y:S05]  /*1bd30*/  @!P0 BRA `(.L_x_807) ;  /* 0x0000000000048947 */ /* 0x000fea0003800000 */
[----:B------:R-:W-:Y:S01]  /*1bd40*/  BPT.TRAP 0x1 ;  /* 0x000000040000795c */ /* 0x000fe20000300000 */
.L_x_807:
[----:B----4-:R4:W0:Y:S02]  /*1bd50*/  SYNCS.PHASECHK.TRANS64.TRYWAIT P0, [R25+URZ+0x28860], R2 ;  /* 0x02886002190075a7 */ /* 0x010824000800017f */
[----:B0-----:R-:W-:Y:S05]  /*1bd60*/  @!P0 NANOSLEEP.SYNCS 0x989680 ;  /* 0x009896800000895d */ /* 0x001fea0003900000 */
[----:B------:R-:W0:Y:S02]  /*1bd70*/  @!P0 SYNCS.PHASECHK.TRANS64 P0, [R25+URZ+0x28860], R2 ;  /* 0x02886002190085a7 */ /* 0x000e24000800007f */
[----:B0-----:R-:W-:Y:S05]  /*1bd80*/  @!P0 BRA `(.L_x_807) ;  /* 0xfffffffc00f08947 */ /* 0x001fea000383ffff */
.L_x_478:
[----:B------:R-:W-:Y:S05]  /*1bd90*/  BSYNC B9 ;  /* 0x0000000000097941 */ /* 0x000fea0003800000 */
.L_x_475:
[----:B------:R-:W-:Y:S05]  /*1bda0*/  EXIT ;  /* 0x000000000000794d */ /* 0x000fea0003800000 */
.L_x_502:
[----:B0-----:R0:W1:Y:S02]  /*1bdb0*/  SYNCS.PHASECHK.TRANS64.TRYWAIT P6, [R90+URZ+0x28890], R101 ;  /* 0x028890655a0075a7 */ /* 0x00106400080c017f */
[----:B-1----:R-:W-:Y:S05]  /*1bdc0*/  @!P6 NANOSLEEP.SYNCS 0x989680 ;  /* 0x009896800000e95d */ /* 0x002fea0003900000 */
[----:B------:R-:W1:Y:S02]  /*1bdd0*/  @!P6 SYNCS.PHASECHK.TRANS64 P6, [R90+URZ+0x28890], R101 ;  /* 0x028890655a00e5a7 */ /* 0x000e6400080c007f */
[----:B-1----:R-:W-:Y:S05]  /*1bde0*/  @!P6 BRA `(.L_x_502) ;  /* 0xfffffffc00f0e947 */ /* 0x002fea000383ffff */
[----:B------:R-:W-:Y:S05]  /*1bdf0*/  BRA `(.L_x_808) ;  /* 0xfffffe7400947947 */ /* 0x000fea000383ffff */
.L_x_503:
[----:B------:R-:W-:Y:S01]  /*1be00*/  BSSY B1, `(.L_x_809) ;  /* 0x0000008000017945 */ /* 0x000fe20003800000 */
[----:B------:R-:W-:Y:S01]  /*1be10*/  MOV R13, R106 ;  /* 0x0000006a000d7202 */ /* 0x000fe20000000f00 */
[----:B------:R-:W-:Y:S02]  /*1be20*/  IMAD.MOV.U32 R12, RZ, RZ, RZ ;  /* 0x000000ffff0c7224 */ /* 0x000fe400078e00ff */
[----:B------:R-:W-:Y:S02]  /*1be30*/  IMAD.MOV.U32 R11, RZ, RZ, 0x181f ;  /* 0x0000181fff0b7424 */ /* 0x000fe400078e00ff */
[----:B------:R-:W-:-:S07]  /*1be40*/  IMAD.MOV.U32 R15, RZ, RZ, -0x1 ;  /* 0xffffffffff0f7424 */ /* 0x000fce00078e00ff */
[----:B0-----:R-:W-:Y:S05]  /*1be50*/  WARPSYNC.COLLECTIVE R15, `(.L_x_810) ;  /* 0x000000000f087348 */ /* 0x001fea0003c00000 */
[----:B------:R1:W2:Y:S02]  /*1be60*/  SHFL.IDX P6, R14, R13, R12, R11 ;  /* 0x0000000c0d0e7389 */ /* 0x0002a400000c000b */
[----:B012---:R-:W-:Y:S01]  /*1be70*/  ENDCOLLECTIVE ;  /* 0x000000000000791b */ /* 0x007fe20003800000 */
.L_x_810:
[----:B------:R-:W-:Y:S05]  /*1be80*/  BSYNC B1 ;  /* 0x0000000000017941 */ /* 0x000fea0003800000 */
.L_x_809:
[----:B------:R-:W-:Y:S02]  /*1be90*/  IMAD.MOV.U32 R13, RZ, RZ, R107 ;  /* 0x000000ffff0d7224 */ /* 0x000fe400078e006b */
[----:B------:R-:W-:Y:S02]  /*1bea0*/  IMAD.MOV.U32 R12, RZ, RZ, RZ ;  /* 0x000000ffff0c7224 */ /* 0x000fe400078e00ff */
[----:B------:R-:W-:Y:S02]  /*1beb0*/  IMAD.MOV.U32 R11, RZ, RZ, 0x181f ;  /* 0x0000181fff0b7424 */ /* 0x000fe400078e00ff */
[----:B------:R-:W-:Y:S02]  /*1bec0*/  IMAD.MOV.U32 R15, RZ, RZ, -0x1 ;  /* 0xffffffffff0f7424 */ /* 0x000fe400078e00ff */
[----:B------:R-:W-:-:S07]  /*1bed0*/  IMAD.MOV.U32 R75, RZ, RZ, R14 ;  /* 0x000000ffff4b7224 */ /* 0x000fce00078e000e */
[----:B------:R-:W-:Y:S05]  /*1bee0*/  WARPSYNC.COLLECTIVE R15, `(.L_x_811) ;  /* 0x000000000f087348 */ /* 0x000fea0003c00000 */
[----:B------:R0:W1:Y:S02]  /*1bef0*/  SHFL.IDX P6, R14, R13, R12, R11 ;  /* 0x0000000c0d0e7389 */ /* 0x00006400000c000b */
[----:B01----:R-:W-:Y:S01]  /*1bf00*/  ENDCOLLECTIVE ;  /* 0x000000000000791b */ /* 0x003fe20003800000 */
.L_x_811:
[----:B------:R-:W-:Y:S01]  /*1bf10*/  IMAD.MOV.U32 R74, RZ, RZ, R14 ;  /* 0x000000ffff4a7224 */ /* 0x000fe200078e000e */
[----:B------:R-:W-:Y:S06]  /*1bf20*/  BRA `(.L_x_812) ;  /* 0xfffffe74005c7947 */ /* 0x000fec000383ffff */
.L_x_512:
[----:B------:R-:W-:Y:S01]  /*1bf30*/  BSSY B1, `(.L_x_813) ;  /* 0x0000008000017945 */ /* 0x000fe20003800000 */
[----:B0---4-:R-:W-:Y:S01]  /*1bf40*/  IMAD.MOV.U32 R13, RZ, RZ, R106 ;  /* 0x000000ffff0d7224 */ /* 0x011fe200078e006a */
[----:B------:R-:W-:Y:S01]  /*1bf50*/  MOV R15, 0xffffffff ;  /* 0xffffffff000f7802 */ /* 0x000fe20000000f00 */
[----:B------:R-:W-:Y:S02]  /*1bf60*/  IMAD.MOV.U32 R12, RZ, RZ, 0x1 ;  /* 0x00000001ff0c7424 */ /* 0x000fe400078e00ff */
[----:B------:R-:W-:-:S07]  /*1bf70*/  IMAD.MOV.U32 R11, RZ, RZ, 0x181f ;  /* 0x0000181fff0b7424 */ /* 0x000fce00078e00ff */
[----:B-123--:R-:W-:Y:S05]  /*1bf80*/  WARPSYNC.COLLECTIVE R15, `(.L_x_814) ;  /* 0x000000000f087348 */ /* 0x00efea0003c00000 */
[----:B------:R0:W4:Y:S02]  /*1bf90*/  SHFL.IDX P6, R14, R13, R12, R11 ;  /* 0x0000000c0d0e7389 */ /* 0x00012400000c000b */
[----:B01234-:R-:W-:Y:S01]  /*1bfa0*/  ENDCOLLECTIVE ;  /* 0x000000000000791b */ /* 0x01ffe20003800000 */
.L_x_814:
[----:B------:R-:W-:Y:S05]  /*1bfb0*/  BSYNC B1 ;  /* 0x0000000000017941 */ /* 0x000fea0003800000 */
.L_x_813:
[----:B------:R-:W-:Y:S02]  /*1bfc0*/  IMAD.MOV.U32 R13, RZ, RZ, R107 ;  /* 0x000000ffff0d7224 */ /* 0x000fe400078e006b */
[----:B------:R-:W-:Y:S02]  /*1bfd0*/  IMAD.MOV.U32 R12, RZ, RZ, 0x1 ;  /* 0x00000001ff0c7424 */ /* 0x000fe400078e00ff */
[----:B------:R-:W-:Y:S02]  /*1bfe0*/  IMAD.MOV.U32 R11, RZ, RZ, 0x181f ;  /* 0x0000181fff0b7424 */ /* 0x000fe400078e00ff */
[----:B------:R-:W-:Y:S02]  /*1bff0*/  IMAD.MOV.U32 R15, RZ, RZ, -0x1 ;  /* 0xffffffffff0f7424 */ /* 0x000fe400078e00ff */
[----:B------:R-:W-:-:S07]  /*1c000*/  IMAD.MOV.U32 R67, RZ, RZ, R14 ;  /* 0x000000ffff437224 */ /* 0x000fce00078e000e */
[----:B------:R-:W-:Y:S05]  /*1c010*/  WARPSYNC.COLLECTIVE R15, `(.L_x_815) ;  /* 0x000000000f087348 */ /* 0x000fea0003c00000 */
[----:B------:R0:W1:Y:S02]  /*1c020*/  SHFL.IDX P6, R14, R13, R12, R11 ;  /* 0x0000000c0d0e7389 */ /* 0x00006400000c000b */
[----:B01----:R-:W-:Y:S01]  /*1c030*/  ENDCOLLECTIVE ;  /* 0x000000000000791b */ /* 0x003fe20003800000 */
.L_x_815:
[----:B------:R-:W-:Y:S01]  /*1c040*/  IMAD.MOV.U32 R66, RZ, RZ, R14 ;  /* 0x000000ffff427224 */ /* 0x000fe200078e000e */
[----:B------:R-:W-:Y:S06]  /*1c050*/  BRA `(.L_x_816) ;  /* 0xfffffe7800ec7947 */ /* 0x000fec000383ffff */
.L_x_521:
[----:B------:R-:W-:Y:S01]  /*1c060*/  BSSY B1, `(.L_x_817) ;  /* 0x0000008000017945 */ /* 0x000fe20003800000 */
[----:B0---4-:R-:W-:Y:S02]  /*1c070*/  IMAD.MOV.U32 R13, RZ, RZ, R106 ;  /* 0x000000ffff0d7224 */ /* 0x011fe400078e006a */
[----:B------:R-:W-:Y:S02]  /*1c080*/  IMAD.MOV.U32 R12, RZ, RZ, 0x2 ;  /* 0x00000002ff0c7424 */ /* 0x000fe400078e00ff */
[----:B------:R-:W-:Y:S02]  /*1c090*/  IMAD.MOV.U32 R11, RZ, RZ, 0x181f ;  /* 0x0000181fff0b7424 */ /* 0x000fe400078e00ff */
[----:B------:R-:W-:-:S07]  /*1c0a0*/  IMAD.MOV.U32 R15, RZ, RZ, -0x1 ;  /* 0xffffffffff0f7424 */ /* 0x000fce00078e00ff */
[----:B-123--:R-:W-:Y:S05]  /*1c0b0*/  WARPSYNC.COLLECTIVE R15, `(.L_x_818) ;  /* 0x000000000f087348 */ /* 0x00efea0003c00000 */
[----:B------:R0:W4:Y:S02]  /*1c0c0*/  SHFL.IDX P6, R14, R13, R12, R11 ;  /* 0x0000000c0d0e7389 */ /* 0x00012400000c000b */
[----:B01234-:R-:W-:Y:S01]  /*1c0d0*/  ENDCOLLECTIVE ;  /* 0x000000000000791b */ /* 0x01ffe20003800000 */
.L_x_818:
[----:B------:R-:W-:Y:S05]  /*1c0e0*/  BSYNC B1 ;  /* 0x0000000000017941 */ /* 0x000fea0003800000 */
.L_x_817:
[----:B------:R-:W-:Y:S01]  /*1c0f0*/  IMAD.MOV.U32 R13, RZ, RZ, R107 ;  /* 0x000000ffff0d7224 */ /* 0x000fe200078e006b */
[----:B------:R-:W-:Y:S01]  /*1c100*/  MOV R12, 0x2 ;  /* 0x00000002000c7802 */ /* 0x000fe20000000f00 */
[----:B------:R-:W-:Y:S02]  /*1c110*/  IMAD.MOV.U32 R11, RZ, RZ, 0x181f ;  /* 0x0000181fff0b7424 */ /* 0x000fe400078e00ff */
[----:B------:R-:W-:Y:S02]  /*1c120*/  IMAD.MOV.U32 R15, RZ, RZ, -0x1 ;  /* 0xffffffffff0f7424 */ /* 0x000fe400078e00ff */
[----:B------:R-:W-:-:S07]  /*1c130*/  IMAD.MOV.U32 R59, RZ, RZ, R14 ;  /* 0x000000ffff3b7224 */ /* 0x000fce00078e000e */
[----:B------:R-:W-:Y:S05]  /*1c140*/  WARPSYNC.COLLECTIVE R15, `(.L_x_819) ;  /* 0x000000000f087348 */ /* 0x000fea0003c00000 */
[----:B------:R0:W1:Y:S02]  /*1c150*/  SHFL.IDX P6, R14, R13, R12, R11 ;  /* 0x0000000c0d0e7389 */ /* 0x00006400000c000b */
[----:B01----:R-:W-:Y:S01]  /*1c160*/  ENDCOLLECTIVE ;  /* 0x000000000000791b */ /* 0x003fe20003800000 */
.L_x_819:
[----:B------:R-:W-:Y:S01]  /*1c170*/  IMAD.MOV.U32 R58, RZ, RZ, R14 ;  /* 0x000000ffff3a7224 */ /* 0x000fe200078e000e */
[----:B------:R-:W-:Y:S06]  /*1c180*/  BRA `(.L_x_820) ;  /* 0xfffffe8000807947 */ /* 0x000fec000383ffff */
.L_x_530:
        /* <DEDUP_REMOVED lines=8> */
.L_x_822:
[----:B------:R-:W-:Y:S05]  /*1c210*/  BSYNC B1 ;  /* 0x0000000000017941 */ /* 0x000fea0003800000 */
.L_x_821:
        /* <DEDUP_REMOVED lines=8> */
.L_x_823:
[----:B------:R-:W-:Y:S01]  /*1c2a0*/  MOV R107, R14 ;  /* 0x0000000e006b7202 */ /* 0x000fe20000000f00 */
[----:B------:R-:W-:Y:S06]  /*1c2b0*/  BRA `(.L_x_824) ;  /* 0xfffffe8800107947 */ /* 0x000fec000383ffff */
.L_x_542:
[----:B-1----:R1:W2:Y:S02]  /*1c2c0*/  SYNCS.PHASECHK.TRANS64.TRYWAIT P4, [R90+URZ+0x28890], R101 ;  /* 0x028890655a0075a7 */ /* 0x0022a4000808017f */
[----:B--2---:R-:W-:Y:S05]  /*1c2d0*/  @!P4 NANOSLEEP.SYNCS 0x989680 ;  /* 0x009896800000c95d */ /* 0x004fea0003900000 */
[----:B------:R-:W2:Y:S02]  /*1c2e0*/  @!P4 SYNCS.PHASECHK.TRANS64 P4, [R90+URZ+0x28890], R101 ;  /* 0x028890655a00c5a7 */ /* 0x000ea4000808007f */
[----:B--2---:R-:W-:Y:S05]  /*1c2f0*/  @!P4 BRA `(.L_x_542) ;  /* 0xfffffffc00f0c947 */ /* 0x004fea000383ffff */
[----:B------:R-:W-:Y:S05]  /*1c300*/  BRA `(.L_x_825) ;  /* 0xfffffe9800487947 */ /* 0x000fea000383ffff */
.L_x_543:
[----:B------:R-:W-:Y:S01]  /*1c310*/  BSSY B1, `(.L_x_826) ;  /* 0x0000008000017945 */ /* 0x000fe20003800000 */
[----:B------:R-:W-:Y:S02]  /*1c320*/  IMAD.MOV.U32 R13, RZ, RZ, R106 ;  /* 0x000000ffff0d7224 */ /* 0x000fe400078e006a */
[----:B------:R-:W-:Y:S02]  /*1c330*/  IMAD.MOV.U32 R12, RZ, RZ, RZ ;  /* 0x000000ffff0c7224 */ /* 0x000fe400078e00ff */
[----:B------:R-:W-:Y:S02]  /*1c340*/  IMAD.MOV.U32 R11, RZ, RZ, 0x181f ;  /* 0x0000181fff0b7424 */ /* 0x000fe400078e00ff */
[----:B------:R-:W-:-:S07]  /*1c350*/  IMAD.MOV.U32 R15, RZ, RZ, -0x1 ;  /* 0xffffffffff0f7424 */ /* 0x000fce00078e00ff */
[----:B-1----:R-:W-:Y:S05]  /*1c360*/  WARPSYNC.COLLECTIVE R15, `(.L_x_827) ;  /* 0x000000000f087348 */ /* 0x002fea0003c00000 */
[----:B------:R0:W2:Y:S02]  /*1c370*/  SHFL.IDX P6, R14, R13, R12, R11 ;  /* 0x0000000c0d0e7389 */ /* 0x0000a400000c000b */
[----:B012---:R-:W-:Y:S01]  /*1c380*/  ENDCOLLECTIVE ;  /* 0x000000000000791b */ /* 0x007fe20003800000 */
.L_x_827:
[----:B------:R-:W-:Y:S05]  /*1c390*/  BSYNC B1 ;  /* 0x0000000000017941 */ /* 0x000fea0003800000 */
.L_x_826:
        /* <DEDUP_REMOVED lines=8> */
.L_x_828:
[----:B------:R-:W-:Y:S01]  /*1c420*/  IMAD.MOV.U32 R104, RZ, RZ, R14 ;  /* 0x000000ffff687224 */ /* 0x000fe200078e000e */
[----:B------:R-:W-:Y:S06]  /*1c430*/  BRA `(.L_x_829) ;  /* 0xfffffe9800147947 */ /* 0x000fec000383ffff */
.L_x_548:
[----:B------:R-:W-:Y:S01]  /*1c440*/  BSSY B1, `(.L_x_830) ;  /* 0x0000008000017945 */ /* 0x000fe20003800000 */
[----:B----4-:R-:W-:Y:S01]  /*1c450*/  IMAD.MOV.U32 R13, RZ, RZ, R106 ;  /* 0x000000ffff0d7224 */ /* 0x010fe200078e006a */
[----:B------:R-:W-:Y:S01]  /*1c460*/  MOV R11, 0x181f ;  /* 0x0000181f000b7802 */ /* 0x000fe20000000f00 */
[----:B------:R-:W-:Y:S02]  /*1c470*/  IMAD.MOV.U32 R12, RZ, RZ, 0x1 ;  /* 0x00000001ff0c7424 */ /* 0x000fe400078e00ff */
[----:B------:R-:W-:-:S07]  /*1c480*/  IMAD.MOV.U32 R15, RZ, RZ, -0x1 ;  /* 0xffffffffff0f7424 */ /* 0x000fce00078e00ff */
[----:B0123--:R-:W-:Y:S05]  /*1c490*/  WARPSYNC.COLLECTIVE R15, `(.L_x_831) ;  /* 0x000000000f087348 */ /* 0x00ffea0003c00000 */
[----:B------:R4:W0:Y:S02]  /*1c4a0*/  SHFL.IDX P6, R14, R13, R12, R11 ;  /* 0x0000000c0d0e7389 */ /* 0x00082400000c000b */
[----:B01234-:R-:W-:Y:S01]  /*1c4b0*/  ENDCOLLECTIVE ;  /* 0x000000000000791b */ /* 0x01ffe20003800000 */
.L_x_831:
[----:B------:R-:W-:Y:S05]  /*1c4c0*/  BSYNC B1 ;  /* 0x0000000000017941 */ /* 0x000fea0003800000 */
.L_x_830:
        /* <DEDUP_REMOVED lines=8> */
.L_x_832:
[----:B------:R-:W-:Y:S01]  /*1c550*/  IMAD.MOV.U32 R46, RZ, RZ, R14 ;  /* 0x000000ffff2e7224 */ /* 0x000fe200078e000e */
[----:B------:R-:W-:Y:S06]  /*1c560*/  BRA `(.L_x_833) ;  /* 0xfffffe9c00c87947 */ /* 0x000fec000383ffff */
.L_x_553:
        /* <DEDUP_REMOVED lines=8> */
.L_x_835:
[----:B------:R-:W-:Y:S05]  /*1c5f0*/  BSYNC B1 ;  /* 0x0000000000017941 */ /* 0x000fea0003800000 */
.L_x_834:
[----:B------:R-:W-:Y:S01]  /*1c600*/  MOV R13, R107 ;  /* 0x0000006b000d7202 */ /* 0x000fe20000000f00 */
[----:B------:R-:W-:Y:S02]  /*1c610*/  IMAD.MOV.U32 R12, RZ, RZ, 0x2 ;  /* 0x00000002ff0c7424 */ /* 0x000fe400078e00ff */
[----:B------:R-:W-:Y:S02]  /*1c620*/  IMAD.MOV.U32 R11, RZ, RZ, 0x181f ;  /* 0x0000181fff0b7424 */ /* 0x000fe400078e00ff */
[----:B------:R-:W-:Y:S02]  /*1c630*/  IMAD.MOV.U32 R15, RZ, RZ, -0x1 ;  /* 0xffffffffff0f7424 */ /* 0x000fe400078e00ff */
[----:B------:R-:W-:-:S07]  /*1c640*/  IMAD.MOV.U32 R47, RZ, RZ, R14 ;  /* 0x000000ffff2f7224 */ /* 0x000fce00078e000e */
[----:B------:R-:W-:Y:S05]  /*1c650*/  WARPSYNC.COLLECTIVE R15, `(.L_x_836) ;  /* 0x000000000f087348 */ /* 0x000fea0003c00000 */
[----:B------:R0:W1:Y:S02]  /*1c660*/  SHFL.IDX P6, R14, R13, R12, R11 ;  /* 0x0000000c0d0e7389 */ /* 0x00006400000c000b */
[----:B01----:R-:W-:Y:S01]  /*1c670*/  ENDCOLLECTIVE ;  /* 0x000000000000791b */ /* 0x003fe20003800000 */
.L_x_836:
[----:B------:R-:W-:Y:S01]  /*1c680*/  IMAD.MOV.U32 R46, RZ, RZ, R14 ;  /* 0x000000ffff2e7224 */ /* 0x000fe200078e000e */
[----:B------:R-:W-:Y:S06]  /*1c690*/  BRA `(.L_x_837) ;  /* 0xfffffea4007c7947 */ /* 0x000fec000383ffff */
.L_x_558:
        /* <DEDUP_REMOVED lines=8> */
.L_x_839:
[----:B------:R-:W-:Y:S05]  /*1c720*/  BSYNC B1 ;  /* 0x0000000000017941 */ /* 0x000fea0003800000 */
.L_x_838:
[----:B------:R-:W-:Y:S01]  /*1c730*/  IMAD.MOV.U32 R13, RZ, RZ, R107 ;  /* 0x000000ffff0d7224 */ /* 0x000fe200078e006b */
[----:B------:R-:W-:Y:S01]  /*1c740*/  MOV R15, 0xffffffff ;  /* 0xffffffff000f7802 */ /* 0x000fe20000000f00 */
[----:B------:R-:W-:Y:S02]  /*1c750*/  IMAD.MOV.U32 R12, RZ, RZ, 0x3 ;  /* 0x00000003ff0c7424 */ /* 0x000fe400078e00ff */
[----:B------:R-:W-:Y:S02]  /*1c760*/  IMAD.MOV.U32 R11, RZ, RZ, 0x181f ;  /* 0x0000181fff0b7424 */ /* 0x000fe400078e00ff */
[----:B------:R-:W-:-:S07]  /*1c770*/  IMAD.MOV.U32 R106, RZ, RZ, R14 ;  /* 0x000000ffff6a7224 */ /* 0x000fce00078e000e */
[----:B------:R-:W-:Y:S05]  /*1c780*/  WARPSYNC.COLLECTIVE R15, `(.L_x_840) ;  /* 0x000000000f087348 */ /* 0x000fea0003c00000 */
[----:B------:R0:W1:Y:S02]  /*1c790*/  SHFL.IDX P6, R14, R13, R12, R11 ;  /* 0x0000000c0d0e7389 */ /* 0x00006400000c000b */
[----:B01----:R-:W-:Y:S01]  /*1c7a0*/  ENDCOLLECTIVE ;  /* 0x000000000000791b */ /* 0x003fe20003800000 */
.L_x_840:
[----:B------:R-:W-:Y:S01]  /*1c7b0*/  IMAD.MOV.U32 R107, RZ, RZ, R14 ;  /* 0x000000ffff6b7224 */ /* 0x000fe200078e000e */
[----:B------:R-:W-:Y:S06]  /*1c7c0*/  BRA `(.L_x_841) ;  /* 0xfffffeac002c7947 */ /* 0x000fec000383ffff */
.L_x_563:
[----:B-1----:R1:W2:Y:S02]  /*1c7d0*/  SYNCS.PHASECHK.TRANS64.TRYWAIT P3, [R90+URZ+0x28890], R101 ;  /* 0x028890655a0075a7 */ /* 0x0022a4000806017f */
[----:B--2---:R-:W-:Y:S05]  /*1c7e0*/  @!P3 NANOSLEEP.SYNCS 0x989680 ;  /* 0x009896800000b95d */ /* 0x004fea0003900000 */
[----:B------:R-:W2:Y:S02]  /*1c7f0*/  @!P3 SYNCS.PHASECHK.TRANS64 P3, [R90+URZ+0x28890], R101 ;  /* 0x028890655a00b5a7 */ /* 0x000ea4000806007f */
[----:B--2---:R-:W-:Y:S05]  /*1c800*/  @!P3 BRA `(.L_x_563) ;  /* 0xfffffffc00f0b947 */ /* 0x004fea000383ffff */
[----:B------:R-:W-:Y:S05]  /*1c810*/  BRA `(.L_x_842) ;  /* 0xfffffeb4003c7947 */ /* 0x000fea000383ffff */
.L_x_564:
        /* <DEDUP_REMOVED lines=8> */
.L_x_844:
[----:B------:R-:W-:Y:S05]  /*1c8a0*/  BSYNC B1 ;  /* 0x0000000000017941 */ /* 0x000fea0003800000 */
.L_x_843:
        /* <DEDUP_REMOVED lines=8> */
.L_x_845:
[----:B------:R-:W-:Y:S05]  /*1c930*/  BRA `(.L_x_846) ;  /* 0xfffffeb4005c7947 */ /* 0x000fea000383ffff */
.L_x_567:
[----:B------:R-:W-:Y:S01]  /*1c940*/  BSSY B1, `(.L_x_847) ;  /* 0x0000008000017945 */ /* 0x000fe20003800000 */
[----:B----4-:R-:W-:Y:S01]  /*1c950*/  IMAD.MOV.U32 R13, RZ, RZ, R45 ;  /* 0x000000ffff0d7224 */ /* 0x010fe200078e002d */
[----:B------:R-:W-:Y:S01]  /*1c960*/  MOV R11, 0x181f ;  /* 0x0000181f000b7802 */ /* 0x000fe20000000f00 */
[----:B------:R-:W-:Y:S02]  /*1c970*/  IMAD.MOV.U32 R12, RZ, RZ, 0x1 ;  /* 0x00000001ff0c7424 */ /* 0x000fe400078e00ff */
[----:B------:R-:W-:-:S07]  /*1c980*/  IMAD.MOV.U32 R15, RZ, RZ, -0x1 ;  /* 0xffffffffff0f7424 */ /* 0x000fce00078e00ff */
[----:B0123--:R-:W-:Y:S05]  /*1c990*/  WARPSYNC.COLLECTIVE R15, `(.L_x_848) ;  /* 0x000000000f087348 */ /* 0x00ffea0003c00000 */
[----:B---3--:R3:W4:Y:S02]  /*1c9a0*/  SHFL.IDX P6, R14, R13, R12, R11 ;  /* 0x0000000c0d0e7389 */ /* 0x00872400000c000b */
[----:B01234-:R-:W-:Y:S01]  /*1c9b0*/  ENDCOLLECTIVE ;  /* 0x000000000000791b */ /* 0x01ffe20003800000 */
.L_x_848:
[----:B------:R-:W-:Y:S05]  /*1c9c0*/  BSYNC B1 ;  /* 0x0000000000017941 */ /* 0x000fea0003800000 */
.L_x_847:
        /* <DEDUP_REMOVED lines=8> */
.L_x_849:
[----:B------:R-:W-:Y:S05]  /*1ca50*/  BRA `(.L_x_850) ;  /* 0xfffffeb4005c7947 */ /* 0x000fea000383ffff */
.L_x_570:
[----:B------:R-:W-:Y:S01]  /*1ca60*/  BSSY B1, `(.L_x_851) ;  /* 0x0000008000017945 */ /* 0x000fe20003800000 */
[----:B---3--:R-:W-:Y:S02]  /*1ca70*/  IMAD.MOV.U32 R13, RZ, RZ, R45 ;  /* 0x000000ffff0d7224 */ /* 0x008fe400078e002d */
[----:B------:R-:W-:Y:S02]  /*1ca80*/  IMAD.MOV.U32 R12, RZ, RZ, 0x2 ;  /* 0x00000002ff0c7424 */ /* 0x000fe400078e00ff */
[----:B------:R-:W-:Y:S02]  /*1ca90*/  IMAD.MOV.U32 R11, RZ, RZ, 0x181f ;  /* 0x0000181fff0b7424 */ /* 0x000fe400078e00ff */
[----:B------:R-:W-:-:S07]  /*1caa0*/  IMAD.MOV.U32 R15, RZ, RZ, -0x1 ;  /* 0xffffffffff0f7424 */ /* 0x000fce00078e00ff */
[----:B012-4-:R-:W-:Y:S05]  /*1cab0*/  WARPSYNC.COLLECTIVE R15, `(.L_x_852) ;  /* 0x000000000f087348 */ /* 0x017fea0003c00000 */
[----:B------:R3:W0:Y:S02]  /*1cac0*/  SHFL.IDX P6, R14, R13, R12, R11 ;  /* 0x0000000c0d0e7389 */ /* 0x00062400000c000b */
[----:B01234-:R-:W-:Y:S01]  /*1cad0*/  ENDCOLLECTIVE ;  /* 0x000000000000791b */ /* 0x01ffe20003800000 */
.L_x_852:
[----:B------:R-:W-:Y:S05]  /*1cae0*/  BSYNC B1 ;  /* 0x0000000000017941 */ /* 0x000fea0003800000 */
.L_x_851:
        /* <DEDUP_REMOVED lines=8> */
.L_x_853:
[----:B------:R-:W-:Y:S05]  /*1cb70*/  BRA `(.L_x_854) ;  /* 0xfffffeb400607947 */ /* 0x000fea000383ffff */
.L_x_573:
[----:B------:R-:W-:Y:S01]  /*1cb80*/  BSSY B1, `(.L_x_855) ;  /* 0x0000008000017945 */ /* 0x000fe20003800000 */
[----:B0-----:R-:W-:Y:S02]  /*1cb90*/  IMAD.MOV.U32 R13, RZ, RZ, R45 ;  /* 0x000000ffff0d7224 */ /* 0x001fe400078e002d */
[----:B------:R-:W-:Y:S02]  /*1cba0*/  IMAD.MOV.U32 R12, RZ, RZ, 0x3 ;  /* 0x00000003ff0c7424 */ /* 0x000fe400078e00ff */
[----:B------:R-:W-:Y:S02]  /*1cbb0*/  IMAD.MOV.U32 R11, RZ, RZ, 0x181f ;  /* 0x0000181fff0b7424 */ /* 0x000fe400078e00ff */
[----:B------:R-:W-:-:S07]  /*1cbc0*/  IMAD.MOV.U32 R15, RZ, RZ, -0x1 ;  /* 0xffffffffff0f7424 */ /* 0x000fce00078e00ff */
[----:B-1234-:R-:W-:Y:S05]  /*1cbd0*/  WARPSYNC.COLLECTIVE R15, `(.L_x_856) ;  /* 0x000000000f087348 */ /* 0x01efea0003c00000 */
[----:B------:R0:W0:Y:S02]  /*1cbe0*/  SHFL.IDX P6, R14, R13, R12, R11 ;  /* 0x0000000c0d0e7389 */ /* 0x00002400000c000b */
[----:B01234-:R-:W-:Y:S01]  /*1cbf0*/  ENDCOLLECTIVE ;  /* 0x000000000000791b */ /* 0x01ffe20003800000 */
.L_x_856:
[----:B------:R-:W-:Y:S05]  /*1cc00*/  BSYNC B1 ;  /* 0x0000000000017941 */ /* 0x000fea0003800000 */
.L_x_855:
        /* <DEDUP_REMOVED lines=8> */
.L_x_857:
[----:B------:R-:W-:Y:S05]  /*1cc90*/  BRA `(.L_x_858) ;  /* 0xfffffeb400647947 */ /* 0x000fea000383ffff */
.L_x_577:
[----:B------:R0:W0:Y:S02]  /*1cca0*/  SYNCS.PHASECHK.TRANS64.TRYWAIT P4, [R90+URZ+0x288b0], R101 ;  /* 0x0288b0655a0075a7 */ /* 0x000024000808017f */
[----:B0-----:R-:W-:Y:S05]  /*1ccb0*/  @!P4 NANOSLEEP.SYNCS 0x989680 ;  /* 0x009896800000c95d */ /* 0x001fea0003900000 */
[----:B------:R-:W0:Y:S02]  /*1ccc0*/  @!P4 SYNCS.PHASECHK.TRANS64 P4, [R90+URZ+0x288b0], R101 ;  /* 0x0288b0655a00c5a7 */ /* 0x000e24000808007f */
[----:B0-----:R-:W-:Y:S05]  /*1ccd0*/  @!P4 BRA `(.L_x_577) ;  /* 0xfffffffc00f0c947 */ /* 0x001fea000383ffff */
[----:B------:R-:W-:Y:S05]  /*1cce0*/  BRA `(.L_x_859) ;  /* 0xfffffeb400e07947 */ /* 0x000fea000383ffff */
.L_x_591:
[----:B------:R-:W1:Y:S01]  /*1ccf0*/  S2R R5, SR_TID.X ;  /* 0x0000000000057919 */ /* 0x000e620000002100 */
[----:B------:R-:W-:Y:S01]  /*1cd00*/  BSSY B0, `(.L_x_860) ;  /* 0x000000c000007945 */ /* 0x000fe20003800000 */
[----:B------:R-:W-:Y:S02]  /*1cd10*/  IMAD.MOV.U32 R12, RZ, RZ, RZ ;  /* 0x000000ffff0c7224 */ /* 0x000fe400078e00ff */
[----:B------:R-:W-:Y:S02]  /*1cd20*/  IMAD.MOV.U32 R11, RZ, RZ, 0x1f ;  /* 0x0000001fff0b7424 */ /* 0x000fe400078e00ff */
[----:B------:R-:W-:Y:S02]  /*1cd30*/  IMAD.MOV.U32 R15, RZ, RZ, -0x1 ;  /* 0xffffffffff0f7424 */ /* 0x000fe400078e00ff */
[----:B-1----:R-:W-:-:S05]  /*1cd40*/  VIADD R5, R5, 0xffffff80 ;  /* 0xffffff8005057836 */ /* 0x002fca0000000000 */
[----:B------:R-:W-:-:S04]  /*1cd50*/  SHF.R.S32.HI R4, RZ, 0x1f, R5 ;  /* 0x0000001fff047819 */ /* 0x000fc80000011405 */
[----:B------:R-:W-:-:S04]  /*1cd60*/  LEA.HI R4, R4, R5, RZ, 0x7 ;  /* 0x0000000504047211 */ /* 0x000fc800078f38ff */
[----:B------:R-:W-:-:S04]  /*1cd70*/  SHF.R.S32.HI R4, RZ, 0x7, R4 ;  /* 0x00000007ff047819 */ /* 0x000fc80000011404 */
[----:B--2---:R-:W-:-:S07]  /*1cd80*/  MOV R13, R4 ;  /* 0x00000004000d7202 */ /* 0x004fce0000000f00 */
[----:B0----5:R-:W-:Y:S05]  /*1cd90*/  WARPSYNC.COLLECTIVE R15, `(.L_x_861) ;  /* 0x000000000f087348 */ /* 0x021fea0003c00000 */
[----:B------:R1:W2:Y:S02]  /*1cda0*/  SHFL.IDX P6, R14, R13, R12, R11 ;  /* 0x0000000c0d0e7389 */ /* 0x0002a400000c000b */
[----:B012--5:R-:W-:Y:S01]  /*1cdb0*/  ENDCOLLECTIVE ;  /* 0x000000000000791b */ /* 0x027fe20003800000 */
.L_x_861:
[----:B------:R-:W-:Y:S05]  /*1cdc0*/  BSYNC B0 ;  /* 0x0000000000007941 */ /* 0x000fea0003800000 */
.L_x_860:
[----:B------:R-:W-:Y:S01]  /*1cdd0*/  IMAD.MOV.U32 R195, RZ, RZ, R14 ;  /* 0x000000ffffc37224 */ /* 0x000fe200078e000e */
[----:B------:R-:W-:Y:S06]  /*1cde0*/  BRA `(.L_x_862) ;  /* 0xfffffec0009c7947 */ /* 0x000fec000383ffff */
.L_x_601:
[----:B------:R-:W-:Y:S01]  /*1cdf0*/  BSSY B1, `(.L_x_863) ;  /* 0x0000008000017945 */ /* 0x000fe20003800000 */
[----:B--2---:R-:W-:Y:S02]  /*1ce00*/  IMAD.MOV.U32 R13, RZ, RZ, R26 ;  /* 0x000000ffff0d7224 */ /* 0x004fe400078e001a */
[----:B------:R-:W-:Y:S02]  /*1ce10*/  IMAD.MOV.U32 R12, RZ, RZ, RZ ;  /* 0x000000ffff0c7224 */ /* 0x000fe400078e00ff */
[----:B------:R-:W-:Y:S02]  /*1ce20*/  IMAD.MOV.U32 R11, RZ, RZ, 0x181f ;  /* 0x0000181fff0b7424 */ /* 0x000fe400078e00ff */
[----:B------:R-:W-:-:S07]  /*1ce30*/  IMAD.MOV.U32 R15, RZ, RZ, -0x1 ;  /* 0xffffffffff0f7424 */ /* 0x000fce00078e00ff */
[----:B------:R-:W-:Y:S05]  /*1ce40*/  WARPSYNC.COLLECTIVE R15, `(.L_x_864) ;  /* 0x000000000f087348 */ /* 0x000fea0003c00000 */
[----:B------:R0:W1:Y:S02]  /*1ce50*/  SHFL.IDX P6, R14, R13, R12, R11 ;  /* 0x0000000c0d0e7389 */ /* 0x00006400000c000b */
[----:B01----:R-:W-:Y:S01]  /*1ce60*/  ENDCOLLECTIVE ;  /* 0x000000000000791b */ /* 0x003fe20003800000 */
.L_x_864:
[----:B------:R-:W-:Y:S05]  /*1ce70*/  BSYNC B1 ;  /* 0x0000000000017941 */ /* 0x000fea0003800000 */
.L_x_863:
[----:B------:R-:W-:Y:S01]  /*1ce80*/  IMAD.MOV.U32 R13, RZ, RZ, R24 ;  /* 0x000000ffff0d7224 */ /* 0x000fe200078e0018 */
[----:B------:R-:W-:Y:S01]  /*1ce90*/  MOV R15, 0xffffffff ;  /* 0xffffffff000f7802 */ /* 0x000fe20000000f00 */
[----:B------:R-:W-:Y:S02]  /*1cea0*/  IMAD.MOV.U32 R12, RZ, RZ, RZ ;  /* 0x000000ffff0c7224 */ /* 0x000fe400078e00ff */
[----:B------:R-:W-:Y:S02]  /*1ceb0*/  IMAD.MOV.U32 R11, RZ, RZ, 0x181f ;  /* 0x0000181fff0b7424 */ /* 0x000fe400078e00ff */
[----:B------:R-:W-:-:S07]  /*1cec0*/  IMAD.MOV.U32 R0, RZ, RZ, R14 ;  /* 0x000000ffff007224 */ /* 0x000fce00078e000e */
[----:B------:R-:W-:Y:S05]  /*1ced0*/  WARPSYNC.COLLECTIVE R15, `(.L_x_865) ;  /* 0x000000000f087348 */ /* 0x000fea0003c00000 */
[----:B------:R0:W1:Y:S02]  /*1cee0*/  SHFL.IDX P6, R14, R13, R12, R11 ;  /* 0x0000000c0d0e7389 */ /* 0x00006400000c000b */
[----:B01----:R-:W-:Y:S01]  /*1cef0*/  ENDCOLLECTIVE ;  /* 0x000000000000791b */ /* 0x003fe20003800000 */
.L_x_865:
[----:B------:R-:W-:Y:S02]  /*1cf00*/  IMAD.MOV.U32 R13, RZ, RZ, R28 ;  /* 0x000000ffff0d7224 */ /* 0x000fe400078e001c */
[----:B------:R-:W-:-:S07]  /*1cf10*/  IMAD.MOV.U32 R3, RZ, RZ, R14 ;  /* 0x000000ffff037224 */ /* 0x000fce00078e000e */
[----:B------:R-:W-:Y:S05]  /*1cf20*/  WARPSYNC.COLLECTIVE R15, `(.L_x_866) ;  /* 0x000000000f087348 */ /* 0x000fea0003c00000 */
[----:B------:R0:W1:Y:S02]  /*1cf30*/  SHFL.IDX P6, R14, R13, R12, R11 ;  /* 0x0000000c0d0e7389 */ /* 0x00006400000c000b */
[----:B01----:R-:W-:Y:S01]  /*1cf40*/  ENDCOLLECTIVE ;  /* 0x000000000000791b */ /* 0x003fe20003800000 */
.L_x_866:
[----:B------:R-:W-:Y:S02]  /*1cf50*/  IMAD.MOV.U32 R13, RZ, RZ, R27 ;  /* 0x000000ffff0d7224 */ /* 0x000fe400078e001b */
[----:B------:R-:W-:-:S07]  /*1cf60*/  IMAD.MOV.U32 R4, RZ, RZ, R14 ;  /* 0x000000ffff047224 */ /* 0x000fce00078e000e */
[----:B------:R-:W-:Y:S05]  /*1cf70*/  WARPSYNC.COLLECTIVE R15, `(.L_x_867) ;  /* 0x000000000f087348 */ /* 0x000fea0003c00000 */
[----:B------:R0:W1:Y:S02]  /*1cf80*/  SHFL.IDX P6, R14, R13, R12, R11 ;  /* 0x0000000c0d0e7389 */ /* 0x00006400000c000b */
[----:B01----:R-:W-:Y:S01]  /*1cf90*/  ENDCOLLECTIVE ;  /* 0x000000000000791b */ /* 0x003fe20003800000 */
.L_x_867:
[----:B------:R-:W-:Y:S05]  /*1cfa0*/  BRA `(.L_x_868) ;  /* 0xfffffec4009c7947 */ /* 0x000fea000383ffff */
.L_x_605:
[----:B0-----:R0:W1:Y:S02]  /*1cfb0*/  SYNCS.PHASECHK.TRANS64.TRYWAIT P0, [R156+URZ+0x28800], R5 ;  /* 0x028800059c0075a7 */ /* 0x001064000800017f */
[----:B-1----:R-:W-:Y:S05]  /*1cfc0*/  @!P0 NANOSLEEP.SYNCS 0x989680 ;  /* 0x009896800000895d */ /* 0x002fea0003900000 */
[----:B------:R-:W1:Y:S02]  /*1cfd0*/  @!P0 SYNCS.PHASECHK.TRANS64 P0, [R156+URZ+0x28800], R5 ;  /* 0x028800059c0085a7 */ /* 0x000e64000800007f */
[----:B-1----:R-:W-:Y:S05]  /*1cfe0*/  @!P0 BRA `(.L_x_605) ;  /* 0xfffffffc00f08947 */ /* 0x002fea000383ffff */
[----:B------:R-:W-:Y:S05]  /*1cff0*/  BRA `(.L_x_869) ;  /* 0xfffffec800807947 */ /* 0x000fea000383ffff */
.L_x_621:
        /* <DEDUP_REMOVED lines=8> */
.L_x_871:
[----:B------:R-:W-:Y:S05]  /*1d080*/  BSYNC B1 ;  /* 0x0000000000017941 */ /* 0x000fea0003800000 */
.L_x_870:
        /* <DEDUP_REMOVED lines=8> */
.L_x_872:
[----:B------:R-:W-:Y:S02]  /*1d110*/  IMAD.MOV.U32 R13, RZ, RZ, R28 ;  /* 0x000000ffff0d7224 */ /* 0x000fe400078e001c */
[----:B------:R-:W-:-:S07]  /*1d120*/  IMAD.MOV.U32 R3, RZ, RZ, R14 ;  /* 0x000000ffff037224 */ /* 0x000fce00078e000e */
[----:B------:R-:W-:Y:S05]  /*1d130*/  WARPSYNC.COLLECTIVE R15, `(.L_x_873) ;  /* 0x000000000f087348 */ /* 0x000fea0003c00000 */
[----:B------:R0:W1:Y:S02]  /*1d140*/  SHFL.IDX P6, R14, R13, R12, R11 ;  /* 0x0000000c0d0e7389 */ /* 0x00006400000c000b */
[----:B01----:R-:W-:Y:S01]  /*1d150*/  ENDCOLLECTIVE ;  /* 0x000000000000791b */ /* 0x003fe20003800000 */
.L_x_873:
[----:B------:R-:W-:Y:S02]  /*1d160*/  IMAD.MOV.U32 R13, RZ, RZ, R27 ;  /* 0x000000ffff0d7224 */ /* 0x000fe400078e001b */
[----:B------:R-:W-:-:S07]  /*1d170*/  IMAD.MOV.U32 R20, RZ, RZ, R14 ;  /* 0x000000ffff147224 */ /* 0x000fce00078e000e */
[----:B------:R-:W-:Y:S05]  /*1d180*/  WARPSYNC.COLLECTIVE R15, `(.L_x_874) ;  /* 0x000000000f087348 */ /* 0x000fea0003c00000 */
[----:B------:R0:W1:Y:S02]  /*1d190*/  SHFL.IDX P6, R14, R13, R12, R11 ;  /* 0x0000000c0d0e7389 */ /* 0x00006400000c000b */
[----:B01----:R-:W-:Y:S01]  /*1d1a0*/  ENDCOLLECTIVE ;  /* 0x000000000000791b */ /* 0x003fe20003800000 */
.L_x_874:
[----:B------:R-:W-:Y:S05]  /*1d1b0*/  BRA `(.L_x_875) ;  /* 0xfffffedc00b07947 */ /* 0x000fea000383ffff */
.L_x_625:
[----:B0-----:R0:W1:Y:S02]  /*1d1c0*/  SYNCS.PHASECHK.TRANS64.TRYWAIT P4, [R156+URZ+0x28800], R27 ;  /* 0x0288001b9c0075a7 */ /* 0x001064000808017f */
[----:B-1----:R-:W-:Y:S05]  /*1d1d0*/  @!P4 NANOSLEEP.SYNCS 0x989680 ;  /* 0x009896800000c95d */ /* 0x002fea0003900000 */
[----:B------:R-:W1:Y:S02]  /*1d1e0*/  @!P4 SYNCS.PHASECHK.TRANS64 P4, [R156+URZ+0x28800], R27 ;  /* 0x0288001b9c00c5a7 */ /* 0x000e64000808007f */
[----:B-1----:R-:W-:Y:S05]  /*1d1f0*/  @!P4 BRA `(.L_x_625) ;  /* 0xfffffffc00f0c947 */ /* 0x002fea000383ffff */
[----:B------:R-:W-:Y:S05]  /*1d200*/  BRA `(.L_x_876) ;  /* 0xfffffee000a07947 */ /* 0x000fea000383ffff */
.L_x_635:
[----:B---3--:R3:W4:Y:S02]  /*1d210*/  SYNCS.PHASECHK.TRANS64.TRYWAIT P1, [R3+URZ+0x28830], R0 ;  /* 0x02883000030075a7 */ /* 0x008724000802017f */
[----:B----4-:R-:W-:Y:S05]  /*1d220*/  @!P1 NANOSLEEP.SYNCS 0x989680 ;  /* 0x009896800000995d */ /* 0x010fea0003900000 */
[----:B------:R-:W4:Y:S02]  /*1d230*/  @!P1 SYNCS.PHASECHK.TRANS64 P1, [R3+URZ+0x28830], R0 ;  /* 0x02883000030095a7 */ /* 0x000f24000802007f */
[----:B----4-:R-:W-:Y:S05]  /*1d240*/  @!P1 BRA `(.L_x_635) ;  /* 0xfffffffc00f09947 */ /* 0x010fea000383ffff */
[----:B------:R-:W-:Y:S05]  /*1d250*/  BRA `(.L_x_634) ;  /* 0xfffffef800847947 */ /* 0x000fea000383ffff */
.L_x_642:
[----:B-1----:R1:W2:Y:S02]  /*1d260*/  SYNCS.PHASECHK.TRANS64.TRYWAIT P2, [R7+URZ+0x28830], R4 ;  /* 0x02883004070075a7 */ /* 0x0022a4000804017f */
[----:B--2---:R-:W-:Y:S05]  /*1d270*/  @!P2 NANOSLEEP.SYNCS 0x989680 ;  /* 0x009896800000a95d */ /* 0x004fea0003900000 */
[----:B------:R-:W2:Y:S02]  /*1d280*/  @!P2 SYNCS.PHASECHK.TRANS64 P2, [R7+URZ+0x28830], R4 ;  /* 0x028830040700a5a7 */ /* 0x000ea4000804007f */
[----:B--2---:R-:W-:Y:S05]  /*1d290*/  @!P2 BRA `(.L_x_642) ;  /* 0xfffffffc00f0a947 */ /* 0x004fea000383ffff */
[----:B------:R-:W-:Y:S05]  /*1d2a0*/  BRA `(.L_x_641) ;  /* 0xffffff2000087947 */ /* 0x000fea000383ffff */
.L_x_646:
[----:B-1----:R1:W2:Y:S02]  /*1d2b0*/  SYNCS.PHASECHK.TRANS64.TRYWAIT P1, [R5+URZ+0x28850], R4 ;  /* 0x02885004050075a7 */ /* 0x0022a4000802017f */
[----:B--2---:R-:W-:Y:S05]  /*1d2c0*/  @!P1 NANOSLEEP.SYNCS 0x989680 ;  /* 0x009896800000995d */ /* 0x004fea0003900000 */
[----:B------:R-:W2:Y:S02]  /*1d2d0*/  @!P1 SYNCS.PHASECHK.TRANS64 P1, [R5+URZ+0x28850], R4 ;  /* 0x02885004050095a7 */ /* 0x000ea4000802007f */
[----:B--2---:R-:W-:Y:S05]  /*1d2e0*/  @!P1 BRA `(.L_x_646) ;  /* 0xfffffffc00f09947 */ /* 0x004fea000383ffff */
[----:B------:R-:W-:Y:S05]  /*1d2f0*/  BRA `(.L_x_643) ;  /* 0xffffff2400147947 */ /* 0x000fea000383ffff */
.L_x_653:
[----:B-1----:R1:W2:Y:S02]  /*1d300*/  SYNCS.PHASECHK.TRANS64.TRYWAIT P1, [R15+URZ+0x28850], R0 ;  /* 0x028850000f0075a7 */ /* 0x0022a4000802017f */
[----:B--2---:R-:W-:Y:S05]  /*1d310*/  @!P1 NANOSLEEP.SYNCS 0x989680 ;  /* 0x009896800000995d */ /* 0x004fea0003900000 */
[----:B------:R-:W2:Y:S02]  /*1d320*/  @!P1 SYNCS.PHASECHK.TRANS64 P1, [R15+URZ+0x28850], R0 ;  /* 0x028850000f0095a7 */ /* 0x000ea4000802007f */
[----:B--2---:R-:W-:Y:S05]  /*1d330*/  @!P1 BRA `(.L_x_653) ;  /* 0xfffffffc00f09947 */ /* 0x004fea000383ffff */
[----:B------:R-:W-:Y:S05]  /*1d340*/  BRA `(.L_x_652) ;  /* 0xffffff40005c7947 */ /* 0x000fea000383ffff */
.L_x_659:
[----:B------:R-:W-:Y:S02]  /*1d350*/  IMAD.MOV.U32 R13, RZ, RZ, R2 ;  /* 0x000000ffff0d7224 */ /* 0x000fe400078e0002 */
[----:B------:R-:W-:Y:S02]  /*1d360*/  IMAD.MOV.U32 R12, RZ, RZ, RZ ;  /* 0x000000ffff0c7224 */ /* 0x000fe400078e00ff */
[----:B------:R-:W-:Y:S02]  /*1d370*/  IMAD.MOV.U32 R11, RZ, RZ, 0x181f ;  /* 0x0000181fff0b7424 */ /* 0x000fe400078e00ff */
[----:B------:R-:W-:-:S07]  /*1d380*/  IMAD.MOV.U32 R15, RZ, RZ, -0x1 ;  /* 0xffffffffff0f7424 */ /* 0x000fce00078e00ff */
[----:B-----5:R-:W-:Y:S05]  /*1d390*/  WARPSYNC.COLLECTIVE R15, `(.L_x_877) ;  /* 0x000000000f087348 */ /* 0x020fea0003c00000 */
[----:B------:R0:W1:Y:S02]  /*1d3a0*/  SHFL.IDX P6, R14, R13, R12, R11 ;  /* 0x0000000c0d0e7389 */ /* 0x00006400000c000b */
[----:B01---5:R-:W-:Y:S01]  /*1d3b0*/  ENDCOLLECTIVE ;  /* 0x000000000000791b */ /* 0x023fe20003800000 */
.L_x_877:
[----:B------:R-:W-:Y:S02]  /*1d3c0*/  IMAD.MOV.U32 R13, RZ, RZ, R0 ;  /* 0x000000ffff0d7224 */ /* 0x000fe400078e0000 */
[----:B------:R-:W-:-:S07]  /*1d3d0*/  IMAD.MOV.U32 R3, RZ, RZ, R14 ;  /* 0x000000ffff037224 */ /* 0x000fce00078e000e */
[----:B------:R-:W-:Y:S05]  /*1d3e0*/  WARPSYNC.COLLECTIVE R15, `(.L_x_878) ;  /* 0x000000000f087348 */ /* 0x000fea0003c00000 */
[----:B------:R0:W1:Y:S02]  /*1d3f0*/  SHFL.IDX P6, R14, R13, R12, R11 ;  /* 0x0000000c0d0e7389 */ /* 0x00006400000c000b */
[----:B01----:R-:W-:Y:S01]  /*1d400*/  ENDCOLLECTIVE ;  /* 0x000000000000791b */ /* 0x003fe20003800000 */
.L_x_878:
[----:B------:R-:W-:Y:S05]  /*1d410*/  BRA `(.L_x_879) ;  /* 0xffffff5c00347947 */ /* 0x000fea000383ffff */
.L_x_662:
[----:B------:R-:W-:Y:S01]  /*1d420*/  BSSY B1, `(.L_x_880) ;  /* 0x0000008000017945 */ /* 0x000fe20003800000 */
[----:B------:R-:W-:Y:S01]  /*1d430*/  IMAD.MOV.U32 R13, RZ, RZ, R2 ;  /* 0x000000ffff0d7224 */ /* 0x000fe200078e0002 */
[----:B---3--:R-:W-:Y:S01]  /*1d440*/  MOV R11, 0x181f ;  /* 0x0000181f000b7802 */ /* 0x008fe20000000f00 */
[----:B------:R-:W-:Y:S02]  /*1d450*/  IMAD.MOV.U32 R12, RZ, RZ, 0x1 ;  /* 0x00000001ff0c7424 */ /* 0x000fe400078e00ff */
[----:B------:R-:W-:-:S07]  /*1d460*/  IMAD.MOV.U32 R15, RZ, RZ, -0x1 ;  /* 0xffffffffff0f7424 */ /* 0x000fce00078e00ff */
[----:B012--5:R-:W-:Y:S05]  /*1d470*/  WARPSYNC.COLLECTIVE R15, `(.L_x_881) ;  /* 0x000000000f087348 */ /* 0x027fea0003c00000 */
[----:B--2---:R2:W3:Y:S02]  /*1d480*/  SHFL.IDX P6, R14, R13, R12, R11 ;  /* 0x0000000c0d0e7389 */ /* 0x0044e400000c000b */
[----:B0123-5:R-:W-:Y:S01]  /*1d490*/  ENDCOLLECTIVE ;  /* 0x000000000000791b */ /* 0x02ffe20003800000 */
.L_x_881:
[----:B------:R-:W-:Y:S05]  /*1d4a0*/  BSYNC B1 ;  /* 0x0000000000017941 */ /* 0x000fea0003800000 */
.L_x_880:
        /* <DEDUP_REMOVED lines=8> */
.L_x_882:
[----:B------:R-:W-:Y:S05]  /*1d530*/  BRA `(.L_x_883) ;  /* 0xffffff5c00307947 */ /* 0x000fea000383ffff */
.L_x_665:
[----:B------:R-:W-:Y:S01]  /*1d540*/  BSSY B1, `(.L_x_884) ;  /* 0x0000008000017945 */ /* 0x000fe20003800000 */
[----:B------:R-:W-:Y:S02]  /*1d550*/  IMAD.MOV.U32 R13, RZ, RZ, R2 ;  /* 0x000000ffff0d7224 */ /* 0x000fe400078e0002 */
[----:B------:R-:W-:Y:S02]  /*1d560*/  IMAD.MOV.U32 R12, RZ, RZ, 0x2 ;  /* 0x00000002ff0c7424 */ /* 0x000fe400078e00ff */
[----:B------:R-:W-:Y:S02]  /*1d570*/  IMAD.MOV.U32 R11, RZ, RZ, 0x181f ;  /* 0x0000181fff0b7424 */ /* 0x000fe400078e00ff */
[----:B---3--:R-:W-:-:S07]  /*1d580*/  IMAD.MOV.U32 R15, RZ, RZ, -0x1 ;  /* 0xffffffffff0f7424 */ /* 0x008fce00078e00ff */
[----:B012-4-:R-:W-:Y:S05]  /*1d590*/  WARPSYNC.COLLECTIVE R15, `(.L_x_885) ;  /* 0x000000000f087348 */ /* 0x017fea0003c00000 */
[----:B--2---:R2:W3:Y:S02]  /*1d5a0*/  SHFL.IDX P6, R14, R13, R12, R11 ;  /* 0x0000000c0d0e7389 */ /* 0x0044e400000c000b */
[----:B01234-:R-:W-:Y:S01]  /*1d5b0*/  ENDCOLLECTIVE ;  /* 0x000000000000791b */ /* 0x01ffe20003800000 */
.L_x_885:
[----:B------:R-:W-:Y:S05]  /*1d5c0*/  BSYNC B1 ;  /* 0x0000000000017941 */ /* 0x000fea0003800000 */
.L_x_884:
        /* <DEDUP_REMOVED lines=8> */
.L_x_886:
[----:B------:R-:W-:Y:S05]  /*1d650*/  BRA `(.L_x_887) ;  /* 0xffffff5c00307947 */ /* 0x000fea000383ffff */
.L_x_668:
        /* <DEDUP_REMOVED lines=8> */
.L_x_889:
[----:B------:R-:W-:Y:S05]  /*1d6e0*/  BSYNC B1 ;  /* 0x0000000000017941 */ /* 0x000fea0003800000 */
.L_x_888:
        /* <DEDUP_REMOVED lines=8> */
.L_x_890:
[----:B------:R-:W-:Y:S05]  /*1d770*/  BRA `(.L_x_891) ;  /* 0xffffff5c00307947 */ /* 0x000fea000383ffff */
.L_x_670:
[----:B------:R-:W-:Y:S01]  /*1d780*/  IMAD.MOV.U32 R13, RZ, RZ, R2 ;  /* 0x000000ffff0d7224 */ /* 0x000fe200078e0002 */
[----:B------:R-:W-:Y:S01]  /*1d790*/  MOV R12, RZ ;  /* 0x000000ff000c7202 */ /* 0x000fe20000000f00 */
[----:B------:R-:W-:Y:S02]  /*1d7a0*/  IMAD.MOV.U32 R11, RZ, RZ, 0x1c1f ;  /* 0x00001c1fff0b7424 */ /* 0x000fe400078e00ff */
[----:B------:R-:W-:-:S07]  /*1d7b0*/  IMAD.MOV.U32 R15, RZ, RZ, -0x1 ;  /* 0xffffffffff0f7424 */ /* 0x000fce00078e00ff */
[----:B------:R-:W-:Y:S05]  /*1d7c0*/  WARPSYNC.COLLECTIVE R15, `(.L_x_892) ;  /* 0x000000000f087348 */ /* 0x000fea0003c00000 */
[----:B------:R0:W1:Y:S02]  /*1d7d0*/  SHFL.IDX P6, R14, R13, R12, R11 ;  /* 0x0000000c0d0e7389 */ /* 0x00006400000c000b */
[----:B01----:R-:W-:Y:S01]  /*1d7e0*/  ENDCOLLECTIVE ;  /* 0x000000000000791b */ /* 0x003fe20003800000 */
.L_x_892:
[----:B------:R-:W-:Y:S02]  /*1d7f0*/  IMAD.MOV.U32 R13, RZ, RZ, R0 ;  /* 0x000000ffff0d7224 */ /* 0x000fe400078e0000 */
[----:B------:R-:W-:-:S07]  /*1d800*/  IMAD.MOV.U32 R3, RZ, RZ, R14 ;  /* 0x000000ffff037224 */ /* 0x000fce00078e000e */
[----:B------:R-:W-:Y:S05]  /*1d810*/  WARPSYNC.COLLECTIVE R15, `(.L_x_893) ;  /* 0x000000000f087348 */ /* 0x000fea0003c00000 */
[----:B------:R0:W1:Y:S02]  /*1d820*/  SHFL.IDX P6, R14, R13, R12, R11 ;  /* 0x0000000c0d0e7389 */ /* 0x00006400000c000b */
[----:B01----:R-:W-:Y:S01]  /*1d830*/  ENDCOLLECTIVE ;  /* 0x000000000000791b */ /* 0x003fe20003800000 */
.L_x_893:
[----:B------:R-:W-:Y:S05]  /*1d840*/  BRA `(.L_x_894) ;  /* 0xffffff6000307947 */ /* 0x000fea000383ffff */
.L_x_673:
[----:B------:R-:W-:Y:S01]  /*1d850*/  BSSY B1, `(.L_x_895) ;  /* 0x0000008000017945 */ /* 0x000fe20003800000 */
[----:B--2---:R-:W-:Y:S02]  /*1d860*/  IMAD.MOV.U32 R13, RZ, RZ, R2 ;  /* 0x000000ffff0d7224 */ /* 0x004fe400078e0002 */
[----:B------:R-:W-:Y:S02]  /*1d870*/  IMAD.MOV.U32 R12, RZ, RZ, 0x1 ;  /* 0x00000001ff0c7424 */ /* 0x000fe400078e00ff */
[----:B------:R-:W-:Y:S02]  /*1d880*/  IMAD.MOV.U32 R11, RZ, RZ, 0x1c1f ;  /* 0x00001c1fff0b7424 */ /* 0x000fe400078e00ff */
[----:B------:R-:W-:-:S07]  /*1d890*/  IMAD.MOV.U32 R15, RZ, RZ, -0x1 ;  /* 0xffffffffff0f7424 */ /* 0x000fce00078e00ff */
[----:B01----:R-:W-:Y:S05]  /*1d8a0*/  WARPSYNC.COLLECTIVE R15, `(.L_x_896) ;  /* 0x000000000f087348 */ /* 0x003fea0003c00000 */
[----:B------:R2:W3:Y:S02]  /*1d8b0*/  SHFL.IDX P6, R14, R13, R12, R11 ;  /* 0x0000000c0d0e7389 */ /* 0x0004e400000c000b */
[----:B0123--:R-:W-:Y:S01]  /*1d8c0*/  ENDCOLLECTIVE ;  /* 0x000000000000791b */ /* 0x00ffe20003800000 */
.L_x_896:
[----:B------:R-:W-:Y:S05]  /*1d8d0*/  BSYNC B1 ;  /* 0x0000000000017941 */ /* 0x000fea0003800000 */
.L_x_895:
        /* <DEDUP_REMOVED lines=8> */
.L_x_897:
[----:B------:R-:W-:Y:S05]  /*1d960*/  BRA `(.L_x_898) ;  /* 0xffffff64000c7947 */ /* 0x000fea000383ffff */
.L_x_677:
[----:B------:R-:W-:Y:S02]  /*1d970*/  IMAD.MOV.U32 R13, RZ, RZ, R2 ;  /* 0x000000ffff0d7224 */ /* 0x000fe400078e0002 */
[----:B------:R-:W-:Y:S02]  /*1d980*/  IMAD.MOV.U32 R12, RZ, RZ, RZ ;  /* 0x000000ffff0c7224 */ /* 0x000fe400078e00ff */
[----:B------:R-:W-:Y:S02]  /*1d990*/  IMAD.MOV.U32 R11, RZ, RZ, 0x181f ;  /* 0x0000181fff0b7424 */ /* 0x000fe400078e00ff */
[----:B------:R-:W-:-:S07]  /*1d9a0*/  IMAD.MOV.U32 R15, RZ, RZ, -0x1 ;  /* 0xffffffffff0f7424 */ /* 0x000fce00078e00ff */
[----:B-1-3--:R-:W-:Y:S05]  /*1d9b0*/  WARPSYNC.COLLECTIVE R15, `(.L_x_899) ;  /* 0x000000000f087348 */ /* 0x00afea0003c00000 */
[----:B------:R0:W2:Y:S02]  /*1d9c0*/  SHFL.IDX P6, R14, R13, R12, R11 ;  /* 0x0000000c0d0e7389 */ /* 0x0000a400000c000b */
[----:B0123--:R-:W-:Y:S01]  /*1d9d0*/  ENDCOLLECTIVE ;  /* 0x000000000000791b */ /* 0x00ffe20003800000 */
.L_x_899:
[----:B------:R-:W-:Y:S02]  /*1d9e0*/  IMAD.MOV.U32 R13, RZ, RZ, R0 ;  /* 0x000000ffff0d7224 */ /* 0x000fe400078e0000 */
[----:B------:R-:W-:-:S07]  /*1d9f0*/  IMAD.MOV.U32 R3, RZ, RZ, R14 ;  /* 0x000000ffff037224 */ /* 0x000fce00078e000e */
[----:B------:R-:W-:Y:S05]  /*1da00*/  WARPSYNC.COLLECTIVE R15, `(.L_x_900) ;  /* 0x000000000f087348 */ /* 0x000fea0003c00000 */
[----:B------:R0:W1:Y:S02]  /*1da10*/  SHFL.IDX P6, R14, R13, R12, R11 ;  /* 0x0000000c0d0e7389 */ /* 0x00006400000c000b */
[----:B01----:R-:W-:Y:S01]  /*1da20*/  ENDCOLLECTIVE ;  /* 0x000000000000791b */ /* 0x003fe20003800000 */
.L_x_900:
[----:B------:R-:W-:Y:S05]  /*1da30*/  BRA `(.L_x_901) ;  /* 0xffffff6c00e87947 */ /* 0x000fea000383ffff */
.L_x_680:
[----:B------:R-:W-:Y:S01]  /*1da40*/  BSSY B1, `(.L_x_902) ;  /* 0x0000008000017945 */ /* 0x000fe20003800000 */
[----:B------:R-:W-:Y:S02]  /*1da50*/  IMAD.MOV.U32 R13, RZ, RZ, R2 ;  /* 0x000000ffff0d7224 */ /* 0x000fe400078e0002 */
[----:B------:R-:W-:Y:S02]  /*1da60*/  IMAD.MOV.U32 R12, RZ, RZ, 0x1 ;  /* 0x00000001ff0c7424 */ /* 0x000fe400078e00ff */
[----:B------:R-:W-:Y:S02]  /*1da70*/  IMAD.MOV.U32 R11, RZ, RZ, 0x181f ;  /* 0x0000181fff0b7424 */ /* 0x000fe400078e00ff */
[----:B--2---:R-:W-:-:S07]  /*1da80*/  IMAD.MOV.U32 R15, RZ, RZ, -0x1 ;  /* 0xffffffffff0f7424 */ /* 0x004fce00078e00ff */
[----:B01-34-:R-:W-:Y:S05]  /*1da90*/  WARPSYNC.COLLECTIVE R15, `(.L_x_903) ;  /* 0x000000000f087348 */ /* 0x01bfea0003c00000 */
[----:B----4-:R2:W4:Y:S02]  /*1daa0*/  SHFL.IDX P6, R14, R13, R12, R11 ;  /* 0x0000000c0d0e7389 */ /* 0x01052400000c000b */
[----:B01234-:R-:W-:Y:S01]  /*1dab0*/  ENDCOLLECTIVE ;  /* 0x000000000000791b */ /* 0x01ffe20003800000 */
.L_x_903:
[----:B------:R-:W-:Y:S05]  /*1dac0*/  BSYNC B1 ;  /* 0x0000000000017941 */ /* 0x000fea0003800000 */
.L_x_902:
        /* <DEDUP_REMOVED lines=8> */
.L_x_904:
[----:B------:R-:W-:Y:S05]  /*1db50*/  BRA `(.L_x_905) ;  /* 0xffffff6c00e87947 */ /* 0x000fea000383ffff */
.L_x_683:
[----:B------:R-:W-:Y:S01]  /*1db60*/  BSSY B1, `(.L_x_906) ;  /* 0x0000008000017945 */ /* 0x000fe20003800000 */
[----:B------:R-:W-:Y:S02]  /*1db70*/  IMAD.MOV.U32 R13, RZ, RZ, R2 ;  /* 0x000000ffff0d7224 */ /* 0x000fe400078e0002 */
[----:B------:R-:W-:Y:S02]  /*1db80*/  IMAD.MOV.U32 R12, RZ, RZ, 0x2 ;  /* 0x00000002ff0c7424 */ /* 0x000fe400078e00ff */
[----:B------:R-:W-:Y:S02]  /*1db90*/  IMAD.MOV.U32 R11, RZ, RZ, 0x181f ;  /* 0x0000181fff0b7424 */ /* 0x000fe400078e00ff */
[----:B0-----:R-:W-:-:S07]  /*1dba0*/  IMAD.MOV.U32 R15, RZ, RZ, -0x1 ;  /* 0xffffffffff0f7424 */ /* 0x001fce00078e00ff */
[----:B-1234-:R-:W-:Y:S05]  /*1dbb0*/  WARPSYNC.COLLECTIVE R15, `(.L_x_907) ;  /* 0x000000000f087348 */ /* 0x01efea0003c00000 */
[----:B----4-:R0:W4:Y:S02]  /*1dbc0*/  SHFL.IDX P6, R14, R13, R12, R11 ;  /* 0x0000000c0d0e7389 */ /* 0x01012400000c000b */
[----:B01234-:R-:W-:Y:S01]  /*1dbd0*/  ENDCOLLECTIVE ;  /* 0x000000000000791b */ /* 0x01ffe20003800000 */
.L_x_907:
[----:B------:R-:W-:Y:S05]  /*1dbe0*/  BSYNC B1 ;  /* 0x0000000000017941 */ /* 0x000fea0003800000 */
.L_x_906:
        /* <DEDUP_REMOVED lines=8> */
.L_x_908:
[----:B------:R-:W-:Y:S05]  /*1dc70*/  BRA `(.L_x_909) ;  /* 0xffffff6c00e87947 */ /* 0x000fea000383ffff */
.L_x_686:
[----:B------:R-:W-:Y:S01]  /*1dc80*/  BSSY B1, `(.L_x_910) ;  /* 0x0000008000017945 */ /* 0x000fe20003800000 */
[----:B------:R-:W-:Y:S01]  /*1dc90*/  IMAD.MOV.U32 R13, RZ, RZ, R2 ;  /* 0x000000ffff0d7224 */ /* 0x000fe200078e0002 */
[----:B------:R-:W-:Y:S01]  /*1dca0*/  MOV R12, 0x3 ;  /* 0x00000003000c7802 */ /* 0x000fe20000000f00 */
[----:B------:R-:W-:Y:S02]  /*1dcb0*/  IMAD.MOV.U32 R11, RZ, RZ, 0x181f ;  /* 0x0000181fff0b7424 */ /* 0x000fe400078e00ff */
[----:B0-----:R-:W-:-:S07]  /*1dcc0*/  IMAD.MOV.U32 R15, RZ, RZ, -0x1 ;  /* 0xffffffffff0f7424 */ /* 0x001fce00078e00ff */
[----:B-1234-:R-:W-:Y:S05]  /*1dcd0*/  WARPSYNC.COLLECTIVE R15, `(.L_x_911) ;  /* 0x000000000f087348 */ /* 0x01efea0003c00000 */
[----:B------:R0:W0:Y:S02]  /*1dce0*/  SHFL.IDX P6, R14, R13, R12, R11 ;  /* 0x0000000c0d0e7389 */ /* 0x00002400000c000b */
[----:B01234-:R-:W-:Y:S01]  /*1dcf0*/  ENDCOLLECTIVE ;  /* 0x000000000000791b */ /* 0x01ffe20003800000 */
.L_x_911:
[----:B------:R-:W-:Y:S05]  /*1dd00*/  BSYNC B1 ;  /* 0x0000000000017941 */ /* 0x000fea0003800000 */
.L_x_910:
        /* <DEDUP_REMOVED lines=8> */
.L_x_912:
[----:B------:R-:W-:Y:S05]  /*1dd90*/  BRA `(.L_x_913) ;  /* 0xffffff6c00e87947 */ /* 0x000fea000383ffff */
.L_x_703:
        /* <DEDUP_REMOVED lines=8> */
[----:B------:R-:W-:Y:S05]  /*1de20*/  WARPSYNC.COLLECTIVE R15, `(.L_x_915) ;  /* 0x000000000f087348 */ /* 0x000fea0003c00000 */
[----:B------:R0:W1:Y:S02]  /*1de30*/  SHFL.IDX P6, R14, R13, R12, R11 ;  /* 0x0000000c0d0e7389 */ /* 0x00006400000c000b */
[----:B01----:R-:W-:Y:S01]  /*1de40*/  ENDCOLLECTIVE ;  /* 0x000000000000791b */ /* 0x003fe20003800000 */
.L_x_915:
[----:B------:R-:W-:Y:S05]  /*1de50*/  BSYNC B1 ;  /* 0x0000000000017941 */ /* 0x000fea0003800000 */
.L_x_914:
[----:B------:R-:W-:Y:S05]  /*1de60*/  BRA `(.L_x_916) ;  /* 0xffffff8400947947 */ /* 0x000fea000383ffff */
.L_x_705:
[----:B------:R-:W-:Y:S01]  /*1de70*/  BSSY B1, `(.L_x_917) ;  /* 0x0000006000017945 */ /* 0x000fe20003800000 */
[----:B------:R-:W-:-:S07]  /*1de80*/  IMAD.MOV.U32 R15, RZ, RZ, -0x1 ;  /* 0xffffffffff0f7424 */ /* 0x000fce00078e00ff */
[----:B0-----:R-:W-:Y:S05]  /*1de90*/  WARPSYNC.COLLECTIVE R15, `(.L_x_918) ;  /* 0x000000000f0c7348 */ /* 0x001fea0003c00000 */
[----:B------:R-:W-:Y:S02]  /*1dea0*/  ELECT P6, UR62, PT ;  /* 0x00000000003e782f */ /* 0x000fe400038c0000 */
[----:B------:R-:W-:Y:S01]  /*1deb0*/  MOV R14, UR62 ;  /* 0x0000003e000e7c02 */ /* 0x000fe20008000f00 */
[----:B0-----:R-:W-:Y:S10]  /*1dec0*/  ENDCOLLECTIVE ;  /* 0x000000000000791b */ /* 0x001ff40003800000 */
.L_x_918:
[----:B------:R-:W-:Y:S05]  /*1ded0*/  BSYNC B1 ;  /* 0x0000000000017941 */ /* 0x000fea0003800000 */
.L_x_917:
[----:B------:R-:W-:Y:S05]  /*1dee0*/  BRA `(.L_x_704) ;  /* 0xffffff84008c7947 */ /* 0x000fea000383ffff */
.L_x_707:
[----:B0-----:R0:W1:Y:S02]  /*1def0*/  SYNCS.PHASECHK.TRANS64.TRYWAIT P0, [R22+URZ+0x28820], R7 ;  /* 0x02882007160075a7 */ /* 0x001064000800017f */
[----:B-1----:R-:W-:Y:S05]  /*1df00*/  @!P0 NANOSLEEP.SYNCS 0x989680 ;  /* 0x009896800000895d */ /* 0x002fea0003900000 */
[----:B------:R-:W1:Y:S02]  /*1df10*/  @!P0 SYNCS.PHASECHK.TRANS64 P0, [R22+URZ+0x28820], R7 ;  /* 0x02882007160085a7 */ /* 0x000e64000800007f */
[----:B-1----:R-:W-:Y:S05]  /*1df20*/  @!P0 BRA `(.L_x_707) ;  /* 0xfffffffc00f08947 */ /* 0x002fea000383ffff */
[----:B------:R-:W-:Y:S05]  /*1df30*/  BRA `(.L_x_919) ;  /* 0xffffff84009c7947 */ /* 0x000fea000383ffff */
.L_x_711:
[----:B-1----:R1:W2:Y:S02]  /*1df40*/  SYNCS.PHASECHK.TRANS64.TRYWAIT P0, [R10+URZ+0x288a0], R9 ;  /* 0x0288a0090a0075a7 */ /* 0x0022a4000800017f */
[----:B--2---:R-:W-:Y:S05]  /*1df50*/  @!P0 NANOSLEEP.SYNCS 0x989680 ;  /* 0x009896800000895d */ /* 0x004fea0003900000 */
[----:B------:R-:W2:Y:S02]  /*1df60*/  @!P0 SYNCS.PHASECHK.TRANS64 P0, [R10+URZ+0x288a0], R9 ;  /* 0x0288a0090a0085a7 */ /* 0x000ea4000800007f */
[----:B--2---:R-:W-:Y:S05]  /*1df70*/  @!P0 BRA `(.L_x_711) ;  /* 0xfffffffc00f08947 */ /* 0x004fea000383ffff */
[----:B------:R-:W-:Y:S05]  /*1df80*/  BRA `(.L_x_920) ;  /* 0xffffff8400b47947 */ /* 0x000fea000383ffff */
.L_x_717:
[----:B0-----:R0:W2:Y:S02]  /*1df90*/  SYNCS.PHASECHK.TRANS64.TRYWAIT P0, [R10+URZ+0x288c0], R9 ;  /* 0x0288c0090a0075a7 */ /* 0x0010a4000800017f */
[----:B--2---:R-:W-:Y:S05]  /*1dfa0*/  @!P0 NANOSLEEP.SYNCS 0x989680 ;  /* 0x009896800000895d */ /* 0x004fea0003900000 */
[----:B------:R-:W2:Y:S02]  /*1dfb0*/  @!P0 SYNCS.PHASECHK.TRANS64 P0, [R10+URZ+0x288c0], R9 ;  /* 0x0288c0090a0085a7 */ /* 0x000ea4000800007f */
[----:B--2---:R-:W-:Y:S05]  /*1dfc0*/  @!P0 BRA `(.L_x_717) ;  /* 0xfffffffc00f08947 */ /* 0x004fea000383ffff */
[----:B------:R-:W-:Y:S05]  /*1dfd0*/  BRA `(.L_x_921) ;  /* 0xffffff8800747947 */ /* 0x000fea000383ffff */
.L_x_725:
[----:B-1----:R1:W2:Y:S02]  /*1dfe0*/  SYNCS.PHASECHK.TRANS64.TRYWAIT P2, [R10+URZ+0x288a0], R9 ;  /* 0x0288a0090a0075a7 */ /* 0x0022a4000804017f */
[----:B--2---:R-:W-:Y:S05]  /*1dff0*/  @!P2 NANOSLEEP.SYNCS 0x989680 ;  /* 0x009896800000a95d */ /* 0x004fea0003900000 */
[----:B------:R-:W2:Y:S02]  /*1e000*/  @!P2 SYNCS.PHASECHK.TRANS64 P2, [R10+URZ+0x288a0], R9 ;  /* 0x0288a0090a00a5a7 */ /* 0x000ea4000804007f */
[----:B--2---:R-:W-:Y:S05]  /*1e010*/  @!P2 BRA `(.L_x_725) ;  /* 0xfffffffc00f0a947 */ /* 0x004fea000383ffff */
[----:B------:R-:W-:Y:S05]  /*1e020*/  BRA `(.L_x_922) ;  /* 0xffffff8c00707947 */ /* 0x000fea000383ffff */
.L_x_731:
[----:B0-----:R0:W2:Y:S02]  /*1e030*/  SYNCS.PHASECHK.TRANS64.TRYWAIT P2, [R10+URZ+0x288c0], R9 ;  /* 0x0288c0090a0075a7 */ /* 0x0010a4000804017f */
[----:B--2---:R-:W-:Y:S05]  /*1e040*/  @!P2 NANOSLEEP.SYNCS 0x989680 ;  /* 0x009896800000a95d */ /* 0x004fea0003900000 */
[----:B------:R-:W2:Y:S02]  /*1e050*/  @!P2 SYNCS.PHASECHK.TRANS64 P2, [R10+URZ+0x288c0], R9 ;  /* 0x0288c0090a00a5a7 */ /* 0x000ea4000804007f */
[----:B--2---:R-:W-:Y:S05]  /*1e060*/  @!P2 BRA `(.L_x_731) ;  /* 0xfffffffc00f0a947 */ /* 0x004fea000383ffff */
[----:B------:R-:W-:Y:S05]  /*1e070*/  BRA `(.L_x_923) ;  /* 0xffffff9000287947 */ /* 0x000fea000383ffff */
.L_x_747:
[----:B-1----:R-:W0:Y:S01]  /*1e080*/  S2R R9, SR_TID.X ;  /* 0x0000000000097919 */ /* 0x002e220000002100 */
[----:B------:R-:W-:Y:S01]  /*1e090*/  BSSY B0, `(.L_x_924) ;  /* 0x000000a000007945 */ /* 0x000fe20003800000 */
[----:B------:R-:W-:Y:S02]  /*1e0a0*/  IMAD.MOV.U32 R12, RZ, RZ, RZ ;  /* 0x000000ffff0c7224 */ /* 0x000fe400078e00ff */
[----:B------:R-:W-:Y:S02]  /*1e0b0*/  IMAD.MOV.U32 R11, RZ, RZ, 0x1f ;  /* 0x0000001fff0b7424 */ /* 0x000fe400078e00ff */
[----:B------:R-:W-:Y:S01]  /*1e0c0*/  IMAD.MOV.U32 R15, RZ, RZ, -0x1 ;  /* 0xffffffffff0f7424 */ /* 0x000fe200078e00ff */
[----:B0-----:R-:W-:-:S04]  /*1e0d0*/  SHF.R.U32.HI R9, RZ, 0x5, R9 ;  /* 0x00000005ff097819 */ /* 0x001fc80000011609 */
[----:B------:R-:W-:-:S04]  /*1e0e0*/  LOP3.LUT R9, R9, 0x3, RZ, 0xc0, !PT ;  /* 0x0000000309097812 */ /* 0x000fc800078ec0ff */
[----:B------:R-:W-:-:S07]  /*1e0f0*/  MOV R13, R9 ;  /* 0x00000009000d7202 */ /* 0x000fce0000000f00 */
[----:B-----5:R-:W-:Y:S05]  /*1e100*/  WARPSYNC.COLLECTIVE R15, `(.L_x_925) ;  /* 0x000000000f087348 */ /* 0x020fea0003c00000 */
[----:B------:R0:W1:Y:S02]  /*1e110*/  SHFL.IDX P6, R14, R13, R12, R11 ;  /* 0x0000000c0d0e7389 */ /* 0x00006400000c000b */
[----:B01---5:R-:W-:Y:S01]  /*1e120*/  ENDCOLLECTIVE ;  /* 0x000000000000791b */ /* 0x023fe20003800000 */
.L_x_925:
[----:B------:R-:W-:Y:S05]  /*1e130*/  BSYNC B0 ;  /* 0x0000000000007941 */ /* 0x000fea0003800000 */
.L_x_924:
[----:B------:R-:W-:Y:S05]  /*1e140*/  BRA `(.L_x_926) ;  /* 0xffffff9c00747947 */ /* 0x000fea000383ffff */
.L_x_750:
[----:B0-----:R0:W1:Y:S02]  /*1e150*/  SYNCS.PHASECHK.TRANS64.TRYWAIT P0, [R7+URZ+0x28840], R2 ;  /* 0x02884002070075a7 */ /* 0x001064000800017f */
[----:B-1----:R-:W-:Y:S05]  /*1e160*/  @!P0 NANOSLEEP.SYNCS 0x989680 ;  /* 0x009896800000895d */ /* 0x002fea0003900000 */
[----:B------:R-:W1:Y:S02]  /*1e170*/  @!P0 SYNCS.PHASECHK.TRANS64 P0, [R7+URZ+0x28840], R2 ;  /* 0x02884002070085a7 */ /* 0x000e64000800007f */
[----:B-1----:R-:W-:Y:S05]  /*1e180*/  @!P0 BRA `(.L_x_750) ;  /* 0xfffffffc00f08947 */ /* 0x002fea000383ffff */
[----:B------:R-:W-:Y:S05]  /*1e190*/  BRA `(.L_x_927) ;  /* 0xffffff9c00c47947 */ /* 0x000fea000383ffff */
.L_x_751:
        /* <DEDUP_REMOVED lines=8> */
.L_x_929:
[----:B------:R-:W-:Y:S05]  /*1e220*/  BSYNC B0 ;  /* 0x0000000000007941 */ /* 0x000fea0003800000 */
.L_x_928:
        /* <DEDUP_REMOVED lines=9> */
.L_x_930:
[----:B------:R-:W-:Y:S02]  /*1e2c0*/  IMAD.MOV.U32 R13, RZ, RZ, R0 ;  /* 0x000000ffff0d7224 */ /* 0x000fe400078e0000 */
[----:B------:R-:W-:Y:S01]  /*1e2d0*/  IMAD.MOV.U32 R12, RZ, RZ, 0x1 ;  /* 0x00000001ff0c7424 */ /* 0x000fe200078e00ff */
[----:B------:R-:W-:-:S07]  /*1e2e0*/  MOV R3, R14 ;  /* 0x0000000e00037202 */ /* 0x000fce0000000f00 */
[----:B------:R-:W-:Y:S05]  /*1e2f0*/  WARPSYNC.COLLECTIVE R15, `(.L_x_931) ;  /* 0x000000000f087348 */ /* 0x000fea0003c00000 */
[----:B------:R0:W1:Y:S02]  /*1e300*/  SHFL.IDX P6, R14, R13, R12, R11 ;  /* 0x0000000c0d0e7389 */ /* 0x00006400000c000b */
[----:B01----:R-:W-:Y:S01]  /*1e310*/  ENDCOLLECTIVE ;  /* 0x000000000000791b */ /* 0x003fe20003800000 */
.L_x_931:
        /* <DEDUP_REMOVED lines=16> */
.L_x_932:
[----:B------:R-:W-:Y:S02]  /*1e420*/  @P0 IMAD R8, R5, 0x2, R22 ;  /* 0x0000000205080824 */ /* 0x000fe400078e0216 */
[----:B------:R-:W-:Y:S02]  /*1e430*/  IMAD.MOV.U32 R13, RZ, RZ, R0 ;  /* 0x000000ffff0d7224 */ /* 0x000fe400078e0000 */
[----:B------:R-:W-:Y:S02]  /*1e440*/  IMAD.MOV.U32 R12, RZ, RZ, 0x2 ;  /* 0x00000002ff0c7424 */ /* 0x000fe400078e00ff */
[----:B------:R-:W-:-:S07]  /*1e450*/  IMAD.MOV.U32 R3, RZ, RZ, R14 ;  /* 0x000000ffff037224 */ /* 0x000fce00078e000e */
[----:B------:R-:W-:Y:S05]  /*1e460*/  WARPSYNC.COLLECTIVE R15, `(.L_x_933) ;  /* 0x000000000f087348 */ /* 0x000fea0003c00000 */
[----:B------:R0:W1:Y:S02]  /*1e470*/  SHFL.IDX P6, R14, R13, R12, R11 ;  /* 0x0000000c0d0e7389 */ /* 0x00006400000c000b */
[----:B01----:R-:W-:Y:S01]  /*1e480*/  ENDCOLLECTIVE ;  /* 0x000000000000791b */ /* 0x003fe20003800000 */
.L_x_933:
[----:B------:R-:W-:-:S05]  /*1e490*/  @P0 LEA R3, P1, R31, R3, 0x1 ;  /* 0x000000031f030211 */ /* 0x000fca00078208ff */
[----:B------:R-:W-:-:S05]  /*1e4a0*/  @P0 IMAD.X R2, RZ, RZ, R2, P1 ;  /* 0x000000ffff020224 */ /* 0x000fca00008e0602 */
[----:B------:R-:W-:Y:S02]  /*1e4b0*/  @P0 LOP3.LUT R3, R3, R2, RZ, 0x3c, !PT ;  /* 0x0000000203030212 */ /* 0x000fe400078e3cff */
[----:B------:R-:W-:Y:S02]  /*1e4c0*/  MOV R13, R4 ;  /* 0x00000004000d7202 */ /* 0x000fe40000000f00 */
        /* <DEDUP_REMOVED lines=12> */
.L_x_934:
[----:B------:R-:W-:Y:S02]  /*1e590*/  @P0 IMAD R8, R5, 0x2, R22 ;  /* 0x0000000205080824 */ /* 0x000fe400078e0216 */
[----:B------:R-:W-:Y:S02]  /*1e5a0*/  IMAD.MOV.U32 R13, RZ, RZ, R0 ;  /* 0x000000ffff0d7224 */ /* 0x000fe400078e0000 */
[----:B------:R-:W-:Y:S02]  /*1e5b0*/  IMAD.MOV.U32 R12, RZ, RZ, 0x3 ;  /* 0x00000003ff0c7424 */ /* 0x000fe400078e00ff */
[----:B------:R-:W-:-:S07]  /*1e5c0*/  IMAD.MOV.U32 R3, RZ, RZ, R14 ;  /* 0x000000ffff037224 */ /* 0x000fce00078e000e */
[----:B------:R-:W-:Y:S05]  /*1e5d0*/  WARPSYNC.COLLECTIVE R15, `(.L_x_935) ;  /* 0x000000000f087348 */ /* 0x000fea0003c00000 */
[----:B------:R0:W1:Y:S02]  /*1e5e0*/  SHFL.IDX P6, R14, R13, R12, R11 ;  /* 0x0000000c0d0e7389 */ /* 0x00006400000c000b */
[----:B01----:R-:W-:Y:S01]  /*1e5f0*/  ENDCOLLECTIVE ;  /* 0x000000000000791b */ /* 0x003fe20003800000 */
.L_x_935:
        /* <DEDUP_REMOVED lines=16> */
.L_x_936:
[----:B------:R-:W-:Y:S02]  /*1e700*/  @P0 IMAD R8, R5, 0x2, R22 ;  /* 0x0000000205080824 */ /* 0x000fe400078e0216 */
[----:B------:R-:W-:Y:S02]  /*1e710*/  IMAD.MOV.U32 R13, RZ, RZ, R0 ;  /* 0x000000ffff0d7224 */ /* 0x000fe400078e0000 */
[----:B------:R-:W-:Y:S02]  /*1e720*/  IMAD.MOV.U32 R12, RZ, RZ, 0x4 ;  /* 0x00000004ff0c7424 */ /* 0x000fe400078e00ff */
[----:B------:R-:W-:-:S07]  /*1e730*/  IMAD.MOV.U32 R3, RZ, RZ, R14 ;  /* 0x000000ffff037224 */ /* 0x000fce00078e000e */
[----:B------:R-:W-:Y:S05]  /*1e740*/  WARPSYNC.COLLECTIVE R15, `(.L_x_937) ;  /* 0x000000000f087348 */ /* 0x000fea0003c00000 */
[----:B------:R0:W1:Y:S02]  /*1e750*/  SHFL.IDX P6, R14, R13, R12, R11 ;  /* 0x0000000c0d0e7389 */ /* 0x00006400000c000b */
[----:B01----:R-:W-:Y:S01]  /*1e760*/  ENDCOLLECTIVE ;  /* 0x000000000000791b */ /* 0x003fe20003800000 */
.L_x_937:
        /* <DEDUP_REMOVED lines=16> */
.L_x_938:
[----:B------:R-:W-:Y:S02]  /*1e870*/  @P0 IMAD R8, R5, 0x2, R22 ;  /* 0x0000000205080824 */ /* 0x000fe400078e0216 */
[----:B------:R-:W-:Y:S02]  /*1e880*/  IMAD.MOV.U32 R13, RZ, RZ, R0 ;  /* 0x000000ffff0d7224 */ /* 0x000fe400078e0000 */
[----:B------:R-:W-:Y:S02]  /*1e890*/  IMAD.MOV.U32 R12, RZ, RZ, 0x5 ;  /* 0x00000005ff0c7424 */ /* 0x000fe400078e00ff */
[----:B------:R-:W-:-:S07]  /*1e8a0*/  IMAD.MOV.U32 R3, RZ, RZ, R14 ;  /* 0x000000ffff037224 */ /* 0x000fce00078e000e */
[----:B------:R-:W-:Y:S05]  /*1e8b0*/  WARPSYNC.COLLECTIVE R15, `(.L_x_939) ;  /* 0x000000000f087348 */ /* 0x000fea0003c00000 */
[----:B------:R0:W1:Y:S02]  /*1e8c0*/  SHFL.IDX P6, R14, R13, R12, R11 ;  /* 0x0000000c0d0e7389 */ /* 0x00006400000c000b */
[----:B01----:R-:W-:Y:S01]  /*1e8d0*/  ENDCOLLECTIVE ;  /* 0x000000000000791b */ /* 0x003fe20003800000 */
.L_x_939:
        /* <DEDUP_REMOVED lines=16> */
.L_x_940:
[----:B------:R-:W-:Y:S02]  /*1e9e0*/  @P0 IMAD R8, R5, 0x2, R22 ;  /* 0x0000000205080824 */ /* 0x000fe400078e0216 */
[----:B------:R-:W-:Y:S01]  /*1e9f0*/  IMAD.MOV.U32 R13, RZ, RZ, R0 ;  /* 0x000000ffff0d7224 */ /* 0x000fe200078e0000 */
[----:B------:R-:W-:Y:S01]  /*1ea00*/  MOV R12, 0x6 ;  /* 0x00000006000c7802 */ /* 0x000fe20000000f00 */
[----:B------:R-:W-:-:S07]  /*1ea10*/  IMAD.MOV.U32 R3, RZ, RZ, R14 ;  /* 0x000000ffff037224 */ /* 0x000fce00078e000e */
[----:B------:R-:W-:Y:S05]  /*1ea20*/  WARPSYNC.COLLECTIVE R15, `(.L_x_941) ;  /* 0x000000000f087348 */ /* 0x000fea0003c00000 */
[----:B------:R0:W1:Y:S02]  /*1ea30*/  SHFL.IDX P6, R14, R13, R12, R11 ;  /* 0x0000000c0d0e7389 */ /* 0x00006400000c000b */
[----:B01----:R-:W-:Y:S01]  /*1ea40*/  ENDCOLLECTIVE ;  /* 0x000000000000791b */ /* 0x003fe20003800000 */
.L_x_941:
        /* <DEDUP_REMOVED lines=16> */
.L_x_942:
[----:B------:R-:W-:Y:S02]  /*1eb50*/  @P0 IMAD R8, R5, 0x2, R22 ;  /* 0x0000000205080824 */ /* 0x000fe400078e0216 */
[----:B------:R-:W-:Y:S02]  /*1eb60*/  IMAD.MOV.U32 R13, RZ, RZ, R0 ;  /* 0x000000ffff0d7224 */ /* 0x000fe400078e0000 */
[----:B------:R-:W-:Y:S02]  /*1eb70*/  IMAD.MOV.U32 R12, RZ, RZ, 0x7 ;  /* 0x00000007ff0c7424 */ /* 0x000fe400078e00ff */
[----:B------:R-:W-:-:S07]  /*1eb80*/  IMAD.MOV.U32 R3, RZ, RZ, R14 ;  /* 0x000000ffff037224 */ /* 0x000fce00078e000e */
[----:B------:R-:W-:Y:S05]  /*1eb90*/  WARPSYNC.COLLECTIVE R15, `(.L_x_943) ;  /* 0x000000000f087348 */ /* 0x000fea0003c00000 */
[----:B------:R0:W1:Y:S02]  /*1eba0*/  SHFL.IDX P6, R14, R13, R12, R11 ;  /* 0x0000000c0d0e7389 */ /* 0x00006400000c000b */
[----:B01----:R-:W-:Y:S01]  /*1ebb0*/  ENDCOLLECTIVE ;  /* 0x000000000000791b */ /* 0x003fe20003800000 */
.L_x_943:
        /* <DEDUP_REMOVED lines=10> */
.L_x_944:
[----:B------:R-:W-:Y:S01]  /*1ec60*/  @!PT LDS RZ, [RZ] ;  /* 0x00000000fffff984 */ /* 0x000fe20000000800 */
[----:B------:R-:W-:Y:S01]  /*1ec70*/  @!PT LDS RZ, [RZ] ;  /* 0x00000000fffff984 */ /* 0x000fe20000000800 */
[----:B------:R-:W-:Y:S01]  /*1ec80*/  @!PT LDS RZ, [RZ] ;  /* 0x00000000fffff984 */ /* 0x000fe20000000800 */
[----:B------:R-:W-:Y:S04]  /*1ec90*/  @P0 LDGSTS.E.BYPASS.LTC128B.128 [R8+0x1b400], desc[UR42][R2.64], !P3 ;  /* 0x1b40000002080fae */ /* 0x000fe8000d901d6a */
[----:B------:R0:W-:Y:S02]  /*1eca0*/  @P0 LDGSTS.E.BYPASS.LTC128B.128 [R8+0x1f400], desc[UR42][R2.64+0x80], !P2 ;  /* 0x1f40008002080fae */ /* 0x0001e4000d101d6a */
[----:B0-----:R-:W-:Y:S01]  /*1ecb0*/  IMAD.MOV.U32 R2, RZ, RZ, R14 ;  /* 0x000000ffff027224 */ /* 0x001fe200078e000e */
[----:B------:R-:W-:Y:S06]  /*1ecc0*/  BRA `(.L_x_945) ;  /* 0xffffff9800a47947 */ /* 0x000fec000383ffff */
.L_x_756:
[----:B------:R-:W-:Y:S01]  /*1ecd0*/  IMAD.MOV.U32 R13, RZ, RZ, R5 ;  /* 0x000000ffff0d7224 */ /* 0x000fe200078e0005 */
[----:B------:R-:W-:Y:S01]  /*1ece0*/  MOV R11, 0x181f ;  /* 0x0000181f000b7802 */ /* 0x000fe20000000f00 */
[----:B------:R-:W-:Y:S02]  /*1ecf0*/  IMAD.MOV.U32 R12, RZ, RZ, RZ ;  /* 0x000000ffff0c7224 */ /* 0x000fe400078e00ff */
[----:B------:R-:W-:Y:S02]  /*1ed00*/  IMAD.MOV.U32 R15, RZ, RZ, -0x1 ;  /* 0xffffffffff0f7424 */ /* 0x000fe400078e00ff */
[----:B-----5:R-:W-:Y:S02]  /*1ed10*/  IMAD R6, R20, R7, RZ ;  /* 0x0000000714067224 */ /* 0x020fe400078e02ff */
[----:B------:R-:W-:-:S07]  /*1ed20*/  IMAD.IADD R4, R10, 0x1, R4 ;  /* 0x000000010a047824 */ /* 0x000fce00078e0204 */
[----:B------:R-:W-:Y:S05]  /*1ed30*/  WARPSYNC.COLLECTIVE R15, `(.L_x_946) ;  /* 0x000000000f087348 */ /* 0x000fea0003c00000 */
[----:B------:R0:W1:Y:S02]  /*1ed40*/  SHFL.IDX P6, R14, R13, R12, R11 ;  /* 0x0000000c0d0e7389 */ /* 0x00006400000c000b */
[----:B01----:R-:W-:Y:S01]  /*1ed50*/  ENDCOLLECTIVE ;  /* 0x000000000000791b */ /* 0x003fe20003800000 */
.L_x_946:
[C---:B------:R-:W-:Y:S01]  /*1ed60*/  VIADD R7, R4.reuse, 0x10 ;  /* 0x0000001004077836 */ /* 0x040fe20000000000 */
[----:B------:R-:W-:Y:S01]  /*1ed70*/  ISETP.GE.AND P3, PT, R4, R6, PT ;  /* 0x000000060400720c */ /* 0x000fe20003f66270 */
[----:B------:R-:W-:Y:S02]  /*1ed80*/  IMAD.MOV.U32 R13, RZ, RZ, R0 ;  /* 0x000000ffff0d7224 */ /* 0x000fe400078e0000 */
[----:B------:R-:W-:-:S10]  /*1ed90*/  IMAD.MOV.U32 R2, RZ, RZ, R14 ;  /* 0x000000ffff027224 */ /* 0x000fd400078e000e */
[----:B------:R-:W-:Y:S05]  /*1eda0*/  WARPSYNC.COLLECTIVE R15, `(.L_x_947) ;  /* 0x000000000f087348 */ /* 0x000fea0003c00000 */
[----:B------:R0:W1:Y:S02]  /*1edb0*/  SHFL.IDX P6, R14, R13, R12, R11 ;  /* 0x0000000c0d0e7389 */ /* 0x00006400000c000b */
[----:B01----:R-:W-:Y:S01]  /*1edc0*/  ENDCOLLECTIVE ;  /* 0x000000000000791b */ /* 0x003fe20003800000 */
.L_x_947:
        /* <DEDUP_REMOVED lines=8> */
.L_x_948:
        /* <DEDUP_REMOVED lines=11> */
.L_x_949:
        /* <DEDUP_REMOVED lines=8> */
.L_x_950:
        /* <DEDUP_REMOVED lines=13> */
.L_x_951:
        /* <DEDUP_REMOVED lines=8> */
.L_x_952:
        /* <DEDUP_REMOVED lines=8> */
[----:B------:R-:W-:Y:S01]  /*1f150*/  IMAD.MOV.U32 R13, RZ, RZ, R0 ;  /* 0x000000ffff0d7224 */ /* 0x000fe200078e0000 */
[----:B0-----:R-:W-:-:S11]  /*1f160*/  MOV R2, R14 ;  /* 0x0000000e00027202 */ /* 0x001fd60000000f00 */
[----:B------:R-:W-:Y:S05]  /*1f170*/  WARPSYNC.COLLECTIVE R15, `(.L_x_953) ;  /* 0x000000000f087348 */ /* 0x000fea0003c00000 */
[----:B------:R0:W1:Y:S02]  /*1f180*/  SHFL.IDX P6, R14, R13, R12, R11 ;  /* 0x0000000c0d0e7389 */ /* 0x00006400000c000b */
[----:B01----:R-:W-:Y:S01]  /*1f190*/  ENDCOLLECTIVE ;  /* 0x000000000000791b */ /* 0x003fe20003800000 */
.L_x_953:
        /* <DEDUP_REMOVED lines=8> */
.L_x_954:
        /* <DEDUP_REMOVED lines=13> */
.L_x_955:
        /* <DEDUP_REMOVED lines=8> */
.L_x_956:
[----:B------:R-:W-:Y:S01]  /*1f370*/  @!P3 IMAD.MOV.U32 R3, RZ, RZ, R7 ;  /* 0x000000ffff03b224 */ /* 0x000fe200078e0007 */
[----:B------:R-:W-:-:S04]  /*1f380*/  IADD3 R7, R4, 0x50, RZ ;  /* 0x0000005004077810 */ /* 0x000fc80007ffe0ff */
        /* <DEDUP_REMOVED lines=11> */
.L_x_957:
        /* <DEDUP_REMOVED lines=8> */
.L_x_958:
[----:B------:R-:W-:-:S05]  /*1f4c0*/  @!P3 IMAD.MOV.U32 R3, RZ, RZ, R7 ;  /* 0x000000ffff03b224 */ /* 0x000fca00078e0007 */
[----:B------:R-:W-:Y:S01]  /*1f4d0*/  @!PT LDS RZ, [RZ] ;  /* 0x00000000fffff984 */ /* 0x000fe20000000800 */
[----:B------:R-:W-:Y:S01]  /*1f4e0*/  @!PT LDS RZ, [RZ] ;  /* 0x00000000fffff984 */ /* 0x000fe20000000800 */
[----:B------:R-:W-:Y:S01]  /*1f4f0*/  @!PT LDS RZ, [RZ] ;  /* 0x00000000fffff984 */ /* 0x000fe20000000800 */
[----:B------:R-:W-:Y:S04]  /*1f500*/  @!P3 LDGSTS.E.BYPASS.LTC128B.128 [R9+0x12c00], desc[UR42][R2.64], !P0 ;  /* 0x12c000000209bfae */ /* 0x000fe8000c101d6a */
[----:B------:R0:W-:Y:S01]  /*1f510*/  @!P3 LDGSTS.E.BYPASS.LTC128B.128 [R9+0x16c00], desc[UR42][R2.64+0x80], !P1 ;  /* 0x16c000800209bfae */ /* 0x0001e2000c901d6a */
[----:B------:R-:W-:Y:S02]  /*1f520*/  IMAD.MOV.U32 R13, RZ, RZ, R0 ;  /* 0x000000ffff0d7224 */ /* 0x000fe400078e0000 */
[----:B0-----:R-:W-:Y:S02]  /*1f530*/  VIADD R3, R4, 0x60 ;  /* 0x0000006004037836 */ /* 0x001fe40000000000 */
[----:B------:R-:W-:-:S07]  /*1f540*/  IMAD.MOV.U32 R2, RZ, RZ, R14 ;  /* 0x000000ffff027224 */ /* 0x000fce00078e000e */
[----:B------:R-:W-:Y:S05]  /*1f550*/  WARPSYNC.COLLECTIVE R15, `(.L_x_959) ;  /* 0x000000000f087348 */ /* 0x000fea0003c00000 */
[----:B------:R0:W1:Y:S02]  /*1f560*/  SHFL.IDX P6, R14, R13, R12, R11 ;  /* 0x0000000c0d0e7389 */ /* 0x00006400000c000b */
[----:B01----:R-:W-:Y:S01]  /*1f570*/  ENDCOLLECTIVE ;  /* 0x000000000000791b */ /* 0x003fe20003800000 */
.L_x_959:
[----:B------:R-:W-:Y:S01]  /*1f580*/  ISETP.GE.AND P3, PT, R3, R6, PT ;  /* 0x000000060300720c */ /* 0x000fe20003f66270 */
[----:B------:R-:W-:Y:S02]  /*1f590*/  IMAD.MOV.U32 R13, RZ, RZ, R5 ;  /* 0x000000ffff0d7224 */ /* 0x000fe400078e0005 */
[----:B------:R-:W-:-:S10]  /*1f5a0*/  IMAD.MOV.U32 R12, RZ, RZ, 0x7 ;  /* 0x00000007ff0c7424 */ /* 0x000fd400078e00ff */
[----:B------:R-:W-:-:S04]  /*1f5b0*/  @!P3 LEA R14, P2, R31, R14, 0x1 ;  /* 0x0000000e1f0eb211 */ /* 0x000fc800078408ff */
[----:B------:R-:W-:Y:S01]  /*1f5c0*/  @!P3 IADD3.X R7, RZ, R2, RZ, P2, !PT ;  /* 0x00000002ff07b210 */ /* 0x000fe200017fe4ff */
[----:B------:R-:W-:-:S08]  /*1f5d0*/  @!P3 IMAD.MOV.U32 R2, RZ, RZ, R14 ;  /* 0x000000ffff02b224 */ /* 0x000fd000078e000e */
[----:B------:R-:W-:Y:S05]  /*1f5e0*/  WARPSYNC.COLLECTIVE R15, `(.L_x_960) ;  /* 0x000000000f087348 */ /* 0x000fea0003c00000 */
[----:B------:R0:W1:Y:S02]  /*1f5f0*/  SHFL.IDX P6, R14, R13, R12, R11 ;  /* 0x0000000c0d0e7389 */ /* 0x00006400000c000b */
[----:B01----:R-:W-:Y:S01]  /*1f600*/  ENDCOLLECTIVE ;  /* 0x000000000000791b */ /* 0x003fe20003800000 */
.L_x_960:
        /* <DEDUP_REMOVED lines=11> */
.L_x_961:
[----:B------:R-:W-:Y:S05]  /*1f6c0*/  BRA `(.L_x_962) ;  /* 0xffffff9c00087947 */ /* 0x000fea000383ffff */
.L_x_761:
[----:B0-----:R0:W1:Y:S02]  /*1f6d0*/  SYNCS.PHASECHK.TRANS64.TRYWAIT P0, [R22+URZ+0x28820], R3 ;  /* 0x02882003160075a7 */ /* 0x001064000800017f */
[----:B-1----:R-:W-:Y:S05]  /*1f6e0*/  @!P0 NANOSLEEP.SYNCS 0x989680 ;  /* 0x009896800000895d */ /* 0x002fea0003900000 */
[----:B------:R-:W1:Y:S02]  /*1f6f0*/  @!P0 SYNCS.PHASECHK.TRANS64 P0, [R22+URZ+0x28820], R3 ;  /* 0x02882003160085a7 */ /* 0x000e64000800007f */
[----:B-1----:R-:W-:Y:S05]  /*1f700*/  @!P0 BRA `(.L_x_761) ;  /* 0xfffffffc00f08947 */ /* 0x002fea000383ffff */
[----:B------:R-:W-:Y:S05]  /*1f710*/  BRA `(.L_x_963) ;  /* 0xffffff9c00807947 */ /* 0x000fea000383ffff */
.L_x_766:
[----:B0-----:R0:W1:Y:S02]  /*1f720*/  SYNCS.PHASECHK.TRANS64.TRYWAIT P0, [R6+URZ+0x28840], R3 ;  /* 0x02884003060075a7 */ /* 0x001064000800017f */
[----:B-1----:R-:W-:Y:S05]  /*1f730*/  @!P0 NANOSLEEP.SYNCS 0x989680 ;  /* 0x009896800000895d */ /* 0x002fea0003900000 */
[----:B------:R-:W1:Y:S02]  /*1f740*/  @!P0 SYNCS.PHASECHK.TRANS64 P0, [R6+URZ+0x28840], R3 ;  /* 0x02884003060085a7 */ /* 0x000e64000800007f */
[----:B-1----:R-:W-:Y:S05]  /*1f750*/  @!P0 BRA `(.L_x_766) ;  /* 0xfffffffc00f08947 */ /* 0x002fea000383ffff */
[----:B------:R-:W-:Y:S05]  /*1f760*/  BRA `(.L_x_964) ;  /* 0xffffffa000487947 */ /* 0x000fea000383ffff */
.L_x_767:
[----:B------:R-:W-:Y:S01]  /*1f770*/  BSSY B1, `(.L_x_965) ;  /* 0x0000008000017945 */ /* 0x000fe20003800000 */
[----:B------:R-:W-:Y:S02]  /*1f780*/  IMAD.MOV.U32 R13, RZ, RZ, R9 ;  /* 0x000000ffff0d7224 */ /* 0x000fe400078e0009 */
[----:B------:R-:W-:Y:S02]  /*1f790*/  IMAD.MOV.U32 R12, RZ, RZ, RZ ;  /* 0x000000ffff0c7224 */ /* 0x000fe400078e00ff */
[----:B------:R-:W-:Y:S02]  /*1f7a0*/  IMAD.MOV.U32 R11, RZ, RZ, 0x181f ;  /* 0x0000181fff0b7424 */ /* 0x000fe400078e00ff */
[----:B------:R-:W-:-:S07]  /*1f7b0*/  IMAD.MOV.U32 R15, RZ, RZ, -0x1 ;  /* 0xffffffffff0f7424 */ /* 0x000fce00078e00ff */
[----:B--2---:R-:W-:Y:S05]  /*1f7c0*/  WARPSYNC.COLLECTIVE R15, `(.L_x_966) ;  /* 0x000000000f087348 */ /* 0x004fea0003c00000 */
[----:B--2---:R0:W1:Y:S02]  /*1f7d0*/  SHFL.IDX P6, R14, R13, R12, R11 ;  /* 0x0000000c0d0e7389 */ /* 0x00406400000c000b */
[----:B01----:R-:W-:Y:S01]  /*1f7e0*/  ENDCOLLECTIVE ;  /* 0x000000000000791b */ /* 0x003fe20003800000 */
.L_x_966:
[----:B------:R-:W-:Y:S05]  /*1f7f0*/  BSYNC B1 ;  /* 0x0000000000017941 */ /* 0x000fea0003800000 */
.L_x_965:
[----:B------:R-:W-:Y:S01]  /*1f800*/  IMAD.MOV.U32 R13, RZ, RZ, R7 ;  /* 0x000000ffff0d7224 */ /* 0x000fe200078e0007 */
[----:B------:R-:W-:Y:S01]  /*1f810*/  MOV R12, RZ ;  /* 0x000000ff000c7202 */ /* 0x000fe20000000f00 */
[----:B------:R-:W-:Y:S02]  /*1f820*/  IMAD.MOV.U32 R11, RZ, RZ, 0x181f ;  /* 0x0000181fff0b7424 */ /* 0x000fe400078e00ff */
[----:B------:R-:W-:Y:S02]  /*1f830*/  IMAD.MOV.U32 R15, RZ, RZ, -0x1 ;  /* 0xffffffffff0f7424 */ /* 0x000fe400078e00ff */
[----:B------:R-:W-:Y:S02]  /*1f840*/  IMAD.MOV.U32 R3, RZ, RZ, R14 ;  /* 0x000000ffff037224 */ /* 0x000fe400078e000e */
[----:B------:R-:W-:-:S07]  /*1f850*/  IMAD.SHL.U32 R5, R31, 0x2, RZ ;  /* 0x000000021f057824 */ /* 0x000fce00078e00ff */
[----:B------:R-:W-:Y:S05]  /*1f860*/  WARPSYNC.COLLECTIVE R15, `(.L_x_967) ;  /* 0x000000000f087348 */ /* 0x000fea0003c00000 */
[----:B------:R0:W1:Y:S02]  /*1f870*/  SHFL.IDX P6, R14, R13, R12, R11 ;  /* 0x0000000c0d0e7389 */ /* 0x00006400000c000b */
[----:B01----:R-:W-:Y:S01]  /*1f880*/  ENDCOLLECTIVE ;  /* 0x000000000000791b */ /* 0x003fe20003800000 */
.L_x_967:
[----:B------:R-:W-:Y:S02]  /*1f890*/  IMAD R8, R8, 0x2, R22 ;  /* 0x0000000208087824 */ /* 0x000fe400078e0216 */
[----:B------:R-:W-:Y:S02]  /*1f8a0*/  IMAD.MOV.U32 R13, RZ, RZ, R9 ;  /* 0x000000ffff0d7224 */ /* 0x000fe400078e0009 */
[----:B------:R-:W-:Y:S02]  /*1f8b0*/  IMAD.MOV.U32 R12, RZ, RZ, 0x1 ;  /* 0x00000001ff0c7424 */ /* 0x000fe400078e00ff */
[----:B------:R-:W-:-:S07]  /*1f8c0*/  IMAD.MOV.U32 R2, RZ, RZ, R14 ;  /* 0x000000ffff027224 */ /* 0x000fce00078e000e */
[----:B------:R-:W-:Y:S05]  /*1f8d0*/  WARPSYNC.COLLECTIVE R15, `(.L_x_968) ;  /* 0x000000000f087348 */ /* 0x000fea0003c00000 */
[----:B------:R0:W1:Y:S02]  /*1f8e0*/  SHFL.IDX P6, R14, R13, R12, R11 ;  /* 0x0000000c0d0e7389 */ /* 0x00006400000c000b */
[----:B01----:R-:W-:Y:S01]  /*1f8f0*/  ENDCOLLECTIVE ;  /* 0x000000000000791b */ /* 0x003fe20003800000 */
.L_x_968:
        /* <DEDUP_REMOVED lines=12> */
.L_x_969:
[----:B------:R-:W-:Y:S01]  /*1f9c0*/  MOV R13, R9 ;  /* 0x00000009000d7202 */ /* 0x000fe20000000f00 */
[----:B------:R-:W-:Y:S02]  /*1f9d0*/  IMAD.MOV.U32 R12, RZ, RZ, 0x2 ;  /* 0x00000002ff0c7424 */ /* 0x000fe400078e00ff */
[----:B------:R-:W-:-:S07]  /*1f9e0*/  IMAD.MOV.U32 R2, RZ, RZ, R14 ;  /* 0x000000ffff027224 */ /* 0x000fce00078e000e */
[----:B------:R-:W-:Y:S05]  /*1f9f0*/  WARPSYNC.COLLECTIVE R15, `(.L_x_970) ;  /* 0x000000000f087348 */ /* 0x000fea0003c00000 */
[----:B------:R0:W1:Y:S02]  /*1fa00*/  SHFL.IDX P6, R14, R13, R12, R11 ;  /* 0x0000000c0d0e7389 */ /* 0x00006400000c000b */
[----:B01----:R-:W-:Y:S01]  /*1fa10*/  ENDCOLLECTIVE ;  /* 0x000000000000791b */ /* 0x003fe20003800000 */
.L_x_970:
        /* <DEDUP_REMOVED lines=12> */
.L_x_971:
[----:B------:R-:W-:Y:S02]  /*1fae0*/  IMAD.MOV.U32 R13, RZ, RZ, R9 ;  /* 0x000000ffff0d7224 */ /* 0x000fe400078e0009 */
[----:B------:R-:W-:Y:S02]  /*1faf0*/  IMAD.MOV.U32 R12, RZ, RZ, 0x3 ;  /* 0x00000003ff0c7424 */ /* 0x000fe400078e00ff */
[----:B------:R-:W-:-:S07]  /*1fb00*/  IMAD.MOV.U32 R2, RZ, RZ, R14 ;  /* 0x000000ffff027224 */ /* 0x000fce00078e000e */
[----:B------:R-:W-:Y:S05]  /*1fb10*/  WARPSYNC.COLLECTIVE R15, `(.L_x_972) ;  /* 0x000000000f087348 */ /* 0x000fea0003c00000 */
[----:B------:R0:W1:Y:S02]  /*1fb20*/  SHFL.IDX P6, R14, R13, R12, R11 ;  /* 0x0000000c0d0e7389 */ /* 0x00006400000c000b */
[----:B01----:R-:W-:Y:S01]  /*1fb30*/  ENDCOLLECTIVE ;  /* 0x000000000000791b */ /* 0x003fe20003800000 */
.L_x_972:
        /* <DEDUP_REMOVED lines=12> */
.L_x_973:
[----:B------:R-:W-:Y:S01]  /*1fc00*/  IMAD.MOV.U32 R13, RZ, RZ, R9 ;  /* 0x000000ffff0d7224 */ /* 0x000fe200078e0009 */
[----:B------:R-:W-:Y:S01]  /*1fc10*/  MOV R12, 0x4 ;  /* 0x00000004000c7802 */ /* 0x000fe20000000f00 */
[----:B------:R-:W-:-:S07]  /*1fc20*/  IMAD.MOV.U32 R2, RZ, RZ, R14 ;  /* 0x000000ffff027224 */ /* 0x000fce00078e000e */
[----:B------:R-:W-:Y:S05]  /*1fc30*/  WARPSYNC.COLLECTIVE R15, `(.L_x_974) ;  /* 0x000000000f087348 */ /* 0x000fea0003c00000 */
[----:B------:R0:W1:Y:S02]  /*1fc40*/  SHFL.IDX P6, R14, R13, R12, R11 ;  /* 0x0000000c0d0e7389 */ /* 0x00006400000c000b */
[----:B01----:R-:W-:Y:S01]  /*1fc50*/  ENDCOLLECTIVE ;  /* 0x000000000000791b */ /* 0x003fe20003800000 */
.L_x_974:
        /* <DEDUP_REMOVED lines=12> */
.L_x_975:
[----:B------:R-:W-:Y:S02]  /*1fd20*/  IMAD.MOV.U32 R13, RZ, RZ, R9 ;  /* 0x000000ffff0d7224 */ /* 0x000fe400078e0009 */
[----:B------:R-:W-:Y:S02]  /*1fd30*/  IMAD.MOV.U32 R12, RZ, RZ, 0x5 ;  /* 0x00000005ff0c7424 */ /* 0x000fe400078e00ff */
[----:B------:R-:W-:-:S07]  /*1fd40*/  IMAD.MOV.U32 R2, RZ, RZ, R14 ;  /* 0x000000ffff027224 */ /* 0x000fce00078e000e */
[----:B------:R-:W-:Y:S05]  /*1fd50*/  WARPSYNC.COLLECTIVE R15, `(.L_x_976) ;  /* 0x000000000f087348 */ /* 0x000fea0003c00000 */
[----:B------:R0:W1:Y:S02]  /*1fd60*/  SHFL.IDX P6, R14, R13, R12, R11 ;  /* 0x0000000c0d0e7389 */ /* 0x00006400000c000b */
[----:B01----:R-:W-:Y:S01]  /*1fd70*/  ENDCOLLECTIVE ;  /* 0x000000000000791b */ /* 0x003fe20003800000 */
.L_x_976:
        /* <DEDUP_REMOVED lines=12> */
.L_x_977:
[----:B------:R-:W-:Y:S02]  /*1fe40*/  IMAD.MOV.U32 R13, RZ, RZ, R9 ;  /* 0x000000ffff0d7224 */ /* 0x000fe400078e0009 */
[----:B------:R-:W-:Y:S02]  /*1fe50*/  IMAD.MOV.U32 R12, RZ, RZ, 0x6 ;  /* 0x00000006ff0c7424 */ /* 0x000fe400078e00ff */
[----:B------:R-:W-:-:S07]  /*1fe60*/  IMAD.MOV.U32 R2, RZ, RZ, R14 ;  /* 0x000000ffff027224 */ /* 0x000fce00078e000e */
[----:B------:R-:W-:Y:S05]  /*1fe70*/  WARPSYNC.COLLECTIVE R15, `(.L_x_978) ;  /* 0x000000000f087348 */ /* 0x000fea0003c00000 */
[----:B------:R0:W1:Y:S02]  /*1fe80*/  SHFL.IDX P6, R14, R13, R12, R11 ;  /* 0x0000000c0d0e7389 */ /* 0x00006400000c000b */
[----:B01----:R-:W-:Y:S01]  /*1fe90*/  ENDCOLLECTIVE ;  /* 0x000000000000791b */ /* 0x003fe20003800000 */
.L_x_978:
        /* <DEDUP_REMOVED lines=8> */
[----:B0-----:R-:W-:-:S07]  /*1ff20*/  MOV R3, R14 ;  /* 0x0000000e00037202 */ /* 0x001fce0000000f00 */
[----:B------:R-:W-:Y:S05]  /*1ff30*/  WARPSYNC.COLLECTIVE R15, `(.L_x_979) ;  /* 0x000000000f087348 */ /* 0x000fea0003c00000 */
[----:B------:R0:W1:Y:S02]  /*1ff40*/  SHFL.IDX P6, R14, R13, R12, R11 ;  /* 0x0000000c0d0e7389 */ /* 0x00006400000c000b */
[----:B01----:R-:W-:Y:S01]  /*1ff50*/  ENDCOLLECTIVE ;  /* 0x000000000000791b */ /* 0x003fe20003800000 */
.L_x_979:
[----:B------:R-:W-:Y:S02]  /*1ff60*/  IMAD.MOV.U32 R13, RZ, RZ, R9 ;  /* 0x000000ffff0d7224 */ /* 0x000fe400078e0009 */
[----:B------:R-:W-:Y:S02]  /*1ff70*/  IMAD.MOV.U32 R12, RZ, RZ, 0x7 ;  /* 0x00000007ff0c7424 */ /* 0x000fe400078e00ff */
[----:B------:R-:W-:-:S07]  /*1ff80*/  IMAD.MOV.U32 R2, RZ, RZ, R14 ;  /* 0x000000ffff027224 */ /* 0x000fce00078e000e */
[----:B------:R-:W-:Y:S05]  /*1ff90*/  WARPSYNC.COLLECTIVE R15, `(.L_x_980) ;  /* 0x000000000f087348 */ /* 0x000fea0003c00000 */
[----:B------:R0:W1:Y:S02]  /*1ffa0*/  SHFL.IDX P6, R14, R13, R12, R11 ;  /* 0x0000000c0d0e7389 */ /* 0x00006400000c000b */
[----:B01----:R-:W-:Y:S01]  /*1ffb0*/  ENDCOLLECTIVE ;  /* 0x000000000000791b */ /* 0x003fe20003800000 */
.L_x_980:
        /* <DEDUP_REMOVED lines=12> */
.L_x_981:
[----:B------:R-:W-:Y:S01]  /*20080*/  IMAD.MOV.U32 R2, RZ, RZ, R14 ;  /* 0x000000ffff027224 */ /* 0x000fe200078e000e */
[----:B------:R-:W-:Y:S06]  /*20090*/  BRA `(.L_x_982) ;  /* 0xffffff9c00187947 */ /* 0x000fec000383ffff */
.L_x_772:
[----:B-1----:R1:W3:Y:S02]  /*200a0*/  SYNCS.PHASECHK.TRANS64.TRYWAIT P0, [R6+URZ+0x28860], R3 ;  /* 0x02886003060075a7 */ /* 0x0022e4000800017f */
[----:B---3--:R-:W-:Y:S05]  /*200b0*/  @!P0 NANOSLEEP.SYNCS 0x989680 ;  /* 0x009896800000895d */ /* 0x008fea0003900000 */
[----:B------:R-:W3:Y:S02]  /*200c0*/  @!P0 SYNCS.PHASECHK.TRANS64 P0, [R6+URZ+0x28860], R3 ;  /* 0x02886003060085a7 */ /* 0x000ee4000800007f */
[----:B---3--:R-:W-:Y:S05]  /*200d0*/  @!P0 BRA `(.L_x_772) ;  /* 0xfffffffc00f08947 */ /* 0x008fea000383ffff */
[----:B------:R-:W-:Y:S05]  /*200e0*/  BRA `(.L_x_983) ;  /* 0xffffff9c00747947 */ /* 0x000fea000383ffff */
.L_x_773:
        /* <DEDUP_REMOVED lines=8> */
.L_x_985:
[----:B------:R-:W-:Y:S05]  /*20170*/  BSYNC B1 ;  /* 0x0000000000017941 */ /* 0x000fea0003800000 */
.L_x_984:
[----:B------:R-:W-:Y:S01]  /*20180*/  IMAD.MOV.U32 R13, RZ, RZ, R23 ;  /* 0x000000ffff0d7224 */ /* 0x000fe200078e0017 */
        /* <DEDUP_REMOVED lines=8> */
.L_x_986:
[----:B------:R-:W-:Y:S02]  /*20210*/  IMAD.MOV.U32 R13, RZ, RZ, R24 ;  /* 0x000000ffff0d7224 */ /* 0x000fe400078e0018 */
[----:B------:R-:W-:Y:S02]  /*20220*/  IMAD.MOV.U32 R12, RZ, RZ, 0x1 ;  /* 0x00000001ff0c7424 */ /* 0x000fe400078e00ff */
[----:B------:R-:W-:-:S07]  /*20230*/  IMAD.MOV.U32 R2, RZ, RZ, R14 ;  /* 0x000000ffff027224 */ /* 0x000fce00078e000e */
[----:B------:R-:W-:Y:S05]  /*20240*/  WARPSYNC.COLLECTIVE R15, `(.L_x_987) ;  /* 0x000000000f087348 */ /* 0x000fea0003c00000 */
[----:B------:R0:W1:Y:S02]  /*20250*/  SHFL.IDX P6, R14, R13, R12, R11 ;  /* 0x0000000c0d0e7389 */ /* 0x00006400000c000b */
[----:B01----:R-:W-:Y:S01]  /*20260*/  ENDCOLLECTIVE ;  /* 0x000000000000791b */ /* 0x003fe20003800000 */
.L_x_987:
        /* <DEDUP_REMOVED lines=14> */
.L_x_988:
[----:B------:R-:W-:Y:S02]  /*20350*/  IMAD.MOV.U32 R13, RZ, RZ, R24 ;  /* 0x000000ffff0d7224 */ /* 0x000fe400078e0018 */
[----:B------:R-:W-:Y:S02]  /*20360*/  IMAD.MOV.U32 R12, RZ, RZ, 0x2 ;  /* 0x00000002ff0c7424 */ /* 0x000fe400078e00ff */
[----:B------:R-:W-:-:S07]  /*20370*/  IMAD.MOV.U32 R2, RZ, RZ, R14 ;  /* 0x000000ffff027224 */ /* 0x000fce00078e000e */
[----:B------:R-:W-:Y:S05]  /*20380*/  WARPSYNC.COLLECTIVE R15, `(.L_x_989) ;  /* 0x000000000f087348 */ /* 0x000fea0003c00000 */
[----:B------:R0:W1:Y:S02]  /*20390*/  SHFL.IDX P6, R14, R13, R12, R11 ;  /* 0x0000000c0d0e7389 */ /* 0x00006400000c000b */
[----:B01----:R-:W-:Y:S01]  /*203a0*/  ENDCOLLECTIVE ;  /* 0x000000000000791b */ /* 0x003fe20003800000 */
.L_x_989:
        /* <DEDUP_REMOVED lines=14> */
.L_x_990:
[----:B------:R-:W-:Y:S02]  /*20490*/  IMAD.MOV.U32 R13, RZ, RZ, R24 ;  /* 0x000000ffff0d7224 */ /* 0x000fe400078e0018 */
[----:B------:R-:W-:Y:S02]  /*204a0*/  IMAD.MOV.U32 R12, RZ, RZ, 0x3 ;  /* 0x00000003ff0c7424 */ /* 0x000fe400078e00ff */
[----:B------:R-:W-:-:S07]  /*204b0*/  IMAD.MOV.U32 R2, RZ, RZ, R14 ;  /* 0x000000ffff027224 */ /* 0x000fce00078e000e */
[----:B------:R-:W-:Y:S05]  /*204c0*/  WARPSYNC.COLLECTIVE R15, `(.L_x_991) ;  /* 0x000000000f087348 */ /* 0x000fea0003c00000 */
[----:B------:R0:W1:Y:S02]  /*204d0*/  SHFL.IDX P6, R14, R13, R12, R11 ;  /* 0x0000000c0d0e7389 */ /* 0x00006400000c000b */
[----:B01----:R-:W-:Y:S01]  /*204e0*/  ENDCOLLECTIVE ;  /* 0x000000000000791b */ /* 0x003fe20003800000 */
.L_x_991:
        /* <DEDUP_REMOVED lines=14> */
.L_x_992:
[----:B------:R-:W-:Y:S01]  /*205d0*/  MOV R13, R24 ;  /* 0x00000018000d7202 */ /* 0x000fe20000000f00 */
[----:B------:R-:W-:Y:S02]  /*205e0*/  IMAD.MOV.U32 R12, RZ, RZ, 0x4 ;  /* 0x00000004ff0c7424 */ /* 0x000fe400078e00ff */
[----:B------:R-:W-:-:S07]  /*205f0*/  IMAD.MOV.U32 R2, RZ, RZ, R14 ;  /* 0x000000ffff027224 */ /* 0x000fce00078e000e */
[----:B------:R-:W-:Y:S05]  /*20600*/  WARPSYNC.COLLECTIVE R15, `(.L_x_993) ;  /* 0x000000000f087348 */ /* 0x000fea0003c00000 */
[----:B------:R0:W1:Y:S02]  /*20610*/  SHFL.IDX P6, R14, R13, R12, R11 ;  /* 0x0000000c0d0e7389 */ /* 0x00006400000c000b */
[----:B01----:R-:W-:Y:S01]  /*20620*/  ENDCOLLECTIVE ;  /* 0x000000000000791b */ /* 0x003fe20003800000 */
.L_x_993:
        /* <DEDUP_REMOVED lines=14> */
.L_x_994:
[----:B------:R-:W-:Y:S02]  /*20710*/  IMAD.MOV.U32 R13, RZ, RZ, R24 ;  /* 0x000000ffff0d7224 */ /* 0x000fe400078e0018 */
[----:B------:R-:W-:Y:S02]  /*20720*/  IMAD.MOV.U32 R12, RZ, RZ, 0x5 ;  /* 0x00000005ff0c7424 */ /* 0x000fe400078e00ff */
[----:B------:R-:W-:-:S07]  /*20730*/  IMAD.MOV.U32 R2, RZ, RZ, R14 ;  /* 0x000000ffff027224 */ /* 0x000fce00078e000e */
[----:B------:R-:W-:Y:S05]  /*20740*/  WARPSYNC.COLLECTIVE R15, `(.L_x_995) ;  /* 0x000000000f087348 */ /* 0x000fea0003c00000 */
[----:B------:R0:W1:Y:S02]  /*20750*/  SHFL.IDX P6, R14, R13, R12, R11 ;  /* 0x0000000c0d0e7389 */ /* 0x00006400000c000b */
[----:B01----:R-:W-:Y:S01]  /*20760*/  ENDCOLLECTIVE ;  /* 0x000000000000791b */ /* 0x003fe20003800000 */
.L_x_995:
        /* <DEDUP_REMOVED lines=14> */
.L_x_996:
[----:B------:R-:W-:Y:S01]  /*20850*/  IMAD.MOV.U32 R13, RZ, RZ, R24 ;  /* 0x000000ffff0d7224 */ /* 0x000fe200078e0018 */
[----:B------:R-:W-:Y:S01]  /*20860*/  MOV R12, 0x6 ;  /* 0x00000006000c7802 */ /* 0x000fe20000000f00 */
[----:B------:R-:W-:-:S07]  /*20870*/  IMAD.MOV.U32 R2, RZ, RZ, R14 ;  /* 0x000000ffff027224 */ /* 0x000fce00078e000e */
[----:B------:R-:W-:Y:S05]  /*20880*/  WARPSYNC.COLLECTIVE R15, `(.L_x_997) ;  /* 0x000000000f087348 */ /* 0x000fea0003c00000 */
[----:B------:R0:W1:Y:S02]  /*20890*/  SHFL.IDX P6, R14, R13, R12, R11 ;  /* 0x0000000c0d0e7389 */ /* 0x00006400000c000b */
[----:B01----:R-:W-:Y:S01]  /*208a0*/  ENDCOLLECTIVE ;  /* 0x000000000000791b */ /* 0x003fe20003800000 */
.L_x_997:
        /* <DEDUP_REMOVED lines=14> */
.L_x_998:
[----:B------:R-:W-:Y:S02]  /*20990*/  IMAD.MOV.U32 R13, RZ, RZ, R24 ;  /* 0x000000ffff0d7224 */ /* 0x000fe400078e0018 */
[----:B------:R-:W-:Y:S02]  /*209a0*/  IMAD.MOV.U32 R12, RZ, RZ, 0x7 ;  /* 0x00000007ff0c7424 */ /* 0x000fe400078e00ff */
[----:B------:R-:W-:-:S07]  /*209b0*/  IMAD.MOV.U32 R2, RZ, RZ, R14 ;  /* 0x000000ffff027224 */ /* 0x000fce00078e000e */
[----:B------:R-:W-:Y:S05]  /*209c0*/  WARPSYNC.COLLECTIVE R15, `(.L_x_999) ;  /* 0x000000000f087348 */ /* 0x000fea0003c00000 */
[----:B------:R0:W1:Y:S02]  /*209d0*/  SHFL.IDX P6, R14, R13, R12, R11 ;  /* 0x0000000c0d0e7389 */ /* 0x00006400000c000b */
[----:B01----:R-:W-:Y:S01]  /*209e0*/  ENDCOLLECTIVE ;  /* 0x000000000000791b */ /* 0x003fe20003800000 */
.L_x_999:
        /* <DEDUP_REMOVED lines=13> */
.L_x_1000:
[----:B------:R-:W-:Y:S01]  /*20ac0*/  @!PT LDS RZ, [RZ] ;  /* 0x00000000fffff984 */ /* 0x000fe20000000800 */
[----:B------:R-:W-:Y:S01]  /*20ad0*/  @!PT LDS RZ, [RZ] ;  /* 0x00000000fffff984 */ /* 0x000fe20000000800 */
[----:B------:R-:W-:Y:S01]  /*20ae0*/  @!PT LDS RZ, [RZ] ;  /* 0x00000000fffff984 */ /* 0x000fe20000000800 */
[----:B------:R1:W-:Y:S01]  /*20af0*/  LDGSTS.E.BYPASS.LTC128B.128 [R7+0x7400], desc[UR42][R2.64+0x80], !P0 ;  /* 0x0740008002077fae */ /* 0x0003e2000c101d6a */
[----:B------:R-:W-:Y:S05]  /*20b00*/  BRA `(.L_x_1001) ;  /* 0xffffff9400fc7947 */ /* 0x000fea000383ffff */
.L_x_781:
[----:B0-----:R0:W1:Y:S02]  /*20b10*/  SYNCS.PHASECHK.TRANS64.TRYWAIT P0, [R0+URZ+0x28860], R3 ;  /* 0x02886003000075a7 */ /* 0x001064000800017f */
[----:B-1----:R-:W-:Y:S05]  /*20b20*/  @!P0 NANOSLEEP.SYNCS 0x989680 ;  /* 0x009896800000895d */ /* 0x002fea0003900000 */
[----:B------:R-:W1:Y:S02]  /*20b30*/  @!P0 SYNCS.PHASECHK.TRANS64 P0, [R0+URZ+0x28860], R3 ;  /* 0x02886003000085a7 */ /* 0x000e64000800007f */
[----:B-1----:R-:W-:Y:S05]  /*20b40*/  @!P0 BRA `(.L_x_781) ;  /* 0xfffffffc00f08947 */ /* 0x002fea000383ffff */
[----:B------:R-:W-:Y:S05]  /*20b50*/  BRA `(.L_x_1002) ;  /* 0xffffff9c00107947 */ /* 0x000fea000383ffff */
.L_x_782:
[----:B------:R-:W-:Y:S01]  /*20b60*/  BSSY B0, `(.L_x_1003) ;  /* 0x0000008000007945 */ /* 0x000fe20003800000 */
[----:B------:R-:W-:Y:S02]  /*20b70*/  IMAD.MOV.U32 R13, RZ, RZ, R24 ;  /* 0x000000ffff0d7224 */ /* 0x000fe400078e0018 */
[----:B------:R-:W-:Y:S02]  /*20b80*/  IMAD.MOV.U32 R12, RZ, RZ, RZ ;  /* 0x000000ffff0c7224 */ /* 0x000fe400078e00ff */
[----:B------:R-:W-:Y:S02]  /*20b90*/  IMAD.MOV.U32 R11, RZ, RZ, 0x181f ;  /* 0x0000181fff0b7424 */ /* 0x000fe400078e00ff */
[----:B------:R-:W-:-:S07]  /*20ba0*/  IMAD.MOV.U32 R15, RZ, RZ, -0x1 ;  /* 0xffffffffff0f7424 */ /* 0x000fce00078e00ff */
[----:B0-2---:R-:W-:Y:S05]  /*20bb0*/  WARPSYNC.COLLECTIVE R15, `(.L_x_1004) ;  /* 0x000000000f087348 */ /* 0x005fea0003c00000 */
[----:B--2---:R1:W2:Y:S02]  /*20bc0*/  SHFL.IDX P6, R14, R13, R12, R11 ;  /* 0x0000000c0d0e7389 */ /* 0x0042a400000c000b */
[----:B012---:R-:W-:Y:S01]  /*20bd0*/  ENDCOLLECTIVE ;  /* 0x000000000000791b */ /* 0x007fe20003800000 */
.L_x_1004:
[----:B------:R-:W-:Y:S05]  /*20be0*/  BSYNC B0 ;  /* 0x0000000000007941 */ /* 0x000fea0003800000 */
.L_x_1003:
[----:B------:R-:W-:Y:S01]  /*20bf0*/  IMAD.MOV.U32 R13, RZ, RZ, R23 ;  /* 0x000000ffff0d7224 */ /* 0x000fe200078e0017 */
[----:B------:R-:W-:Y:S01]  /*20c00*/  MOV R3, R14 ;  /* 0x0000000e00037202 */ /* 0x000fe20000000f00 */
[----:B------:R-:W-:Y:S02]  /*20c10*/  IMAD.MOV.U32 R12, RZ, RZ, RZ ;  /* 0x000000ffff0c7224 */ /* 0x000fe400078e00ff */
[----:B------:R-:W-:Y:S02]  /*20c20*/  IMAD.MOV.U32 R11, RZ, RZ, 0x181f ;  /* 0x0000181fff0b7424 */ /* 0x000fe400078e00ff */
[----:B------:R-:W-:Y:S02]  /*20c30*/  IMAD.MOV.U32 R15, RZ, RZ, -0x1 ;  /* 0xffffffffff0f7424 */ /* 0x000fe400078e00ff */
[----:B------:R-:W-:Y:S02]  /*20c40*/  IMAD.SHL.U32 R5, R31, 0x2, RZ ;  /* 0x000000021f057824 */ /* 0x000fe400078e00ff */
[----:B------:R-:W-:-:S07]  /*20c50*/  IMAD R4, R9, 0x2, R22 ;  /* 0x0000000209047824 */ /* 0x000fce00078e0216 */
[----:B------:R-:W-:Y:S05]  /*20c60*/  WARPSYNC.COLLECTIVE R15, `(.L_x_1005) ;  /* 0x000000000f087348 */ /* 0x000fea0003c00000 */
[----:B------:R0:W1:Y:S02]  /*20c70*/  SHFL.IDX P6, R14, R13, R12, R11 ;  /* 0x0000000c0d0e7389 */ /* 0x00006400000c000b */
[----:B01----:R-:W-:Y:S01]  /*20c80*/  ENDCOLLECTIVE ;  /* 0x000000000000791b */ /* 0x003fe20003800000 */
.L_x_1005:
[----:B------:R-:W-:Y:S02]  /*20c90*/  ULDC UR4, c[0x0][0x2f4] ;  /* 0x0000bd0000047ab9 */ /* 0x000fe40000000800 */
        /* <DEDUP_REMOVED lines=10> */
.L_x_1006:
        /* <DEDUP_REMOVED lines=13> */
.L_x_1007:
[----:B------:R-:W-:Y:S02]  /*20e10*/  IMAD.MOV.U32 R13, RZ, RZ, R24 ;  /* 0x000000ffff0d7224 */ /* 0x000fe400078e0018 */
[----:B------:R-:W-:Y:S02]  /*20e20*/  IMAD.MOV.U32 R12, RZ, RZ, 0x2 ;  /* 0x00000002ff0c7424 */ /* 0x000fe400078e00ff */
[----:B------:R-:W-:-:S07]  /*20e30*/  IMAD.MOV.U32 R10, RZ, RZ, R14 ;  /* 0x000000ffff0a7224 */ /* 0x000fce00078e000e */
[----:B------:R-:W-:Y:S05]  /*20e40*/  WARPSYNC.COLLECTIVE R15, `(.L_x_1008) ;  /* 0x000000000f087348 */ /* 0x000fea0003c00000 */
[----:B------:R0:W1:Y:S02]  /*20e50*/  SHFL.IDX P6, R14, R13, R12, R11 ;  /* 0x0000000c0d0e7389 */ /* 0x00006400000c000b */
[----:B01----:R-:W-:Y:S01]  /*20e60*/  ENDCOLLECTIVE ;  /* 0x000000000000791b */ /* 0x003fe20003800000 */
.L_x_1008:
[----:B------:R-:W-:-:S04]  /*20e70*/  IADD3 R2, P2, R10, R5, RZ ;  /* 0x000000050a027210 */ /* 0x000fc80007f5e0ff */
[----:B------:R-:W-:-:S05]  /*20e80*/  IADD3.X R3, RZ, R7, RZ, P2, !PT ;  /* 0x00000007ff037210 */ /* 0x000fca00017fe4ff */
        /* <DEDUP_REMOVED lines=12> */
.L_x_1009:
[----:B------:R-:W-:Y:S02]  /*20f50*/  IMAD.MOV.U32 R13, RZ, RZ, R24 ;  /* 0x000000ffff0d7224 */ /* 0x000fe400078e0018 */
[----:B------:R-:W-:Y:S01]  /*20f60*/  IMAD.MOV.U32 R12, RZ, RZ, 0x3 ;  /* 0x00000003ff0c7424 */ /* 0x000fe200078e00ff */
[----:B------:R-:W-:-:S13]  /*20f70*/  IADD3 R2, P2, R14, R5, RZ ;  /* 0x000000050e027210 */ /* 0x000fda0007f5e0ff */
[----:B------:R-:W-:Y:S05]  /*20f80*/  WARPSYNC.COLLECTIVE R15, `(.L_x_1010) ;  /* 0x000000000f087348 */ /* 0x000fea0003c00000 */
[----:B------:R0:W1:Y:S02]  /*20f90*/  SHFL.IDX P6, R14, R13, R12, R11 ;  /* 0x0000000c0d0e7389 */ /* 0x00006400000c000b */
[----:B01----:R-:W-:Y:S01]  /*20fa0*/  ENDCOLLECTIVE ;  /* 0x000000000000791b */ /* 0x003fe20003800000 */
.L_x_1010:
        /* <DEDUP_REMOVED lines=13> */
.L_x_1011:
[----:B------:R-:W-:Y:S02]  /*21080*/  IMAD.MOV.U32 R13, RZ, RZ, R24 ;  /* 0x000000ffff0d7224 */ /* 0x000fe400078e0018 */
[----:B------:R-:W-:Y:S01]  /*21090*/  IMAD.MOV.U32 R12, RZ, RZ, 0x4 ;  /* 0x00000004ff0c7424 */ /* 0x000fe200078e00ff */
[----:B------:R-:W-:-:S13]  /*210a0*/  IADD3 R2, P2, R14, R5, RZ ;  /* 0x000000050e027210 */ /* 0x000fda0007f5e0ff */
[----:B------:R-:W-:Y:S05]  /*210b0*/  WARPSYNC.COLLECTIVE R15, `(.L_x_1012) ;  /* 0x000000000f087348 */ /* 0x000fea0003c00000 */
[----:B------:R0:W1:Y:S02]  /*210c0*/  SHFL.IDX P6, R14, R13, R12, R11 ;  /* 0x0000000c0d0e7389 */ /* 0x00006400000c000b */
[----:B01----:R-:W-:Y:S01]  /*210d0*/  ENDCOLLECTIVE ;  /* 0x000000000000791b */ /* 0x003fe20003800000 */
.L_x_1012:
        /* <DEDUP_REMOVED lines=8> */
[----:B------:R-:W-:Y:S01]  /*21160*/  IMAD.MOV.U32 R13, RZ, RZ, R23 ;  /* 0x000000ffff0d7224 */ /* 0x000fe200078e0017 */
[----:B------:R-:W-:-:S11]  /*21170*/  MOV R8, R14 ;  /* 0x0000000e00087202 */ /* 0x000fd60000000f00 */
[----:B0-----:R-:W-:Y:S05]  /*21180*/  WARPSYNC.COLLECTIVE R15, `(.L_x_1013) ;  /* 0x000000000f087348 */ /* 0x001fea0003c00000 */
[----:B------:R1:W2:Y:S02]  /*21190*/  SHFL.IDX P6, R14, R13, R12, R11 ;  /* 0x0000000c0d0e7389 */ /* 0x0002a400000c000b */
[----:B012---:R-:W-:Y:S01]  /*211a0*/  ENDCOLLECTIVE ;  /* 0x000000000000791b */ /* 0x007fe20003800000 */
.L_x_1013:
[----:B------:R-:W-:Y:S02]  /*211b0*/  IMAD.MOV.U32 R13, RZ, RZ, R24 ;  /* 0x000000ffff0d7224 */ /* 0x000fe400078e0018 */
[----:B------:R-:W-:Y:S02]  /*211c0*/  IMAD.MOV.U32 R12, RZ, RZ, 0x5 ;  /* 0x00000005ff0c7424 */ /* 0x000fe400078e00ff */
[----:B------:R-:W-:-:S07]  /*211d0*/  IMAD.MOV.U32 R10, RZ, RZ, R14 ;  /* 0x000000ffff0a7224 */ /* 0x000fce00078e000e */
[----:B------:R-:W-:Y:S05]  /*211e0*/  WARPSYNC.COLLECTIVE R15, `(.L_x_1014) ;  /* 0x000000000f087348 */ /* 0x000fea0003c00000 */
[----:B------:R0:W1:Y:S02]  /*211f0*/  SHFL.IDX P6, R14, R13, R12, R11 ;  /* 0x0000000c0d0e7389 */ /* 0x00006400000c000b */
[----:B01----:R-:W-:Y:S01]  /*21200*/  ENDCOLLECTIVE ;  /* 0x000000000000791b */ /* 0x003fe20003800000 */
.L_x_1014:
        /* <DEDUP_REMOVED lines=14> */
.L_x_1015:
[----:B------:R-:W-:Y:S02]  /*212f0*/  IMAD.MOV.U32 R13, RZ, RZ, R24 ;  /* 0x000000ffff0d7224 */ /* 0x000fe400078e0018 */
[----:B------:R-:W-:Y:S01]  /*21300*/  IMAD.MOV.U32 R12, RZ, RZ, 0x6 ;  /* 0x00000006ff0c7424 */ /* 0x000fe200078e00ff */
[----:B------:R-:W-:-:S13]  /*21310*/  IADD3 R2, P2, R14, R5, RZ ;  /* 0x000000050e027210 */ /* 0x000fda0007f5e0ff */
[----:B------:R-:W-:Y:S05]  /*21320*/  WARPSYNC.COLLECTIVE R15, `(.L_x_1016) ;  /* 0x000000000f087348 */ /* 0x000fea0003c00000 */
[----:B------:R0:W1:Y:S02]  /*21330*/  SHFL.IDX P6, R14, R13, R12, R11 ;  /* 0x0000000c0d0e7389 */ /* 0x00006400000c000b */
[----:B01----:R-:W-:Y:S01]  /*21340*/  ENDCOLLECTIVE ;  /* 0x000000000000791b */ /* 0x003fe20003800000 */
.L_x_1016:
        /* <DEDUP_REMOVED lines=13> */
.L_x_1017:
[----:B------:R-:W-:Y:S02]  /*21420*/  IMAD.MOV.U32 R13, RZ, RZ, R24 ;  /* 0x000000ffff0d7224 */ /* 0x000fe400078e0018 */
[----:B------:R-:W-:Y:S01]  /*21430*/  IMAD.MOV.U32 R12, RZ, RZ, 0x7 ;  /* 0x00000007ff0c7424 */ /* 0x000fe200078e00ff */
[----:B------:R-:W-:-:S07]  /*21440*/  MOV R10, R14 ;  /* 0x0000000e000a7202 */ /* 0x000fce0000000f00 */
[----:B------:R-:W-:Y:S05]  /*21450*/  WARPSYNC.COLLECTIVE R15, `(.L_x_1018) ;  /* 0x000000000f087348 */ /* 0x000fea0003c00000 */
[----:B------:R0:W1:Y:S02]  /*21460*/  SHFL.IDX P6, R14, R13, R12, R11 ;  /* 0x0000000c0d0e7389 */ /* 0x00006400000c000b */
[----:B01----:R-:W-:Y:S01]  /*21470*/  ENDCOLLECTIVE ;  /* 0x000000000000791b */ /* 0x003fe20003800000 */
.L_x_1018:
        /* <DEDUP_REMOVED lines=12> */
.L_x_1019:
[----:B------:R-:W-:Y:S05]  /*21540*/  BRA `(.L_x_1020) ;  /* 0xffffff9400b07947 */ /* 0x000fea000383ffff */
.L_x_787:
[----:B------:R-:W-:Y:S01]  /*21550*/  BSSY B0, `(.L_x_1021) ;  /* 0x0000008000007945 */ /* 0x000fe20003800000 */
[----:B------:R-:W-:Y:S02]  /*21560*/  IMAD.MOV.U32 R13, RZ, RZ, R16 ;  /* 0x000000ffff0d7224 */ /* 0x000fe400078e0010 */
[----:B------:R-:W-:Y:S02]  /*21570*/  IMAD.MOV.U32 R12, RZ, RZ, RZ ;  /* 0x000000ffff0c7224 */ /* 0x000fe400078e00ff */
[----:B------:R-:W-:Y:S02]  /*21580*/  IMAD.MOV.U32 R11, RZ, RZ, 0x1f ;  /* 0x0000001fff0b7424 */ /* 0x000fe400078e00ff */
[----:B------:R-:W-:-:S07]  /*21590*/  IMAD.MOV.U32 R15, RZ, RZ, -0x1 ;  /* 0xffffffffff0f7424 */ /* 0x000fce00078e00ff */
[----:B0-----:R-:W-:Y:S05]  /*215a0*/  WARPSYNC.COLLECTIVE R15, `(.L_x_1022) ;  /* 0x000000000f087348 */ /* 0x001fea0003c00000 */
[----:B------:R1:W2:Y:S02]  /*215b0*/  SHFL.IDX P6, R14, R13, R12, R11 ;  /* 0x0000000c0d0e7389 */ /* 0x0002a400000c000b */
[----:B012---:R-:W-:Y:S01]  /*215c0*/  ENDCOLLECTIVE ;  /* 0x000000000000791b */ /* 0x007fe20003800000 */
.L_x_1022:
[----:B------:R-:W-:Y:S05]  /*215d0*/  BSYNC B0 ;  /* 0x0000000000007941 */ /* 0x000fea0003800000 */
.L_x_1021:
[----:B------:R-:W-:Y:S01]  /*215e0*/  IMAD.MOV.U32 R13, RZ, RZ, R16 ;  /* 0x000000ffff0d7224 */ /* 0x000fe200078e0010 */
[----:B------:R-:W-:Y:S01]  /*215f0*/  MOV R11, 0x1f ;  /* 0x0000001f000b7802 */ /* 0x000fe20000000f00 */
[----:B------:R-:W-:Y:S02]  /*21600*/  IMAD.MOV.U32 R12, RZ, RZ, 0x1 ;  /* 0x00000001ff0c7424 */ /* 0x000fe400078e00ff */
[----:B------:R-:W-:Y:S02]  /*21610*/  IMAD.MOV.U32 R15, RZ, RZ, -0x1 ;  /* 0xffffffffff0f7424 */ /* 0x000fe400078e00ff */
[----:B------:R-:W-:Y:S02]  /*21620*/  IMAD.IADD R7, R19, 0x1, R9 ;  /* 0x0000000113077824 */ /* 0x000fe400078e0209 */
[----:B------:R-:W-:-:S07]  /*21630*/  IMAD.MOV.U32 R0, RZ, RZ, R14 ;  /* 0x000000ffff007224 */ /* 0x000fce00078e000e */
[----:B------:R-:W-:Y:S05]  /*21640*/  WARPSYNC.COLLECTIVE R15, `(.L_x_1023) ;  /* 0x000000000f087348 */ /* 0x000fea0003c00000 */
[----:B------:R0:W1:Y:S02]  /*21650*/  SHFL.IDX P6, R14, R13, R12, R11 ;  /* 0x0000000c0d0e7389 */ /* 0x00006400000c000b */
[----:B01----:R-:W-:Y:S01]  /*21660*/  ENDCOLLECTIVE ;  /* 0x000000000000791b */ /* 0x003fe20003800000 */
.L_x_1023:
        /* <DEDUP_REMOVED lines=15> */
[----:B------:R-:W-:Y:S01]  /*21760*/  ISETP.GE.U32.AND P5, PT, R9, 0x10, PT ;  /* 0x000000100900780c */ /* 0x000fe20003fa6070 */
[----:B--2---:R-:W-:Y:S02]  /*21770*/  @!P1 IMAD.MOV.U32 R7, RZ, RZ, R6 ;  /* 0x000000ffff079224 */ /* 0x004fe400078e0006 */
[----:B------:R-:W-:-:S02]  /*21780*/  IMAD.MOV.U32 R6, RZ, RZ, RZ ;  /* 0x000000ffff067224 */ /* 0x000fc400078e00ff */
[----:B---3--:R-:W-:Y:S01]  /*21790*/  @!P1 IMAD.MOV.U32 R4, RZ, RZ, R5 ;  /* 0x000000ffff049224 */ /* 0x008fe200078e0005 */
[----:B------:R-:W-:-:S03]  /*217a0*/  ISETP.NE.AND P1, PT, R9, RZ, PT ;  /* 0x000000ff0900720c */ /* 0x000fc60003f25270 */
[----:B------:R-:W-:-:S10]  /*217b0*/  IMAD R13, R4, R7, RZ ;  /* 0x00000007040d7224 */ /* 0x000fd400078e02ff */
[----:B------:R-:W-:Y:S05]  /*217c0*/  WARPSYNC.COLLECTIVE R15, `(.L_x_1024) ;  /* 0x000000000f087348 */ /* 0x000fea0003c00000 */
[----:B------:R0:W1:Y:S02]  /*217d0*/  SHFL.UP P6, R14, R13, R12, R11 ;  /* 0x0400000c0d0e7389 */ /* 0x00006400000c000b */
[----:B01----:R-:W-:Y:S01]  /*217e0*/  ENDCOLLECTIVE ;  /* 0x000000000000791b */ /* 0x003fe20003800000 */
.L_x_1024:
[----:B------:R-:W-:Y:S01]  /*217f0*/  IMAD.MOV.U32 R12, RZ, RZ, 0x2 ;  /* 0x00000002ff0c7424 */ /* 0x000fe200078e00ff */
[----:B------:R-:W-:-:S05]  /*21800*/  SEL R14, R14, RZ, P1 ;  /* 0x000000ff0e0e7207 */ /* 0x000fca0000800000 */
[----:B------:R-:W-:-:S04]  /*21810*/  IMAD.IADD R5, R13, 0x1, R14 ;  /* 0x000000010d057824 */ /* 0x000fc800078e020e */
[----:B------:R-:W-:-:S07]  /*21820*/  IMAD.MOV.U32 R13, RZ, RZ, R5 ;  /* 0x000000ffff0d7224 */ /* 0x000fce00078e0005 */
[----:B------:R-:W-:Y:S05]  /*21830*/  WARPSYNC.COLLECTIVE R15, `(.L_x_1025) ;  /* 0x000000000f087348 */ /* 0x000fea0003c00000 */
[----:B------:R0:W1:Y:S02]  /*21840*/  SHFL.UP P6, R14, R13, R12, R11 ;  /* 0x0400000c0d0e7389 */ /* 0x00006400000c000b */
[----:B01----:R-:W-:Y:S01]  /*21850*/  ENDCOLLECTIVE ;  /* 0x000000000000791b */ /* 0x003fe20003800000 */
.L_x_1025:
[----:B------:R-:W-:Y:S01]  /*21860*/  IMAD.MOV.U32 R12, RZ, RZ, 0x4 ;  /* 0x00000004ff0c7424 */ /* 0x000fe200078e00ff */
[----:B------:R-:W-:-:S05]  /*21870*/  SEL R2, R14, RZ, P2 ;  /* 0x000000ff0e027207 */ /* 0x000fca0001000000 */
[----:B------:R-:W-:-:S05]  /*21880*/  IMAD.IADD R2, R5, 0x1, R2 ;  /* 0x0000000105027824 */ /* 0x000fca00078e0202 */
[----:B------:R-:W-:-:S07]  /*21890*/  MOV R13, R2 ;  /* 0x00000002000d7202 */ /* 0x000fce0000000f00 */
[----:B------:R-:W-:Y:S05]  /*218a0*/  WARPSYNC.COLLECTIVE R15, `(.L_x_1026) ;  /* 0x000000000f087348 */ /* 0x000fea0003c00000 */
[----:B------:R0:W1:Y:S02]  /*218b0*/  SHFL.UP P6, R14, R13, R12, R11 ;  /* 0x0400000c0d0e7389 */ /* 0x00006400000c000b */
[----:B01----:R-:W-:Y:S01]  /*218c0*/  ENDCOLLECTIVE ;  /* 0x000000000000791b */ /* 0x003fe20003800000 */
.L_x_1026:
[----:B------:R-:W-:Y:S01]  /*218d0*/  IMAD.MOV.U32 R12, RZ, RZ, 0x8 ;  /* 0x00000008ff0c7424 */ /* 0x000fe200078e00ff */
[----:B------:R-:W-:-:S05]  /*218e0*/  SEL R3, R14, RZ, P3 ;  /* 0x000000ff0e037207 */ /* 0x000fca0001800000 */
[----:B------:R-:W-:-:S04]  /*218f0*/  IMAD.IADD R3, R2, 0x1, R3 ;  /* 0x0000000102037824 */ /* 0x000fc800078e0203 */
[----:B------:R-:W-:-:S07]  /*21900*/  IMAD.MOV.U32 R13, RZ, RZ, R3 ;  /* 0x000000ffff0d7224 */ /* 0x000fce00078e0003 */
[----:B------:R-:W-:Y:S05]  /*21910*/  WARPSYNC.COLLECTIVE R15, `(.L_x_1027) ;  /* 0x000000000f087348 */ /* 0x000fea0003c00000 */
[----:B------:R0:W1:Y:S02]  /*21920*/  SHFL.UP P6, R14, R13, R12, R11 ;  /* 0x0400000c0d0e7389 */ /* 0x00006400000c000b */
[----:B01----:R-:W-:Y:S01]  /*21930*/  ENDCOLLECTIVE ;  /* 0x000000000000791b */ /* 0x003fe20003800000 */
.L_x_1027:
[----:B------:R-:W-:Y:S01]  /*21940*/  IMAD.MOV.U32 R12, RZ, RZ, 0x10 ;  /* 0x00000010ff0c7424 */ /* 0x000fe200078e00ff */
[----:B------:R-:W-:-:S05]  /*21950*/  SEL R14, R14, RZ, P4 ;  /* 0x000000ff0e0e7207 */ /* 0x000fca0002000000 */
[----:B------:R-:W-:-:S04]  /*21960*/  IMAD.IADD R5, R3, 0x1, R14 ;  /* 0x0000000103057824 */ /* 0x000fc800078e020e */
[----:B------:R-:W-:-:S07]  /*21970*/  IMAD.MOV.U32 R13, RZ, RZ, R5 ;  /* 0x000000ffff0d7224 */ /* 0x000fce00078e0005 */
[----:B------:R-:W-:Y:S05]  /*21980*/  WARPSYNC.COLLECTIVE R15, `(.L_x_1028) ;  /* 0x000000000f087348 */ /* 0x000fea0003c00000 */
[----:B------:R0:W1:Y:S02]  /*21990*/  SHFL.UP P6, R14, R13, R12, R11 ;  /* 0x0400000c0d0e7389 */ /* 0x00006400000c000b */
[----:B01----:R-:W-:Y:S01]  /*219a0*/  ENDCOLLECTIVE ;  /* 0x000000000000791b */ /* 0x003fe20003800000 */
.L_x_1028:
        /* <DEDUP_REMOVED lines=8> */
.L_x_1029:
[----:B------:R-:W-:Y:S05]  /*21a30*/  BRA `(.L_x_1030) ;  /* 0xffffff9400c47947 */ /* 0x000fea000383ffff */
.L_x_790:
[----:B------:R-:W-:Y:S01]  /*21a40*/  BSSY B0, `(.L_x_1031) ;  /* 0x0000007000007945 */ /* 0x000fe20003800000 */
[----:B------:R-:W-:Y:S01]  /*21a50*/  MOV R12, 0x1 ;  /* 0x00000001000c7802 */ /* 0x000fe20000000f00 */
[----:B------:R-:W-:Y:S02]  /*21a60*/  IMAD.MOV.U32 R11, RZ, RZ, RZ ;  /* 0x000000ffff0b7224 */ /* 0x000fe400078e00ff */
[----:B------:R-:W-:-:S07]  /*21a70*/  IMAD.MOV.U32 R15, RZ, RZ, -0x1 ;  /* 0xffffffffff0f7424 */ /* 0x000fce00078e00ff */
[----:B------:R-:W-:Y:S05]  /*21a80*/  WARPSYNC.COLLECTIVE R15, `(.L_x_1032) ;  /* 0x000000000f087348 */ /* 0x000fea0003c00000 */
[----:B------:R0:W1:Y:S02]  /*21a90*/  SHFL.UP P6, R14, R13, R12, R11 ;  /* 0x0400000c0d0e7389 */ /* 0x00006400000c000b */
[----:B01----:R-:W-:Y:S01]  /*21aa0*/  ENDCOLLECTIVE ;  /* 0x000000000000791b */ /* 0x003fe20003800000 */
.L_x_1032:
[----:B------:R-:W-:Y:S05]  /*21ab0*/  BSYNC B0 ;  /* 0x0000000000007941 */ /* 0x000fea0003800000 */
.L_x_1031:
        /* <DEDUP_REMOVED lines=8> */
.L_x_1033:
[----:B------:R-:W-:Y:S01]  /*21b40*/  IMAD.MOV.U32 R12, RZ, RZ, 0x4 ;  /* 0x00000004ff0c7424 */ /* 0x000fe200078e00ff */
[----:B------:R-:W-:-:S05]  /*21b50*/  SEL R2, R14, RZ, P2 ;  /* 0x000000ff0e027207 */ /* 0x000fca0001000000 */
[----:B------:R-:W-:-:S04]  /*21b60*/  IMAD.IADD R2, R13, 0x1, R2 ;  /* 0x000000010d027824 */ /* 0x000fc800078e0202 */
[----:B------:R-:W-:-:S07]  /*21b70*/  IMAD.MOV.U32 R13, RZ, RZ, R2 ;  /* 0x000000ffff0d7224 */ /* 0x000fce00078e0002 */
[----:B------:R-:W-:Y:S05]  /*21b80*/  WARPSYNC.COLLECTIVE R15, `(.L_x_1034) ;  /* 0x000000000f087348 */ /* 0x000fea0003c00000 */
[----:B------:R0:W1:Y:S02]  /*21b90*/  SHFL.UP P6, R14, R13, R12, R11 ;  /* 0x0400000c0d0e7389 */ /* 0x00006400000c000b */
[----:B01----:R-:W-:Y:S01]  /*21ba0*/  ENDCOLLECTIVE ;  /* 0x000000000000791b */ /* 0x003fe20003800000 */
.L_x_1034:
[----:B------:R-:W-:Y:S01]  /*21bb0*/  IMAD.MOV.U32 R12, RZ, RZ, 0x8 ;  /* 0x00000008ff0c7424 */ /* 0x000fe200078e00ff */
[----:B------:R-:W-:-:S05]  /*21bc0*/  SEL R3, R14, RZ, P3 ;  /* 0x000000ff0e037207 */ /* 0x000fca0001800000 */
[----:B------:R-:W-:-:S04]  /*21bd0*/  IMAD.IADD R3, R2, 0x1, R3 ;  /* 0x0000000102037824 */ /* 0x000fc800078e0203 */
[----:B------:R-:W-:-:S07]  /*21be0*/  IMAD.MOV.U32 R13, RZ, RZ, R3 ;  /* 0x000000ffff0d7224 */ /* 0x000fce00078e0003 */
[----:B------:R-:W-:Y:S05]  /*21bf0*/  WARPSYNC.COLLECTIVE R15, `(.L_x_1035) ;  /* 0x000000000f087348 */ /* 0x000fea0003c00000 */
[----:B------:R0:W1:Y:S02]  /*21c00*/  SHFL.UP P6, R14, R13, R12, R11 ;  /* 0x0400000c0d0e7389 */ /* 0x00006400000c000b */
[----:B01----:R-:W-:Y:S01]  /*21c10*/  ENDCOLLECTIVE ;  /* 0x000000000000791b */ /* 0x003fe20003800000 */
.L_x_1035:
[----:B------:R-:W-:Y:S01]  /*21c20*/  IMAD.MOV.U32 R12, RZ, RZ, 0x10 ;  /* 0x00000010ff0c7424 */ /* 0x000fe200078e00ff */
[----:B------:R-:W-:-:S04]  /*21c30*/  SEL R14, R14, RZ, P4 ;  /* 0x000000ff0e0e7207 */ /* 0x000fc80002000000 */
[----:B------:R-:W-:-:S05]  /*21c40*/  IADD3 R5, R3, R14, RZ ;  /* 0x0000000e03057210 */ /* 0x000fca0007ffe0ff */
[----:B------:R-:W-:-:S07]  /*21c50*/  IMAD.MOV.U32 R13, RZ, RZ, R5 ;  /* 0x000000ffff0d7224 */ /* 0x000fce00078e0005 */
[----:B------:R-:W-:Y:S05]  /*21c60*/  WARPSYNC.COLLECTIVE R15, `(.L_x_1036) ;  /* 0x000000000f087348 */ /* 0x000fea0003c00000 */
[----:B------:R0:W1:Y:S02]  /*21c70*/  SHFL.UP P6, R14, R13, R12, R11 ;  /* 0x0400000c0d0e7389 */ /* 0x00006400000c000b */
[----:B01----:R-:W-:Y:S01]  /*21c80*/  ENDCOLLECTIVE ;  /* 0x000000000000791b */ /* 0x003fe20003800000 */
.L_x_1036:
        /* <DEDUP_REMOVED lines=8> */
.L_x_1037:
[----:B------:R-:W-:Y:S05]  /*21d10*/  BRA `(.L_x_1038) ;  /* 0xffffff9400b07947 */ /* 0x000fea000383ffff */
.L_x_792:
[----:B------:R-:W-:Y:S01]  /*21d20*/  BSSY B0, `(.L_x_1039) ;  /* 0x0000006000007945 */ /* 0x000fe20003800000 */
[----:B------:R-:W-:Y:S01]  /*21d30*/  PLOP3.LUT P6, PT, P6, PT, PT, 0x8, 0x0 ;  /* 0x000000000000781c */ /* 0x000fe200037ce170 */
[----:B------:R-:W-:-:S12]  /*21d40*/  IMAD.MOV.U32 R15, RZ, RZ, -0x1 ;  /* 0xffffffffff0f7424 */ /* 0x000fd800078e00ff */
[----:B0-----:R-:W-:Y:S05]  /*21d50*/  WARPSYNC.COLLECTIVE R15, `(.L_x_1040) ;  /* 0x000000000f087348 */ /* 0x001fea0003c00000 */
[----:B------:R-:W-:Y:S01]  /*21d60*/  VOTE.ANY R14, PT, P6 ;  /* 0x00000000000e7806 */ /* 0x000fe200030e0100 */
[----:B0-----:R-:W-:Y:S06]  /*21d70*/  ENDCOLLECTIVE ;  /* 0x000000000000791b */ /* 0x001fec0003800000 */
.L_x_1040:
[----:B------:R-:W-:Y:S05]  /*21d80*/  BSYNC B0 ;  /* 0x0000000000007941 */ /* 0x000fea0003800000 */
.L_x_1039:
[----:B------:R-:W-:Y:S02]  /*21d90*/  IMAD.MOV.U32 R3, RZ, RZ, R14 ;  /* 0x000000ffff037224 */ /* 0x000fe400078e000e */
[----:B------:R-:W-:Y:S02]  /*21da0*/  IMAD.MOV.U32 R13, RZ, RZ, R7 ;  /* 0x000000ffff0d7224 */ /* 0x000fe400078e0007 */
[----:B------:R-:W0:Y:S01]  /*21db0*/  POPC R8, R3 ;  /* 0x0000000300087309 */ /* 0x000e220000000000 */
[----:B------:R-:W-:Y:S02]  /*21dc0*/  IMAD.MOV.U32 R11, RZ, RZ, 0x1f ;  /* 0x0000001fff0b7424 */ /* 0x000fe400078e00ff */
[----:B------:R-:W-:Y:S02]  /*21dd0*/  IMAD.MOV.U32 R15, RZ, RZ, -0x1 ;  /* 0xffffffffff0f7424 */ /* 0x000fe400078e00ff */
[----:B0-----:R-:W-:-:S07]  /*21de0*/  IMAD.MOV.U32 R12, RZ, RZ, R8 ;  /* 0x000000ffff0c7224 */ /* 0x001fce00078e0008 */
[----:B------:R-:W-:Y:S05]  /*21df0*/  WARPSYNC.COLLECTIVE R15, `(.L_x_1041) ;  /* 0x000000000f087348 */ /* 0x000fea0003c00000 */
[----:B------:R0:W1:Y:S02]  /*21e00*/  SHFL.IDX P6, R14, R13, R12, R11 ;  /* 0x0000000c0d0e7389 */ /* 0x00006400000c000b */
[----:B01----:R-:W-:Y:S01]  /*21e10*/  ENDCOLLECTIVE ;  /* 0x000000000000791b */ /* 0x003fe20003800000 */
.L_x_1041:
[----:B------:R-:W-:Y:S01]  /*21e20*/  IMAD.MOV.U32 R13, RZ, RZ, R4 ;  /* 0x000000ffff0d7224 */ /* 0x000fe200078e0004 */
[----:B------:R-:W-:-:S07]  /*21e30*/  MOV R7, R14 ;  /* 0x0000000e00077202 */ /* 0x000fce0000000f00 */
[----:B------:R-:W-:Y:S05]  /*21e40*/  WARPSYNC.COLLECTIVE R15, `(.L_x_1042) ;  /* 0x000000000f087348 */ /* 0x000fea0003c00000 */
[----:B------:R0:W1:Y:S02]  /*21e50*/  SHFL.IDX P6, R14, R13, R12, R11 ;  /* 0x0000000c0d0e7389 */ /* 0x00006400000c000b */
[----:B01----:R-:W-:Y:S01]  /*21e60*/  ENDCOLLECTIVE ;  /* 0x000000000000791b */ /* 0x003fe20003800000 */
.L_x_1042:
[----:B------:R-:W-:Y:S01]  /*21e70*/  IMAD.MOV.U32 R4, RZ, RZ, R14 ;  /* 0x000000ffff047224 */ /* 0x000fe200078e000e */
[----:B------:R-:W-:Y:S06]  /*21e80*/  BRA `(.L_x_1043) ;  /* 0xffffff9400907947 */ /* 0x000fec000383ffff */
.L_x_794:
[----:B------:R-:W-:Y:S01]  /*21e90*/  BSSY B0, `(.L_x_1044) ;  /* 0x0000007000007945 */ /* 0x000fe20003800000 */
[----:B------:R-:W-:Y:S02]  /*21ea0*/  IMAD.MOV.U32 R13, RZ, RZ, R2 ;  /* 0x000000ffff0d7224 */ /* 0x000fe400078e0002 */
[----:B------:R-:W-:Y:S02]  /*21eb0*/  IMAD.MOV.U32 R11, RZ, RZ, 0x1f ;  /* 0x0000001fff0b7424 */ /* 0x000fe400078e00ff */
[----:B------:R-:W-:-:S07]  /*21ec0*/  IMAD.MOV.U32 R15, RZ, RZ, -0x1 ;  /* 0xffffffffff0f7424 */ /* 0x000fce00078e00ff */
[----:B0123--:R-:W-:Y:S05]  /*21ed0*/  WARPSYNC.COLLECTIVE R15, `(.L_x_1045) ;  /* 0x000000000f087348 */ /* 0x00ffea0003c00000 */
[----:B------:R4:W0:Y:S02]  /*21ee0*/  SHFL.IDX P6, R14, R13, R12, R11 ;  /* 0x0000000c0d0e7389 */ /* 0x00082400000c000b */
[----:B01234-:R-:W-:Y:S01]  /*21ef0*/  ENDCOLLECTIVE ;  /* 0x000000000000791b */ /* 0x01ffe20003800000 */
.L_x_1045:
[----:B------:R-:W-:Y:S05]  /*21f00*/  BSYNC B0 ;  /* 0x0000000000007941 */ /* 0x000fea0003800000 */
.L_x_1044:
[----:B------:R-:W-:Y:S01]  /*21f10*/  IMAD.MOV.U32 R6, RZ, RZ, R14 ;  /* 0x000000ffff067224 */ /* 0x000fe200078e000e */
[----:B------:R-:W-:Y:S06]  /*21f20*/  BRA `(.L_x_793) ;  /* 0xffffff9400807947 */ /* 0x000fec000383ffff */
.L_x_798:
[----:B0-----:R0:W1:Y:S02]  /*21f30*/  SYNCS.PHASECHK.TRANS64.TRYWAIT P0, [R4+URZ+0x28820], R0 ;  /* 0x02882000040075a7 */ /* 0x001064000800017f */
[----:B-1----:R-:W-:Y:S05]  /*21f40*/  @!P0 NANOSLEEP.SYNCS 0x989680 ;  /* 0x009896800000895d */ /* 0x002fea0003900000 */
[----:B------:R-:W1:Y:S02]  /*21f50*/  @!P0 SYNCS.PHASECHK.TRANS64 P0, [R4+URZ+0x28820], R0 ;  /* 0x02882000040085a7 */ /* 0x000e64000800007f */
[----:B-1----:R-:W-:Y:S05]  /*21f60*/  @!P0 BRA `(.L_x_798) ;  /* 0xfffffffc00f08947 */ /* 0x002fea000383ffff */
[----:B------:R-:W-:Y:S05]  /*21f70*/  BRA `(.L_x_1046) ;  /* 0xffffff9800d87947 */ /* 0x000fea000383ffff */
.L_x_799:
[----:B------:R-:W1:Y:S01]  /*21f80*/  S2R R2, SR_TID.X ;  /* 0x0000000000027919 */ /* 0x000e620000002100 */
[----:B------:R-:W-:Y:S01]  /*21f90*/  BSSY B0, `(.L_x_1047) ;  /* 0x000000a000007945 */ /* 0x000fe20003800000 */
[----:B------:R-:W-:Y:S02]  /*21fa0*/  IMAD.MOV.U32 R12, RZ, RZ, RZ ;  /* 0x000000ffff0c7224 */ /* 0x000fe400078e00ff */
[----:B------:R-:W-:Y:S02]  /*21fb0*/  IMAD.MOV.U32 R11, RZ, RZ, 0x1f ;  /* 0x0000001fff0b7424 */ /* 0x000fe400078e00ff */
[----:B------:R-:W-:Y:S01]  /*21fc0*/  IMAD.MOV.U32 R15, RZ, RZ, -0x1 ;  /* 0xffffffffff0f7424 */ /* 0x000fe200078e00ff */
[----:B-1----:R-:W-:-:S04]  /*21fd0*/  SHF.R.U32.HI R2, RZ, 0x5, R2 ;  /* 0x00000005ff027819 */ /* 0x002fc80000011602 */
[----:B------:R-:W-:-:S05]  /*21fe0*/  LOP3.LUT R2, R2, 0x3, RZ, 0xc0, !PT ;  /* 0x0000000302027812 */ /* 0x000fca00078ec0ff */
[----:B------:R-:W-:-:S07]  /*21ff0*/  IMAD.MOV.U32 R13, RZ, RZ, R2 ;  /* 0x000000ffff0d7224 */ /* 0x000fce00078e0002 */
[----:B0-2---:R-:W-:Y:S05]  /*22000*/  WARPSYNC.COLLECTIVE R15, `(.L_x_1048) ;  /* 0x000000000f087348 */ /* 0x005fea0003c00000 */
[----:B------:R1:W3:Y:S02]  /*22010*/  SHFL.IDX P6, R14, R13, R12, R11 ;  /* 0x0000000c0d0e7389 */ /* 0x0002e400000c000b */
[----:B0123--:R-:W-:Y:S01]  /*22020*/  ENDCOLLECTIVE ;  /* 0x000000000000791b */ /* 0x00ffe20003800000 */
.L_x_1048:
[----:B------:R-:W-:Y:S05]  /*22030*/  BSYNC B0 ;  /* 0x0000000000007941 */ /* 0x000fea0003800000 */
.L_x_1047:
[----:B------:R-:W-:Y:S05]  /*22040*/  BRA `(.L_x_1049) ;  /* 0xffffff9800c07947 */ /* 0x000fea000383ffff */
.L_x_800:
[----:B------:R-:W-:Y:S01]  /*22050*/  BSSY B0, `(.L_x_1050) ;  /* 0x0000006000007945 */ /* 0x000fe20003800000 */
[----:B------:R-:W-:-:S07]  /*22060*/  IMAD.MOV.U32 R15, RZ, RZ, -0x1 ;  /* 0xffffffffff0f7424 */ /* 0x000fce00078e00ff */
[----:B0-2---:R-:W-:Y:S05]  /*22070*/  WARPSYNC.COLLECTIVE R15, `(.L_x_1051) ;  /* 0x000000000f0c7348 */ /* 0x005fea0003c00000 */
[----:B------:R-:W-:Y:S02]  /*22080*/  ELECT P6, UR62, PT ;  /* 0x00000000003e782f */ /* 0x000fe400038c0000 */
[----:B------:R-:W-:Y:S01]  /*22090*/  MOV R14, UR62 ;  /* 0x0000003e000e7c02 */ /* 0x000fe20008000f00 */
[----:B0-2---:R-:W-:Y:S10]  /*220a0*/  ENDCOLLECTIVE ;  /* 0x000000000000791b */ /* 0x005ff40003800000 */
.L_x_1051:
[----:B------:R-:W-:Y:S05]  /*220b0*/  BSYNC B0 ;  /* 0x0000000000007941 */ /* 0x000fea0003800000 */
.L_x_1050:
[----:B------:R-:W-:Y:S05]  /*220c0*/  BRA `(.L_x_1052) ;  /* 0xffffff9800b47947 */ /* 0x000fea000383ffff */
.L_x_802:
[----:B0-----:R0:W1:Y:S02]  /*220d0*/  SYNCS.PHASECHK.TRANS64.TRYWAIT P1, [R5+URZ+0x28840], R0 ;  /* 0x02884000050075a7 */ /* 0x001064000802017f */
[----:B-1----:R-:W-:Y:S05]  /*220e0*/  @!P1 NANOSLEEP.SYNCS 0x989680 ;  /* 0x009896800000995d */ /* 0x002fea0003900000 */
[----:B------:R-:W1:Y:S02]  /*220f0*/  @!P1 SYNCS.PHASECHK.TRANS64 P1, [R5+URZ+0x28840], R0 ;  /* 0x02884000050095a7 */ /* 0x000e64000802007f */
[----:B-1----:R-:W-:Y:S05]  /*22100*/  @!P1 BRA `(.L_x_802) ;  /* 0xfffffffc00f09947 */ /* 0x002fea000383ffff */
[----:B------:R-:W-:Y:S05]  /*22110*/  BRA `(.L_x_1053) ;  /* 0xffffff9800d47947 */ /* 0x000fea000383ffff */
.L_x_804:
[----:B-1----:R1:W3:Y:S02]  /*22120*/  SYNCS.PHASECHK.TRANS64.TRYWAIT P1, [R25+URZ+0x28840], R2 ;  /* 0x02884002190075a7 */ /* 0x0022e4000802017f */
[----:B---3--:R-:W-:Y:S05]  /*22130*/  @!P1 NANOSLEEP.SYNCS 0x989680 ;  /* 0x009896800000995d */ /* 0x008fea0003900000 */
[----:B------:R-:W3:Y:S02]  /*22140*/  @!P1 SYNCS.PHASECHK.TRANS64 P1, [R25+URZ+0x28840], R2 ;  /* 0x02884002190095a7 */ /* 0x000ee4000802007f */
[----:B---3--:R-:W-:Y:S05]  /*22150*/  @!P1 BRA `(.L_x_804) ;  /* 0xfffffffc00f09947 */ /* 0x008fea000383ffff */
[----:B------:R-:W-:Y:S05]  /*22160*/  BRA `(.L_x_1054) ;  /* 0xffffff9800e07947 */ /* 0x000fea000383ffff */
.L_x_806:
[----:B---3--:R3:W4:Y:S02]  /*22170*/  SYNCS.PHASECHK.TRANS64.TRYWAIT P1, [R5+URZ+0x28860], R0 ;  /* 0x02886000050075a7 */ /* 0x008724000802017f */
[----:B----4-:R-:W-:Y:S05]  /*22180*/  @!P1 NANOSLEEP.SYNCS 0x989680 ;  /* 0x009896800000995d */ /* 0x010fea0003900000 */
[----:B------:R-:W4:Y:S02]  /*22190*/  @!P1 SYNCS.PHASECHK.TRANS64 P1, [R5+URZ+0x28860], R0 ;  /* 0x02886000050095a7 */ /* 0x000f24000802007f */
[----:B----4-:R-:W-:Y:S05]  /*221a0*/  @!P1 BRA `(.L_x_806) ;  /* 0xfffffffc00f09947 */ /* 0x010fea000383ffff */
[----:B------:R-:W-:Y:S05]  /*221b0*/  BRA `(.L_x_1055) ;  /* 0xffffff9800dc7947 */ /* 0x000fea000383ffff */
.L_x_1056:
        /* <DEDUP_REMOVED lines=12> */
.L_x_3544:


//--------------------- .text._ZN7cutlass13device_kernelIN5flash11enable_sm90INS1_16FlashAttnFwdSm90INS1_25CollectiveMainloopFwdSm90ILi2EN4cute5tupleIJNS5_1CILi1EEES8_S8_EEENS6_IJNS7_ILi128EEESA_SA_EEELi128ENS_10bfloat16_tEfNS_4arch4Sm90ELb0ELb1ELb0ELb0ELb1ELb0ELb0ELb1ELb1ELb1ELb1ELb0EEENS1_21CollectiveEpilogueFwdISB_S9_SC_SE_Li256ELb0ELb1ELb1ELb0EEENS1_19SingleTileSchedulerILb0ELb1ELb1ELi128EEEEEEEEEvNT_6ParamsE --------------------------
	.section	.text._ZN7cutlass13device_kernelIN5flash11enable_sm90INS1_16FlashAttnFwdSm90INS1_25CollectiveMainloopFwdSm90ILi2EN4cute5tupleIJNS5_1CILi1EEES8_S8_EEENS6_IJNS7_ILi128EEESA_SA_EEELi128ENS_10bfloat16_tEfNS_4arch4Sm90ELb0ELb1ELb0ELb0ELb1ELb0ELb0ELb1ELb1ELb1ELb1ELb0EEENS1_21CollectiveEpilogueFwdISB_S9_SC_SE_Li256ELb0ELb1ELb1ELb0EEENS1_19SingleTileSchedulerILb0ELb1ELb1ELi128EEEEEEEEEvNT_6ParamsE,"ax",@progbits
	.align	128
.text._ZN7cutlass13device_kernelIN5flash11enable_sm90INS1_16FlashAttnFwdSm90INS1_25CollectiveMainloopFwdSm90ILi2EN4cute5tupleIJNS5_1CILi1EEES8_S8_EEENS6_IJNS7_ILi128EEESA_SA_EEELi128ENS_10bfloat16_tEfNS_4arch4Sm90ELb0ELb1ELb0ELb0ELb1ELb0ELb0ELb1ELb1ELb1ELb1ELb0EEENS1_21CollectiveEpilogueFwdISB_S9_SC_SE_Li256ELb0ELb1ELb1ELb0EEENS1_19SingleTileSchedulerILb0ELb1ELb1ELi128EEEEEEEEEvNT_6ParamsE:
        .type           _ZN7cutlass13device_kernelIN5flash11enable_sm90INS1_16FlashAttnFwdSm90INS1_25CollectiveMainloopFwdSm90ILi2EN4cute5tupleIJNS5_1CILi1EEES8_S8_EEENS6_IJNS7_ILi128EEESA_SA_EEELi128ENS_10bfloat16_tEfNS_4arch4Sm90ELb0ELb1ELb0ELb0ELb1ELb0ELb0ELb1ELb1ELb1ELb1ELb0EEENS1_21CollectiveEpilogueFwdISB_S9_SC_SE_Li256ELb0ELb1ELb1ELb0EEENS1_19SingleTileSchedulerILb0ELb1ELb1ELi128EEEEEEEEEvNT_6ParamsE,@function
        .size           _ZN7cutlass13device_kernelIN5flash11enable_sm90INS1_16FlashAttnFwdSm90INS1_25CollectiveMainloopFwdSm90ILi2EN4cute5tupleIJNS5_1CILi1EEES8_S8_EEENS6_IJNS7_ILi128EEESA_SA_EEELi128ENS_10bfloat16_tEfNS_4arch4Sm90ELb0ELb1ELb0ELb0ELb1ELb0ELb0ELb1ELb1ELb1ELb1ELb0EEENS1_21CollectiveEpilogueFwdISB_S9_SC_SE_Li256ELb0ELb1ELb1ELb0EEENS1_19SingleTileSchedulerILb0ELb1ELb1ELi128EEEEEEEEEvNT_6ParamsE,(.L_x_3545 - _ZN7cutlass13device_kernelIN5flash11enable_sm90INS1_16FlashAttnFwdSm90INS1_25CollectiveMainloopFwdSm90ILi2EN4cute5tupleIJNS5_1CILi1EEES8_S8_EEENS6_IJNS7_ILi128EEESA_SA_EEELi128ENS_10bfloat16_tEfNS_4arch4Sm90ELb0ELb1ELb0ELb0ELb1ELb0ELb0ELb1ELb1ELb1ELb1ELb0EEENS1_21CollectiveEpilogueFwdISB_S9_SC_SE_Li256ELb0ELb1ELb1ELb0EEENS1_19SingleTileSchedulerILb0ELb1ELb1ELi128EEEEEEEEEvNT_6ParamsE)
        .other          _ZN7cutlass13device_kernelIN5flash11enable_sm90INS1_16FlashAttnFwdSm90INS1_25CollectiveMainloopFwdSm90ILi2EN4cute5tupleIJNS5_1CILi1EEES8_S8_EEENS6_IJNS7_ILi128EEESA_SA_EEELi128ENS_10bfloat16_tEfNS_4arch4Sm90ELb0ELb1ELb0ELb0ELb1ELb0ELb0ELb1ELb1ELb1ELb1ELb0EEENS1_21CollectiveEpilogueFwdISB_S9_SC_SE_Li256ELb0ELb1ELb1ELb0EEENS1_19SingleTileSchedulerILb0ELb1ELb1ELi128EEEEEEEEEvNT_6ParamsE,@"STO_CUDA_ENTRY STV_DEFAULT"
_ZN7cutlass13device_kernelIN5flash11enable_sm90INS1_16FlashAttnFwdSm90INS1_25CollectiveMainloopFwdSm90ILi2EN4cute5tupleIJNS5_1CILi1EEES8_S8_EEENS6_IJNS7_ILi128EEESA_SA_EEELi128ENS_10bfloat16_tEfNS_4arch4Sm90ELb0ELb1ELb0ELb0ELb1ELb0ELb0ELb1ELb1ELb1ELb1ELb0EEENS1_21CollectiveEpilogueFwdISB_S9_SC_SE_Li256ELb0ELb1ELb1ELb0EEENS1_19SingleTileSchedulerILb0ELb1ELb1ELi128EEEEEEEEEvNT_6ParamsE:
        /* <DEDUP_REMOVED lines=44> */
.L_x_1057:
        /* <DEDUP_REMOVED lines=22> */
.L_x_1058:
        /* <DEDUP_REMOVED lines=18> */
.L_x_1059:
        /* <DEDUP_REMOVED lines=22> */
.L_x_1060:
        /* <DEDUP_REMOVED lines=23> */
.L_x_1061:
        /* <DEDUP_REMOVED lines=9> */
.L_x_1064:
        /* <DEDUP_REMOVED lines=21> */
[----:B------:R-:W0:Y:S01]  /*09f0*/  LDC.64 R8, c[0x0][0x418] ;  /* 0x00010600ff087b82 */ /* 0x000e220000000a00 */
[----:B------:R-:W-:Y:S01]  /*0a00*/  ULDC UR4, c[0x0][0x448] ;  /* 0x0001120000047ab9 */ /* 0x000fe20000000800 */
[----:B------:R-:W-:Y:S01]  /*0a10*/  VIADD R19, R19, 0xffffff80 ;  /* 0xffffff8013137836 */ /* 0x000fe20000000000 */
[----:B------:R-:W-:-:S03]  /*0a20*/  UISETP.NE.AND UP0, UPT, UR4, 0x1, UPT ;  /* 0x000000010400788c */ /* 0x000fc6000bf05270 */
[----:B------:R-:W-:Y:S01]  /*0a30*/  ULDC.64 UR4, c[0x0][0x9e0] ;  /* 0x0002780000047ab9 */ /* 0x000fe20000000a00 */
[----:B------:R-:W-:Y:S01]  /*0a40*/  UP2UR UR42, UPR, URZ, 0x1 ;  /* 0x000000013f2a7883 */ /* 0x000fe20008000000 */
[----:B------:R-:W1:Y:S06]  /*0a50*/  LDC R5, c[0x0][0x288] ;  /* 0x0000a200ff057b82 */ /* 0x000e6c0000000800 */
[----:B------:R-:W-:Y:S01]  /*0a60*/  @UP0 ULDC UR9, c[0x0][0x44c] ;  /* 0x0001130000090ab9 */ /* 0x000fe20000000800 */
[----:B------:R-:W-:Y:S01]  /*0a70*/  @UP0 ULDC UR11, c[0x0][0x450] ;  /* 0x00011400000b0ab9 */ /* 0x000fe20000000800 */
[----:B------:R-:W2:Y:S08]  /*0a80*/  LDC R2, c[0x0][0x424] ;  /* 0x00010900ff027b82 */ /* 0x000eb00000000800 */
[----:B------:R-:W3:Y:S01]  /*0a90*/  S2UR UR45, SR_CTAID.X ;  /* 0x00000000002d79c3 */ /* 0x000ee20000002500 */
[----:B0-----:R-:W-:-:S04]  /*0aa0*/  ISETP.NE.U32.AND P0, PT, R8, RZ, PT ;  /* 0x000000ff0800720c */ /* 0x001fc80003f05070 */
[----:B------:R-:W-:-:S03]  /*0ab0*/  ISETP.NE.AND.EX P0, PT, R9, RZ, PT, P0 ;  /* 0x000000ff0900720c */ /* 0x000fc60003f05300 */
[----:B------:R-:W0:Y:S01]  /*0ac0*/  LDC R7, c[0x0][0x2f0] ;  /* 0x0000bc00ff077b82 */ /* 0x000e220000000800 */
[----:B-1----:R-:W-:Y:S02]  /*0ad0*/  IADD3 R3, -R5, 0x1, RZ ;  /* 0x0000000105037810 */ /* 0x002fe40007ffe1ff */
[----:B--2---:R-:W-:Y:S01]  /*0ae0*/  SEL R2, R2, 0x1, P0 ;  /* 0x0000000102027807 */ /* 0x004fe20000000000 */
[----:B---3--:R-:W-:-:S04]  /*0af0*/  USHF.L.U32 UR45, UR45, 0x7, URZ ;  /* 0x000000072d2d7899 */ /* 0x008fc8000800063f */
[----:B------:R-:W-:Y:S02]  /*0b00*/  @UP0 UIADD3 UR8, UR45, 0x7f, URZ ;  /* 0x0000007f2d080890 */ /* 0x000fe4000fffe03f */
[----:B------:R-:W-:Y:S01]  /*0b10*/  UIADD3 UR7, UR45, 0x7f, URZ ;  /* 0x0000007f2d077890 */ /* 0x000fe2000fffe03f */
[----:B0-----:R-:W-:Y:S01]  /*0b20*/  IMAD R3, R2, R7, R3 ;  /* 0x0000000702037224 */ /* 0x001fe200078e0203 */
[----:B------:R-:W-:-:S04]  /*0b30*/  UIMAD.WIDE.U32 UR8, UR8, UR9, URZ ;  /* 0x00000009080872a5 */ /* 0x000fc8000f8e003f */
[----:B------:R-:W-:Y:S01]  /*0b40*/  R2UR UR10, R3 ;  /* 0x00000000030a72ca */ /* 0x000fe200000e0000 */
[----:B------:R-:W-:Y:S02]  /*0b50*/  @UP0 USHF.R.U32.HI UR7, URZ, UR11, UR9 ;  /* 0x0000000b3f070299 */ /* 0x000fe40008011609 */
[----:B------:R-:W-:-:S04]  /*0b60*/  UISETP.GE.AND UP0, UPT, UR5, 0x1, UPT ;  /* 0x000000010500788c */ /* 0x000fc8000bf06270 */
[----:B------:R-:W-:Y:S02]  /*0b70*/  UP2UR UR41, UPR, URZ, 0x1 ;  /* 0x000000013f297883 */ /* 0x000fe40008000000 */
[----:B------:R-:W-:-:S04]  /*0b80*/  PLOP3.LUT P0, PT, PT, PT, UP0, 0x40, 0x0 ;  /* 0x000000000000781c */ /* 0x000fc80003f0e808 */
[----:B------:R-:W-:-:S04]  /*0b90*/  UIADD3 UR7, UR10, UR7, URZ ;  /* 0x000000070a077290 */ /* 0x000fc8000fffe03f */
[----:B------:R-:W-:-:S06]  /*0ba0*/  UIADD3 UR4, UR7, UR4, URZ ;  /* 0x0000000407047290 */ /* 0x000fcc000fffe03f */
[----:B------:R-:W-:Y:S01]  /*0bb0*/  IMAD.U32 R0, RZ, RZ, UR4 ;  /* 0x00000004ff007e24 */ /* 0x000fe2000f8e00ff */
[----:B------:R-:W-:Y:S06]  /*0bc0*/  @P0 BRA `(.L_x_1066) ;  /* 0x0000000000400947 */ /* 0x000fec0003800000 */
[----:B------:R-:W-:Y:S01]  /*0bd0*/  ISETP.LT.AND P0, PT, RZ, UR7, PT ;  /* 0x00000007ff007c0c */ /* 0x000fe2000bf01270 */
[----:B------:R-:W-:-:S12]  /*0be0*/  UIADD3 UR4, UR7, -0x1, URZ ;  /* 0xffffffff07047890 */ /* 0x000fd8000fffe03f */
[----:B------:R-:W-:Y:S05]  /*0bf0*/  @P0 BRA `(.L_x_1067) ;  /* 0x00000000001c0947 */ /* 0x000fea0003800000 */
[----:B------:R-:W-:Y:S02]  /*0c00*/  UISETP.NE.AND UP0, UPT, UR5, 0x1, UPT ;  /* 0x000000010500788c */ /* 0x000fe4000bf05270 */
[----:B------:R-:W-:-:S09]  /*0c10*/  UIADD3 UR4, -UR7, URZ, URZ ;  /* 0x0000003f07047290 */ /* 0x000fd2000fffe13f */
[----:B------:R-:W-:Y:S02]  /*0c20*/  @UP0 ULDC.64 UR10, c[0x0][0x9e8] ;  /* 0x00027a00000a0ab9 */ /* 0x000fe40000000a00 */
[----:B------:R-:W-:-:S04]  /*0c30*/  UIMAD.WIDE.U32 UR8, UR4, UR10, URZ ;  /* 0x0000000a040872a5 */ /* 0x000fc8000f8e003f */
[----:B------:R-:W-:-:S04]  /*0c40*/  @UP0 USHF.R.U32.HI UR4, URZ, UR11, UR9 ;  /* 0x0000000b3f040299 */ /* 0x000fc80008011609 */
[----:B------:R-:W-:Y:S01]  /*0c50*/  ULOP3.LUT UR4, URZ, UR4, URZ, 0x33, !UPT ;  /* 0x000000043f047292 */ /* 0x000fe2000f8e333f */
[----:B------:R-:W-:Y:S11]  /*0c60*/  BRA `(.L_x_1068) ;  /* 0x0000000000107947 */ /* 0x000ff60003800000 */
.L_x_1067:
[----:B------:R-:W-:-:S11]  /*0c70*/  UISETP.NE.AND UP0, UPT, UR5, 0x1, UPT ;  /* 0x000000010500788c */ /* 0x000fd6000bf05270 */
[----:B------:R-:W-:Y:S02]  /*0c80*/  @UP0 ULDC.64 UR10, c[0x0][0x9e8] ;  /* 0x00027a00000a0ab9 */ /* 0x000fe40000000a00 */
[----:B------:R-:W-:-:S04]  /*0c90*/  UIMAD.WIDE.U32 UR8, UR4, UR10, URZ ;  /* 0x0000000a040872a5 */ /* 0x000fc8000f8e003f */
[----:B------:R-:W-:-:S12]  /*0ca0*/  @UP0 USHF.R.U32.HI UR4, URZ, UR11, UR9 ;  /* 0x0000000b3f040299 */ /* 0x000fd80008011609 */
.L_x_1068:
[----:B------:R-:W-:-:S06]  /*0cb0*/  UIMAD UR4, UR4, UR5, UR5 ;  /* 0x00000005040472a4 */ /* 0x000fcc000f8e0205 */
[----:B------:R-:W-:-:S07]  /*0cc0*/  VIMNMX R0, R0, UR4, PT ;  /* 0x0000000400007c48 */ /* 0x000fce000bfe0100 */
.L_x_1066:
[----:B------:R-:W-:Y:S01]  /*0cd0*/  UISETP.NE.AND UP0, UPT, UR42, URZ, UPT ;  /* 0x0000003f2a00728c */ /* 0x000fe2000bf05270 */
[-C--:B------:R-:W-:Y:S01]  /*0ce0*/  IMAD R18, R2, R7.reuse, -R5 ;  /* 0x0000000702127224 */ /* 0x080fe200078e0a05 */
[----:B------:R-:W-:Y:S01]  /*0cf0*/  UMOV UR4, UR45 ;  /* 0x0000002d00047c82 */ /* 0x000fe20008000000 */
[----:B------:R-:W-:Y:S02]  /*0d00*/  VIADD R4, R0, 0x7f ;  /* 0x0000007f00047836 */ /* 0x000fe40000000000 */
[----:B------:R-:W-:Y:S01]  /*0d10*/  IMAD R0, R2, R7, 0x7f ;  /* 0x0000007f02007424 */ /* 0x000fe200078e0207 */
[----:B------:R-:W-:Y:S02]  /*0d20*/  R2UR UR7, R18 ;  /* 0x00000000120772ca */ /* 0x000fe400000e0000 */
[----:B------:R-:W-:Y:S02]  /*0d30*/  SHF.R.S32.HI R5, RZ, 0x1f, R4 ;  /* 0x0000001fff057819 */ /* 0x000fe40000011404 */
[----:B------:R-:W-:Y:S01]  /*0d40*/  SHF.R.S32.HI R3, RZ, 0x1f, R0 ;  /* 0x0000001fff037819 */ /* 0x000fe20000011400 */
[----:B------:R-:W-:Y:S01]  /*0d50*/  @UP0 ULDC UR8, c[0x0][0x44c] ;  /* 0x0001130000080ab9 */ /* 0x000fe20000000800 */
[----:B------:R-:W-:Y:S01]  /*0d60*/  @UP0 ULDC UR10, c[0x0][0x450] ;  /* 0x00011400000a0ab9 */ /* 0x000fe20000000800 */
[----:B------:R-:W-:Y:S01]  /*0d70*/  UIMAD.WIDE.U32 UR8, UR45, UR8, URZ ;  /* 0x000000082d0872a5 */ /* 0x000fe2000f8e003f */
[----:B------:R-:W-:-:S02]  /*0d80*/  LEA.HI R5, R5, R4, RZ, 0x7 ;  /* 0x0000000405057211 */ /* 0x000fc400078f38ff */
[----:B------:R-:W-:Y:S01]  /*0d90*/  LEA.HI R3, R3, R0, RZ, 0x7 ;  /* 0x0000000003037211 */ /* 0x000fe200078f38ff */
[----:B------:R-:W-:Y:S01]  /*0da0*/  @UP0 USHF.R.U32.HI UR4, URZ, UR10, UR9 ;  /* 0x0000000a3f040299 */ /* 0x000fe20008011609 */
[----:B------:R-:W-:Y:S01]  /*0db0*/  SHF.R.S32.HI R0, RZ, 0x7, R5 ;  /* 0x00000007ff007819 */ /* 0x000fe20000011405 */
[----:B------:R-:W-:Y:S01]  /*0dc0*/  UISETP.GE.AND UP0, UPT, UR5, 0x1, UPT ;  /* 0x000000010500788c */ /* 0x000fe2000bf06270 */
[----:B------:R-:W-:Y:S01]  /*0dd0*/  SHF.R.S32.HI R3, RZ, 0x7, R3 ;  /* 0x00000007ff037819 */ /* 0x000fe20000011403 */
[----:B------:R-:W-:-:S03]  /*0de0*/  UIADD3 UR4, UR7, UR4, URZ ;  /* 0x0000000407047290 */ /* 0x000fc6000fffe03f */
[----:B------:R-:W-:Y:S01]  /*0df0*/  ULDC UR7, c[0x0][0x9dc] ;  /* 0x0002770000077ab9 */ /* 0x000fe20000000800 */
[----:B------:R-:W-:Y:S01]  /*0e00*/  PLOP3.LUT P0, PT, PT, PT, UP0, 0x40, 0x0 ;  /* 0x000000000000781c */ /* 0x000fe20003f0e808 */
[----:B------:R-:W-:Y:S01]  /*0e10*/  UIADD3 UR7, UR4, -UR7, URZ ;  /* 0x8000000704077290 */ /* 0x000fe2000fffe03f */
[----:B------:R-:W-:-:S11]  /*0e20*/  VIMNMX R17, R3, R0, PT ;  /* 0x0000000003117248 */ /* 0x000fd60003fe0100 */
[----:B------:R-:W-:Y:S05]  /*0e30*/  @P0 BRA `(.L_x_1069) ;  /* 0x0000000000440947 */ /* 0x000fea0003800000 */
[----:B------:R-:W-:-:S06]  /*0e40*/  UISETP.GT.AND UP0, UPT, UR4, -0x1, UPT ;  /* 0xffffffff0400788c */ /* 0x000fcc000bf04270 */
[----:B------:R-:W-:-:S13]  /*0e50*/  PLOP3.LUT P0, PT, PT, PT, UP0, 0x80, 0x0 ;  /* 0x000000000000781c */ /* 0x000fda0003f0f008 */
[----:B------:R-:W-:Y:S05]  /*0e60*/  @P0 BRA `(.L_x_1070) ;  /* 0x00000000001c0947 */ /* 0x000fea0003800000 */
[----:B------:R-:W-:Y:S02]  /*0e70*/  UISETP.NE.AND UP0, UPT, UR5, 0x1, UPT ;  /* 0x000000010500788c */ /* 0x000fe4000bf05270 */
[----:B------:R-:W-:-:S09]  /*0e80*/  ULOP3.LUT UR4, URZ, UR4, URZ, 0x33, !UPT ;  /* 0x000000043f047292 */ /* 0x000fd2000f8e333f */
[----:B------:R-:W-:Y:S02]  /*0e90*/  @UP0 ULDC.64 UR10, c[0x0][0x9e8] ;  /* 0x00027a00000a0ab9 */ /* 0x000fe40000000a00 */
[----:B------:R-:W-:-:S04]  /*0ea0*/  UIMAD.WIDE.U32 UR8, UR4, UR10, URZ ;  /* 0x0000000a040872a5 */ /* 0x000fc8000f8e003f */
[----:B------:R-:W-:-:S04]  /*0eb0*/  @UP0 USHF.R.U32.HI UR4, URZ, UR11, UR9 ;  /* 0x0000000b3f040299 */ /* 0x000fc80008011609 */
[----:B------:R-:W-:Y:S01]  /*0ec0*/  ULOP3.LUT UR4, URZ, UR4, URZ, 0x33, !UPT ;  /* 0x000000043f047292 */ /* 0x000fe2000f8e333f */
[----:B------:R-:W-:Y:S11]  /*0ed0*/  BRA `(.L_x_1071) ;  /* 0x0000000000107947 */ /* 0x000ff60003800000 */
.L_x_1070:
[----:B------:R-:W-:-:S11]  /*0ee0*/  UISETP.NE.AND UP0, UPT, UR5, 0x1, UPT ;  /* 0x000000010500788c */ /* 0x000fd6000bf05270 */
[----:B------:R-:W-:Y:S02]  /*0ef0*/  @UP0 ULDC.64 UR10, c[0x0][0x9e8] ;  /* 0x00027a00000a0ab9 */ /* 0x000fe40000000a00 */
[----:B------:R-:W-:-:S04]  /*0f00*/  UIMAD.WIDE.U32 UR8, UR4, UR10, URZ ;  /* 0x0000000a040872a5 */ /* 0x000fc8000f8e003f */
[----:B------:R-:W-:-:S12]  /*0f10*/  @UP0 USHF.R.U32.HI UR4, URZ, UR11, UR9 ;  /* 0x0000000b3f040299 */ /* 0x000fd80008011609 */
.L_x_1071:
[----:B------:R-:W-:-:S04]  /*0f20*/  UIMAD UR4, UR4, UR5, URZ ;  /* 0x00000005040472a4 */ /* 0x000fc8000f8e023f */
[----:B------:R-:W-:-:S04]  /*0f30*/  UISETP.LT.AND UP0, UPT, UR7, UR4, UPT ;  /* 0x000000040700728c */ /* 0x000fc8000bf01270 */
[----:B------:R-:W-:-:S12]  /*0f40*/  USEL UR7, UR7, UR4, !UP0 ;  /* 0x0000000407077287 */ /* 0x000fd8000c000000 */
.L_x_1069:
[----:B------:R-:W-:Y:S02]  /*0f50*/  USHF.R.S32.HI UR4, URZ, 0x1f, UR7 ;  /* 0x0000001f3f047899 */ /* 0x000fe40008011407 */
[----:B------:R-:W-:Y:S02]  /*0f60*/  USHF.R.U32.HI UR10, URZ, 0x10, UR6 ;  /* 0x000000103f0a7899 */ /* 0x000fe40008011606 */
[----:B------:R-:W-:Y:S02]  /*0f70*/  ULEA.HI UR4, UR4, UR7, URZ, 0x7 ;  /* 0x0000000704047291 */ /* 0x000fe4000f8f383f */
[----:B------:R-:W-:Y:S02]  /*0f80*/  ULOP3.LUT UR38, UR6, 0xffff, URZ, 0xc0, !UPT ;  /* 0x0000ffff06267892 */ /* 0x000fe4000f8ec03f */
[----:B------:R-:W-:-:S04]  /*0f90*/  USHF.R.S32.HI UR4, URZ, 0x7, UR4 ;  /* 0x000000073f047899 */ /* 0x000fc80008011404 */
[----:B------:R-:W-:-:S04]  /*0fa0*/  UISETP.LT.AND UP0, UPT, URZ, UR4, UPT ;  /* 0x000000043f00728c */ /* 0x000fc8000bf01270 */
[----:B------:R-:W-:Y:S02]  /*0fb0*/  USEL UR9, URZ, UR4, !UP0 ;  /* 0x000000043f097287 */ /* 0x000fe4000c000000 */
[----:B------:R-:W-:Y:S01]  /*0fc0*/  UISETP.NE.AND UP0, UPT, UR10, URZ, UPT ;  /* 0x0000003f0a00728c */ /* 0x000fe2000bf05270 */
[----:B------:R-:W-:-:S03]  /*0fd0*/  UMOV UR4, URZ ;  /* 0x0000003f00047c82 */ /* 0x000fc60008000000 */
[----:B------:R-:W-:-:S07]  /*0fe0*/  ISETP.GT.AND P0, PT, R17, UR9, PT ;  /* 0x0000000911007c0c */ /* 0x000fce000bf04270 */
[----:B------:R-:W-:-:S06]  /*0ff0*/  @!UP0 ULDC UR10, c[0x0][0x9f0] ;  /* 0x00027c00000a8ab9 */ /* 0x000fcc0000000800 */
[----:B------:R-:W-:Y:S05]  /*1000*/  @!P0 BRA `(.L_x_1072) ;  /* 0x00000000008c8947 */ /* 0x000fea0003800000 */
[----:B------:R-:W-:Y:S01]  /*1010*/  IMAD.U32 R6, RZ, RZ, UR10 ;  /* 0x0000000aff067e24 */ /* 0x000fe2000f8e00ff */
[----:B------:R-:W-:-:S04]  /*1020*/  UMOV UR4, URZ ;  /* 0x0000003f00047c82 */ /* 0x000fc80008000000 */
[----:B------:R-:W-:-:S04]  /*1030*/  IABS R0, R6 ;  /* 0x0000000600007213 */ /* 0x000fc80000000000 */
[----:B------:R-:W-:Y:S02]  /*1040*/  R2UR UR11, R0 ;  /* 0x00000000000b72ca */ /* 0x000fe400000e0000 */
[----:B------:R-:W-:Y:S02]  /*1050*/  IADD3 R0, R6, -0x1, R17 ;  /* 0xffffffff06007810 */ /* 0x000fe40007ffe011 */
[----:B------:R-:W-:Y:S02]  /*1060*/  IABS R6, R6 ;  /* 0x0000000600067213 */ /* 0x000fe40000000000 */
[----:B------:R-:W-:-:S03]  /*1070*/  R2UR UR6, R0 ;  /* 0x00000000000672ca */ /* 0x000fc600000e0000 */
[----:B------:R-:W-:-:S04]  /*1080*/  IMAD.MOV R6, RZ, RZ, -R6 ;  /* 0x000000ffff067224 */ /* 0x000fc800078e0a06 */
[----:B------:R-:W0:Y:S06]  /*1090*/  I2F.RP R3, UR11 ;  /* 0x0000000b00037d06 */ /* 0x000e2c0008209400 */
[----:B------:R-:W-:-:S06]  /*10a0*/  UIADD3 UR6, -UR9, UR6, URZ ;  /* 0x0000000609067290 */ /* 0x000fcc000fffe13f */
[----:B------:R-:W-:Y:S01]  /*10b0*/  IMAD.U32 R0, RZ, RZ, UR6 ;  /* 0x00000006ff007e24 */ /* 0x000fe2000f8e00ff */
[----:B------:R-:W-:Y:S01]  /*10c0*/  ULOP3.LUT UR6, UR6, UR10, URZ, 0x3c, !UPT ;  /* 0x0000000a06067292 */ /* 0x000fe2000f8e3c3f */
[----:B0-----:R-:W0:Y:S03]  /*10d0*/  MUFU.RCP R3, R3 ;  /* 0x0000000300037308 */ /* 0x001e260000001000 */
[----:B------:R-:W-:-:S04]  /*10e0*/  IABS R0, R0 ;  /* 0x0000000000007213 */ /* 0x000fc80000000000 */
[----:B------:R-:W-:Y:S01]  /*10f0*/  R2UR UR8, R0 ;  /* 0x00000000000872ca */ /* 0x000fe200000e0000 */
[----:B------:R-:W-:Y:S02]  /*1100*/  IMAD.MOV.U32 R0, RZ, RZ, R6 ;  /* 0x000000ffff007224 */ /* 0x000fe400078e0006 */
[----:B0-----:R-:W-:-:S06]  /*1110*/  VIADD R4, R3, 0xffffffe ;  /* 0x0ffffffe03047836 */ /* 0x001fcc0000000000 */
        /* <DEDUP_REMOVED lines=14> */
[----:B------:R-:W-:-:S05]  /*1200*/  UISETP.NE.AND UP1, UPT, UR10, URZ, UPT ;  /* 0x0000003f0a00728c */ /* 0x000fca000bf25270 */
[----:B------:R-:W-:Y:S02]  /*1210*/  UMOV UR4, UR5 ;  /* 0x0000000500047c82 */ /* 0x000fe40008000000 */
[----:B------:R-:W-:-:S04]  /*1220*/  @!UP0 UIADD3 UR4, -UR4, URZ, URZ ;  /* 0x0000003f04048290 */ /* 0x000fc8000fffe13f */
[----:B------:R-:W-:-:S12]  /*1230*/  @!UP1 ULOP3.LUT UR4, URZ, UR10, URZ, 0x33, !UPT ;  /* 0x0000000a3f049292 */ /* 0x000fd8000f8e333f */
.L_x_1072:
[----:B------:R-:W-:Y:S02]  /*1240*/  UIMAD UR38, UR38, UR4, UR9 ;  /* 0x00000004262672a4 */ /* 0x000fe4000f8e0209 */
[----:B------:R-:W-:Y:S01]  /*1250*/  IMAD.U32 R4, RZ, RZ, UR4 ;  /* 0x00000004ff047e24 */ /* 0x000fe2000f8e00ff */
[----:B------:R-:W-:Y:S01]  /*1260*/  PLOP3.LUT P0, PT, PT, PT, PT, 0x80, 0x0 ;  /* 0x000000000000781c */ /* 0x000fe20003f0f070 */
[----:B------:R-:W-:Y:S01]  /*1270*/  IMAD.MOV.U32 R0, RZ, RZ, RZ ;  /* 0x000000ffff007224 */ /* 0x000fe200078e00ff */
[----:B------:R-:W-:Y:S01]  /*1280*/  CS2R R150, SRZ ;  /* 0x0000000000967805 */ /* 0x000fe2000001ff00 */
[----:B------:R-:W-:Y:S01]  /*1290*/  IMAD.MOV.U32 R3, RZ, RZ, RZ ;  /* 0x000000ffff037224 */ /* 0x000fe200078e00ff */
[----:B------:R-:W-:Y:S02]  /*12a0*/  VIADDMNMX R17, R4, UR38, R17, PT ;  /* 0x0000002604117c46 */ /* 0x000fe4000b800111 */
[----:B------:R-:W-:Y:S02]  /*12b0*/  CS2R R148, SRZ ;  /* 0x0000000000947805 */ /* 0x000fe4000001ff00 */
[----:B------:R-:W-:-:S02]  /*12c0*/  CS2R R146, SRZ ;  /* 0x0000000000927805 */ /* 0x000fc4000001ff00 */
[----:B------:R-:W-:Y:S02]  /*12d0*/  CS2R R144, SRZ ;  /* 0x0000000000907805 */ /* 0x000fe4000001ff00 */
[----:B------:R-:W-:Y:S02]  /*12e0*/  ISETP.GT.AND P1, PT, R17, UR38, PT ;  /* 0x0000002611007c0c */ /* 0x000fe4000bf24270 */
        /* <DEDUP_REMOVED lines=27> */
[----:B------:R-:W-:Y:S01]  /*14a0*/  CS2R R88, SRZ ;  /* 0x0000000000587805 */ /* 0x000fe2000001ff00 */
[----:B------:R-:W-:Y:S06]  /*14b0*/  @!P1 BRA `(.L_x_1073) ;  /* 0x000000c400c89947 */ /* 0x000fec0003800000 */
[----:B------:R-:W-:Y:S01]  /*14c0*/  SHF.R.S32.HI R22, RZ, 0x1f, R19 ;  /* 0x0000001fff167819 */ /* 0x000fe20000011413 */
[----:B------:R-:W0:Y:S01]  /*14d0*/  S2UR UR5, SR_CgaCtaId ;  /* 0x00000000000579c3 */ /* 0x000e220000008800 */
[----:B------:R-:W-:Y:S02]  /*14e0*/  UMOV UR40, 0x400 ;  /* 0x0000040000287882 */ /* 0x000fe40000000000 */
[----:B------:R-:W-:-:S04]  /*14f0*/  LEA.HI R23, R22, R19, RZ, 0x7 ;  /* 0x0000001316177211 */ /* 0x000fc800078f38ff */
[----:B------:R-:W-:-:S05]  /*1500*/  SHF.R.S32.HI R88, RZ, 0x7, R23 ;  /* 0x00000007ff587819 */ /* 0x000fca0000011417 */
        /* <DEDUP_REMOVED lines=29> */
.L_x_1074:
[----:B------:R-:W-:-:S04]  /*16e0*/  SHF.L.U32 R0, RZ, 0x1f, RZ ;  /* 0x0000001fff007819 */ /* 0x000fc800000006ff */
[----:B------:R-:W0:Y:S02]  /*16f0*/  SYNCS.PHASECHK.TRANS64.TRYWAIT P0, [UR40+0x28800], R0 ;  /* 0x02880000ff0075a7 */ /* 0x000e240008000168 */
[----:B0-----:R-:W-:Y:S05]  /*1700*/  @!P0 BRA `(.L_x_1075) ;  /* 0x0000011c00588947 */ /* 0x001fea0003800000 */
.L_x_1208:
[----:B------:R-:W-:-:S06]  /*1710*/  ULOP3.LUT UR4, UR36, 0x1, URZ, 0xfc, !UPT ;  /* 0x0000000124047892 */ /* 0x000fcc000f8efc3f */
[----:B0-----:R-:W-:-:S05]  /*1720*/  IMAD.U32 R3, RZ, RZ, UR4 ;  /* 0x00000004ff037e24 */ /* 0x001fca000f8e00ff */
[----:B------:R-:W-:-:S13]  /*1730*/  ISETP.NE.AND P0, PT, R3, 0x3, PT ;  /* 0x000000030300780c */ /* 0x000fda0003f05270 */
[----:B------:R-:W-:Y:S05]  /*1740*/  @!P0 BRA `(.L_x_1076) ;  /* 0x0000000000048947 */ /* 0x000fea0003800000 */
[----:B------:R-:W-:Y:S01]  /*1750*/  BPT.TRAP 0x1 ;  /* 0x000000040000795c */ /* 0x000fe20000300000 */
.L_x_1076:
[----:B------:R0:W1:Y:S01]  /*1760*/  SYNCS.PHASECHK.TRANS64.TRYWAIT P1, [UR40+0x28830], R0 ;  /* 0x02883000ff0075a7 */ /* 0x0000620008020168 */
[----:B------:R-:W-:Y:S05]  /*1770*/  @!P0 BRA `(.L_x_1077) ;  /* 0x0000000000048947 */ /* 0x000fea0003800000 */
[----:B------:R-:W-:Y:S01]  /*1780*/  BPT.TRAP 0x1 ;  /* 0x000000040000795c */ /* 0x000fe20000300000 */
.L_x_1077:
[----:B------:R-:W-:-:S05]  /*1790*/  IMAD.U32 R10, RZ, RZ, UR43 ;  /* 0x0000002bff0a7e24 */ /* 0x000fca000f8e00ff */
[----:B------:R-:W-:Y:S01]  /*17a0*/  LOP3.LUT R10, R10, 0x10000, RZ, 0xfc, !PT ;  /* 0x000100000a0a7812 */ /* 0x000fe200078efcff */
[----:B-1----:R-:W-:Y:S06]  /*17b0*/  @P1 BRA `(.L_x_1078) ;  /* 0x0000000000081947 */ /* 0x002fec0003800000 */
[----:B------:R-:W1:Y:S02]  /*17c0*/  SYNCS.PHASECHK.TRANS64.TRYWAIT P1, [UR40+0x28830], R0 ;  /* 0x02883000ff0075a7 */ /* 0x000e640008020168 */
[----:B-1----:R-:W-:Y:S05]  /*17d0*/  @!P1 BRA `(.L_x_1079) ;  /* 0x0000011c003c9947 */ /* 0x002fea0003800000 */
.L_x_1078:
[----:B------:R-:W-:Y:S05]  /*17e0*/  WARPSYNC.ALL ;  /* 0x0000000000007948 */ /* 0x000fea0003800000 */
[----:B------:R-:W-:Y:S01]  /*17f0*/  IMAD.MOV.U32 R11, RZ, RZ, 0x40000040 ;  /* 0x40000040ff0b7424 */ /* 0x000fe200078e00ff */
[----:B------:R-:W-:Y:S01]  /*1800*/  UIADD3 UR4, UR40, 0x18400, URZ ;  /* 0x0001840028047890 */ /* 0x000fe2000fffe03f */
[C---:B------:R-:W-:Y:S01]  /*1810*/  R2UR UR8, R10.reuse ;  /* 0x000000000a0872ca */ /* 0x040fe200000e0000 */
[----:B------:R-:W-:Y:S02]  /*1820*/  WARPGROUP.ARRIVE ;  /* 0x00000000000079c5 */ /* 0x000fe40000000000 */
[----:B------:R-:W-:Y:S01]  /*1830*/  R2UR UR9, R11 ;  /* 0x000000000b0972ca */ /* 0x000fe200000e0000 */
[----:B------:R-:W-:Y:S01]  /*1840*/  USHF.R.U32.HI UR4, URZ, 0x4, UR4 ;  /* 0x000000043f047899 */ /* 0x000fe20008011604 */
[----:B------:R-:W-:Y:S01]  /*1850*/  R2UR UR6, R10 ;  /* 0x000000000a0672ca */ /* 0x000fe200000e0000 */
[----:B------:R-:W-:Y:S01]  /*1860*/  UMOV UR11, 0x40000040 ;  /* 0x40000040000b7882 */ /* 0x000fe20000000000 */
[----:B------:R-:W-:Y:S01]  /*1870*/  UMOV UR5, 0x40000040 ;  /* 0x4000004000057882 */ /* 0x000fe20000000000 */
[----:B------:R-:W-:Y:S01]  /*1880*/  ULOP3.LUT UR4, UR4, 0x3fff, URZ, 0xc0, !UPT ;  /* 0x00003fff04047892 */ /* 0x000fe2000f8ec03f */
[----:B------:R-:W2:Y:S01]  /*1890*/  S2UR UR43, SR_CgaCtaId ;  /* 0x00000000002b79c3 */ /* 0x000ea20000008800 */
        /* <DEDUP_REMOVED lines=10> */
[----:B------:R-:W-:-:S03]  /*1940*/  UIADD3 UR10, UR44, 0x2, URZ ;  /* 0x000000022c0a7890 */ /* 0x000fc6000fffe03f */
[----:B------:R-:W-:Y:S01]  /*1950*/  UMOV UR8, UR4 ;  /* 0x0000000400087c82 */ /* 0x000fe20008000000 */
[----:B------:R-:W-:Y:S01]  /*1960*/  UMOV UR9, UR5 ;  /* 0x0000000500097c82 */ /* 0x000fe20008000000 */
[----:B------:R-:W-:Y:S01]  /*1970*/  UMOV UR11, 0x40000040 ;  /* 0x40000040000b7882 */ /* 0x000fe20000000000 */
[----:B------:R-:W-:Y:S02]  /*1980*/  UIADD3 UR16, UR6, 0x400, URZ ;  /* 0x0000040006107890 */ /* 0x000fe4000fffe03f */
[----:B------:R-:W-:Y:S02]  /*1990*/  UIADD3 UR18, UR44, 0x400, URZ ;  /* 0x000004002c127890 */ /* 0x000fe4000fffe03f */
        /* <DEDUP_REMOVED lines=12> */
[----:B------:R-:W-:Y:S02]  /*1a60*/  WARPGROUP.DEPBAR.LE gsb0, 0x0 ;  /* 0x00008000000079c5 */ /* 0x000fe40000010000 */
[----:B------:R-:W-:-:S06]  /*1a70*/  WARPGROUP.ARRIVE ;  /* 0x00000000000079c5 */ /* 0x000fcc0000000000 */
[----:B------:R-:W-:Y:S01]  /*1a80*/  HGMMA.64x128x16.F32.BF16 R24, gdesc[UR8], R24, gsb0 ;  /* 0x01e00000081879f0 */ /* 0x000fe20008001818 */
[----:B------:R-:W-:Y:S02]  /*1a90*/  UIADD3 UR8, UR6, 0x4, URZ ;  /* 0x0000000406087890 */ /* 0x000fe4000fffe03f */
        /* <DEDUP_REMOVED lines=22> */
[----:B--2---:R-:W-:Y:S05]  /*1c00*/  @!P0 BRA `(.L_x_1080) ;  /* 0x0000000000048947 */ /* 0x004fea0003800000 */
[----:B------:R-:W-:Y:S01]  /*1c10*/  BPT.TRAP 0x1 ;  /* 0x000000040000795c */ /* 0x000fe20000300000 */
.L_x_1080:
[----:B01----:R-:W-:Y:S01]  /*1c20*/  LOP3.LUT R0, R23, 0xffffff80, RZ, 0xc0, !PT ;  /* 0xffffff8017007812 */ /* 0x003fe200078ec0ff */
[----:B------:R-:W-:Y:S01]  /*1c30*/  UISETP.NE.AND UP1, UPT, UR42, URZ, UPT ;  /* 0x0000003f2a00728c */ /* 0x000fe2000bf25270 */
[----:B------:R-:W-:Y:S01]  /*1c40*/  LEA.HI R22, R22, R19, RZ, 0x2 ;  /* 0x0000001316167211 */ /* 0x000fe200078f10ff */
[----:B------:R-:W-:Y:S01]  /*1c50*/  UISETP.NE.AND UP0, UPT, UR41, URZ, UPT ;  /* 0x0000003f2900728c */ /* 0x000fe2000bf05270 */
[----:B------:R-:W-:Y:S01]  /*1c60*/  LEA.HI R6, R88, R88, RZ, 0x1 ;  /* 0x0000005858067211 */ /* 0x000fe200078f08ff */
[C---:B------:R-:W-:Y:S01]  /*1c70*/  IMAD.IADD R3, R19.reuse, 0x1, -R0 ;  /* 0x0000000113037824 */ /* 0x040fe200078e0a00 */
[----:B------:R-:W-:Y:S01]  /*1c80*/  LOP3.LUT R22, R22, 0xfffffffc, RZ, 0xc0, !PT ;  /* 0xfffffffc16167812 */ /* 0x000fe200078ec0ff */
[----:B------:R-:W-:Y:S01]  /*1c90*/  ULDC UR51, c[0x0][0x2f0] ;  /* 0x0000bc0000337ab9 */ /* 0x000fe20000000800 */
[----:B------:R-:W-:Y:S01]  /*1ca0*/  LOP3.LUT R9, R6, 0x3fffffe, RZ, 0xc0, !PT ;  /* 0x03fffffe06097812 */ /* 0x000fe200078ec0ff */
[----:B------:R-:W-:Y:S01]  /*1cb0*/  ULDC UR47, c[0x0][0x9dc] ;  /* 0x00027700002f7ab9 */ /* 0x000fe20000000800 */
[----:B------:R-:W-:Y:S01]  /*1cc0*/  SHF.R.S32.HI R0, RZ, 0x1f, R3 ;  /* 0x0000001fff007819 */ /* 0x000fe20000011403 */
[----:B------:R-:W-:Y:S01]  /*1cd0*/  IMAD.IADD R22, R19, 0x1, -R22 ;  /* 0x0000000113167824 */ /* 0x000fe200078e0a16 */
[----:B------:R-:W-:Y:S01]  /*1ce0*/  PLOP3.LUT P1, PT, PT, PT, UP1, 0x80, 0x0 ;  /* 0x000000000000781c */ /* 0x000fe20003f2f018 */
[----:B------:R-:W-:Y:S01]  /*1cf0*/  IMAD.IADD R9, R88, 0x1, -R9 ;  /* 0x0000000158097824 */ /* 0x000fe200078e0a09 */
[CC--:B------:R-:W-:Y:S01]  /*1d00*/  LEA.HI R4, R0.reuse, R3.reuse, RZ, 0x2 ;  /* 0x0000000300047211 */ /* 0x0c0fe200078f10ff */
[----:B------:R-:W-:Y:S01]  /*1d10*/  @UP1 ULDC UR6, c[0x0][0x44c] ;  /* 0x0001130000061ab9 */ /* 0x000fe20000000800 */
[----:B------:R-:W-:Y:S01]  /*1d20*/  LEA.HI R5, R0, R3, RZ, 0x5 ;  /* 0x0000000300057211 */ /* 0x000fe200078f28ff */
[----:B------:R-:W-:Y:S01]  /*1d30*/  @UP1 ULDC UR7, c[0x0][0x450] ;  /* 0x0001140000071ab9 */ /* 0x000fe20000000800 */
[--C-:B------:R-:W-:Y:S01]  /*1d40*/  SHF.R.S32.HI R0, RZ, 0x2, R4.reuse ;  /* 0x00000002ff007819 */ /* 0x100fe20000011404 */
[----:B------:R-:W-:Y:S01]  /*1d50*/  ULOP3.LUT UR47, URZ, UR47, URZ, 0x33, !UPT ;  /* 0x0000002f3f2f7292 */ /* 0x000fe2000f8e333f */
[----:B------:R-:W-:Y:S01]  /*1d60*/  SHF.R.S32.HI R7, RZ, 0x1f, R4 ;  /* 0x0000001fff077819 */ /* 0x000fe20000011404 */
[----:B------:R-:W-:Y:S01]  /*1d70*/  ULDC UR10, c[0x0][0x9e0] ;  /* 0x00027800000a7ab9 */ /* 0x000fe20000000800 */
[----:B------:R-:W-:-:S02]  /*1d80*/  SHF.R.S32.HI R5, RZ, 0x5, R5 ;  /* 0x00000005ff057819 */ /* 0x000fc40000011405 */
[----:B------:R-:W-:Y:S02]  /*1d90*/  LEA.HI R7, R7, R0, RZ, 0x3 ;  /* 0x0000000007077211 */ /* 0x000fe400078f18ff */
[----:B------:R-:W-:Y:S02]  /*1da0*/  LEA.HI R6, R22, R22, RZ, 0x1 ;  /* 0x0000001616067211 */ /* 0x000fe400078f08ff */
[----:B------:R-:W-:Y:S02]  /*1db0*/  LEA R8, R5, UR45, 0x4 ;  /* 0x0000002d05087c11 */ /* 0x000fe4000f8e20ff */
[----:B------:R-:W-:Y:S02]  /*1dc0*/  LOP3.LUT R7, R7, 0xfffffff8, RZ, 0xc0, !PT ;  /* 0xfffffff807077812 */ /* 0x000fe400078ec0ff */
[----:B------:R-:W-:Y:S02]  /*1dd0*/  LOP3.LUT R5, R6, 0x1ffffffe, RZ, 0xc0, !PT ;  /* 0x1ffffffe06057812 */ /* 0x000fe400078ec0ff */
[----:B------:R-:W-:-:S02]  /*1de0*/  IADD3 R8, R8, R0, -R7 ;  /* 0x0000000008087210 */ /* 0x000fc40007ffe807 */
[----:B------:R-:W-:Y:S01]  /*1df0*/  PLOP3.LUT P2, PT, PT, PT, UP1, 0x80, 0x0 ;  /* 0x000000000000781c */ /* 0x000fe20003f4f018 */
[----:B------:R-:W-:Y:S01]  /*1e00*/  IMAD.IADD R0, R22, 0x1, -R5 ;  /* 0x0000000116007824 */ /* 0x000fe200078e0a05 */
[----:B------:R-:W-:Y:S01]  /*1e10*/  LOP3.LUT R4, R4, 0x7ffffffc, RZ, 0xc0, !PT ;  /* 0x7ffffffc04047812 */ /* 0x000fe200078ec0ff */
[----:B------:R-:W-:Y:S01]  /*1e20*/  IMAD R9, R9, 0x40, R8 ;  /* 0x0000004009097824 */ /* 0x000fe200078e0208 */
[C---:B------:R-:W-:Y:S01]  /*1e30*/  LEA R14, R17.reuse, 0xffffff80, 0x7 ;  /* 0xffffff80110e7811 */ /* 0x040fe200078e38ff */
[----:B------:R-:W-:Y:S02]  /*1e40*/  IMAD.MOV.U32 R8, RZ, RZ, -0x80 ;  /* 0xffffff80ff087424 */ /* 0x000fe400078e00ff */
[----:B------:R-:W-:Y:S02]  /*1e50*/  IMAD R0, R0, 0x8, R9 ;  /* 0x0000000800007824 */ /* 0x000fe400078e0209 */
[----:B------:R-:W-:Y:S02]  /*1e60*/  IMAD R23, R17, R8, 0x80 ;  /* 0x0000008011177424 */ /* 0x000fe400078e0208 */
[----:B------:R-:W-:Y:S01]  /*1e70*/  @P1 IMAD.HI.U32 R5, R0, UR6, RZ ;  /* 0x0000000600051c27 */ /* 0x000fe2000f8e00ff */
[----:B------:R-:W-:Y:S01]  /*1e80*/  UIADD3 UR6, UR40, 0x28840, URZ ;  /* 0x0002884028067890 */ /* 0x000fe2000fffe03f */
[----:B------:R-:W-:-:S02]  /*1e90*/  PLOP3.LUT P1, PT, PT, PT, UP0, 0x40, 0x0 ;  /* 0x000000000000781c */ /* 0x000fc40003f2e808 */
[----:B------:R-:W-:Y:S01]  /*1ea0*/  IMAD.MOV.U32 R6, RZ, RZ, R0 ;  /* 0x000000ffff067224 */ /* 0x000fe200078e0000 */
[----:B------:R-:W-:Y:S01]  /*1eb0*/  @P2 SHF.R.U32.HI R6, RZ, UR7, R5 ;  /* 0x00000007ff062c19 */ /* 0x000fe20008011605 */
[----:B------:R-:W-:Y:S01]  /*1ec0*/  UPRMT UR6, UR43, 0x654, UR6 ;  /* 0x000006542b067896 */ /* 0x000fe20008000006 */
[----:B------:R-:W-:Y:S02]  /*1ed0*/  IMAD.IADD R3, R3, 0x1, -R4 ;  /* 0x0000000103037824 */ /* 0x000fe400078e0a04 */
[----:B------:R-:W-:Y:S01]  /*1ee0*/  VIADD R4, R23, 0x1 ;  /* 0x0000000117047836 */ /* 0x000fe20000000000 */
[----:B------:R-:W0:Y:S03]  /*1ef0*/  SHFL.IDX PT, R9, R6, RZ, 0x1c1f ;  /* 0x001c1fff06097589 */ /* 0x000e2600000e0000 */
[----:B------:R-:W-:Y:S02]  /*1f00*/  IMAD R5, R3, -0x2, R4 ;  /* 0xfffffffe03057824 */ /* 0x000fe400078e0204 */
[----:B------:R-:W-:Y:S01]  /*1f10*/  SYNCS.ARRIVE.TRANS64.RED.A1T0 RZ, [UR6], RZ ;  /* 0x000000ffffff79a7 */ /* 0x000fe20008100406 */
[----:B------:R-:W-:Y:S01]  /*1f20*/  ULDC UR6, c[0x0][0x288] ;  /* 0x0000a20000067ab9 */ /* 0x000fe20000000800 */
[----:B------:R-:W-:-:S02]  /*1f30*/  IMAD R5, R2, UR51, R5 ;  /* 0x0000003302057c24 */ /* 0x000fc4000f8e0205 */
[----:B------:R-:W-:Y:S02]  /*1f40*/  IMAD.U32 R8, RZ, RZ, UR6 ;  /* 0x00000006ff087e24 */ /* 0x000fe4000f8e00ff */
[----:B------:R-:W-:Y:S02]  /*1f50*/  IMAD R4, R2, UR51, R23 ;  /* 0x0000003302047c24 */ /* 0x000fe4000f8e0217 */
[----:B------:R-:W-:Y:S02]  /*1f60*/  IMAD.IADD R5, R5, 0x1, -R8 ;  /* 0x0000000105057824 */ /* 0x000fe400078e0a08 */
[----:B------:R-:W-:Y:S02]  /*1f70*/  IMAD R20, R3, -0x2, R4 ;  /* 0xfffffffe03147824 */ /* 0x000fe400078e0204 */
[C---:B------:R-:W-:Y:S02]  /*1f80*/  VIADD R89, R5.reuse, UR10 ;  /* 0x0000000a05597c36 */ /* 0x040fe40008000000 */
[----:B------:R-:W-:-:S03]  /*1f90*/  VIADD R22, R5, UR47 ;  /* 0x0000002f05167c36 */ /* 0x000fc60008000000 */
[----:B0-----:R-:W-:Y:S01]  /*1fa0*/  VIADDMNMX R4, R9, R89, R20, PT ;  /* 0x0000005909047246 */ /* 0x001fe20003800114 */
[----:B------:R-:W-:Y:S01]  /*1fb0*/  IMAD.IADD R7, R22, 0x1, R9 ;  /* 0x0000000116077824 */ /* 0x000fe200078e0209 */
[----:B------:R-:W-:Y:S06]  /*1fc0*/  @P1 BRA `(.L_x_1081) ;  /* 0x0000000000641947 */ /* 0x000fec0003800000 */
[----:B------:R-:W-:Y:S01]  /*1fd0*/  IMAD R5, R2, UR51, R9 ;  /* 0x0000003302057c24 */ /* 0x000fe2000f8e0209 */
[----:B------:R-:W-:Y:S03]  /*1fe0*/  BSSY B0, `(.L_x_1082) ;  /* 0x0000013000007945 */ /* 0x000fe60003800000 */
[----:B------:R-:W-:-:S05]  /*1ff0*/  IMAD.IADD R5, R5, 0x1, -R8 ;  /* 0x0000000105057824 */ /* 0x000fca00078e0a08 */
[----:B------:R-:W-:-:S13]  /*2000*/  ISETP.GT.AND P1, PT, R5, -0x1, PT ;  /* 0xffffffff0500780c */ /* 0x000fda0003f24270 */
[----:B------:R-:W-:Y:S05]  /*2010*/  @P1 BRA `(.L_x_1083) ;  /* 0x0000000000241947 */ /* 0x000fea0003800000 */
[----:B------:R-:W-:Y:S01]  /*2020*/  ULDC UR6, c[0x0][0x9e4] ;  /* 0x0002790000067ab9 */ /* 0x000fe20000000800 */
[----:B------:R-:W-:Y:S01]  /*2030*/  LOP3.LUT R5, RZ, R5, RZ, 0x33, !PT ;  /* 0x00000005ff057212 */ /* 0x000fe200078e33ff */
[----:B------:R-:W-:-:S05]  /*2040*/  IMAD.U32 R9, RZ, RZ, UR6 ;  /* 0x00000006ff097e24 */ /* 0x000fca000f8e00ff */
[----:B------:R-:W-:-:S13]  /*2050*/  ISETP.NE.AND P1, PT, R9, 0x1, PT ;  /* 0x000000010900780c */ /* 0x000fda0003f25270 */
[----:B------:R-:W0:Y:S02]  /*2060*/  @P1 LDC.64 R12, c[0x0][0x9e8] ;  /* 0x00027a00ff0c1b82 */ /* 0x000e240000000a00 */
[----:B0-----:R-:W-:-:S05]  /*2070*/  @P1 IMAD.HI.U32 R12, R5, R12, RZ ;  /* 0x0000000c050c1227 */ /* 0x001fca00078e00ff */
[----:B------:R-:W-:-:S04]  /*2080*/  @P1 SHF.R.U32.HI R5, RZ, R13, R12 ;  /* 0x0000000dff051219 */ /* 0x000fc8000001160c */
[----:B------:R-:W-:Y:S01]  /*2090*/  LOP3.LUT R5, RZ, R5, RZ, 0x33, !PT ;  /* 0x00000005ff057212 */ /* 0x000fe200078e33ff */
[----:B------:R-:W-:Y:S06]  /*20a0*/  BRA `(.L_x_1084) ;  /* 0x0000000000187947 */ /* 0x000fec0003800000 */
.L_x_1083:
[----:B------:R-:W-:Y:S02]  /*20b0*/  ULDC UR6, c[0x0][0x9e4] ;  /* 0x0002790000067ab9 */ /* 0x000fe40000000800 */
[----:B------:R-:W-:-:S05]  /*20c0*/  IMAD.U32 R9, RZ, RZ, UR6 ;  /* 0x00000006ff097e24 */ /* 0x000fca000f8e00ff */
[----:B------:R-:W-:-:S13]  /*20d0*/  ISETP.NE.AND P1, PT, R9, 0x1, PT ;  /* 0x000000010900780c */ /* 0x000fda0003f25270 */
[----:B------:R-:W0:Y:S02]  /*20e0*/  @P1 LDC.64 R12, c[0x0][0x9e8] ;  /* 0x00027a00ff0c1b82 */ /* 0x000e240000000a00 */
[----:B0-----:R-:W-:-:S05]  /*20f0*/  @P1 IMAD.HI.U32 R12, R5, R12, RZ ;  /* 0x0000000c050c1227 */ /* 0x001fca00078e00ff */
[----:B------:R-:W-:-:S07]  /*2100*/  @P1 SHF.R.U32.HI R5, RZ, R13, R12 ;  /* 0x0000000dff051219 */ /* 0x000fce000001160c */
.L_x_1084:
[----:B------:R-:W-:Y:S05]  /*2110*/  BSYNC B0 ;  /* 0x0000000000007941 */ /* 0x000fea0003800000 */
.L_x_1082:
[----:B------:R-:W-:-:S04]  /*2120*/  IMAD R12, R5, R9, -R14 ;  /* 0x00000009050c7224 */ /* 0x000fc800078e0a0e */
[----:B------:R-:W-:-:S05]  /*2130*/  IMAD R12, R3, -0x2, R12 ;  /* 0xfffffffe030c7824 */ /* 0x000fca00078e020c */
[----:B------:R-:W-:Y:S02]  /*2140*/  VIADDMNMX R4, R12, R9, R4, PT ;  /* 0x000000090c047246 */ /* 0x000fe40003800104 */
[----:B------:R-:W-:-:S07]  /*2150*/  VIMNMX R7, R7, R12, !PT ;  /* 0x0000000c07077248 */ /* 0x000fce0007fe0100 */
.L_x_1081:
[C---:B------:R-:W-:Y:S01]  /*2160*/  ISETP.GE.AND P2, PT, R23.reuse, 0x9, PT ;  /* 0x000000091700780c */ /* 0x040fe20003f46270 */
[----:B------:R-:W-:Y:S01]  /*2170*/  UISETP.NE.AND UP0, UPT, UR41, URZ, UPT ;  /* 0x0000003f2900728c */ /* 0x000fe2000bf05270 */
[----:B------:R-:W-:Y:S02]  /*2180*/  ISETP.GE.AND P1, PT, R23, 0x2, PT ;  /* 0x000000021700780c */ /* 0x000fe40003f26270 */
[C---:B------:R-:W-:Y:S02]  /*2190*/  ISETP.GT.AND P3, PT, R7.reuse, 0x8, !P2 ;  /* 0x000000080700780c */ /* 0x040fe40005764270 */
[----:B------:R-:W-:Y:S02]  /*21a0*/  ISETP.GT.AND P4, PT, R7, 0x1, !P1 ;  /* 0x000000010700780c */ /* 0x000fe40004f84270 */
[----:B------:R-:W-:Y:S02]  /*21b0*/  ISETP.LT.OR P3, PT, R4, 0x9, P3 ;  /* 0x000000090400780c */ /* 0x000fe40001f61670 */
[----:B------:R-:W-:-:S02]  /*21c0*/  ISETP.GE.AND P5, PT, R23, 0x11, PT ;  /* 0x000000111700780c */ /* 0x000fc40003fa6270 */
[----:B------:R-:W-:Y:S02]  /*21d0*/  FSEL R97, R28, -INF , !P3 ;  /* 0xff8000001c617808 */ /* 0x000fe40005800000 */
[----:B------:R-:W-:Y:S02]  /*21e0*/  ISETP.LT.OR P4, PT, R4, 0x2, P4 ;  /* 0x000000020400780c */ /* 0x000fe40002781670 */
[----:B------:R-:W-:Y:S02]  /*21f0*/  ISETP.GT.AND P3, PT, R7, 0x10, !P5 ;  /* 0x000000100700780c */ /* 0x000fe40006f64270 */
[----:B------:R-:W-:Y:S02]  /*2200*/  ISETP.GE.AND P6, PT, R23, 0xa, PT ;  /* 0x0000000a1700780c */ /* 0x000fe40003fc6270 */
[----:B------:R-:W-:Y:S02]  /*2210*/  FSEL R95, R25, -INF , !P4 ;  /* 0xff800000195f7808 */ /* 0x000fe40006000000 */
[----:B------:R-:W-:-:S02]  /*2220*/  P2R R88, PR, RZ, 0x20 ;  /* 0x00000020ff587803 */ /* 0x000fc40000000000 */
[----:B------:R-:W-:Y:S02]  /*2230*/  ISETP.LT.OR P3, PT, R4, 0x11, P3 ;  /* 0x000000110400780c */ /* 0x000fe40001f61670 */
[----:B------:R-:W-:Y:S02]  /*2240*/  ISETP.GT.AND P4, PT, R7, 0x9, !P6 ;  /* 0x000000090700780c */ /* 0x000fe40007784270 */
[----:B------:R-:W-:Y:S02]  /*2250*/  ISETP.GE.AND P5, PT, R23, 0x12, PT ;  /* 0x000000121700780c */ /* 0x000fe40003fa6270 */
[----:B------:R-:W-:Y:S02]  /*2260*/  FSEL R127, R32, -INF , !P3 ;  /* 0xff800000207f7808 */ /* 0x000fe40005800000 */
[----:B------:R-:W-:Y:S02]  /*2270*/  ISETP.LT.OR P4, PT, R4, 0xa, P4 ;  /* 0x0000000a0400780c */ /* 0x000fe40002781670 */
[----:B------:R-:W-:-:S02]  /*2280*/  ISETP.GT.AND P3, PT, R7, 0x11, !P5 ;  /* 0x000000110700780c */ /* 0x000fc40006f64270 */
[----:B------:R-:W-:Y:S02]  /*2290*/  FSEL R125, R29, -INF , !P4 ;  /* 0xff8000001d7d7808 */ /* 0x000fe40006000000 */
[----:B------:R-:W-:Y:S02]  /*22a0*/  ISETP.LT.OR P3, PT, R4, 0x12, P3 ;  /* 0x000000120400780c */ /* 0x000fe40001f61670 */
[----:B------:R-:W-:Y:S02]  /*22b0*/  ISETP.GE.AND P4, PT, R23, 0x19, PT ;  /* 0x000000191700780c */ /* 0x000fe40003f86270 */
[----:B------:R-:W-:Y:S02]  /*22c0*/  FSEL R129, R33, -INF , !P3 ;  /* 0xff80000021817808 */ /* 0x000fe40005800000 */
[----:B------:R-:W-:Y:S02]  /*22d0*/  ISETP.GT.AND P3, PT, R7, 0x18, !P4 ;  /* 0x000000180700780c */ /* 0x000fe40006764270 */
[----:B------:R-:W-:-:S02]  /*22e0*/  P2R R32, PR, RZ, 0x10 ;  /* 0x00000010ff207803 */ /* 0x000fc40000000000 */
[----:B------:R-:W-:Y:S02]  /*22f0*/  ISETP.LT.OR P3, PT, R4, 0x19, P3 ;  /* 0x000000190400780c */ /* 0x000fe40001f61670 */
[----:B------:R-:W-:Y:S02]  /*2300*/  ISETP.GE.AND P4, PT, R23, 0x1a, PT ;  /* 0x0000001a1700780c */ /* 0x000fe40003f86270 */
[----:B------:R-:W-:Y:S02]  /*2310*/  FSEL R123, R36, -INF , !P3 ;  /* 0xff800000247b7808 */ /* 0x000fe40005800000 */
[----:B------:R-:W-:Y:S02]  /*2320*/  ISETP.GT.AND P3, PT, R7, 0x19, !P4 ;  /* 0x000000190700780c */ /* 0x000fe40006764270 */
[----:B------:R-:W-:Y:S02]  /*2330*/  P2R R33, PR, RZ, 0x10 ;  /* 0x00000010ff217803 */ /* 0x000fe40000000000 */
[----:B------:R-:W-:-:S02]  /*2340*/  ISETP.LT.OR P3, PT, R4, 0x1a, P3 ;  /* 0x0000001a0400780c */ /* 0x000fc40001f61670 */
[----:B------:R-:W-:Y:S02]  /*2350*/  ISETP.GE.AND P4, PT, R23, 0x21, PT ;  /* 0x000000211700780c */ /* 0x000fe40003f86270 */
[----:B------:R-:W-:Y:S02]  /*2360*/  FSEL R99, R37, -INF , !P3 ;  /* 0xff80000025637808 */ /* 0x000fe40005800000 */
[----:B------:R-:W-:Y:S02]  /*2370*/  ISETP.GT.AND P3, PT, R7, 0x20, !P4 ;  /* 0x000000200700780c */ /* 0x000fe40006764270 */
[----:B------:R-:W-:Y:S02]  /*2380*/  P2R R36, PR, RZ, 0x10 ;  /* 0x00000010ff247803 */ /* 0x000fe40000000000 */
[----:B------:R-:W-:Y:S02]  /*2390*/  ISETP.LT.OR P3, PT, R4, 0x21, P3 ;  /* 0x000000210400780c */ /* 0x000fe40001f61670 */
[----:B------:R-:W-:-:S02]  /*23a0*/  ISETP.GE.AND P4, PT, R23, 0x22, PT ;  /* 0x000000221700780c */ /* 0x000fc40003f86270 */
[----:B------:R-:W-:Y:S02]  /*23b0*/  FSEL R121, R40, -INF , !P3 ;  /* 0xff80000028797808 */ /* 0x000fe40005800000 */
[----:B------:R-:W-:Y:S02]  /*23c0*/  ISETP.GT.AND P3, PT, R7, 0x21, !P4 ;  /* 0x000000210700780c */ /* 0x000fe40006764270 */
[----:B------:R-:W-:Y:S02]  /*23d0*/  P2R R37, PR, RZ, 0x10 ;  /* 0x00000010ff257803 */ /* 0x000fe40000000000 */
[----:B------:R-:W-:Y:S02]  /*23e0*/  ISETP.LT.OR P3, PT, R4, 0x22, P3 ;  /* 0x000000220400780c */ /* 0x000fe40001f61670 */
[----:B------:R-:W-:Y:S02]  /*23f0*/  ISETP.GE.AND P4, PT, R23, 0x29, PT ;  /* 0x000000291700780c */ /* 0x000fe40003f86270 */
[----:B------:R-:W-:-:S02]  /*2400*/  FSEL R101, R41, -INF , !P3 ;  /* 0xff80000029657808 */ /* 0x000fc40005800000 */
[----:B------:R-:W-:Y:S02]  /*2410*/  ISETP.GT.AND P3, PT, R7, 0x28, !P4 ;  /* 0x000000280700780c */ /* 0x000fe40006764270 */
[----:B------:R-:W-:Y:S02]  /*2420*/  P2R R40, PR, RZ, 0x10 ;  /* 0x00000010ff287803 */ /* 0x000fe40000000000 */
[----:B------:R-:W-:Y:S02]  /*2430*/  ISETP.LT.OR P3, PT, R4, 0x29, P3 ;  /* 0x000000290400780c */ /* 0x000fe40001f61670 */
[----:B------:R-:W-:Y:S02]  /*2440*/  ISETP.GE.AND P4, PT, R23, 0x2a, PT ;  /* 0x0000002a1700780c */ /* 0x000fe40003f86270 */
[----:B------:R-:W-:Y:S02]  /*2450*/  FSEL R119, R44, -INF , !P3 ;  /* 0xff8000002c777808 */ /* 0x000fe40005800000 */
[----:B------:R-:W-:-:S02]  /*2460*/  ISETP.GT.AND P3, PT, R7, 0x29, !P4 ;  /* 0x000000290700780c */ /* 0x000fc40006764270 */
[----:B------:R-:W-:Y:S02]  /*2470*/  P2R R41, PR, RZ, 0x10 ;  /* 0x00000010ff297803 */ /* 0x000fe40000000000 */
        /* <DEDUP_REMOVED lines=81> */
[----:B------:R-:W-:Y:S02]  /*2990*/  P2R R29, PR, RZ, 0x20 ;  /* 0x00000020ff1d7803 */ /* 0x000fe40000000000 */
[----:B------:R-:W-:-:S02]  /*29a0*/  FSEL R77, R77, -INF , !P3 ;  /* 0xff8000004d4d7808 */ /* 0x000fc40005800000 */
[----:B------:R-:W-:Y:S02]  /*29b0*/  ISETP.GE.AND P3, PT, R23, 0x71, PT ;  /* 0x000000711700780c */ /* 0x000fe40003f66270 */
[----:B------:R-:W-:Y:S02]  /*29c0*/  P2R R25, PR, RZ, 0x40 ;  /* 0x00000040ff197803 */ /* 0x000fe40000000000 */
[----:B------:R-:W-:-:S04]  /*29d0*/  ISETP.GT.AND P4, PT, R7, 0x70, !P3 ;  /* 0x000000700700780c */ /* 0x000fc80005f84270 */
[----:B------:R-:W-:-:S04]  /*29e0*/  ISETP.LT.OR P4, PT, R4, 0x71, P4 ;  /* 0x000000710400780c */ /* 0x000fc80002781670 */
[----:B------:R-:W-:Y:S02]  /*29f0*/  FSEL R19, R80, -INF , !P4 ;  /* 0xff80000050137808 */ /* 0x000fe40006000000 */
[----:B------:R-:W-:-:S04]  /*2a00*/  ISETP.GE.AND P4, PT, R23, 0x72, PT ;  /* 0x000000721700780c */ /* 0x000fc80003f86270 */
        /* <DEDUP_REMOVED lines=8> */
[----:B------:R-:W-:Y:S02]  /*2a90*/  P2R R28, PR, RZ, 0x40 ;  /* 0x00000040ff1c7803 */ /* 0x000fe40000000000 */
[----:B------:R-:W-:-:S04]  /*2aa0*/  ISETP.GT.AND P6, PT, R7, RZ, !P6 ;  /* 0x000000ff0700720c */ /* 0x000fc800077c4270 */
[----:B------:R-:W-:-:S04]  /*2ab0*/  ISETP.LT.OR P6, PT, R4, 0x1, P6 ;  /* 0x000000010400780c */ /* 0x000fc800037c1670 */
[----:B------:R-:W-:Y:S02]  /*2ac0*/  FSEL R93, R24, -INF , !P6 ;  /* 0xff800000185d7808 */ /* 0x000fe40007000000 */
[----:B------:R-:W-:-:S04]  /*2ad0*/  ISETP.GE.AND P6, PT, R23, 0x7a, PT ;  /* 0x0000007a1700780c */ /* 0x000fc80003fc6270 */
[----:B------:R-:W-:Y:S02]  /*2ae0*/  P2R R24, PR, RZ, 0x40 ;  /* 0x00000040ff187803 */ /* 0x000fe40000000000 */
[----:B------:R-:W-:Y:S02]  /*2af0*/  ISETP.GT.AND P6, PT, R7, 0x79, !P6 ;  /* 0x000000790700780c */ /* 0x000fe400077c4270 */
[----:B------:R-:W0:Y:S02]  /*2b00*/  SHFL.IDX PT, R7, R6, 0x1, 0x1c1f ;  /* 0x003c1f0006077f89 */ /* 0x000e2400000e0000 */
[----:B------:R-:W-:-:S04]  /*2b10*/  ISETP.LT.OR P6, PT, R4, 0x7a, P6 ;  /* 0x0000007a0400780c */ /* 0x000fc800037c1670 */
[----:B------:R-:W-:Y:S02]  /*2b20*/  FSEL R85, R85, -INF , !P6 ;  /* 0xff80000055557808 */ /* 0x000fe40007000000 */
[----:B------:R-:W-:Y:S02]  /*2b30*/  PLOP3.LUT P6, PT, PT, PT, UP0, 0x40, 0x0 ;  /* 0x000000000000781c */ /* 0x000fe40003fce808 */
[----:B0-----:R-:W-:Y:S01]  /*2b40*/  VIADDMNMX R4, R7, R89, R20, PT ;  /* 0x0000005907047246 */ /* 0x001fe20003800114 */
[----:B------:R-:W-:-:S10]  /*2b50*/  IMAD.IADD R12, R22, 0x1, R7 ;  /* 0x00000001160c7824 */ /* 0x000fd400078e0207 */
[----:B------:R-:W-:Y:S05]  /*2b60*/  @P6 BRA `(.L_x_1085) ;  /* 0x0000000000646947 */ /* 0x000fea0003800000 */
        /* <DEDUP_REMOVED lines=14> */
.L_x_1087:
[----:B------:R-:W-:Y:S02]  /*2c50*/  ULDC UR6, c[0x0][0x9e4] ;  /* 0x0002790000067ab9 */ /* 0x000fe40000000800 */
[----:B------:R-:W-:-:S05]  /*2c60*/  IMAD.U32 R20, RZ, RZ, UR6 ;  /* 0x00000006ff147e24 */ /* 0x000fca000f8e00ff */
[----:B------:R-:W-:-:S13]  /*2c70*/  ISETP.NE.AND P6, PT, R20, 0x1, PT ;  /* 0x000000011400780c */ /* 0x000fda0003fc5270 */
[----:B------:R-:W0:Y:S02]  /*2c80*/  @P6 LDC.64 R22, c[0x0][0x9e8] ;  /* 0x00027a00ff166b82 */ /* 0x000e240000000a00 */
[----:B0-----:R-:W-:-:S05]  /*2c90*/  @P6 IMAD.HI.U32 R6, R7, R22, RZ ;  /* 0x0000001607066227 */ /* 0x001fca00078e00ff */
[----:B------:R-:W-:-:S07]  /*2ca0*/  @P6 SHF.R.U32.HI R7, RZ, R23, R6 ;  /* 0x00000017ff076219 */ /* 0x000fce0000011606 */
.L_x_1088:
[----:B------:R-:W-:Y:S05]  /*2cb0*/  BSYNC B0 ;  /* 0x0000000000007941 */ /* 0x000fea0003800000 */
.L_x_1086:
[----:B------:R-:W-:-:S04]  /*2cc0*/  IMAD R6, R7, R20, -R14 ;  /* 0x0000001407067224 */ /* 0x000fc800078e0a0e */
[----:B------:R-:W-:-:S05]  /*2cd0*/  IMAD R7, R3, -0x2, R6 ;  /* 0xfffffffe03077824 */ /* 0x000fca00078e0206 */
[----:B------:R-:W-:Y:S02]  /*2ce0*/  VIADDMNMX R4, R7, R20, R4, PT ;  /* 0x0000001407047246 */ /* 0x000fe40003800104 */
[----:B------:R-:W-:-:S07]  /*2cf0*/  VIMNMX R12, R12, R7, !PT ;  /* 0x000000070c0c7248 */ /* 0x000fce0007fe0100 */
.L_x_1085:
[----:B------:R-:W-:Y:S01]  /*2d00*/  ISETP.GT.AND P1, PT, R12, 0x1, !P1 ;  /* 0x000000010c00780c */ /* 0x000fe20004f24270 */
[----:B------:R-:W-:Y:S01]  /*2d10*/  ULDC UR6, c[0x0][0x988] ;  /* 0x0002620000067ab9 */ /* 0x000fe20000000800 */
[----:B------:R-:W-:Y:S01]  /*2d20*/  ISETP.NE.AND P6, PT, R25, RZ, PT ;  /* 0x000000ff1900720c */ /* 0x000fe20003fc5270 */
[----:B------:R-:W-:Y:S01]  /*2d30*/  UISETP.NE.AND UP1, UPT, UR42, URZ, UPT ;  /* 0x0000003f2a00728c */ /* 0x000fe2000bf25270 */
[----:B------:R-:W-:Y:S01]  /*2d40*/  ISETP.LT.OR P1, PT, R4, 0x2, P1 ;  /* 0x000000020400780c */ /* 0x000fe20000f21670 */
[----:B------:R-:W-:Y:S01]  /*2d50*/  UISETP.NE.AND UP0, UPT, UR41, URZ, UPT ;  /* 0x0000003f2900728c */ /* 0x000fe2000bf05270 */
[----:B------:R-:W-:Y:S02]  /*2d60*/  FMNMX.FTZ R6, R93, R95, !PT ;  /* 0x0000005f5d067209 */ /* 0x000fe40007810000 */
[----:B------:R-:W-:Y:S02]  /*2d70*/  FSEL R27, R27, -INF , !P1 ;  /* 0xff8000001b1b7808 */ /* 0x000fe40004800000 */
[----:B------:R-:W-:-:S02]  /*2d80*/  ISETP.GT.AND P1, PT, R12, 0x9, !P6 ;  /* 0x000000090c00780c */ /* 0x000fc40007724270 */
[----:B------:R-:W-:Y:S02]  /*2d90*/  FMNMX.FTZ R6, R97, R6, !PT ;  /* 0x0000000661067209 */ /* 0x000fe40007810000 */
[----:B------:R-:W-:Y:S01]  /*2da0*/  ISETP.LT.OR P1, PT, R4, 0xa, P1 ;  /* 0x0000000a0400780c */ /* 0x000fe20000f21670 */
[----:B------:R-:W-:Y:S01]  /*2db0*/  @UP1 ULDC UR14, c[0x0][0x450] ;  /* 0x00011400000e1ab9 */ /* 0x000fe20000000800 */
[----:B------:R-:W-:Y:S02]  /*2dc0*/  FMNMX.FTZ R6, R125, R6, !PT ;  /* 0x000000067d067209 */ /* 0x000fe40007810000 */
[----:B------:R-:W-:Y:S02]  /*2dd0*/  FSEL R31, R31, -INF , !P1 ;  /* 0xff8000001f1f7808 */ /* 0x000fe40004800000 */
[----:B------:R-:W-:Y:S02]  /*2de0*/  ISETP.NE.AND P1, PT, R88, RZ, PT ;  /* 0x000000ff5800720c */ /* 0x000fe40003f25270 */
[----:B------:R-:W-:-:S02]  /*2df0*/  FMNMX.FTZ R6, R127, R6, !PT ;  /* 0x000000067f067209 */ /* 0x000fc40007810000 */
[----:B------:R-:W-:Y:S02]  /*2e00*/  ISETP.GT.AND P1, PT, R12, 0x10, !P1 ;  /* 0x000000100c00780c */ /* 0x000fe40004f24270 */
[----:B------:R-:W-:Y:S02]  /*2e10*/  FMNMX.FTZ R6, R129, R6, !PT ;  /* 0x0000000681067209 */ /* 0x000fe40007810000 */
[----:B------:R-:W-:Y:S02]  /*2e20*/  ISETP.LT.OR P1, PT, R4, 0x11, P1 ;  /* 0x000000110400780c */ /* 0x000fe40000f21670 */
[----:B------:R-:W-:Y:S02]  /*2e30*/  ISETP.GT.AND P2, PT, R12, 0x8, !P2 ;  /* 0x000000080c00780c */ /* 0x000fe40005744270 */
[----:B------:R-:W-:Y:S02]  /*2e40*/  FSEL R25, R34, -INF , !P1 ;  /* 0xff80000022197808 */ /* 0x000fe40004800000 */
[----:B------:R-:W-:-:S02]  /*2e50*/  ISETP.NE.AND P1, PT, R29, RZ, PT ;  /* 0x000000ff1d00720c */ /* 0x000fc40003f25270 */
[----:B------:R-:W-:Y:S02]  /*2e60*/  FMNMX.FTZ R6, R123, R6, !PT ;  /* 0x000000067b067209 */ /* 0x000fe40007810000 */
[----:B------:R-:W-:Y:S02]  /*2e70*/  ISETP.GT.AND P1, PT, R12, 0x11, !P1 ;  /* 0x000000110c00780c */ /* 0x000fe40004f24270 */
[C---:B------:R-:W-:Y:S02]  /*2e80*/  ISETP.LT.OR P2, PT, R4.reuse, 0x9, P2 ;  /* 0x000000090400780c */ /* 0x040fe40001741670 */
[----:B------:R-:W-:Y:S02]  /*2e90*/  ISETP.LT.OR P1, PT, R4, 0x12, P1 ;  /* 0x000000120400780c */ /* 0x000fe40000f21670 */
[----:B------:R-:W-:Y:S02]  /*2ea0*/  FMNMX.FTZ R6, R99, R6, !PT ;  /* 0x0000000663067209 */ /* 0x000fe40007810000 */
[----:B------:R-:W-:-:S02]  /*2eb0*/  FSEL R35, R35, -INF , !P1 ;  /* 0xff80000023237808 */ /* 0x000fc40004800000 */
[----:B------:R-:W-:Y:S02]  /*2ec0*/  ISETP.NE.AND P1, PT, R32, RZ, PT ;  /* 0x000000ff2000720c */ /* 0x000fe40003f25270 */
[----:B------:R-:W-:Y:S02]  /*2ed0*/  FSEL R23, R30, -INF , !P2 ;  /* 0xff8000001e177808 */ /* 0x000fe40005000000 */
[----:B------:R-:W-:Y:S02]  /*2ee0*/  ISETP.GT.AND P1, PT, R12, 0x18, !P1 ;  /* 0x000000180c00780c */ /* 0x000fe40004f24270 */
[----:B------:R-:W-:Y:S02]  /*2ef0*/  ISETP.NE.AND P2, PT, R45, RZ, PT ;  /* 0x000000ff2d00720c */ /* 0x000fe40003f45270 */
[----:B------:R-:W-:Y:S02]  /*2f00*/  ISETP.LT.OR P1, PT, R4, 0x19, P1 ;  /* 0x000000190400780c */ /* 0x000fe40000f21670 */
[----:B------:R-:W-:-:S02]  /*2f10*/  FMNMX.FTZ R6, R121, R6, !PT ;  /* 0x0000000679067209 */ /* 0x000fc40007810000 */
[----:B------:R-:W-:Y:S02]  /*2f20*/  FSEL R29, R38, -INF , !P1 ;  /* 0xff800000261d7808 */ /* 0x000fe40004800000 */
[----:B------:R-:W-:Y:S02]  /*2f30*/  ISETP.NE.AND P1, PT, R33, RZ, PT ;  /* 0x000000ff2100720c */ /* 0x000fe40003f25270 */
[----:B------:R-:W-:Y:S02]  /*2f40*/  FMNMX.FTZ R6, R101, R6, !PT ;  /* 0x0000000665067209 */ /* 0x000fe40007810000 */
[----:B------:R-:W-:Y:S02]  /*2f50*/  ISETP.GT.AND P1, PT, R12, 0x19, !P1 ;  /* 0x000000190c00780c */ /* 0x000fe40004f24270 */
[----:B------:R-:W-:Y:S02]  /*2f60*/  ISETP.NE.AND P6, PT, R48, RZ, PT ;  /* 0x000000ff3000720c */ /* 0x000fe40003fc5270 */
[----:B------:R-:W-:-:S02]  /*2f70*/  ISETP.LT.OR P1, PT, R4, 0x1a, P1 ;  /* 0x0000001a0400780c */ /* 0x000fc40000f21670 */
[----:B------:R-:W-:Y:S02]  /*2f80*/  FMNMX.FTZ R6, R119, R6, !PT ;  /* 0x0000000677067209 */ /* 0x000fe40007810000 */
[----:B------:R-:W-:Y:S02]  /*2f90*/  FSEL R39, R39, -INF , !P1 ;  /* 0xff80000027277808 */ /* 0x000fe40004800000 */
[----:B------:R-:W-:Y:S02]  /*2fa0*/  ISETP.NE.AND P1, PT, R36, RZ, PT ;  /* 0x000000ff2400720c */ /* 0x000fe40003f25270 */
[----:B------:R-:W-:Y:S02]  /*2fb0*/  FMNMX.FTZ R6, R103, R6, !PT ;  /* 0x0000000667067209 */ /* 0x000fe40007810000 */
[----:B------:R-:W-:Y:S02]  /*2fc0*/  ISETP.GT.AND P1, PT, R12, 0x20, !P1 ;  /* 0x000000200c00780c */ /* 0x000fe40004f24270 */
[----:B------:R-:W-:-:S02]  /*2fd0*/  FMNMX.FTZ R6, R117, R6, !PT ;  /* 0x0000000675067209 */ /* 0x000fc40007810000 */
[----:B------:R-:W-:Y:S02]  /*2fe0*/  ISETP.LT.OR P1, PT, R4, 0x21, P1 ;  /* 0x000000210400780c */ /* 0x000fe40000f21670 */
[----:B------:R-:W-:Y:S02]  /*2ff0*/  FMNMX.FTZ R6, R105, R6, !PT ;  /* 0x0000000669067209 */ /* 0x000fe40007810000 */
[----:B------:R-:W-:Y:S02]  /*3000*/  FSEL R33, R42, -INF , !P1 ;  /* 0xff8000002a217808 */ /* 0x000fe40004800000 */
[----:B------:R-:W-:Y:S02]  /*3010*/  ISETP.NE.AND P1, PT, R37, RZ, PT ;  /* 0x000000ff2500720c */ /* 0x000fe40003f25270 */
[----:B------:R-:W-:Y:S02]  /*3020*/  FMNMX.FTZ R6, R115, R6, !PT ;  /* 0x0000000673067209 */ /* 0x000fe40007810000 */
[----:B------:R-:W-:-:S02]  /*3030*/  ISETP.GT.AND P1, PT, R12, 0x21, !P1 ;  /* 0x000000210c00780c */ /* 0x000fc40004f24270 */
[----:B------:R-:W-:Y:S02]  /*3040*/  FMNMX.FTZ R6, R107, R6, !PT ;  /* 0x000000066b067209 */ /* 0x000fe40007810000 */
[----:B------:R-:W-:Y:S02]  /*3050*/  ISETP.LT.OR P1, PT, R4, 0x22, P1 ;  /* 0x000000220400780c */ /* 0x000fe40000f21670 */
[----:B------:R-:W-:Y:S02]  /*3060*/  FMNMX.FTZ R6, R113, R6, !PT ;  /* 0x0000000671067209 */ /* 0x000fe40007810000 */
[----:B------:R-:W-:Y:S02]  /*3070*/  FSEL R43, R43, -INF , !P1 ;  /* 0xff8000002b2b7808 */ /* 0x000fe40004800000 */
[----:B------:R-:W-:Y:S02]  /*3080*/  ISETP.NE.AND P1, PT, R40, RZ, PT ;  /* 0x000000ff2800720c */ /* 0x000fe40003f25270 */
[----:B------:R-:W-:-:S02]  /*3090*/  FMNMX.FTZ R6, R111, R6, !PT ;  /* 0x000000066f067209 */ /* 0x000fc40007810000 */
[----:B------:R-:W-:Y:S02]  /*30a0*/  ISETP.GT.AND P1, PT, R12, 0x28, !P1 ;  /* 0x000000280c00780c */ /* 0x000fe40004f24270 */
[----:B------:R-:W-:Y:S02]  /*30b0*/  FMNMX.FTZ R6, R109, R6, !PT ;  /* 0x000000066d067209 */ /* 0x000fe40007810000 */
[----:B------:R-:W-:Y:S02]  /*30c0*/  ISETP.LT.OR P1, PT, R4, 0x29, P1 ;  /* 0x000000290400780c */ /* 0x000fe40000f21670 */
[----:B------:R-:W-:Y:S02]  /*30d0*/  FMNMX.FTZ R6, R61, R6, !PT ;  /* 0x000000063d067209 */ /* 0x000fe40007810000 */
[----:B------:R-:W-:Y:S02]  /*30e0*/  FSEL R37, R46, -INF , !P1 ;  /* 0xff8000002e257808 */ /* 0x000fe40004800000 */
[----:B------:R-:W-:-:S02]  /*30f0*/  ISETP.NE.AND P1, PT, R41, RZ, PT ;  /* 0x000000ff2900720c */ /* 0x000fc40003f25270 */
[----:B------:R-:W-:Y:S02]  /*3100*/  FMNMX.FTZ R6, R5, R6, !PT ;  /* 0x0000000605067209 */ /* 0x000fe40007810000 */
[----:B------:R-:W-:Y:S02]  /*3110*/  ISETP.GT.AND P1, PT, R12, 0x29, !P1 ;  /* 0x000000290c00780c */ /* 0x000fe40004f24270 */
[----:B------:R-:W-:Y:S02]  /*3120*/  FMNMX.FTZ R6, R65, R6, !PT ;  /* 0x0000000641067209 */ /* 0x000fe40007810000 */
[----:B------:R-:W-:Y:S02]  /*3130*/  ISETP.LT.OR P1, PT, R4, 0x2a, P1 ;  /* 0x0000002a0400780c */ /* 0x000fe40000f21670 */
[----:B------:R-:W-:Y:S02]  /*3140*/  FMNMX.FTZ R6, R9, R6, !PT ;  /* 0x0000000609067209 */ /* 0x000fe40007810000 */
[----:B------:R-:W-:-:S02]  /*3150*/  FSEL R47, R47, -INF , !P1 ;  /* 0xff8000002f2f7808 */ /* 0x000fc40004800000 */
[----:B------:R-:W-:Y:S02]  /*3160*/  ISETP.NE.AND P1, PT, R44, RZ, PT ;  /* 0x000000ff2c00720c */ /* 0x000fe40003f25270 */
[----:B------:R-:W-:Y:S02]  /*3170*/  FMNMX.FTZ R6, R69, R6, !PT ;  /* 0x0000000645067209 */ /* 0x000fe40007810000 */
[----:B------:R-:W-:Y:S02]  /*3180*/  ISETP.GT.AND P1, PT, R12, 0x30, !P1 ;  /* 0x000000300c00780c */ /* 0x000fe40004f24270 */
[----:B------:R-:W-:Y:S02]  /*3190*/  FMNMX.FTZ R6, R13, R6, !PT ;  /* 0x000000060d067209 */ /* 0x000fe40007810000 */
[----:B------:R-:W-:Y:S02]  /*31a0*/  ISETP.LT.OR P1, PT, R4, 0x31, P1 ;  /* 0x000000310400780c */ /* 0x000fe40000f21670 */
[----:B------:R-:W-:-:S02]  /*31b0*/  FMNMX.FTZ R6, R73, R6, !PT ;  /* 0x0000000649067209 */ /* 0x000fc40007810000 */
[----:B------:R-:W-:Y:S02]  /*31c0*/  FSEL R41, R50, -INF , !P1 ;  /* 0xff80000032297808 */ /* 0x000fe40004800000 */
[----:B------:R-:W-:Y:S02]  /*31d0*/  ISETP.GT.AND P1, PT, R12, 0x31, !P2 ;  /* 0x000000310c00780c */ /* 0x000fe40005724270 */
[----:B------:R-:W-:Y:S02]  /*31e0*/  FMNMX.FTZ R6, R15, R6, !PT ;  /* 0x000000060f067209 */ /* 0x000fe40007810000 */
[----:B------:R-:W-:Y:S02]  /*31f0*/  ISETP.LT.OR P1, PT, R4, 0x32, P1 ;  /* 0x000000320400780c */ /* 0x000fe40000f21670 */
[----:B------:R-:W-:Y:S02]  /*3200*/  FMNMX.FTZ R6, R77, R6, !PT ;  /* 0x000000064d067209 */ /* 0x000fe40007810000 */
[----:B------:R-:W-:-:S02]  /*3210*/  FSEL R51, R51, -INF , !P1 ;  /* 0xff80000033337808 */ /* 0x000fc40004800000 */
        /* <DEDUP_REMOVED lines=8> */
[----:B------:R-:W-:Y:S01]  /*32a0*/  FMNMX.FTZ R14, R85, R6, !PT ;  /* 0x00000006550e7209 */ /* 0x000fe20007810000 */
[----:B------:R-:W-:Y:S01]  /*32b0*/  IMAD.U32 R6, RZ, RZ, UR6 ;  /* 0x00000006ff067e24 */ /* 0x000fe2000f8e00ff */
[----:B------:R-:W-:Y:S01]  /*32c0*/  ISETP.LT.OR P1, PT, R4, 0x3a, P1 ;  /* 0x0000003a0400780c */ /* 0x000fe20000f21670 */
[----:B------:R-:W-:Y:S01]  /*32d0*/  @UP1 ULDC UR6, c[0x0][0x44c] ;  /* 0x0001130000061ab9 */ /* 0x000fe20000000800 */
[----:B------:R-:W-:Y:S01]  /*32e0*/  ISETP.NE.AND P2, PT, R91, RZ, PT ;  /* 0x000000ff5b00720c */ /* 0x000fe20003f45270 */
[----:B------:R-:W0:Y:S01]  /*32f0*/  SHFL.BFLY PT, R7, R14, 0x2, 0x1f ;  /* 0x0c401f000e077f89 */ /* 0x000e2200000e0000 */
[----:B------:R-:W-:Y:S01]  /*3300*/  FSEL R55, R55, -INF , !P1 ;  /* 0xff80000037377808 */ /* 0x000fe20004800000 */
[----:B------:R-:W-:Y:S01]  /*3310*/  UIMAD.WIDE.U32 UR6, UR45, UR6, URZ ;  /* 0x000000062d0672a5 */ /* 0x000fe2000f8e003f */
[----:B------:R-:W-:-:S02]  /*3320*/  ISETP.NE.AND P1, PT, R52, RZ, PT ;  /* 0x000000ff3400720c */ /* 0x000fc40003f25270 */
[----:B------:R-:W-:Y:S01]  /*3330*/  ISETP.NE.AND P6, PT, R72, RZ, PT ;  /* 0x000000ff4800720c */ /* 0x000fe20003fc5270 */
[----:B------:R-:W-:Y:S01]  /*3340*/  @UP1 USHF.R.U32.HI UR45, URZ, UR14, UR7 ;  /* 0x0000000e3f2d1299 */ /* 0x000fe20008011607 */
[C---:B------:R-:W-:Y:S02]  /*3350*/  ISETP.GT.AND P1, PT, R12.reuse, 0x40, !P1 ;  /* 0x000000400c00780c */ /* 0x040fe40004f24270 */
[----:B------:R-:W-:Y:S02]  /*3360*/  ISETP.GT.AND P3, PT, R12, 0x70, !P3 ;  /* 0x000000700c00780c */ /* 0x000fe40005f64270 */
[----:B------:R-:W-:Y:S02]  /*3370*/  ISETP.LT.OR P1, PT, R4, 0x41, P1 ;  /* 0x000000410400780c */ /* 0x000fe40000f21670 */
[----:B------:R-:W-:Y:S02]  /*3380*/  ISETP.GT.AND P4, PT, R12, 0x71, !P4 ;  /* 0x000000710c00780c */ /* 0x000fe40006784270 */
[----:B------:R-:W-:-:S02]  /*3390*/  FSEL R49, R58, -INF , !P1 ;  /* 0xff8000003a317808 */ /* 0x000fc40004800000 */
[----:B------:R-:W-:Y:S02]  /*33a0*/  ISETP.NE.AND P1, PT, R53, RZ, PT ;  /* 0x000000ff3500720c */ /* 0x000fe40003f25270 */
[----:B------:R-:W-:Y:S02]  /*33b0*/  ISETP.LT.OR P3, PT, R4, 0x71, P3 ;  /* 0x000000710400780c */ /* 0x000fe40001f61670 */
[C---:B------:R-:W-:Y:S02]  /*33c0*/  ISETP.GT.AND P1, PT, R12.reuse, 0x41, !P1 ;  /* 0x000000410c00780c */ /* 0x040fe40004f24270 */
[----:B------:R-:W-:Y:S02]  /*33d0*/  ISETP.GT.AND P5, PT, R12, 0x78, !P5 ;  /* 0x000000780c00780c */ /* 0x000fe40006fa4270 */
[----:B------:R-:W-:Y:S02]  /*33e0*/  ISETP.LT.OR P1, PT, R4, 0x42, P1 ;  /* 0x000000420400780c */ /* 0x000fe40000f21670 */
[----:B0-----:R-:W-:-:S02]  /*33f0*/  FMNMX.FTZ R20, R14, R7, !PT ;  /* 0x000000070e147209 */ /* 0x001fc40007810000 */
[----:B------:R-:W-:Y:S02]  /*3400*/  FSEL R59, R59, -INF , !P1 ;  /* 0xff8000003b3b7808 */ /* 0x000fe40004800000 */
[----:B------:R-:W-:Y:S01]  /*3410*/  ISETP.NE.AND P1, PT, R56, RZ, PT ;  /* 0x000000ff3800720c */ /* 0x000fe20003f25270 */
[----:B------:R-:W0:Y:S01]  /*3420*/  SHFL.BFLY PT, R7, R20, 0x1, 0x1f ;  /* 0x0c201f0014077f89 */ /* 0x000e2200000e0000 */
[----:B------:R-:W-:Y:S02]  /*3430*/  ISETP.LT.OR P4, PT, R4, 0x72, P4 ;  /* 0x000000720400780c */ /* 0x000fe40002781670 */
[----:B------:R-:W-:Y:S02]  /*3440*/  ISETP.GT.AND P1, PT, R12, 0x48, !P1 ;  /* 0x000000480c00780c */ /* 0x000fe40004f24270 */
[C---:B------:R-:W-:Y:S02]  /*3450*/  ISETP.LT.OR P5, PT, R4.reuse, 0x79, P5 ;  /* 0x000000790400780c */ /* 0x040fe40002fa1670 */
[----:B------:R-:W-:-:S02]  /*3460*/  ISETP.LT.OR P1, PT, R4, 0x49, P1 ;  /* 0x000000490400780c */ /* 0x000fc40000f21670 */
[----:B------:R-:W-:Y:S02]  /*3470*/  FSEL R83, R83, -INF , !P4 ;  /* 0xff80000053537808 */ /* 0x000fe40006000000 */
[----:B------:R-:W-:Y:S02]  /*3480*/  FSEL R53, R62, -INF , !P1 ;  /* 0xff8000003e357808 */ /* 0x000fe40004800000 */
[----:B------:R-:W-:Y:S02]  /*3490*/  ISETP.NE.AND P1, PT, R57, RZ, PT ;  /* 0x000000ff3900720c */ /* 0x000fe40003f25270 */
[----:B------:R-:W-:Y:S02]  /*34a0*/  R2UR UR11, R18 ;  /* 0x00000000120b72ca */ /* 0x000fe400000e0000 */
[----:B------:R-:W-:-:S04]  /*34b0*/  ISETP.GT.AND P1, PT, R12, 0x49, !P1 ;  /* 0x000000490c00780c */ /* 0x000fc80004f24270 */
[----:B------:R-:W-:Y:S02]  /*34c0*/  ISETP.LT.OR P1, PT, R4, 0x4a, P1 ;  /* 0x0000004a0400780c */ /* 0x000fe40000f21670 */
[----:B0-----:R-:W-:Y:S02]  /*34d0*/  FMNMX.FTZ R7, R20, R7, !PT ;  /* 0x0000000714077209 */ /* 0x001fe40007810000 */
[----:B------:R-:W-:Y:S02]  /*34e0*/  FSEL R63, R63, -INF , !P1 ;  /* 0xff8000003f3f7808 */ /* 0x000fe40004800000 */
[----:B------:R-:W-:Y:S01]  /*34f0*/  ISETP.NE.AND P1, PT, R60, RZ, PT ;  /* 0x000000ff3c00720c */ /* 0x000fe20003f25270 */
[----:B------:R-:W-:Y:S01]  /*3500*/  FMUL.FTZ R22, R7, R6 ;  /* 0x0000000607167220 */ /* 0x000fe20000410000 */
[----:B------:R-:W-:Y:S02]  /*3510*/  UIADD3 UR45, UR11, UR45, URZ ;  /* 0x0000002d0b2d7290 */ /* 0x000fe4000fffe03f */
[----:B------:R-:W-:-:S02]  /*3520*/  ISETP.GT.AND P1, PT, R12, 0x50, !P1 ;  /* 0x000000500c00780c */ /* 0x000fc40004f24270 */
[----:B------:R-:W-:Y:S02]  /*3530*/  UIADD3 UR10, UR45, UR10, URZ ;  /* 0x0000000a2d0a7290 */ /* 0x000fe4000fffe03f */
[----:B------:R-:W-:-:S04]  /*3540*/  ISETP.LT.OR P1, PT, R4, 0x51, P1 ;  /* 0x000000510400780c */ /* 0x000fc80000f21670 */
[----:B------:R-:W-:Y:S02]  /*3550*/  FSEL R57, R66, -INF , !P1 ;  /* 0xff80000042397808 */ /* 0x000fe40004800000 */
[----:B------:R-:W-:-:S04]  /*3560*/  ISETP.NE.AND P1, PT, R64, RZ, PT ;  /* 0x000000ff4000720c */ /* 0x000fc80003f25270 */
[----:B------:R-:W-:-:S04]  /*3570*/  ISETP.GT.AND P1, PT, R12, 0x51, !P1 ;  /* 0x000000510c00780c */ /* 0x000fc80004f24270 */
        /* <DEDUP_REMOVED lines=10> */
[----:B------:R-:W-:Y:S02]  /*3620*/  ISETP.GT.AND P1, PT, R12, 0x60, !P2 ;  /* 0x000000600c00780c */ /* 0x000fe40005724270 */
[----:B------:R-:W-:Y:S02]  /*3630*/  ISETP.NE.AND P2, PT, R76, RZ, PT ;  /* 0x000000ff4c00720c */ /* 0x000fe40003f45270 */
[----:B------:R-:W-:Y:S02]  /*3640*/  ISETP.LT.OR P1, PT, R4, 0x61, P1 ;  /* 0x000000610400780c */ /* 0x000fe40000f21670 */
[----:B------:R-:W-:Y:S02]  /*3650*/  ISETP.GT.AND P2, PT, R12, 0x69, !P2 ;  /* 0x000000690c00780c */ /* 0x000fe40005744270 */
[----:B------:R-:W-:-:S02]  /*3660*/  FSEL R91, R74, -INF , !P1 ;  /* 0xff8000004a5b7808 */ /* 0x000fc40004800000 */
[----:B------:R-:W-:Y:S02]  /*3670*/  ISETP.GT.AND P1, PT, R12, 0x61, !P6 ;  /* 0x000000610c00780c */ /* 0x000fe40007724270 */
[----:B------:R-:W-:Y:S02]  /*3680*/  ISETP.NE.AND P6, PT, R28, RZ, PT ;  /* 0x000000ff1c00720c */ /* 0x000fe40003fc5270 */
[C---:B------:R-:W-:Y:S02]  /*3690*/  ISETP.LT.OR P1, PT, R4.reuse, 0x62, P1 ;  /* 0x000000620400780c */ /* 0x040fe40000f21670 */
[----:B------:R-:W-:Y:S02]  /*36a0*/  ISETP.LT.OR P2, PT, R4, 0x6a, P2 ;  /* 0x0000006a0400780c */ /* 0x000fe40001741670 */
[----:B------:R-:W-:Y:S02]  /*36b0*/  FSEL R75, R75, -INF , !P1 ;  /* 0xff8000004b4b7808 */ /* 0x000fe40004800000 */
[----:B------:R-:W-:-:S02]  /*36c0*/  FSETP.NEU.FTZ.AND P1, PT, R7, -INF , PT ;  /* 0xff8000000700780b */ /* 0x000fc40003f3d000 */
[----:B------:R-:W-:Y:S02]  /*36d0*/  FSEL R79, R79, -INF , !P2 ;  /* 0xff8000004f4f7808 */ /* 0x000fe40005000000 */
[----:B------:R-:W-:Y:S02]  /*36e0*/  FSEL R22, R22, RZ, P1 ;  /* 0x000000ff16167208 */ /* 0x000fe40000800000 */
[----:B------:R-:W-:Y:S02]  /*36f0*/  ISETP.GT.AND P1, PT, R12, RZ, !P6 ;  /* 0x000000ff0c00720c */ /* 0x000fe40007724270 */
[----:B------:R-:W-:Y:S01]  /*3700*/  ISETP.NE.AND P6, PT, R24, RZ, PT ;  /* 0x000000ff1800720c */ /* 0x000fe20003fc5270 */
[-CC-:B------:R-:W-:Y:S01]  /*3710*/  FFMA.FTZ R170, R115, R6.reuse, -R22.reuse ;  /* 0x0000000673aa7223 */ /* 0x180fe20000010816 */
[----:B------:R-:W-:Y:S01]  /*3720*/  ISETP.LT.OR P1, PT, R4, 0x1, P1 ;  /* 0x000000010400780c */ /* 0x000fe20000f21670 */
[-CC-:B------:R-:W-:Y:S01]  /*3730*/  FFMA.FTZ R164, R113, R6.reuse, -R22.reuse ;  /* 0x0000000671a47223 */ /* 0x180fe20000010816 */
[----:B------:R-:W-:Y:S01]  /*3740*/  FSEL R113, R82, -INF , !P3 ;  /* 0xff80000052717808 */ /* 0x000fe20005800000 */
[-CC-:B------:R-:W-:Y:S01]  /*3750*/  FFMA.FTZ R9, R9, R6.reuse, -R22.reuse ;  /* 0x0000000609097223 */ /* 0x180fe20000010816 */
[----:B------:R-:W-:Y:S01]  /*3760*/  FSEL R26, R26, -INF , !P1 ;  /* 0xff8000001a1a7808 */ /* 0x000fe20004800000 */
[-CC-:B------:R-:W-:Y:S01]  /*3770*/  FFMA.FTZ R180, R93, R6.reuse, -R22.reuse ;  /* 0x000000065db47223 */ /* 0x180fe20000010816 */
[----:B------:R-:W-:Y:S01]  /*3780*/  ISETP.NE.AND P1, PT, R92, RZ, PT ;  /* 0x000000ff5c00720c */ /* 0x000fe20003f25270 */
[-CC-:B------:R-:W-:Y:S01]  /*3790*/  FFMA.FTZ R93, R95, R6.reuse, -R22.reuse ;  /* 0x000000065f5d7223 */ /* 0x180fe20000010816 */
[----:B------:R-:W-:Y:S01]  /*37a0*/  FMNMX.FTZ R14, R26, R27, !PT ;  /* 0x0000001b1a0e7209 */ /* 0x000fe20007810000 */
[----:B------:R-:W-:Y:S01]  /*37b0*/  MUFU.EX2 R162, R9 ;  /* 0x0000000900a27308 */ /* 0x000fe20000000800 */
[----:B------:R-:W-:Y:S01]  /*37c0*/  ISETP.GT.AND P1, PT, R12, 0x68, !P1 ;  /* 0x000000680c00780c */ /* 0x000fe20004f24270 */
[--C-:B------:R-:W-:Y:S01]  /*37d0*/  FFMA.FTZ R182, R97, R6, -R22.reuse ;  /* 0x0000000661b67223 */ /* 0x100fe20000010816 */
[----:B------:R-:W-:Y:S01]  /*37e0*/  FMNMX.FTZ R14, R23, R14, !PT ;  /* 0x0000000e170e7209 */ /* 0x000fe20007810000 */
[-CC-:B------:R-:W-:Y:S01]  /*37f0*/  FFMA.FTZ R95, R125, R6.reuse, -R22.reuse ;  /* 0x000000067d5f7223 */ /* 0x180fe20000010816 */
[----:B------:R-:W-:Y:S01]  /*3800*/  ISETP.LT.OR P1, PT, R4, 0x69, P1 ;  /* 0x000000690400780c */ /* 0x000fe20000f21670 */
[--C-:B------:R-:W-:Y:S01]  /*3810*/  FFMA.FTZ R176, R127, R6, -R22.reuse ;  /* 0x000000067fb07223 */ /* 0x100fe20000010816 */
[----:B------:R-:W-:Y:S01]  /*3820*/  FMNMX.FTZ R14, R31, R14, !PT ;  /* 0x0000000e1f0e7209 */ /* 0x000fe20007810000 */
[----:B------:R-:W-:Y:S01]  /*3830*/  MUFU.EX2 R180, R180 ;  /* 0x000000b400b47308 */ /* 0x000fe20000000800 */
[----:B------:R-:W-:Y:S01]  /*3840*/  FSEL R115, R78, -INF , !P1 ;  /* 0xff8000004e737808 */ /* 0x000fe20004800000 */
[--C-:B------:R-:W-:Y:S01]  /*3850*/  FFMA.FTZ R97, R129, R6, -R22.reuse ;  /* 0x0000000681617223 */ /* 0x100fe20000010816 */
[----:B------:R-:W-:Y:S01]  /*3860*/  FMNMX.FTZ R14, R25, R14, !PT ;  /* 0x0000000e190e7209 */ /* 0x000fe20007810000 */
[-CC-:B------:R-:W-:Y:S01]  /*3870*/  FFMA.FTZ R178, R123, R6.reuse, -R22.reuse ;  /* 0x000000067bb27223 */ /* 0x180fe20000010816 */
[----:B------:R-:W-:Y:S01]  /*3880*/  ISETP.GT.AND P6, PT, R12, 0x79, !P6 ;  /* 0x000000790c00780c */ /* 0x000fe200077c4270 */
[--C-:B------:R-:W-:Y:S01]  /*3890*/  FFMA.FTZ R12, R111, R6, -R22.reuse ;  /* 0x000000066f0c7223 */ /* 0x100fe20000010816 */
[----:B------:R-:W-:Y:S01]  /*38a0*/  FMNMX.FTZ R14, R35, R14, !PT ;  /* 0x0000000e230e7209 */ /* 0x000fe20007810000 */
[----:B------:R-:W0:Y:S01]  /*38b0*/  MUFU.EX2 R93, R93 ;  /* 0x0000005d005d7308 */ /* 0x000e220000000800 */
[----:B------:R-:W-:Y:S01]  /*38c0*/  ISETP.LT.OR P6, PT, R4, 0x7a, P6 ;  /* 0x0000007a0400780c */ /* 0x000fe200037c1670 */
[--C-:B------:R-:W-:Y:S01]  /*38d0*/  FFMA.FTZ R4, R61, R6, -R22.reuse ;  /* 0x000000063d047223 */ /* 0x100fe20000010816 */
[----:B------:R-:W-:Y:S01]  /*38e0*/  FMNMX.FTZ R14, R29, R14, !PT ;  /* 0x0000000e1d0e7209 */ /* 0x000fe20007810000 */
[-CC-:B------:R-:W-:Y:S01]  /*38f0*/  FFMA.FTZ R168, R117, R6.reuse, -R22.reuse ;  /* 0x0000000675a87223 */ /* 0x180fe20000010816 */
[----:B------:R-:W-:Y:S01]  /*3900*/  FSEL R111, R86, -INF , !P5 ;  /* 0xff800000566f7808 */ /* 0x000fe20006800000 */
[--C-:B------:R-:W-:Y:S01]  /*3910*/  FFMA.FTZ R99, R99, R6, -R22.reuse ;  /* 0x0000000663637223 */ /* 0x100fe20000010816 */
[----:B------:R-:W-:Y:S01]  /*3920*/  FMNMX.FTZ R14, R39, R14, !PT ;  /* 0x0000000e270e7209 */ /* 0x000fe20007810000 */
[----:B------:R1:W-:Y:S01]  /*3930*/  MUFU.EX2 R166, R4 ;  /* 0x0000000400a67308 */ /* 0x0003e20000000800 */
[----:B------:R-:W-:Y:S01]  /*3940*/  FSEL R87, R87, -INF , !P6 ;  /* 0xff80000057577808 */ /* 0x000fe20007000000 */
        /* <DEDUP_REMOVED lines=14> */
[----:B------:R-:W3:Y:S01]  /*3a30*/  MUFU.EX2 R95, R95 ;  /* 0x0000005f005f7308 */ /* 0x000ee20000000800 */
[-CC-:B------:R-:W-:Y:S01]  /*3a40*/  FFMA.FTZ R69, R69, R6.reuse, -R22.reuse ;  /* 0x0000000645457223 */ /* 0x180fe20000010816 */
[--C-:B------:R-:W-:Y:S01]  /*3a50*/  FFMA.FTZ R13, R13, R6, -R22.reuse ;  /* 0x000000060d0d7223 */ /* 0x100fe20000010816 */
[----:B------:R-:W-:Y:S01]  /*3a60*/  FMNMX.FTZ R14, R41, R14, !PT ;  /* 0x0000000e290e7209 */ /* 0x000fe20007810000 */
[-CC-:B------:R-:W-:Y:S01]  /*3a70*/  FFMA.FTZ R73, R73, R6.reuse, -R22.reuse ;  /* 0x0000000649497223 */ /* 0x180fe20000010816 */
[-CC-:B------:R-:W-:Y:S01]  /*3a80*/  FFMA.FTZ R15, R15, R6.reuse, -R22.reuse ;  /* 0x000000060f0f7223 */ /* 0x180fe20000010816 */
[--C-:B------:R-:W-:Y:S01]  /*3a90*/  FFMA.FTZ R77, R77, R6, -R22.reuse ;  /* 0x000000064d4d7223 */ /* 0x100fe20000010816 */
[----:B------:R-:W-:Y:S01]  /*3aa0*/  FMNMX.FTZ R14, R51, R14, !PT ;  /* 0x0000000e330e7209 */ /* 0x000fe20007810000 */
[----:B------:R-:W4:Y:S01]  /*3ab0*/  MUFU.EX2 R176, R176 ;  /* 0x000000b000b07308 */ /* 0x000f220000000800 */
[-CC-:B------:R-:W-:Y:S01]  /*3ac0*/  FFMA.FTZ R19, R19, R6.reuse, -R22.reuse ;  /* 0x0000000613137223 */ /* 0x180fe20000010816 */
[--C-:B------:R-:W-:Y:S01]  /*3ad0*/  FFMA.FTZ R81, R81, R6, -R22.reuse ;  /* 0x0000000651517223 */ /* 0x100fe20000010816 */
[----:B------:R-:W-:Y:S01]  /*3ae0*/  FMNMX.FTZ R14, R45, R14, !PT ;  /* 0x0000000e2d0e7209 */ /* 0x000fe20007810000 */
[-CC-:B------:R-:W-:Y:S01]  /*3af0*/  FFMA.FTZ R21, R21, R6.reuse, -R22.reuse ;  /* 0x0000000615157223 */ /* 0x180fe20000010816 */
[----:B------:R-:W-:-:S02]  /*3b00*/  FFMA.FTZ R22, R85, R6, -R22 ;  /* 0x0000000655167223 */ /* 0x000fc40000010816 */
[----:B------:R-:W-:Y:S01]  /*3b10*/  FMNMX.FTZ R14, R55, R14, !PT ;  /* 0x0000000e370e7209 */ /* 0x000fe20007810000 */
[----:B------:R-:W-:Y:S03]  /*3b20*/  MUFU.EX2 R117, R12 ;  /* 0x0000000c00757308 */ /* 0x000fe60000000800 */
[----:B------:R-:W-:-:S04]  /*3b30*/  FMNMX.FTZ R14, R49, R14, !PT ;  /* 0x0000000e310e7209 */ /* 0x000fc80007810000 */
[----:B------:R-:W-:Y:S01]  /*3b40*/  FMNMX.FTZ R14, R59, R14, !PT ;  /* 0x0000000e3b0e7209 */ /* 0x000fe20007810000 */
[----:B------:R-:W5:Y:S03]  /*3b50*/  MUFU.EX2 R97, R97 ;  /* 0x0000006100617308 */ /* 0x000f660000000800 */
        /* <DEDUP_REMOVED lines=14> */
[----:B------:R-:W-:Y:S03]  /*3c40*/  MUFU.EX2 R174, R174 ;  /* 0x000000ae00ae7308 */ /* 0x000fe60000000800 */
[----:B------:R-:W-:-:S04]  /*3c50*/  FMNMX.FTZ R14, R113, R14, !PT ;  /* 0x0000000e710e7209 */ /* 0x000fc80007810000 */
[----:B------:R-:W-:Y:S01]  /*3c60*/  FMNMX.FTZ R14, R83, R14, !PT ;  /* 0x0000000e530e7209 */ /* 0x000fe20007810000 */
[----:B------:R-:W-:Y:S03]  /*3c70*/  MUFU.EX2 R103, R103 ;  /* 0x0000006700677308 */ /* 0x000fe60000000800 */
[----:B------:R-:W-:-:S04]  /*3c80*/  FMNMX.FTZ R14, R111, R14, !PT ;  /* 0x0000000e6f0e7209 */ /* 0x000fc80007810000 */
[----:B------:R-:W-:Y:S01]  /*3c90*/  FMNMX.FTZ R14, R87, R14, !PT ;  /* 0x0000000e570e7209 */ /* 0x000fe20007810000 */
[----:B------:R-:W-:Y:S04]  /*3ca0*/  MUFU.EX2 R168, R168 ;  /* 0x000000a800a87308 */ /* 0x000fe80000000800 */
[----:B------:R-:W0:Y:S04]  /*3cb0*/  SHFL.BFLY PT, R61, R14, 0x2, 0x1f ;  /* 0x0c401f000e3d7f89 */ /* 0x000e2800000e0000 */
[----:B------:R-:W-:Y:S08]  /*3cc0*/  MUFU.EX2 R105, R105 ;  /* 0x0000006900697308 */ /* 0x000ff00000000800 */
[----:B------:R-:W-:Y:S08]  /*3cd0*/  MUFU.EX2 R170, R170 ;  /* 0x000000aa00aa7308 */ /* 0x000ff00000000800 */
[----:B------:R-:W-:Y:S01]  /*3ce0*/  MUFU.EX2 R107, R107 ;  /* 0x0000006b006b7308 */ /* 0x000fe20000000800 */
[----:B0-----:R-:W-:-:S07]  /*3cf0*/  FMNMX.FTZ R61, R14, R61, !PT ;  /* 0x0000003d0e3d7209 */ /* 0x001fce0007810000 */
[----:B------:R-:W-:Y:S01]  /*3d00*/  MUFU.EX2 R164, R164 ;  /* 0x000000a400a47308 */ /* 0x000fe20000000800 */
[----:B-1----:R-:W0:Y:S07]  /*3d10*/  SHFL.BFLY PT, R4, R61, 0x1, 0x1f ;  /* 0x0c201f003d047f89 */ /* 0x002e2e00000e0000 */
[----:B------:R-:W-:Y:S08]  /*3d20*/  MUFU.EX2 R109, R109 ;  /* 0x0000006d006d7308 */ /* 0x000ff00000000800 */
[----:B------:R-:W-:Y:S08]  /*3d30*/  MUFU.EX2 R5, R5 ;  /* 0x0000000500057308 */ /* 0x000ff00000000800 */
[----:B------:R-:W-:Y:S01]  /*3d40*/  MUFU.EX2 R160, R65 ;  /* 0x0000004100a07308 */ /* 0x000fe20000000800 */
[----:B0-----:R-:W-:-:S04]  /*3d50*/  FMNMX.FTZ R9, R61, R4, !PT ;  /* 0x000000043d097209 */ /* 0x001fc80007810000 */
[C---:B------:R-:W-:Y:S01]  /*3d60*/  FSETP.NEU.FTZ.AND P1, PT, R9.reuse, -INF , PT ;  /* 0xff8000000900780b */ /* 0x040fe20003f3d000 */
[----:B------:R-:W-:Y:S02]  /*3d70*/  FMUL.FTZ R4, R9, R6 ;  /* 0x0000000609047220 */ /* 0x000fe40000410000 */
[----:B------:R-:W-:Y:S03]  /*3d80*/  MUFU.EX2 R69, R69 ;  /* 0x0000004500457308 */ /* 0x000fe60000000800 */
[----:B------:R-:W-:Y:S02]  /*3d90*/  FSEL R4, R4, RZ, P1 ;  /* 0x000000ff04047208 */ /* 0x000fe40000800000 */
[----:B------:R-:W-:-:S03]  /*3da0*/  PLOP3.LUT P1, PT, PT, PT, UP0, 0x40, 0x0 ;  /* 0x000000000000781c */ /* 0x000fc60003f2e808 */
        /* <DEDUP_REMOVED lines=28> */
[----:B------:R-:W1:Y:S01]  /*3f70*/  MUFU.EX2 R23, R23 ;  /* 0x0000001700177308 */ /* 0x000e620000000800 */
[----:B-----5:R-:W-:Y:S01]  /*3f80*/  FADD.FTZ R31, R97, R34 ;  /* 0x00000022611f7221 */ /* 0x020fe20000010000 */
[-CC-:B------:R-:W-:Y:S01]  /*3f90*/  FFMA.FTZ R67, R67, R6.reuse, -R4.reuse ;  /* 0x0000000643437223 */ /* 0x180fe20000010804 */
[-CC-:B------:R-:W-:Y:S01]  /*3fa0*/  FFMA.FTZ R89, R89, R6.reuse, -R4.reuse ;  /* 0x0000000659597223 */ /* 0x180fe20000010804 */
[-CC-:B------:R-:W-:Y:S01]  /*3fb0*/  FFMA.FTZ R71, R71, R6.reuse, -R4.reuse ;  /* 0x0000000647477223 */ /* 0x180fe20000010804 */
[----:B------:R-:W-:Y:S01]  /*3fc0*/  FADD.FTZ R34, R178, R31 ;  /* 0x0000001fb2227221 */ /* 0x000fe20000010000 */
[-CC-:B------:R-:W-:Y:S01]  /*3fd0*/  FFMA.FTZ R91, R91, R6.reuse, -R4.reuse ;  /* 0x000000065b5b7223 */ /* 0x180fe20000010804 */
[-C--:B------:R-:W-:Y:S01]  /*3fe0*/  FFMA.FTZ R75, R75, R6.reuse, -R4 ;  /* 0x000000064b4b7223 */ /* 0x080fe20000010804 */
[----:B------:R-:W2:Y:S01]  /*3ff0*/  MUFU.EX2 R25, R25 ;  /* 0x0000001900197308 */ /* 0x000ea20000000800 */
[----:B------:R-:W-:Y:S01]  /*4000*/  FADD.FTZ R31, R99, R34 ;  /* 0x00000022631f7221 */ /* 0x000fe20000010000 */
[-CC-:B------:R-:W-:Y:S01]  /*4010*/  FFMA.FTZ R115, R115, R6.reuse, -R4.reuse ;  /* 0x0000000673737223 */ /* 0x180fe20000010804 */
[-CC-:B------:R-:W-:Y:S01]  /*4020*/  FFMA.FTZ R79, R79, R6.reuse, -R4.reuse ;  /* 0x000000064f4f7223 */ /* 0x180fe20000010804 */
[-CC-:B------:R-:W-:Y:S01]  /*4030*/  FFMA.FTZ R113, R113, R6.reuse, -R4.reuse ;  /* 0x0000000671717223 */ /* 0x180fe20000010804 */
[----:B------:R-:W-:Y:S01]  /*4040*/  FADD.FTZ R36, R172, R31 ;  /* 0x0000001fac247221 */ /* 0x000fe20000010000 */
[-CC-:B------:R-:W-:Y:S01]  /*4050*/  FFMA.FTZ R83, R83, R6.reuse, -R4.reuse ;  /* 0x0000000653537223 */ /* 0x180fe20000010804 */
[-C--:B------:R-:W-:Y:S01]  /*4060*/  FFMA.FTZ R111, R111, R6.reuse, -R4 ;  /* 0x000000066f6f7223 */ /* 0x080fe20000010804 */
[----:B------:R3:W4:Y:S01]  /*4070*/  MUFU.EX2 R14, R35 ;  /* 0x00000023000e7308 */ /* 0x0007220000000800 */
[----:B------:R-:W-:Y:S01]  /*4080*/  FADD.FTZ R31, R101, R36 ;  /* 0x00000024651f7221 */ /* 0x000fe20000010000 */
[----:B0-----:R-:W-:Y:S01]  /*4090*/  FADD.FTZ R36, R26, R27 ;  /* 0x0000001b1a247221 */ /* 0x001fe20000010000 */
[----:B------:R-:W-:Y:S01]  /*40a0*/  FFMA.FTZ R87, R87, R6, -R4 ;  /* 0x0000000657577223 */ /* 0x000fe20000010804 */
[----:B------:R-:W-:Y:S01]  /*40b0*/  F2FP.BF16.F32.PACK_AB R181, R27, R26 ;  /* 0x0000001a1bb5723e */ /* 0x000fe200000010ff */
[----:B------:R-:W-:Y:S01]  /*40c0*/  FADD.FTZ R38, R174, R31 ;  /* 0x0000001fae267221 */ /* 0x000fe20000010000 */
[----:B-1----:R-:W-:Y:S01]  /*40d0*/  FADD.FTZ R31, R23, R36 ;  /* 0x00000024171f7221 */ /* 0x002fe20000010000 */
[C---:B------:R-:W-:Y:S01]  /*40e0*/  F2FP.BF16.F32.PACK_AB R183, R12.reuse, R23 ;  /* 0x000000170cb7723e */ /* 0x040fe200000010ff */
[----:B------:R-:W0:Y:S01]  /*40f0*/  MUFU.EX2 R29, R29 ;  /* 0x0000001d001d7308 */ /* 0x000e220000000800 */
[----:B---3--:R-:W-:Y:S01]  /*4100*/  FADD.FTZ R35, R103, R38 ;  /* 0x0000002667237221 */ /* 0x008fe20000010000 */
[----:B------:R-:W-:Y:S01]  /*4110*/  FADD.FTZ R38, R12, R31 ;  /* 0x0000001f0c267221 */ /* 0x000fe20000010000 */
[----:B------:R-:W-:-:S02]  /*4120*/  F2FP.BF16.F32.PACK_AB R180, R93, R180 ;  /* 0x000000b45db4723e */ /* 0x000fc400000010ff */
[----:B------:R-:W-:Y:S01]  /*4130*/  FADD.FTZ R40, R168, R35 ;  /* 0x00000023a8287221 */ /* 0x000fe20000010000 */
[----:B--2---:R-:W-:Y:S01]  /*4140*/  FADD.FTZ R31, R25, R38 ;  /* 0x00000026191f7221 */ /* 0x004fe20000010000 */
[----:B------:R-:W-:Y:S01]  /*4150*/  F2FP.BF16.F32.PACK_AB R182, R95, R182 ;  /* 0x000000b65fb6723e */ /* 0x000fe200000010ff */
[----:B------:R-:W1:Y:S01]  /*4160*/  MUFU.EX2 R20, R39 ;  /* 0x0000002700147308 */ /* 0x000e620000000800 */
[----:B------:R-:W-:Y:S01]  /*4170*/  FADD.FTZ R35, R105, R40 ;  /* 0x0000002869237221 */ /* 0x000fe20000010000 */
[C---:B----4-:R-:W-:Y:S01]  /*4180*/  FADD.FTZ R18, R14.reuse, R31 ;  /* 0x0000001f0e127221 */ /* 0x050fe20000010000 */
[----:B------:R-:W-:Y:S02]  /*4190*/  F2FP.BF16.F32.PACK_AB R177, R14, R25 ;  /* 0x000000190eb1723e */ /* 0x000fe400000010ff */
[----:B------:R-:W-:Y:S01]  /*41a0*/  FADD.FTZ R38, R170, R35 ;  /* 0x00000023aa267221 */ /* 0x000fe20000010000 */
[----:B------:R-:W-:Y:S02]  /*41b0*/  F2FP.BF16.F32.PACK_AB R176, R97, R176 ;  /* 0x000000b061b0723e */ /* 0x000fe400000010ff */
[----:B------:R-:W2:Y:S01]  /*41c0*/  MUFU.EX2 R33, R33 ;  /* 0x0000002100217308 */ /* 0x000ea20000000800 */
[----:B0-----:R-:W-:Y:S01]  /*41d0*/  FADD.FTZ R31, R29, R18 ;  /* 0x000000121d1f7221 */ /* 0x001fe20000010000 */
[----:B------:R-:W-:Y:S01]  /*41e0*/  FADD.FTZ R35, R107, R38 ;  /* 0x000000266b237221 */ /* 0x000fe20000010000 */
[----:B------:R-:W-:-:S02]  /*41f0*/  F2FP.BF16.F32.PACK_AB R178, R99, R178 ;  /* 0x000000b263b2723e */ /* 0x000fc400000010ff */
[----:B------:R-:W-:Y:S01]  /*4200*/  F2FP.BF16.F32.PACK_AB R172, R101, R172 ;  /* 0x000000ac65ac723e */ /* 0x000fe200000010ff */
[----:B------:R-:W-:Y:S01]  /*4210*/  FADD.FTZ R40, R164, R35 ;  /* 0x00000023a4287221 */ /* 0x000fe20000010000 */
[----:B------:R-:W-:Y:S01]  /*4220*/  F2FP.BF16.F32.PACK_AB R174, R103, R174 ;  /* 0x000000ae67ae723e */ /* 0x000fe200000010ff */
[----:B------:R-:W0:Y:S01]  /*4230*/  MUFU.EX2 R24, R43 ;  /* 0x0000002b00187308 */ /* 0x000e220000000800 */
[----:B-1----:R-:W-:Y:S01]  /*4240*/  FADD.FTZ R38, R20, R31 ;  /* 0x0000001f14267221 */ /* 0x002fe20000010000 */
[----:B------:R-:W-:Y:S01]  /*4250*/  FADD.FTZ R40, R117, R40 ;  /* 0x0000002875287221 */ /* 0x000fe20000010000 */
[----:B------:R-:W-:Y:S02]  /*4260*/  F2FP.BF16.F32.PACK_AB R168, R105, R168 ;  /* 0x000000a869a8723e */ /* 0x000fe400000010ff */
[----:B------:R-:W-:Y:S01]  /*4270*/  F2FP.BF16.F32.PACK_AB R170, R107, R170 ;  /* 0x000000aa6baa723e */ /* 0x000fe200000010ff */
[----:B------:R-:W-:Y:S01]  /*4280*/  FADD.FTZ R35, R109, R40 ;  /* 0x000000286d237221 */ /* 0x000fe20000010000 */
[----:B------:R-:W-:Y:S01]  /*4290*/  F2FP.BF16.F32.PACK_AB R164, R117, R164 ;  /* 0x000000a475a4723e */ /* 0x000fe200000010ff */
[----:B------:R-:W1:Y:S01]  /*42a0*/  MUFU.EX2 R37, R37 ;  /* 0x0000002500257308 */ /* 0x000e620000000800 */
[----:B--2---:R-:W-:Y:S01]  /*42b0*/  FADD.FTZ R31, R33, R38 ;  /* 0x00000026211f7221 */ /* 0x004fe20000010000 */
[C---:B------:R-:W-:Y:S01]  /*42c0*/  FADD.FTZ R42, R166.reuse, R35 ;  /* 0x00000023a62a7221 */ /* 0x040fe20000010000 */
[----:B------:R-:W-:-:S02]  /*42d0*/  F2FP.BF16.F32.PACK_AB R166, R166, R109 ;  /* 0x0000006da6a6723e */ /* 0x000fc400000010ff */
[----:B------:R-:W-:Y:S01]  /*42e0*/  F2FP.BF16.F32.PACK_AB R179, R20, R29 ;  /* 0x0000001d14b3723e */ /* 0x000fe200000010ff */
[----:B------:R-:W-:Y:S02]  /*42f0*/  FADD.FTZ R35, R5, R42 ;  /* 0x0000002a05237221 */ /* 0x000fe40000010000 */
[----:B------:R-:W2:Y:S01]  /*4300*/  MUFU.EX2 R28, R47 ;  /* 0x0000002f001c7308 */ /* 0x000ea20000000800 */
[----:B0-----:R-:W-:Y:S01]  /*4310*/  FADD.FTZ R38, R24, R31 ;  /* 0x0000001f18267221 */ /* 0x001fe20000010000 */
[C---:B------:R-:W-:Y:S01]  /*4320*/  FADD.FTZ R35, R160.reuse, R35 ;  /* 0x00000023a0237221 */ /* 0x040fe20000010000 */
[----:B------:R-:W-:Y:S02]  /*4330*/  F2FP.BF16.F32.PACK_AB R160, R160, R5 ;  /* 0x00000005a0a0723e */ /* 0x000fe400000010ff */
[----:B------:R-:W-:-:S03]  /*4340*/  F2FP.BF16.F32.PACK_AB R173, R24, R33 ;  /* 0x0000002118ad723e */ /* 0x000fc600000010ff */
[----:B------:R-:W0:Y:S01]  /*4350*/  MUFU.EX2 R41, R41 ;  /* 0x0000002900297308 */ /* 0x000e220000000800 */
[----:B-1----:R-:W-:-:S07]  /*4360*/  FADD.FTZ R31, R37, R38 ;  /* 0x00000026251f7221 */ /* 0x002fce0000010000 */
[----:B------:R-:W1:Y:S01]  /*4370*/  MUFU.EX2 R30, R51 ;  /* 0x00000033001e7308 */ /* 0x000e620000000800 */
[C---:B--2---:R-:W-:Y:S01]  /*4380*/  FADD.FTZ R40, R28.reuse, R31 ;  /* 0x0000001f1c287221 */ /* 0x044fe20000010000 */
[----:B------:R-:W-:-:S06]  /*4390*/  F2FP.BF16.F32.PACK_AB R175, R28, R37 ;  /* 0x000000251caf723e */ /* 0x000fcc00000010ff */
[----:B------:R-:W2:Y:S01]  /*43a0*/  MUFU.EX2 R45, R45 ;  /* 0x0000002d002d7308 */ /* 0x000ea20000000800 */
[----:B0-----:R-:W-:Y:S01]  /*43b0*/  FADD.FTZ R31, R41, R40 ;  /* 0x00000028291f7221 */ /* 0x001fe20000010000 */
[----:B------:R-:W-:Y:S01]  /*43c0*/  FADD.FTZ R40, R162, R35 ;  /* 0x00000023a2287221 */ /* 0x000fe20000010000 */
[----:B------:R-:W-:-:S03]  /*43d0*/  F2FP.BF16.F32.PACK_AB R162, R69, R162 ;  /* 0x000000a245a2723e */ /* 0x000fc600000010ff */
[----:B------:R-:W-:Y:S02]  /*43e0*/  FADD.FTZ R42, R69, R40 ;  /* 0x00000028452a7221 */ /* 0x000fe40000010000 */
        /* <DEDUP_REMOVED lines=62> */
[----:B------:R-:W-:-:S03]  /*47d0*/  F2FP.BF16.F32.PACK_AB R153, R22, R113 ;  /* 0x000000711699723e */ /* 0x000fc600000010ff */
[----:B--2---:R-:W-:Y:S01]  /*47e0*/  FADD.FTZ R13, R111, R14 ;  /* 0x0000000e6f0d7221 */ /* 0x004fe20000010000 */
[----:B------:R-:W-:-:S03]  /*47f0*/  VIADD R14, R17, 0xfffffffe ;  /* 0xfffffffe110e7836 */ /* 0x000fc60000000000 */
[C---:B0-----:R-:W-:Y:S01]  /*4800*/  FADD.FTZ R4, R12.reuse, R13 ;  /* 0x0000000d0c047221 */ /* 0x041fe20000010000 */
[----:B------:R-:W-:Y:S01]  /*4810*/  F2FP.BF16.F32.PACK_AB R155, R12, R111 ;  /* 0x0000006f0c9b723e */ /* 0x000fe200000010ff */
[----:B------:R-:W-:Y:S06]  /*4820*/  @P1 BRA `(.L_x_1089) ;  /* 0x00000000004c1947 */ /* 0x000fec0003800000 */
[----:B------:R-:W-:Y:S01]  /*4830*/  ISETP.LT.AND P1, PT, RZ, UR45, PT ;  /* 0x0000002dff007c0c */ /* 0x000fe2000bf21270 */
[----:B------:R-:W-:-:S12]  /*4840*/  UIADD3 UR11, UR45, -0x1, URZ ;  /* 0xffffffff2d0b7890 */ /* 0x000fd8000fffe03f */
[----:B------:R-:W-:Y:S05]  /*4850*/  @P1 BRA `(.L_x_1090) ;  /* 0x0000000000201947 */ /* 0x000fea0003800000 */
[----:B------:R-:W-:Y:S01]  /*4860*/  ULDC UR14, c[0x0][0x9e4] ;  /* 0x00027900000e7ab9 */ /* 0x000fe20000000800 */
[----:B------:R-:W-:Y:S02]  /*4870*/  UIADD3 UR11, -UR45, URZ, URZ ;  /* 0x0000003f2d0b7290 */ /* 0x000fe4000fffe13f */
[----:B------:R-:W-:-:S11]  /*4880*/  UISETP.NE.AND UP0, UPT, UR14, 0x1, UPT ;  /* 0x000000010e00788c */ /* 0x000fd6000bf05270 */
[----:B------:R-:W-:Y:S02]  /*4890*/  @UP0 ULDC.64 UR18, c[0x0][0x9e8] ;  /* 0x00027a0000120ab9 */ /* 0x000fe40000000a00 */
[----:B------:R-:W-:-:S04]  /*48a0*/  UIMAD.WIDE.U32 UR6, UR11, UR18, URZ ;  /* 0x000000120b0672a5 */ /* 0x000fc8000f8e003f */
[----:B------:R-:W-:-:S04]  /*48b0*/  @UP0 USHF.R.U32.HI UR11, URZ, UR19, UR7 ;  /* 0x000000133f0b0299 */ /* 0x000fc80008011607 */
[----:B------:R-:W-:Y:S01]  /*48c0*/  ULOP3.LUT UR11, URZ, UR11, URZ, 0x33, !UPT ;  /* 0x0000000b3f0b7292 */ /* 0x000fe2000f8e333f */
[----:B------:R-:W-:Y:S11]  /*48d0*/  BRA `(.L_x_1091) ;  /* 0x0000000000147947 */ /* 0x000ff60003800000 */
.L_x_1090:
[----:B------:R-:W-:Y:S02]  /*48e0*/  ULDC UR14, c[0x0][0x9e4] ;  /* 0x00027900000e7ab9 */ /* 0x000fe40000000800 */
[----:B------:R-:W-:-:S11]  /*48f0*/  UISETP.NE.AND UP0, UPT, UR14, 0x1, UPT ;  /* 0x000000010e00788c */ /* 0x000fd6000bf05270 */
[----:B------:R-:W-:Y:S02]  /*4900*/  @UP0 ULDC.64 UR18, c[0x0][0x9e8] ;  /* 0x00027a0000120ab9 */ /* 0x000fe40000000a00 */
[----:B------:R-:W-:-:S04]  /*4910*/  UIMAD.WIDE.U32 UR6, UR11, UR18, URZ ;  /* 0x000000120b0672a5 */ /* 0x000fc8000f8e003f */
[----:B------:R-:W-:-:S12]  /*4920*/  @UP0 USHF.R.U32.HI UR11, URZ, UR19, UR7 ;  /* 0x000000133f0b0299 */ /* 0x000fd80008011607 */
.L_x_1091:
[----:B------:R-:W-:-:S04]  /*4930*/  UIMAD UR11, UR11, UR14, UR14 ;  /* 0x0000000e0b0b72a4 */ /* 0x000fc8000f8e020e */
[----:B------:R-:W-:-:S04]  /*4940*/  UISETP.LT.AND UP0, UPT, UR10, UR11, UPT ;  /* 0x0000000b0a00728c */ /* 0x000fc8000bf01270 */
[----:B------:R-:W-:-:S12]  /*4950*/  USEL UR10, UR10, UR11, UP0 ;  /* 0x0000000b0a0a7287 */ /* 0x000fd80008000000 */
.L_x_1089:
[----:B------:R-:W-:Y:S01]  /*4960*/  USHF.R.S32.HI UR6, URZ, 0x1f, UR10 ;  /* 0x0000001f3f067899 */ /* 0x000fe2000801140a */
[----:B------:R-:W-:Y:S01]  /*4970*/  CS2R R150, SRZ ;  /* 0x0000000000967805 */ /* 0x000fe2000001ff00 */
[----:B------:R-:W-:Y:S01]  /*4980*/  UMOV UR46, URZ ;  /* 0x0000003f002e7c82 */ /* 0x000fe20008000000 */
[----:B------:R-:W-:Y:S01]  /*4990*/  UMOV UR45, URZ ;  /* 0x0000003f002d7c82 */ /* 0x000fe20008000000 */
[----:B------:R-:W-:Y:S01]  /*49a0*/  ULEA.HI UR6, UR6, UR10, URZ, 0x7 ;  /* 0x0000000a06067291 */ /* 0x000fe2000f8f383f */
[----:B------:R-:W-:Y:S02]  /*49b0*/  CS2R R148, SRZ ;  /* 0x0000000000947805 */ /* 0x000fe4000001ff00 */
[----:B------:R-:W-:Y:S02]  /*49c0*/  CS2R R146, SRZ ;  /* 0x0000000000927805 */ /* 0x000fe4000001ff00 */
[----:B------:R-:W-:Y:S01]  /*49d0*/  CS2R R144, SRZ ;  /* 0x0000000000907805 */ /* 0x000fe2000001ff00 */
[----:B------:R-:W-:Y:S01]  /*49e0*/  USHF.R.S32.HI UR6, URZ, 0x7, UR6 ;  /* 0x000000073f067899 */ /* 0x000fe20008011406 */
[----:B------:R-:W-:-:S02]  /*49f0*/  CS2R R142, SRZ ;  /* 0x00000000008e7805 */ /* 0x000fc4000001ff00 */
[----:B------:R-:W-:Y:S02]  /*4a00*/  CS2R R140, SRZ ;  /* 0x00000000008c7805 */ /* 0x000fe4000001ff00 */
[----:B------:R-:W-:Y:S01]  /*4a10*/  CS2R R138, SRZ ;  /* 0x00000000008a7805 */ /* 0x000fe2000001ff00 */
[----:B------:R-:W-:Y:S01]  /*4a20*/  UISETP.LT.AND UP0, UPT, UR38, UR6, UPT ;  /* 0x000000062600728c */ /* 0x000fe2000bf01270 */
[----:B------:R-:W-:Y:S02]  /*4a30*/  CS2R R136, SRZ ;  /* 0x0000000000887805 */ /* 0x000fe4000001ff00 */
[----:B------:R-:W-:Y:S02]  /*4a40*/  CS2R R134, SRZ ;  /* 0x0000000000867805 */ /* 0x000fe4000001ff00 */
[----:B------:R-:W-:Y:S01]  /*4a50*/  CS2R R132, SRZ ;  /* 0x0000000000847805 */ /* 0x000fe2000001ff00 */
[----:B------:R-:W-:Y:S01]  /*4a60*/  USEL UR53, UR38, UR6, !UP0 ;  /* 0x0000000626357287 */ /* 0x000fe2000c000000 */
[----:B------:R-:W-:-:S02]  /*4a70*/  CS2R R130, SRZ ;  /* 0x0000000000827805 */ /* 0x000fc4000001ff00 */
[----:B------:R-:W-:Y:S02]  /*4a80*/  CS2R R128, SRZ ;  /* 0x0000000000807805 */ /* 0x000fe4000001ff00 */
[----:B------:R-:W-:Y:S02]  /*4a90*/  CS2R R126, SRZ ;  /* 0x00000000007e7805 */ /* 0x000fe4000001ff00 */
[----:B------:R-:W-:Y:S02]  /*4aa0*/  CS2R R124, SRZ ;  /* 0x00000000007c7805 */ /* 0x000fe4000001ff00 */
[----:B------:R-:W-:Y:S02]  /*4ab0*/  CS2R R122, SRZ ;  /* 0x00000000007a7805 */ /* 0x000fe4000001ff00 */
[----:B------:R-:W-:Y:S02]  /*4ac0*/  ISETP.GE.AND P1, PT, R14, UR53, PT ;  /* 0x000000350e007c0c */ /* 0x000fe4000bf26270 */
        /* <DEDUP_REMOVED lines=16> */
[----:B------:R-:W-:Y:S01]  /*4bd0*/  CS2R R88, SRZ ;  /* 0x0000000000587805 */ /* 0x000fe2000001ff00 */
[----:B------:R-:W-:Y:S06]  /*4be0*/  @!P1 BRA `(.L_x_1092) ;  /* 0x0000003000689947 */ /* 0x000fec0003800000 */
[----:B------:R-:W-:Y:S01]  /*4bf0*/  IMAD.MOV.U32 R13, RZ, RZ, R9 ;  /* 0x000000ffff0d7224 */ /* 0x000fe200078e0009 */
[----:B------:R-:W-:Y:S01]  /*4c00*/  UMOV UR55, URZ ;  /* 0x0000003f00377c82 */ /* 0x000fe20008000000 */
[----:B------:R-:W-:Y:S01]  /*4c10*/  IMAD.MOV.U32 R12, RZ, RZ, R7 ;  /* 0x000000ffff0c7224 */ /* 0x000fe200078e0007 */
[----:B------:R-:W-:Y:S01]  /*4c20*/  UMOV UR54, URZ ;  /* 0x0000003f00367c82 */ /* 0x000fe20008000000 */
[----:B------:R-:W-:Y:S01]  /*4c30*/  IMAD.MOV.U32 R151, RZ, RZ, RZ ;  /* 0x000000ffff977224 */ /* 0x000fe200078e00ff */
[----:B------:R-:W-:Y:S01]  /*4c40*/  ULDC UR50, c[0x0][0x9e4] ;  /* 0x0002790000327ab9 */ /* 0x000fe20000000800 */
[----:B------:R-:W-:Y:S01]  /*4c50*/  ULDC UR51, c[0x0][0x2f0] ;  /* 0x0000bc0000337ab9 */ /* 0x000fe20000000800 */
[----:B------:R-:W-:-:S05]  /*4c60*/  ULDC UR52, c[0x0][0x9e0] ;  /* 0x0002780000347ab9 */ /* 0x000fca0000000800 */
.L_x_1111:
[----:B------:R-:W-:Y:S01]  /*4c70*/  ISETP.NE.AND P2, PT, RZ, UR39, PT ;  /* 0x00000027ff007c0c */ /* 0x000fe2000bf45270 */
[----:B------:R-:W-:-:S04]  /*4c80*/  UISETP.NE.AND UP0, UPT, UR54, 0x1, UPT ;  /* 0x000000013600788c */ /* 0x000fc8000bf05270 */
[----:B------:R-:W-:-:S04]  /*4c90*/  USEL UR45, URZ, 0x1, UP0 ;  /* 0x000000013f2d7887 */ /* 0x000fc80008000000 */
[----:B------:R-:W-:-:S04]  /*4ca0*/  ULOP3.LUT UR45, UR55, UR45, URZ, 0x3c, !UPT ;  /* 0x0000002d372d7292 */ /* 0x000fc8000f8e3c3f */
[----:B------:R-:W-:Y:S08]  /*4cb0*/  @P2 BRA `(.L_x_1093) ;  /* 0x0000000000382947 */ /* 0x000ff00003800000 */
[----:B------:R-:W-:Y:S05]  /*4cc0*/  @!P0 BRA `(.L_x_1094) ;  /* 0x0000000000048947 */ /* 0x000fea0003800000 */
[----:B------:R-:W-:Y:S01]  /*4cd0*/  BPT.TRAP 0x1 ;  /* 0x000000040000795c */ /* 0x000fe20000300000 */
.L_x_1094:
        /* <DEDUP_REMOVED lines=9> */
.L_x_1095:
[----:B-1----:R-:W-:Y:S05]  /*4d70*/  @P1 BRA `(.L_x_1093) ;  /* 0x0000000000081947 */ /* 0x002fea0003800000 */
[----:B------:R-:W1:Y:S02]  /*4d80*/  SYNCS.PHASECHK.TRANS64.TRYWAIT P1, [UR6+0x28830], R6 ;  /* 0x02883006ff0075a7 */ /* 0x000e640008020146 */
[----:B-1----:R-:W-:Y:S05]  /*4d90*/  @!P1 BRA `(.L_x_1096) ;  /* 0x000000e400e49947 */ /* 0x002fea0003800000 */
.L_x_1093:
        /* <DEDUP_REMOVED lines=13> */
[----:B------:R-:W-:Y:S02]  /*4e70*/  UIADD3 UR6, UR34, 0x2, URZ ;  /* 0x0000000222067890 */ /* 0x000fe4000fffe03f */
        /* <DEDUP_REMOVED lines=36> */
.L_x_1098:
[----:B------:R-:W-:Y:S01]  /*50c0*/  ULEA UR6, UR54, UR40, 0x3 ;  /* 0x0000002836067291 */ /* 0x000fe2000f8e183f */
[----:B------:R-:W-:-:S05]  /*50d0*/  IMAD.U32 R6, RZ, RZ, UR55 ;  /* 0x00000037ff067e24 */ /* 0x000fca000f8e00ff */
[----:B------:R-:W-:-:S04]  /*50e0*/  SHF.L.U32 R6, R6, 0x1f, RZ ;  /* 0x0000001f06067819 */ /* 0x000fc800000006ff */
[----:B------:R0:W1:Y:S01]  /*50f0*/  SYNCS.PHASECHK.TRANS64.TRYWAIT P1, [UR6+0x28850], R6 ;  /* 0x02885006ff0075a7 */ /* 0x0000620008020146 */
[----:B------:R-:W-:Y:S05]  /*5100*/  @!P0 BRA `(.L_x_1099) ;  /* 0x0000000000048947 */ /* 0x000fea0003800000 */
[----:B------:R-:W-:Y:S01]  /*5110*/  BPT.TRAP 0x1 ;  /* 0x000000040000795c */ /* 0x000fe20000300000 */
.L_x_1099:
[----:B-1----:R-:W-:Y:S05]  /*5120*/  @P1 BRA `(.L_x_1097) ;  /* 0x0000000000081947 */ /* 0x002fea0003800000 */
[----:B------:R-:W1:Y:S02]  /*5130*/  SYNCS.PHASECHK.TRANS64.TRYWAIT P1, [UR6+0x28850], R6 ;  /* 0x02885006ff0075a7 */ /* 0x000e640008020146 */
[----:B-1----:R-:W-:Y:S05]  /*5140*/  @!P1 BRA `(.L_x_1100) ;  /* 0x000000e400109947 */ /* 0x002fea0003800000 */
.L_x_1097:
        /* <DEDUP_REMOVED lines=49> */
.L_x_1101:
[----:B------:R-:W-:Y:S01]  /*5460*/  UISETP.NE.AND UP1, UPT, UR42, URZ, UPT ;  /* 0x0000003f2a00728c */ /* 0x000fe2000bf25270 */
[----:B------:R-:W1:Y:S01]  /*5470*/  LDC R8, c[0x0][0x288] ;  /* 0x0000a200ff087b82 */ /* 0x000e620000000800 */
[----:B0-----:R-:W-:Y:S01]  /*5480*/  IMAD.MOV.U32 R6, RZ, RZ, R0 ;  /* 0x000000ffff067224 */ /* 0x001fe200078e0000 */
[----:B------:R-:W-:Y:S01]  /*5490*/  UISETP.NE.AND UP0, UPT, UR41, URZ, UPT ;  /* 0x0000003f2900728c */ /* 0x000fe2000bf05270 */
[----:B------:R-:W-:Y:S01]  /*54a0*/  IMAD.SHL.U32 R22, R14, 0x80, RZ ;  /* 0x000000800e167824 */ /* 0x000fe200078e00ff */
[----:B------:R-:W-:Y:S01]  /*54b0*/  ULEA UR6, UR46, UR40, 0x3 ;  /* 0x000000282e067291 */ /* 0x000fe2000f8e183f */
[----:B------:R-:W-:Y:S02]  /*54c0*/  PLOP3.LUT P1, PT, PT, PT, UP1, 0x80, 0x0 ;  /* 0x000000000000781c */ /* 0x000fe40003f2f018 */
[----:B------:R-:W-:Y:S01]  /*54d0*/  PLOP3.LUT P2, PT, PT, PT, UP1, 0x80, 0x0 ;  /* 0x000000000000781c */ /* 0x000fe20003f4f018 */
[----:B------:R-:W-:Y:S01]  /*54e0*/  UIADD3 UR6, UR6, 0x28840, URZ ;  /* 0x0002884006067890 */ /* 0x000fe2000fffe03f */
[----:B------:R-:W-:Y:S01]  /*54f0*/  IADD3 R18, -R22, 0x1, RZ ;  /* 0x0000000116127810 */ /* 0x000fe20007ffe1ff */
[----:B------:R-:W-:Y:S01]  /*5500*/  @UP1 ULDC UR7, c[0x0][0x44c] ;  /* 0x0001130000071ab9 */ /* 0x000fe20000000800 */
[----:B------:R-:W-:Y:S01]  /*5510*/  @UP1 ULDC UR10, c[0x0][0x450] ;  /* 0x00011400000a1ab9 */ /* 0x000fe20000000800 */
[----:B------:R-:W-:-:S06]  /*5520*/  UPRMT UR6, UR43, 0x654, UR6 ;  /* 0x000006542b067896 */ /* 0x000fcc0008000006 */
[----:B------:R-:W-:Y:S01]  /*5530*/  @P1 IMAD.HI.U32 R7, R0, UR7, RZ ;  /* 0x0000000700071c27 */ /* 0x000fe2000f8e00ff */
[----:B------:R-:W-:Y:S02]  /*5540*/  PLOP3.LUT P1, PT, PT, PT, UP0, 0x40, 0x0 ;  /* 0x000000000000781c */ /* 0x000fe40003f2e808 */
[----:B------:R-:W-:Y:S02]  /*5550*/  SYNCS.ARRIVE.TRANS64.RED.A1T0 RZ, [UR6], RZ ;  /* 0x000000ffffff79a7 */ /* 0x000fe40008100406 */
[----:B------:R-:W-:Y:S01]  /*5560*/  @P2 SHF.R.U32.HI R6, RZ, UR10, R7 ;  /* 0x0000000aff062c19 */ /* 0x000fe20008011607 */
[----:B------:R-:W-:-:S04]  /*5570*/  IMAD R7, R3, -0x2, R18 ;  /* 0xfffffffe03077824 */ /* 0x000fc800078e0212 */
[----:B------:R-:W0:Y:S01]  /*5580*/  SHFL.IDX PT, R9, R6, RZ, 0x1c1f ;  /* 0x001c1fff06097589 */ /* 0x000e2200000e0000 */
[----:B------:R-:W-:-:S04]  /*5590*/  IMAD R7, R2, UR51, R7 ;  /* 0x0000003302077c24 */ /* 0x000fc8000f8e0207 */
[----:B-1----:R-:W-:-:S04]  /*55a0*/  IMAD.IADD R7, R7, 0x1, -R8 ;  /* 0x0000000107077824 */ /* 0x002fc800078e0a08 */
[C---:B------:R-:W-:Y:S02]  /*55b0*/  VIADD R152, R7.reuse, UR52 ;  /* 0x0000003407987c36 */ /* 0x040fe40008000000 */
[----:B------:R-:W-:Y:S02]  /*55c0*/  VIADD R154, R7, UR47 ;  /* 0x0000002f079a7c36 */ /* 0x000fe40008000000 */
[--C-:B0-----:R-:W-:Y:S02]  /*55d0*/  IMAD.IADD R7, R152, 0x1, R9.reuse ;  /* 0x0000000198077824 */ /* 0x101fe400078e0209 */
[----:B------:R-:W-:Y:S01]  /*55e0*/  IMAD.IADD R18, R154, 0x1, R9 ;  /* 0x000000019a127824 */ /* 0x000fe200078e0209 */
[----:B------:R-:W-:Y:S06]  /*55f0*/  @P1 BRA `(.L_x_1102) ;  /* 0x00000000005c1947 */ /* 0x000fec0003800000 */
[----:B------:R-:W-:Y:S01]  /*5600*/  IMAD R9, R2, UR51, R9 ;  /* 0x0000003302097c24 */ /* 0x000fe2000f8e0209 */
[----:B------:R-:W-:Y:S03]  /*5610*/  BSSY B0, `(.L_x_1103) ;  /* 0x0000011000007945 */ /* 0x000fe60003800000 */
[----:B------:R-:W-:-:S05]  /*5620*/  IMAD.IADD R9, R9, 0x1, -R8 ;  /* 0x0000000109097824 */ /* 0x000fca00078e0a08 */
[----:B------:R-:W-:-:S13]  /*5630*/  ISETP.GT.AND P1, PT, R9, -0x1, PT ;  /* 0xffffffff0900780c */ /* 0x000fda0003f24270 */
[----:B------:R-:W-:Y:S05]  /*5640*/  @P1 BRA `(.L_x_1104) ;  /* 0x0000000000201947 */ /* 0x000fea0003800000 */
[----:B------:R-:W-:Y:S01]  /*5650*/  IMAD.U32 R15, RZ, RZ, UR50 ;  /* 0x00000032ff0f7e24 */ /* 0x000fe2000f8e00ff */
[----:B------:R-:W-:-:S04]  /*5660*/  LOP3.LUT R9, RZ, R9, RZ, 0x33, !PT ;  /* 0x00000009ff097212 */ /* 0x000fc800078e33ff */
[----:B------:R-:W-:-:S13]  /*5670*/  ISETP.NE.AND P1, PT, R15, 0x1, PT ;  /* 0x000000010f00780c */ /* 0x000fda0003f25270 */
[----:B------:R-:W0:Y:S02]  /*5680*/  @P1 LDC.64 R20, c[0x0][0x9e8] ;  /* 0x00027a00ff141b82 */ /* 0x000e240000000a00 */
[----:B0-----:R-:W-:-:S05]  /*5690*/  @P1 IMAD.HI.U32 R20, R9, R20, RZ ;  /* 0x0000001409141227 */ /* 0x001fca00078e00ff */
[----:B------:R-:W-:-:S04]  /*56a0*/  @P1 SHF.R.U32.HI R9, RZ, R21, R20 ;  /* 0x00000015ff091219 */ /* 0x000fc80000011614 */
[----:B------:R-:W-:Y:S01]  /*56b0*/  LOP3.LUT R9, RZ, R9, RZ, 0x33, !PT ;  /* 0x00000009ff097212 */ /* 0x000fe200078e33ff */
[----:B------:R-:W-:Y:S06]  /*56c0*/  BRA `(.L_x_1105) ;  /* 0x0000000000147947 */ /* 0x000fec0003800000 */
.L_x_1104:
[----:B------:R-:W-:-:S05]  /*56d0*/  IMAD.U32 R15, RZ, RZ, UR50 ;  /* 0x00000032ff0f7e24 */ /* 0x000fca000f8e00ff */
[----:B------:R-:W-:-:S13]  /*56e0*/  ISETP.NE.AND P1, PT, R15, 0x1, PT ;  /* 0x000000010f00780c */ /* 0x000fda0003f25270 */
[----:B------:R-:W0:Y:S02]  /*56f0*/  @P1 LDC.64 R20, c[0x0][0x9e8] ;  /* 0x00027a00ff141b82 */ /* 0x000e240000000a00 */
[----:B0-----:R-:W-:-:S05]  /*5700*/  @P1 IMAD.HI.U32 R20, R9, R20, RZ ;  /* 0x0000001409141227 */ /* 0x001fca00078e00ff */
[----:B------:R-:W-:-:S07]  /*5710*/  @P1 SHF.R.U32.HI R9, RZ, R21, R20 ;  /* 0x00000015ff091219 */ /* 0x000fce0000011614 */
.L_x_1105:
[----:B------:R-:W-:Y:S05]  /*5720*/  BSYNC B0 ;  /* 0x0000000000007941 */ /* 0x000fea0003800000 */
.L_x_1103:
[----:B------:R-:W-:-:S04]  /*5730*/  IMAD R20, R9, R15, -R22 ;  /* 0x0000000f09147224 */ /* 0x000fc800078e0a16 */
[----:B------:R-:W-:-:S05]  /*5740*/  IMAD R20, R3, -0x2, R20 ;  /* 0xfffffffe03147824 */ /* 0x000fca00078e0214 */
[----:B------:R-:W-:Y:S02]  /*5750*/  VIADDMNMX R7, R20, R15, R7, PT ;  /* 0x0000000f14077246 */ /* 0x000fe40003800107 */
[----:B------:R-:W-:-:S07]  /*5760*/  VIMNMX R18, R18, R20, !PT ;  /* 0x0000001412127248 */ /* 0x000fce0007fe0100 */
.L_x_1102:
[----:B------:R-:W-:Y:S01]  /*5770*/  ISETP.GT.AND P1, PT, R14, -0x1, PT ;  /* 0xffffffff0e00780c */ /* 0x000fe20003f24270 */
[----:B------:R-:W0:Y:S01]  /*5780*/  SHFL.IDX PT, R159, R6, 0x1, 0x1c1f ;  /* 0x003c1f00069f7f89 */ /* 0x000e2200000e0000 */
[----:B------:R-:W-:Y:S02]  /*5790*/  UISETP.NE.AND UP0, UPT, UR41, URZ, UPT ;  /* 0x0000003f2900728c */ /* 0x000fe4000bf05270 */
[C---:B------:R-:W-:Y:S02]  /*57a0*/  ISETP.GT.AND P2, PT, R18.reuse, 0x1, P1 ;  /* 0x000000011200780c */ /* 0x040fe40000f44270 */
[----:B------:R-:W-:Y:S02]  /*57b0*/  ISETP.GT.AND P3, PT, R18, 0x8, P1 ;  /* 0x000000081200780c */ /* 0x000fe40000f64270 */
[C---:B------:R-:W-:Y:S02]  /*57c0*/  ISETP.LT.OR P2, PT, R7.reuse, 0x2, P2 ;  /* 0x000000020700780c */ /* 0x040fe40001741670 */
[----:B------:R-:W-:-:S02]  /*57d0*/  ISETP.LT.OR P3, PT, R7, 0x9, P3 ;  /* 0x000000090700780c */ /* 0x000fc40001f61670 */
[C---:B------:R-:W-:Y:S02]  /*57e0*/  ISETP.GT.AND P6, PT, R18.reuse, RZ, P1 ;  /* 0x000000ff1200720c */ /* 0x040fe40000fc4270 */
[----:B------:R-:W-:Y:S02]  /*57f0*/  FSEL R15, R25, -INF , !P2 ;  /* 0xff800000190f7808 */ /* 0x000fe40005000000 */
[----:B------:R-:W-:Y:S02]  /*5800*/  ISETP.GT.AND P2, PT, R18, 0x18, P1 ;  /* 0x000000181200780c */ /* 0x000fe40000f44270 */
[----:B------:R-:W-:Y:S02]  /*5810*/  FSEL R173, R28, -INF , !P3 ;  /* 0xff8000001cad7808 */ /* 0x000fe40005800000 */
[----:B------:R-:W-:Y:S02]  /*5820*/  ISETP.GT.AND P3, PT, R18, 0x19, P1 ;  /* 0x000000191200780c */ /* 0x000fe40000f64270 */
[----:B------:R-:W-:-:S02]  /*5830*/  ISETP.LT.OR P6, PT, R7, 0x1, P6 ;  /* 0x000000010700780c */ /* 0x000fc400037c1670 */
[C---:B------:R-:W-:Y:S01]  /*5840*/  ISETP.LT.OR P2, PT, R7.reuse, 0x19, P2 ;  /* 0x000000190700780c */ /* 0x040fe20001741670 */
[----:B0-----:R-:W-:Y:S01]  /*5850*/  IMAD.IADD R20, R154, 0x1, R159 ;  /* 0x000000019a147824 */ /* 0x001fe200078e029f */
[----:B------:R-:W-:Y:S02]  /*5860*/  ISETP.LT.OR P3, PT, R7, 0x1a, P3 ;  /* 0x0000001a0700780c */ /* 0x000fe40001f61670 */
[----:B------:R-:W-:Y:S02]  /*5870*/  FSEL R167, R24, -INF , !P6 ;  /* 0xff80000018a77808 */ /* 0x000fe40007000000 */
[C---:B------:R-:W-:Y:S02]  /*5880*/  ISETP.GT.AND P5, PT, R18.reuse, 0x9, P1 ;  /* 0x000000091200780c */ /* 0x040fe40000fa4270 */
[C---:B------:R-:W-:Y:S02]  /*5890*/  ISETP.GT.AND P4, PT, R18.reuse, 0x10, P1 ;  /* 0x000000101200780c */ /* 0x040fe40000f84270 */
[----:B------:R-:W-:-:S02]  /*58a0*/  ISETP.GT.AND P6, PT, R18, 0x11, P1 ;  /* 0x000000111200780c */ /* 0x000fc40000fc4270 */
[----:B------:R-:W-:Y:S02]  /*58b0*/  FSEL R177, R36, -INF , !P2 ;  /* 0xff80000024b17808 */ /* 0x000fe40005000000 */
[C---:B------:R-:W-:Y:S02]  /*58c0*/  ISETP.GT.AND P2, PT, R18.reuse, 0x29, P1 ;  /* 0x000000291200780c */ /* 0x040fe40000f44270 */
[----:B------:R-:W-:Y:S02]  /*58d0*/  FSEL R175, R37, -INF , !P3 ;  /* 0xff80000025af7808 */ /* 0x000fe40005800000 */
[----:B------:R-:W-:Y:S02]  /*58e0*/  ISETP.GT.AND P3, PT, R18, 0x30, P1 ;  /* 0x000000301200780c */ /* 0x000fe40000f64270 */
[C---:B------:R-:W-:Y:S02]  /*58f0*/  ISETP.LT.OR P5, PT, R7.reuse, 0xa, P5 ;  /* 0x0000000a0700780c */ /* 0x040fe40002fa1670 */
[----:B------:R-:W-:-:S02]  /*5900*/  ISETP.LT.OR P4, PT, R7, 0x11, P4 ;  /* 0x000000110700780c */ /* 0x000fc40002781670 */
[C---:B------:R-:W-:Y:S02]  /*5910*/  ISETP.LT.OR P6, PT, R7.reuse, 0x12, P6 ;  /* 0x000000120700780c */ /* 0x040fe400037c1670 */
[C---:B------:R-:W-:Y:S02]  /*5920*/  ISETP.LT.OR P2, PT, R7.reuse, 0x2a, P2 ;  /* 0x0000002a0700780c */ /* 0x040fe40001741670 */
[----:B------:R-:W-:Y:S02]  /*5930*/  ISETP.LT.OR P3, PT, R7, 0x31, P3 ;  /* 0x000000310700780c */ /* 0x000fe40001f61670 */
[----:B------:R-:W-:Y:S02]  /*5940*/  FSEL R23, R29, -INF , !P5 ;  /* 0xff8000001d177808 */ /* 0x000fe40006800000 */
[----:B------:R-:W-:Y:S02]  /*5950*/  FSEL R179, R32, -INF , !P4 ;  /* 0xff80000020b37808 */ /* 0x000fe40006000000 */
[----:B------:R-:W-:-:S02]  /*5960*/  FSEL R181, R33, -INF , !P6 ;  /* 0xff80000021b57808 */ /* 0x000fc40007000000 */
[C---:B------:R-:W-:Y:S02]  /*5970*/  ISETP.GT.AND P5, PT, R18.reuse, 0x20, P1 ;  /* 0x000000201200780c */ /* 0x040fe40000fa4270 */
[C---:B------:R-:W-:Y:S02]  /*5980*/  ISETP.GT.AND P4, PT, R18.reuse, 0x21, P1 ;  /* 0x000000211200780c */ /* 0x040fe40000f84270 */
[----:B------:R-:W-:Y:S02]  /*5990*/  ISETP.GT.AND P6, PT, R18, 0x28, P1 ;  /* 0x000000281200780c */ /* 0x000fe40000fc4270 */
[----:B------:R-:W-:Y:S02]  /*59a0*/  FSEL R153, R45, -INF , !P2 ;  /* 0xff8000002d997808 */ /* 0x000fe40005000000 */
[----:B------:R-:W-:Y:S02]  /*59b0*/  FSEL R45, R48, -INF , !P3 ;  /* 0xff800000302d7808 */ /* 0x000fe40005800000 */
[----:B------:R-:W-:-:S02]  /*59c0*/  ISETP.GT.AND P3, PT, R18, 0x41, P1 ;  /* 0x000000411200780c */ /* 0x000fc40000f64270 */
[C---:B------:R-:W-:Y:S02]  /*59d0*/  ISETP.LT.OR P5, PT, R7.reuse, 0x21, P5 ;  /* 0x000000210700780c */ /* 0x040fe40002fa1670 */
[C---:B------:R-:W-:Y:S02]  /*59e0*/  ISETP.LT.OR P4, PT, R7.reuse, 0x22, P4 ;  /* 0x000000220700780c */ /* 0x040fe40002781670 */
[C---:B------:R-:W-:Y:S02]  /*59f0*/  ISETP.LT.OR P6, PT, R7.reuse, 0x29, P6 ;  /* 0x000000290700780c */ /* 0x040fe400037c1670 */
[----:B------:R-:W-:Y:S02]  /*5a00*/  ISETP.LT.OR P3, PT, R7, 0x42, P3 ;  /* 0x000000420700780c */ /* 0x000fe40001f61670 */
[----:B------:R-:W-:Y:S02]  /*5a10*/  FSEL R165, R40, -INF , !P5 ;  /* 0xff80000028a57808 */ /* 0x000fe40006800000 */
[----:B------:R-:W-:-:S02]  /*5a20*/  FSEL R157, R41, -INF , !P4 ;  /* 0xff800000299d7808 */ /* 0x000fc40006000000 */
[----:B------:R-:W-:Y:S02]  /*5a30*/  FSEL R155, R44, -INF , !P6 ;  /* 0xff8000002c9b7808 */ /* 0x000fe40007000000 */
[C---:B------:R-:W-:Y:S02]  /*5a40*/  ISETP.GT.AND P5, PT, R18.reuse, 0x31, P1 ;  /* 0x000000311200780c */ /* 0x040fe40000fa4270 */
[C---:B------:R-:W-:Y:S02]  /*5a50*/  ISETP.GT.AND P4, PT, R18.reuse, 0x38, P1 ;  /* 0x000000381200780c */ /* 0x040fe40000f84270 */
[C---:B------:R-:W-:Y:S02]  /*5a60*/  ISETP.GT.AND P6, PT, R18.reuse, 0x39, P1 ;  /* 0x000000391200780c */ /* 0x040fe40000fc4270 */
[----:B------:R-:W-:Y:S02]  /*5a70*/  ISETP.GT.AND P2, PT, R18, 0x40, P1 ;  /* 0x000000401200780c */ /* 0x000fe40000f44270 */
[----:B------:R-:W-:-:S02]  /*5a80*/  FSEL R57, R57, -INF , !P3 ;  /* 0xff80000039397808 */ /* 0x000fc40005800000 */
[----:B------:R-:W-:Y:S02]  /*5a90*/  ISETP.GT.AND P3, PT, R18, 0x58, P1 ;  /* 0x000000581200780c */ /* 0x000fe40000f64270 */
[C---:B------:R-:W-:Y:S02]  /*5aa0*/  ISETP.LT.OR P5, PT, R7.reuse, 0x32, P5 ;  /* 0x000000320700780c */ /* 0x040fe40002fa1670 */
[C---:B------:R-:W-:Y:S02]  /*5ab0*/  ISETP.LT.OR P4, PT, R7.reuse, 0x39, P4 ;  /* 0x000000390700780c */ /* 0x040fe40002781670 */
[C---:B------:R-:W-:Y:S02]  /*5ac0*/  ISETP.LT.OR P6, PT, R7.reuse, 0x3a, P6 ;  /* 0x0000003a0700780c */ /* 0x040fe400037c1670 */
[C---:B------:R-:W-:Y:S02]  /*5ad0*/  ISETP.LT.OR P2, PT, R7.reuse, 0x41, P2 ;  /* 0x000000410700780c */ /* 0x040fe40001741670 */
[----:B------:R-:W-:-:S02]  /*5ae0*/  ISETP.LT.OR P3, PT, R7, 0x59, P3 ;  /* 0x000000590700780c */ /* 0x000fc40001f61670 */
[----:B------:R-:W-:Y:S02]  /*5af0*/  FSEL R49, R49, -INF , !P5 ;  /* 0xff80000031317808 */ /* 0x000fe40006800000 */
[----:B------:R-:W-:Y:S02]  /*5b00*/  FSEL R41, R52, -INF , !P4 ;  /* 0xff80000034297808 */ /* 0x000fe40006000000 */
[----:B------:R-:W-:Y:S02]  /*5b10*/  FSEL R53, R53, -INF , !P6 ;  /* 0xff80000035357808 */ /* 0x000fe40007000000 */
[----:B------:R-:W-:Y:S02]  /*5b20*/  FSEL R37, R56, -INF , !P2 ;  /* 0xff80000038257808 */ /* 0x000fe40005000000 */
[C---:B------:R-:W-:Y:S02]  /*5b30*/  ISETP.GT.AND P5, PT, R18.reuse, 0x48, P1 ;  /* 0x000000481200780c */ /* 0x040fe40000fa4270 */
[----:B------:R-:W-:-:S02]  /*5b40*/  ISETP.GT.AND P4, PT, R18, 0x49, P1 ;  /* 0x000000491200780c */ /* 0x000fc40000f84270 */
[C---:B------:R-:W-:Y:S02]  /*5b50*/  ISETP.GT.AND P6, PT, R18.reuse, 0x50, P1 ;  /* 0x000000501200780c */ /* 0x040fe40000fc4270 */
[----:B------:R-:W-:Y:S02]  /*5b60*/  ISETP.GT.AND P2, PT, R18, 0x51, P1 ;  /* 0x000000511200780c */ /* 0x000fe40000f44270 */
        /* <DEDUP_REMOVED lines=16> */
[----:B------:R-:W-:Y:S02]  /*5c70*/  PLOP3.LUT P3, PT, PT, PT, UP0, 0x40, 0x0 ;  /* 0x000000000000781c */ /* 0x000fe40003f6e808 */
[C---:B------:R-:W-:Y:S02]  /*5c80*/  ISETP.LT.OR P5, PT, R7.reuse, 0x5a, P5 ;  /* 0x0000005a0700780c */ /* 0x040fe40002fa1670 */
[C---:B------:R-:W-:Y:S02]  /*5c90*/  ISETP.LT.OR P4, PT, R7.reuse, 0x61, P4 ;  /* 0x000000610700780c */ /* 0x040fe40002781670 */
[C---:B------:R-:W-:Y:S02]  /*5ca0*/  ISETP.LT.OR P6, PT, R7.reuse, 0x62, P6 ;  /* 0x000000620700780c */ /* 0x040fe400037c1670 */
[----:B------:R-:W-:Y:S02]  /*5cb0*/  ISETP.LT.OR P2, PT, R7, 0x69, P2 ;  /* 0x000000690700780c */ /* 0x000fe40001741670 */
[----:B------:R-:W-:-:S02]  /*5cc0*/  FSEL R69, R69, -INF , !P5 ;  /* 0xff80000045457808 */ /* 0x000fc40006800000 */
[----:B------:R-:W-:Y:S02]  /*5cd0*/  FSEL R21, R72, -INF , !P4 ;  /* 0xff80000048157808 */ /* 0x000fe40006000000 */
[----:B------:R-:W-:Y:S02]  /*5ce0*/  FSEL R73, R73, -INF , !P6 ;  /* 0xff80000049497808 */ /* 0x000fe40007000000 */
[----:B------:R-:W-:Y:S02]  /*5cf0*/  FSEL R9, R76, -INF , !P2 ;  /* 0xff8000004c097808 */ /* 0x000fe40005000000 */
[C---:B------:R-:W-:Y:S02]  /*5d00*/  ISETP.GT.AND P5, PT, R18.reuse, 0x70, P1 ;  /* 0x000000701200780c */ /* 0x040fe40000fa4270 */
[C---:B------:R-:W-:Y:S02]  /*5d10*/  ISETP.GT.AND P4, PT, R18.reuse, 0x71, P1 ;  /* 0x000000711200780c */ /* 0x040fe40000f84270 */
[----:B------:R-:W-:-:S02]  /*5d20*/  ISETP.GT.AND P6, PT, R18, 0x78, P1 ;  /* 0x000000781200780c */ /* 0x000fc40000fc4270 */
[----:B------:R-:W-:Y:S01]  /*5d30*/  ISETP.GT.AND P2, PT, R18, 0x79, P1 ;  /* 0x000000791200780c */ /* 0x000fe20000f44270 */
[----:B------:R-:W-:Y:S01]  /*5d40*/  IMAD.IADD R18, R152, 0x1, R159 ;  /* 0x0000000198127824 */ /* 0x000fe200078e029f */
[C---:B------:R-:W-:Y:S02]  /*5d50*/  ISETP.LT.OR P5, PT, R7.reuse, 0x71, P5 ;  /* 0x000000710700780c */ /* 0x040fe40002fa1670 */
[C---:B------:R-:W-:Y:S02]  /*5d60*/  ISETP.LT.OR P4, PT, R7.reuse, 0x72, P4 ;  /* 0x000000720700780c */ /* 0x040fe40002781670 */
[C---:B------:R-:W-:Y:S02]  /*5d70*/  ISETP.LT.OR P6, PT, R7.reuse, 0x79, P6 ;  /* 0x000000790700780c */ /* 0x040fe400037c1670 */
[----:B------:R-:W-:Y:S02]  /*5d80*/  ISETP.LT.OR P2, PT, R7, 0x7a, P2 ;  /* 0x0000007a0700780c */ /* 0x000fe40001741670 */
[----:B------:R-:W-:-:S02]  /*5d90*/  FSEL R33, R80, -INF , !P5 ;  /* 0xff80000050217808 */ /* 0x000fc40006800000 */
[----:B------:R-:W-:Y:S02]  /*5da0*/  FSEL R81, R81, -INF , !P4 ;  /* 0xff80000051517808 */ /* 0x000fe40006000000 */
[----:B------:R-:W-:Y:S02]  /*5db0*/  FSEL R29, R84, -INF , !P6 ;  /* 0xff800000541d7808 */ /* 0x000fe40007000000 */
[----:B------:R-:W-:Y:S01]  /*5dc0*/  FSEL R85, R85, -INF , !P2 ;  /* 0xff80000055557808 */ /* 0x000fe20005000000 */
        /* <DEDUP_REMOVED lines=14> */
.L_x_1108:
[----:B------:R-:W-:-:S05]  /*5eb0*/  IMAD.U32 R24, RZ, RZ, UR50 ;  /* 0x00000032ff187e24 */ /* 0x000fca000f8e00ff */
[----:B------:R-:W-:-:S13]  /*5ec0*/  ISETP.NE.AND P2, PT, R24, 0x1, PT ;  /* 0x000000011800780c */ /* 0x000fda0003f45270 */
[----:B------:R-:W0:Y:S02]  /*5ed0*/  @P2 LDC.64 R158, c[0x0][0x9e8] ;  /* 0x00027a00ff9e2b82 */ /* 0x000e240000000a00 */
[----:B0-----:R-:W-:-:S05]  /*5ee0*/  @P2 IMAD.HI.U32 R6, R7, R158, RZ ;  /* 0x0000009e07062227 */ /* 0x001fca00078e00ff */
[----:B------:R-:W-:-:S07]  /*5ef0*/  @P2 SHF.R.U32.HI R7, RZ, R159, R6 ;  /* 0x0000009fff072219 */ /* 0x000fce0000011606 */
.L_x_1109:
[----:B------:R-:W-:Y:S05]  /*5f00*/  BSYNC B0 ;  /* 0x0000000000007941 */ /* 0x000fea0003800000 */
.L_x_1107:
[----:B------:R-:W-:-:S04]  /*5f10*/  IMAD R6, R7, R24, -R22 ;  /* 0x0000001807067224 */ /* 0x000fc800078e0a16 */
[----:B------:R-:W-:-:S05]  /*5f20*/  IMAD R7, R3, -0x2, R6 ;  /* 0xfffffffe03077824 */ /* 0x000fca00078e0206 */
[----:B------:R-:W-:Y:S02]  /*5f30*/  VIADDMNMX R18, R7, R24, R18, PT ;  /* 0x0000001807127246 */ /* 0x000fe40003800112 */
[----:B------:R-:W-:-:S07]  /*5f40*/  VIMNMX R20, R20, R7, !PT ;  /* 0x0000000714147248 */ /* 0x000fce0007fe0100 */
.L_x_1106:
[----:B------:R-:W-:Y:S02]  /*5f50*/  FMNMX.FTZ R6, R167, R12, !PT ;  /* 0x0000000ca7067209 */ /* 0x000fe40007810000 */
[----:B------:R-:W-:Y:S02]  /*5f60*/  ISETP.GT.AND P5, PT, R20, 0x10, P1 ;  /* 0x000000101400780c */ /* 0x000fe40000fa4270 */
[----:B------:R-:W-:Y:S02]  /*5f70*/  FMNMX.FTZ R6, R15, R6, !PT ;  /* 0x000000060f067209 */ /* 0x000fe40007810000 */
[----:B------:R-:W-:Y:S02]  /*5f80*/  ISETP.LT.OR P5, PT, R18, 0x11, P5 ;  /* 0x000000111200780c */ /* 0x000fe40002fa1670 */
[----:B------:R-:W-:Y:S02]  /*5f90*/  FMNMX.FTZ R6, R173, R6, !PT ;  /* 0x00000006ad067209 */ /* 0x000fe40007810000 */
[----:B------:R-:W-:-:S02]  /*5fa0*/  FSEL R163, R34, -INF , !P5 ;  /* 0xff80000022a37808 */ /* 0x000fc40006800000 */
[----:B------:R-:W-:Y:S02]  /*5fb0*/  FMNMX.FTZ R6, R23, R6, !PT ;  /* 0x0000000617067209 */ /* 0x000fe40007810000 */
[----:B------:R-:W-:Y:S02]  /*5fc0*/  ISETP.GT.AND P5, PT, R20, 0x20, P1 ;  /* 0x000000201400780c */ /* 0x000fe40000fa4270 */
[----:B------:R-:W-:Y:S02]  /*5fd0*/  FMNMX.FTZ R6, R179, R6, !PT ;  /* 0x00000006b3067209 */ /* 0x000fe40007810000 */
[----:B------:R-:W-:Y:S02]  /*5fe0*/  ISETP.LT.OR P5, PT, R18, 0x21, P5 ;  /* 0x000000211200780c */ /* 0x000fe40002fa1670 */
[----:B------:R-:W-:Y:S02]  /*5ff0*/  FMNMX.FTZ R6, R181, R6, !PT ;  /* 0x00000006b5067209 */ /* 0x000fe40007810000 */
[----:B------:R-:W-:-:S02]  /*6000*/  FSEL R171, R42, -INF , !P5 ;  /* 0xff8000002aab7808 */ /* 0x000fc40006800000 */
[----:B------:R-:W-:Y:S02]  /*6010*/  FMNMX.FTZ R6, R177, R6, !PT ;  /* 0x00000006b1067209 */ /* 0x000fe40007810000 */
[C---:B------:R-:W-:Y:S02]  /*6020*/  ISETP.GT.AND P5, PT, R20.reuse, RZ, P1 ;  /* 0x000000ff1400720c */ /* 0x040fe40000fa4270 */
[----:B------:R-:W-:Y:S02]  /*6030*/  FMNMX.FTZ R6, R175, R6, !PT ;  /* 0x00000006af067209 */ /* 0x000fe40007810000 */
[----:B------:R-:W-:Y:S02]  /*6040*/  ISETP.GT.AND P6, PT, R20, 0x1, P1 ;  /* 0x000000011400780c */ /* 0x000fe40000fc4270 */
[----:B------:R-:W-:Y:S02]  /*6050*/  FMNMX.FTZ R6, R165, R6, !PT ;  /* 0x00000006a5067209 */ /* 0x000fe40007810000 */
[----:B------:R-:W-:-:S02]  /*6060*/  ISETP.LT.OR P5, PT, R18, 0x1, P5 ;  /* 0x000000011200780c */ /* 0x000fc40002fa1670 */
        /* <DEDUP_REMOVED lines=13> */
[----:B------:R-:W-:Y:S02]  /*6140*/  ISETP.LT.OR P4, PT, R18, 0xa, P4 ;  /* 0x0000000a1200780c */ /* 0x000fe40002781670 */
[----:B------:R-:W-:Y:S02]  /*6150*/  FMNMX.FTZ R6, R37, R6, !PT ;  /* 0x0000000625067209 */ /* 0x000fe40007810000 */
[----:B------:R-:W-:Y:S02]  /*6160*/  FSEL R161, R30, -INF , !P3 ;  /* 0xff8000001ea17808 */ /* 0x000fe40005800000 */
[----:B------:R-:W-:Y:S02]  /*6170*/  FMNMX.FTZ R6, R57, R6, !PT ;  /* 0x0000000639067209 */ /* 0x000fe40007810000 */
[----:B------:R-:W-:-:S02]  /*6180*/  ISETP.GT.AND P2, PT, R20, 0x11, P1 ;  /* 0x000000111400780c */ /* 0x000fc40000f44270 */
[----:B------:R-:W-:Y:S02]  /*6190*/  FMNMX.FTZ R6, R25, R6, !PT ;  /* 0x0000000619067209 */ /* 0x000fe40007810000 */
[----:B------:R-:W-:Y:S02]  /*61a0*/  FSEL R31, R31, -INF , !P4 ;  /* 0xff8000001f1f7808 */ /* 0x000fe40006000000 */
[----:B------:R-:W-:Y:S02]  /*61b0*/  FMNMX.FTZ R6, R61, R6, !PT ;  /* 0x000000063d067209 */ /* 0x000fe40007810000 */
[----:B------:R-:W-:Y:S02]  /*61c0*/  ISETP.GT.AND P3, PT, R20, 0x18, P1 ;  /* 0x000000181400780c */ /* 0x000fe40000f64270 */
[----:B------:R-:W-:Y:S02]  /*61d0*/  FMNMX.FTZ R6, R17, R6, !PT ;  /* 0x0000000611067209 */ /* 0x000fe40007810000 */
[----:B------:R-:W-:-:S02]  /*61e0*/  ISETP.LT.OR P2, PT, R18, 0x12, P2 ;  /* 0x000000121200780c */ /* 0x000fc40001741670 */
[----:B------:R-:W-:Y:S02]  /*61f0*/  FMNMX.FTZ R6, R65, R6, !PT ;  /* 0x0000000641067209 */ /* 0x000fe40007810000 */
[----:B------:R-:W-:Y:S02]  /*6200*/  ISETP.GT.AND P4, PT, R20, 0x19, P1 ;  /* 0x000000191400780c */ /* 0x000fe40000f84270 */
[----:B------:R-:W-:Y:S02]  /*6210*/  FMNMX.FTZ R6, R19, R6, !PT ;  /* 0x0000000613067209 */ /* 0x000fe40007810000 */
[C---:B------:R-:W-:Y:S02]  /*6220*/  ISETP.LT.OR P3, PT, R18.reuse, 0x19, P3 ;  /* 0x000000191200780c */ /* 0x040fe40001f61670 */
[----:B------:R-:W-:Y:S02]  /*6230*/  FMNMX.FTZ R6, R69, R6, !PT ;  /* 0x0000000645067209 */ /* 0x000fe40007810000 */
[----:B------:R-:W-:-:S02]  /*6240*/  ISETP.LT.OR P4, PT, R18, 0x1a, P4 ;  /* 0x0000001a1200780c */ /* 0x000fc40002781670 */
[----:B------:R-:W-:Y:S02]  /*6250*/  FMNMX.FTZ R6, R21, R6, !PT ;  /* 0x0000000615067209 */ /* 0x000fe40007810000 */
[----:B------:R-:W-:Y:S02]  /*6260*/  FSEL R169, R38, -INF , !P3 ;  /* 0xff80000026a97808 */ /* 0x000fe40005800000 */
[----:B------:R-:W-:Y:S02]  /*6270*/  FMNMX.FTZ R6, R73, R6, !PT ;  /* 0x0000000649067209 */ /* 0x000fe40007810000 */
[----:B------:R-:W-:Y:S02]  /*6280*/  FSEL R39, R39, -INF , !P4 ;  /* 0xff80000027277808 */ /* 0x000fe40006000000 */
[----:B------:R-:W-:Y:S02]  /*6290*/  FMNMX.FTZ R6, R9, R6, !PT ;  /* 0x0000000609067209 */ /* 0x000fe40007810000 */
[----:B------:R-:W-:-:S02]  /*62a0*/  ISETP.GT.AND P3, PT, R20, 0x28, P1 ;  /* 0x000000281400780c */ /* 0x000fc40000f64270 */
        /* <DEDUP_REMOVED lines=9> */
[----:B------:R-:W0:Y:S01]  /*6340*/  LDC R6, c[0x0][0x988] ;  /* 0x00026200ff067b82 */ /* 0x000e220000000800 */
[C---:B------:R-:W-:Y:S02]  /*6350*/  ISETP.GT.AND P5, PT, R20.reuse, 0x38, P1 ;  /* 0x000000381400780c */ /* 0x040fe40000fa4270 */
[----:B------:R-:W1:Y:S01]  /*6360*/  SHFL.BFLY PT, R7, R22, 0x2, 0x1f ;  /* 0x0c401f0016077f89 */ /* 0x000e6200000e0000 */
[----:B------:R-:W-:-:S02]  /*6370*/  ISETP.GT.AND P4, PT, R20, 0x39, P1 ;  /* 0x000000391400780c */ /* 0x000fc40000f84270 */
[C---:B------:R-:W-:Y:S02]  /*6380*/  ISETP.LT.OR P5, PT, R18.reuse, 0x39, P5 ;  /* 0x000000391200780c */ /* 0x040fe40002fa1670 */
[----:B------:R-:W-:Y:S02]  /*6390*/  ISETP.LT.OR P4, PT, R18, 0x3a, P4 ;  /* 0x0000003a1200780c */ /* 0x000fe40002781670 */
[----:B-1----:R-:W-:-:S05]  /*63a0*/  FMNMX.FTZ R24, R22, R7, !PT ;  /* 0x0000000716187209 */ /* 0x002fca0007810000 */
[----:B------:R-:W1:Y:S02]  /*63b0*/  SHFL.BFLY PT, R7, R24, 0x1, 0x1f ;  /* 0x0c201f0018077f89 */ /* 0x000e6400000e0000 */
[----:B-1----:R-:W-:Y:S02]  /*63c0*/  FMNMX.FTZ R7, R24, R7, !PT ;  /* 0x0000000718077209 */ /* 0x002fe40007810000 */
[----:B------:R-:W-:Y:S02]  /*63d0*/  FMNMX.FTZ R24, R26, R13, !PT ;  /* 0x0000000d1a187209 */ /* 0x000fe40007810000 */
[C---:B------:R-:W-:Y:S01]  /*63e0*/  FSETP.NEU.FTZ.AND P6, PT, R7.reuse, -INF , PT ;  /* 0xff8000000700780b */ /* 0x040fe20003fdd000 */
[----:B0-----:R-:W-:Y:S01]  /*63f0*/  FMUL.FTZ R22, R7, R6 ;  /* 0x0000000607167220 */ /* 0x001fe20000410000 */
[----:B------:R-:W-:-:S04]  /*6400*/  FMNMX.FTZ R24, R159, R24, !PT ;  /* 0x000000189f187209 */ /* 0x000fc80007810000 */
[----:B------:R-:W-:Y:S02]  /*6410*/  FMNMX.FTZ R24, R161, R24, !PT ;  /* 0x00000018a1187209 */ /* 0x000fe40007810000 */
[----:B------:R-:W-:Y:S02]  /*6420*/  FSEL R22, R22, RZ, P6 ;  /* 0x000000ff16167208 */ /* 0x000fe40003000000 */
[----:B------:R-:W-:-:S03]  /*6430*/  FMNMX.FTZ R24, R31, R24, !PT ;  /* 0x000000181f187209 */ /* 0x000fc60007810000 */
[-CC-:B------:R-:W-:Y:S01]  /*6440*/  FFMA.FTZ R180, R167, R6.reuse, -R22.reuse ;  /* 0x00000006a7b47223 */ /* 0x180fe20000010816 */
[----:B------:R-:W-:Y:S01]  /*6450*/  FSEL R167, R35, -INF , !P2 ;  /* 0xff80000023a77808 */ /* 0x000fe20005000000 */
[--C-:B------:R-:W-:Y:S01]  /*6460*/  FFMA.FTZ R182, R173, R6, -R22.reuse ;  /* 0x00000006adb67223 */ /* 0x100fe20000010816 */
[----:B------:R-:W-:Y:S01]  /*6470*/  FMNMX.FTZ R24, R163, R24, !PT ;  /* 0x00000018a3187209 */ /* 0x000fe20007810000 */
[-CC-:B------:R-:W-:Y:S01]  /*6480*/  FFMA.FTZ R176, R179, R6.reuse, -R22.reuse ;  /* 0x00000006b3b07223 */ /* 0x180fe20000010816 */
[----:B------:R-:W-:Y:S01]  /*6490*/  ISETP.GT.AND P2, PT, R20, 0x21, P1 ;  /* 0x000000211400780c */ /* 0x000fe20000f44270 */
[--C-:B------:R-:W-:Y:S01]  /*64a0*/  FFMA.FTZ R27, R181, R6, -R22.reuse ;  /* 0x00000006b51b7223 */ /* 0x100fe20000010816 */
[----:B------:R-:W-:Y:S01]  /*64b0*/  FMNMX.FTZ R24, R167, R24, !PT ;  /* 0x00000018a7187209 */ /* 0x000fe20007810000 */
[-CC-:B------:R-:W-:Y:S01]  /*64c0*/  FFMA.FTZ R178, R177, R6.reuse, -R22.reuse ;  /* 0x00000006b1b27223 */ /* 0x180fe20000010816 */
[----:B------:R-:W-:Y:S01]  /*64d0*/  ISETP.LT.OR P2, PT, R18, 0x22, P2 ;  /* 0x000000221200780c */ /* 0x000fe20001741670 */
[--C-:B------:R-:W-:Y:S01]  /*64e0*/  FFMA.FTZ R35, R175, R6, -R22.reuse ;  /* 0x00000006af237223 */ /* 0x100fe20000010816 */
[----:B------:R-:W-:Y:S01]  /*64f0*/  FMNMX.FTZ R24, R169, R24, !PT ;  /* 0x00000018a9187209 */ /* 0x000fe20007810000 */
        /* <DEDUP_REMOVED lines=14> */
[-CC-:B------:R-:W-:Y:S01]  /*65e0*/  FFMA.FTZ R37, R57, R6.reuse, -R22.reuse ;  /* 0x0000000639257223 */ /* 0x180fe20000010816 */
[----:B------:R-:W-:Y:S01]  /*65f0*/  ISETP.LT.OR P2, PT, R18, 0x31, P2 ;  /* 0x000000311200780c */ /* 0x000fe20001741670 */
[--C-:B------:R-:W-:Y:S01]  /*6600*/  FFMA.FTZ R166, R25, R6, -R22.reuse ;  /* 0x0000000619a67223 */ /* 0x100fe20000010816 */
[----:B------:R-:W-:Y:S01]  /*6610*/  FMNMX.FTZ R24, R173, R24, !PT ;  /* 0x00000018ad187209 */ /* 0x000fe20007810000 */
[-CC-:B------:R-:W-:Y:S01]  /*6620*/  FFMA.FTZ R25, R61, R6.reuse, -R22.reuse ;  /* 0x000000063d197223 */ /* 0x180fe20000010816 */
[----:B------:R-:W-:Y:S01]  /*6630*/  FSEL R179, R50, -INF , !P2 ;  /* 0xff80000032b37808 */ /* 0x000fe20005000000 */
        /* <DEDUP_REMOVED lines=10> */
[----:B------:R-:W-:Y:S01]  /*66e0*/  MUFU.EX2 R180, R180 ;  /* 0x000000b400b47308 */ /* 0x000fe20000000800 */
[----:B------:R-:W-:Y:S01]  /*66f0*/  FSEL R177, R54, -INF , !P5 ;  /* 0xff80000036b17808 */ /* 0x000fe20006800000 */
[--C-:B------:R-:W-:Y:S01]  /*6700*/  FFMA.FTZ R162, R19, R6, -R22.reuse ;  /* 0x0000000613a27223 */ /* 0x100fe20000010816 */
[----:B------:R-:W-:Y:S01]  /*6710*/  FMNMX.FTZ R24, R181, R24, !PT ;  /* 0x00000018b5187209 */ /* 0x000fe20007810000 */
[-CC-:B------:R-:W-:Y:S01]  /*6720*/  FFMA.FTZ R156, R21, R6.reuse, -R22.reuse ;  /* 0x00000006159c7223 */ /* 0x180fe20000010816 */
[----:B------:R-:W-:Y:S01]  /*6730*/  ISETP.GT.AND P3, PT, R20, 0x41, P1 ;  /* 0x000000411400780c */ /* 0x000fe20000f64270 */
[-CC-:B------:R-:W-:Y:S01]  /*6740*/  FFMA.FTZ R152, R33, R6.reuse, -R22.reuse ;  /* 0x0000000621987223 */ /* 0x180fe20000010816 */
[----:B------:R-:W-:Y:S01]  /*6750*/  ISETP.LT.OR P2, PT, R18, 0x41, P2 ;  /* 0x000000411200780c */ /* 0x000fe20001741670 */
[-CC-:B------:R-:W-:Y:S01]  /*6760*/  FFMA.FTZ R154, R29, R6.reuse, -R22.reuse ;  /* 0x000000061d9a7223 */ /* 0x180fe20000010816 */
[----:B------:R-:W-:Y:S01]  /*6770*/  FSEL R175, R55, -INF , !P4 ;  /* 0xff80000037af7808 */ /* 0x000fe20006000000 */
[--C-:B------:R-:W-:Y:S01]  /*6780*/  FFMA.FTZ R55, R153, R6, -R22.reuse ;  /* 0x0000000699377223 */ /* 0x100fe20000010816 */
[----:B------:R-:W-:Y:S01]  /*6790*/  FMNMX.FTZ R24, R177, R24, !PT ;  /* 0x00000018b1187209 */ /* 0x000fe20007810000 */
[-CC-:B------:R-:W-:Y:S01]  /*67a0*/  FFMA.FTZ R23, R23, R6.reuse, -R22.reuse ;  /* 0x0000000617177223 */ /* 0x180fe20000010816 */
[----:B------:R-:W-:Y:S01]  /*67b0*/  ISETP.GT.AND P5, PT, R20, 0x48, P1 ;  /* 0x000000481400780c */ /* 0x000fe20000fa4270 */
[-CC-:B------:R-:W-:Y:S01]  /*67c0*/  FFMA.FTZ R19, R69, R6.reuse, -R22.reuse ;  /* 0x0000000645137223 */ /* 0x180fe20000010816 */
[----:B------:R-:W-:Y:S01]  /*67d0*/  FSEL R183, R58, -INF , !P2 ;  /* 0xff8000003ab77808 */ /* 0x000fe20005000000 */
[-CC-:B------:R-:W-:Y:S01]  /*67e0*/  FFMA.FTZ R21, R73, R6.reuse, -R22.reuse ;  /* 0x0000000649157223 */ /* 0x180fe20000010816 */
[----:B------:R-:W-:Y:S01]  /*67f0*/  ISETP.LT.OR P3, PT, R18, 0x42, P3 ;  /* 0x000000421200780c */ /* 0x000fe20001f61670 */
[--C-:B------:R-:W-:Y:S01]  /*6800*/  FFMA.FTZ R33, R81, R6, -R22.reuse ;  /* 0x0000000651217223 */ /* 0x100fe20000010816 */
[----:B------:R-:W-:Y:S01]  /*6810*/  FMNMX.FTZ R24, R175, R24, !PT ;  /* 0x00000018af187209 */ /* 0x000fe20007810000 */
[----:B------:R-:W-:Y:S01]  /*6820*/  FFMA.FTZ R29, R85, R6, -R22 ;  /* 0x00000006551d7223 */ /* 0x000fe20000010816 */
[----:B------:R-:W-:Y:S01]  /*6830*/  ISETP.GT.AND P4, PT, R20, 0x49, P1 ;  /* 0x000000491400780c */ /* 0x000fe20000f84270 */
[----:B------:R-:W-:Y:S01]  /*6840*/  MUFU.EX2 R15, R15 ;  /* 0x0000000f000f7308 */ /* 0x000fe20000000800 */
[----:B------:R-:W-:-:S02]  /*6850*/  ISETP.LT.OR P5, PT, R18, 0x49, P5 ;  /* 0x000000491200780c */ /* 0x000fc40002fa1670 */
[----:B------:R-:W-:Y:S02]  /*6860*/  FSEL R59, R59, -INF , !P3 ;  /* 0xff8000003b3b7808 */ /* 0x000fe40005800000 */
[----:B------:R-:W-:Y:S02]  /*6870*/  FMNMX.FTZ R24, R183, R24, !PT ;  /* 0x00000018b7187209 */ /* 0x000fe40007810000 */
[----:B------:R-:W-:Y:S01]  /*6880*/  ISETP.GT.AND P2, PT, R20, 0x50, P1 ;  /* 0x000000501400780c */ /* 0x000fe20000f44270 */
[----:B------:R-:W-:Y:S01]  /*6890*/  MUFU.EX2 R182, R182 ;  /* 0x000000b600b67308 */ /* 0x000fe20000000800 */
[----:B------:R-:W-:Y:S02]  /*68a0*/  FSEL R157, R62, -INF , !P5 ;  /* 0xff8000003e9d7808 */ /* 0x000fe40006800000 */
[----:B------:R-:W-:Y:S02]  /*68b0*/  ISETP.LT.OR P4, PT, R18, 0x4a, P4 ;  /* 0x0000004a1200780c */ /* 0x000fe40002781670 */
[----:B------:R-:W-:-:S02]  /*68c0*/  FMNMX.FTZ R24, R59, R24, !PT ;  /* 0x000000183b187209 */ /* 0x000fc40007810000 */
[----:B------:R-:W-:Y:S01]  /*68d0*/  ISETP.GT.AND P3, PT, R20, 0x51, P1 ;  /* 0x000000511400780c */ /* 0x000fe20000f64270 */
[----:B------:R-:W-:Y:S01]  /*68e0*/  MUFU.EX2 R23, R23 ;  /* 0x0000001700177308 */ /* 0x000fe20000000800 */
[----:B------:R-:W-:Y:S02]  /*68f0*/  ISETP.LT.OR P2, PT, R18, 0x51, P2 ;  /* 0x000000511200780c */ /* 0x000fe40001741670 */
[----:B------:R-:W-:Y:S02]  /*6900*/  FSEL R63, R63, -INF , !P4 ;  /* 0xff8000003f3f7808 */ /* 0x000fe40006000000 */
[----:B------:R-:W-:Y:S02]  /*6910*/  FMNMX.FTZ R24, R157, R24, !PT ;  /* 0x000000189d187209 */ /* 0x000fe40007810000 */
[----:B------:R-:W-:Y:S01]  /*6920*/  ISETP.GT.AND P5, PT, R20, 0x58, P1 ;  /* 0x000000581400780c */ /* 0x000fe20000fa4270 */
[----:B------:R-:W-:Y:S01]  /*6930*/  MUFU.EX2 R176, R176 ;  /* 0x000000b000b07308 */ /* 0x000fe20000000800 */
[----:B------:R-:W-:-:S02]  /*6940*/  FSEL R155, R66, -INF , !P2 ;  /* 0xff800000429b7808 */ /* 0x000fc40005000000 */
[----:B------:R-:W-:Y:S02]  /*6950*/  ISETP.LT.OR P3, PT, R18, 0x52, P3 ;  /* 0x000000521200780c */ /* 0x000fe40001f61670 */
[----:B------:R-:W-:Y:S02]  /*6960*/  FMNMX.FTZ R24, R63, R24, !PT ;  /* 0x000000183f187209 */ /* 0x000fe40007810000 */
[----:B------:R-:W-:Y:S01]  /*6970*/  ISETP.GT.AND P4, PT, R20, 0x59, P1 ;  /* 0x000000591400780c */ /* 0x000fe20000f84270 */
[----:B------:R-:W-:Y:S01]  /*6980*/  MUFU.EX2 R27, R27 ;  /* 0x0000001b001b7308 */ /* 0x000fe20000000800 */
[----:B------:R-:W-:Y:S02]  /*6990*/  ISETP.LT.OR P5, PT, R18, 0x59, P5 ;  /* 0x000000591200780c */ /* 0x000fe40002fa1670 */
[----:B------:R-:W-:Y:S02]  /*69a0*/  FSEL R67, R67, -INF , !P3 ;  /* 0xff80000043437808 */ /* 0x000fe40005800000 */
[----:B------:R-:W-:-:S02]  /*69b0*/  FMNMX.FTZ R24, R155, R24, !PT ;  /* 0x000000189b187209 */ /* 0x000fc40007810000 */
[----:B------:R-:W-:Y:S01]  /*69c0*/  ISETP.GT.AND P2, PT, R20, 0x60, P1 ;  /* 0x000000601400780c */ /* 0x000fe20000f44270 */
[----:B------:R-:W-:Y:S01]  /*69d0*/  MUFU.EX2 R178, R178 ;  /* 0x000000b200b27308 */ /* 0x000fe20000000800 */
[----:B------:R-:W-:Y:S02]  /*69e0*/  FSEL R153, R70, -INF , !P5 ;  /* 0xff80000046997808 */ /* 0x000fe40006800000 */
[----:B------:R-:W-:Y:S02]  /*69f0*/  ISETP.LT.OR P4, PT, R18, 0x5a, P4 ;  /* 0x0000005a1200780c */ /* 0x000fe40002781670 */
[----:B------:R-:W-:Y:S02]  /*6a00*/  FMNMX.FTZ R24, R67, R24, !PT ;  /* 0x0000001843187209 */ /* 0x000fe40007810000 */
        /* <DEDUP_REMOVED lines=32> */
[----:B------:R-:W-:-:S02]  /*6c10*/  ISETP.LT.OR P5, PT, R18, 0x79, P5 ;  /* 0x000000791200780c */ /* 0x000fc40002fa1670 */
[----:B------:R-:W-:Y:S02]  /*6c20*/  FSEL R83, R83, -INF , !P3 ;  /* 0xff80000053537808 */ /* 0x000fe40005800000 */
[----:B------:R-:W-:Y:S02]  /*6c30*/  FMNMX.FTZ R24, R165, R24, !PT ;  /* 0x00000018a5187209 */ /* 0x000fe40007810000 */
[----:B------:R-:W-:Y:S01]  /*6c40*/  ISETP.LT.OR P1, PT, R18, 0x7a, P1 ;  /* 0x0000007a1200780c */ /* 0x000fe20000f21670 */
[----:B------:R-:W-:Y:S01]  /*6c50*/  MUFU.EX2 R170, R170 ;  /* 0x000000aa00aa7308 */ /* 0x000fe20000000800 */
[----:B------:R-:W-:Y:S02]  /*6c60*/  FSEL R185, R86, -INF , !P5 ;  /* 0xff80000056b97808 */ /* 0x000fe40006800000 */
[----:B------:R-:W-:Y:S02]  /*6c70*/  FMNMX.FTZ R24, R83, R24, !PT ;  /* 0x0000001853187209 */ /* 0x000fe40007810000 */
[----:B------:R-:W-:-:S02]  /*6c80*/  FSEL R87, R87, -INF , !P1 ;  /* 0xff80000057577808 */ /* 0x000fc40004800000 */
[----:B------:R-:W-:Y:S01]  /*6c90*/  FMNMX.FTZ R24, R185, R24, !PT ;  /* 0x00000018b9187209 */ /* 0x000fe20007810000 */
[----:B------:R-:W-:Y:S01]  /*6ca0*/  MUFU.EX2 R41, R41 ;  /* 0x0000002900297308 */ /* 0x000fe20000000800 */
[----:B------:R-:W-:Y:S02]  /*6cb0*/  FSEL R65, R7, RZ, P6 ;  /* 0x000000ff07417208 */ /* 0x000fe40003000000 */
[----:B------:R-:W-:-:S03]  /*6cc0*/  FMNMX.FTZ R24, R87, R24, !PT ;  /* 0x0000001857187209 */ /* 0x000fc60007810000 */
[----:B------:R-:W-:Y:S02]  /*6cd0*/  FADD.FTZ R65, -R65, R12 ;  /* 0x0000000c41417221 */ /* 0x000fe40000010100 */
[----:B------:R-:W0:Y:S01]  /*6ce0*/  SHFL.BFLY PT, R57, R24, 0x2, 0x1f ;  /* 0x0c401f0018397f89 */ /* 0x000e2200000e0000 */
[----:B------:R-:W-:Y:S08]  /*6cf0*/  MUFU.EX2 R164, R164 ;  /* 0x000000a400a47308 */ /* 0x000ff00000000800 */
[----:B------:R-:W-:Y:S08]  /*6d00*/  MUFU.EX2 R37, R37 ;  /* 0x0000002500257308 */ /* 0x000ff00000000800 */
[----:B------:R-:W-:Y:S01]  /*6d10*/  MUFU.EX2 R166, R166 ;  /* 0x000000a600a67308 */ /* 0x000fe20000000800 */
[----:B0-----:R-:W-:Y:S01]  /*6d20*/  FMNMX.FTZ R18, R24, R57, !PT ;  /* 0x0000003918127209 */ /* 0x001fe20007810000 */
[----:B------:R-:W-:-:S06]  /*6d30*/  FFMA.FTZ R57, R77, R6, -R22 ;  /* 0x000000064d397223 */ /* 0x000fcc0000010816 */
[----:B------:R-:W-:Y:S01]  /*6d40*/  MUFU.EX2 R25, R25 ;  /* 0x0000001900197308 */ /* 0x000fe20000000800 */
[----:B------:R-:W0:Y:S07]  /*6d50*/  SHFL.BFLY PT, R61, R18, 0x1, 0x1f ;  /* 0x0c201f00123d7f89 */ /* 0x000e2e00000e0000 */
[----:B------:R-:W-:Y:S08]  /*6d60*/  MUFU.EX2 R160, R160 ;  /* 0x000000a000a07308 */ /* 0x000ff00000000800 */
[----:B------:R-:W-:Y:S08]  /*6d70*/  MUFU.EX2 R17, R17 ;  /* 0x0000001100117308 */ /* 0x000ff00000000800 */
[----:B------:R-:W-:Y:S01]  /*6d80*/  MUFU.EX2 R162, R162 ;  /* 0x000000a200a27308 */ /* 0x000fe20000000800 */
[----:B0-----:R-:W-:Y:S01]  /*6d90*/  FMNMX.FTZ R9, R18, R61, !PT ;  /* 0x0000003d12097209 */ /* 0x001fe20007810000 */
[----:B------:R-:W-:-:S03]  /*6da0*/  FMUL.FTZ R61, R65, R6 ;  /* 0x00000006413d7220 */ /* 0x000fc60000410000 */
[C---:B------:R-:W-:Y:S01]  /*6db0*/  FSETP.NEU.FTZ.AND P1, PT, R9.reuse, -INF , PT ;  /* 0xff8000000900780b */ /* 0x040fe20003f3d000 */
[C---:B------:R-:W-:Y:S02]  /*6dc0*/  FMUL.FTZ R12, R9.reuse, R6 ;  /* 0x00000006090c7220 */ /* 0x040fe40000410000 */
[----:B------:R-:W-:Y:S01]  /*6dd0*/  MUFU.EX2 R19, R19 ;  /* 0x0000001300137308 */ /* 0x000fe20000000800 */
[----:B------:R-:W-:Y:S02]  /*6de0*/  FSEL R18, R9, RZ, P1 ;  /* 0x000000ff09127208 */ /* 0x000fe40000800000 */
[----:B------:R-:W-:-:S03]  /*6df0*/  FSEL R12, R12, RZ, P1 ;  /* 0x000000ff0c0c7208 */ /* 0x000fc60000800000 */
[----:B------:R-:W-:Y:S02]  /*6e00*/  FADD.FTZ R13, -R18, R13 ;  /* 0x0000000d120d7221 */ /* 0x000fe40000010100 */
[----:B------:R-:W0:Y:S01]  /*6e10*/  MUFU.EX2 R61, R61 ;  /* 0x0000003d003d7308 */ /* 0x000e220000000800 */
[-CC-:B------:R-:W-:Y:S01]  /*6e20*/  FFMA.FTZ R65, R26, R6.reuse, -R12.reuse ;  /* 0x000000061a417223 */ /* 0x180fe2000001080c */
[-CC-:B------:R-:W-:Y:S01]  /*6e30*/  FFMA.FTZ R20, R159, R6.reuse, -R12.reuse ;  /* 0x000000069f147223 */ /* 0x180fe2000001080c */
[-C--:B------:R-:W-:Y:S01]  /*6e40*/  FMUL.FTZ R18, R13, R6.reuse ;  /* 0x000000060d127220 */ /* 0x080fe20000410000 */
        /* <DEDUP_REMOVED lines=16> */
[-C--:B------:R-:W-:Y:S01]  /*6f50*/  FFMA.FTZ R171, R177, R6.reuse, -R12 ;  /* 0x00000006b1ab7223 */ /* 0x080fe2000001080c */
[----:B------:R-:W-:Y:S01]  /*6f60*/  FADD.FTZ R59, R15, R38 ;  /* 0x000000260f3b7221 */ /* 0x000fe20000010000 */
        /* <DEDUP_REMOVED lines=9> */
[--C-:B------:R-:W-:Y:S01]  /*7000*/  FFMA.FTZ R75, R75, R6, -R12.reuse ;  /* 0x000000064b4b7223 */ /* 0x100fe2000001080c */
[----:B------:R-:W2:Y:S01]  /*7010*/  MUFU.EX2 R22, R22 ;  /* 0x0000001600167308 */ /* 0x000ea20000000800 */
[----:B-1----:R-:W-:Y:S01]  /*7020*/  FFMA.FTZ R5, R18, R4, R65 ;  /* 0x0000000412057223 */ /* 0x002fe20000010041 */
[----:B------:R-:W-:Y:S01]  /*7030*/  FADD.FTZ R4, R182, R59 ;  /* 0x0000003bb6047221 */ /* 0x000fe20000010000 */
[-CC-:B------:R-:W-:Y:S01]  /*7040*/  FFMA.FTZ R53, R53, R6.reuse, -R12.reuse ;  /* 0x0000000635357223 */ /* 0x180fe2000001080c */
[-CC-:B------:R-:W-:Y:S01]  /*7050*/  FFMA.FTZ R79, R79, R6.reuse, -R12.reuse ;  /* 0x000000064f4f7223 */ /* 0x180fe2000001080c */
[-CC-:B------:R-:W-:Y:S01]  /*7060*/  FFMA.FTZ R165, R165, R6.reuse, -R12.reuse ;  /* 0x00000006a5a57223 */ /* 0x180fe2000001080c */
[-CC-:B------:R-:W-:Y:S01]  /*7070*/  FFMA.FTZ R83, R83, R6.reuse, -R12.reuse ;  /* 0x0000000653537223 */ /* 0x180fe2000001080c */
[----:B------:R-:W-:Y:S01]  /*7080*/  FFMA.FTZ R185, R185, R6, -R12 ;  /* 0x00000006b9b97223 */ /* 0x000fe2000001080c */
[----:B------:R-:W1:Y:S01]  /*7090*/  MUFU.EX2 R31, R31 ;  /* 0x0000001f001f7308 */ /* 0x000e620000000800 */
[----:B0-----:R-:W-:-:S07]  /*70a0*/  FADD.FTZ R5, R20, R5 ;  /* 0x0000000514057221 */ /* 0x001fce0000010000 */
[----:B------:R-:W0:Y:S01]  /*70b0*/  MUFU.EX2 R24, R24 ;  /* 0x0000001800187308 */ /* 0x000e220000000800 */
[----:B--2---:R-:W-:Y:S01]  /*70c0*/  FADD.FTZ R40, R22, R5 ;  /* 0x0000000516287221 */ /* 0x004fe20000010000 */
[----:B------:R-:W-:-:S04]  /*70d0*/  FADD.FTZ R5, R23, R4 ;  /* 0x0000000417057221 */ /* 0x000fc80000010000 */
[----:B------:R-:W-:Y:S02]  /*70e0*/  FADD.FTZ R4, R176, R5 ;  /* 0x00000005b0047221 */ /* 0x000fe40000010000 */
[----:B------:R-:W2:Y:S01]  /*70f0*/  MUFU.EX2 R69, R69 ;  /* 0x0000004500457308 */ /* 0x000ea20000000800 */
[----:B-1----:R-:W-:Y:S01]  /*7100*/  FADD.FTZ R59, R31, R40 ;  /* 0x000000281f3b7221 */ /* 0x002fe20000010000 */
[----:B------:R-:W-:-:S04]  /*7110*/  FADD.FTZ R5, R27, R4 ;  /* 0x000000041b057221 */ /* 0x000fc80000010000 */
[----:B------:R-:W-:Y:S02]  /*7120*/  FADD.FTZ R4, R178, R5 ;  /* 0x00000005b2047221 */ /* 0x000fe40000010000 */
[----:B------:R-:W1:Y:S01]  /*7130*/  MUFU.EX2 R26, R26 ;  /* 0x0000001a001a7308 */ /* 0x000e620000000800 */
[----:B0-----:R-:W-:Y:S01]  /*7140*/  FADD.FTZ R40, R24, R59 ;  /* 0x0000003b18287221 */ /* 0x001fe20000010000 */
[----:B------:R-:W-:-:S04]  /*7150*/  FADD.FTZ R5, R35, R4 ;  /* 0x0000000423057221 */ /* 0x000fc80000010000 */
[----:B------:R-:W-:Y:S02]  /*7160*/  FADD.FTZ R4, R172, R5 ;  /* 0x00000005ac047221 */ /* 0x000fe40000010000 */
[----:B------:R-:W0:Y:S01]  /*7170*/  MUFU.EX2 R39, R39 ;  /* 0x0000002700277308 */ /* 0x000e220000000800 */
[----:B--2---:R-:W-:Y:S01]  /*7180*/  FADD.FTZ R59, R69, R40 ;  /* 0x00000028453b7221 */ /* 0x004fe20000010000 */
[----:B------:R-:W-:Y:S01]  /*7190*/  FADD.FTZ R5, R51, R4 ;  /* 0x0000000433057221 */ /* 0x000fe20000010000 */
[-CC-:B------:R-:W-:Y:S01]  /*71a0*/  FFMA.FTZ R40, R67, R6.reuse, -R12.reuse ;  /* 0x0000000643287223 */ /* 0x180fe2000001080c */
[----:B------:R-:W-:Y:S02]  /*71b0*/  FFMA.FTZ R12, R87, R6, -R12 ;  /* 0x00000006570c7223 */ /* 0x000fe4000001080c */
[----:B------:R-:W-:Y:S02]  /*71c0*/  FADD.FTZ R4, R174, R5 ;  /* 0x00000005ae047221 */ /* 0x000fe40000010000 */
[----:B------:R-:W2:Y:S01]  /*71d0*/  MUFU.EX2 R28, R28 ;  /* 0x0000001c001c7308 */ /* 0x000ea20000000800 */
[----:B-1----:R-:W-:Y:S01]  /*71e0*/  FADD.FTZ R42, R26, R59 ;  /* 0x0000003b1a2a7221 */ /* 0x002fe20000010000 */
[----:B------:R-:W-:-:S04]  /*71f0*/  FADD.FTZ R5, R55, R4 ;  /* 0x0000000437057221 */ /* 0x000fc80000010000 */
[----:B------:R-:W-:Y:S02]  /*7200*/  FADD.FTZ R4, R168, R5 ;  /* 0x00000005a8047221 */ /* 0x000fe40000010000 */
        /* <DEDUP_REMOVED lines=8> */
[----:B------:R-:W-:-:S06]  /*7290*/  FADD.FTZ R59, R45, R4 ;  /* 0x000000042d3b7221 */ /* 0x000fcc0000010000 */
[----:B------:R-:W0:Y:S01]  /*72a0*/  MUFU.EX2 R32, R32 ;  /* 0x0000002000207308 */ /* 0x000e220000000800 */
[----:B--2---:R-:W-:-:S07]  /*72b0*/  FADD.FTZ R42, R47, R42 ;  /* 0x0000002a2f2a7221 */ /* 0x004fce0000010000 */
[----:B------:R-:W2:Y:S01]  /*72c0*/  MUFU.EX2 R171, R171 ;  /* 0x000000ab00ab7308 */ /* 0x000ea20000000800 */
[----:B-1----:R-:W-:Y:S01]  /*72d0*/  FADD.FTZ R5, R169, R42 ;  /* 0x0000002aa9057221 */ /* 0x002fe20000010000 */
[----:B------:R-:W-:-:S04]  /*72e0*/  FADD.FTZ R42, R170, R59 ;  /* 0x0000003baa2a7221 */ /* 0x000fc80000010000 */
[----:B------:R-:W-:Y:S02]  /*72f0*/  FADD.FTZ R59, R41, R42 ;  /* 0x0000002a293b7221 */ /* 0x000fe40000010000 */
[----:B------:R-:W1:Y:S01]  /*7300*/  MUFU.EX2 R34, R34 ;  /* 0x0000002200227308 */ /* 0x000e620000000800 */
[----:B0-----:R-:W-:Y:S01]  /*7310*/  FADD.FTZ R4, R32, R5 ;  /* 0x0000000520047221 */ /* 0x001fe20000010000 */
[----:B------:R-:W-:-:S06]  /*7320*/  FADD.FTZ R42, R164, R59 ;  /* 0x0000003ba42a7221 */ /* 0x000fcc0000010000 */
        /* <DEDUP_REMOVED lines=12> */
[----:B------:R0:W-:Y:S01]  /*73f0*/  MUFU.EX2 R157, R49 ;  /* 0x00000031009d7308 */ /* 0x0001e20000000800 */
[----:B--2---:R-:W-:-:S07]  /*7400*/  FADD.FTZ R5, R161, R4 ;  /* 0x00000004a1057221 */ /* 0x004fce0000010000 */
[----:B------:R-:W2:Y:S01]  /*7410*/  MUFU.EX2 R163, R163 ;  /* 0x000000a300a37308 */ /* 0x000ea20000000800 */
[----:B0-----:R-:W-:Y:S01]  /*7420*/  FADD.FTZ R49, R37, R42 ;  /* 0x0000002a25317221 */ /* 0x001fe20000010000 */
[----:B-1----:R-:W-:-:S03]  /*7430*/  FADD.FTZ R4, R40, R5 ;  /* 0x0000000528047221 */ /* 0x002fc60000010000 */
[----:B------:R-:W-:-:S03]  /*7440*/  FADD.FTZ R42, R166, R49 ;  /* 0x00000031a62a7221 */ /* 0x000fc60000010000 */
[----:B------:R-:W0:Y:S01]  /*7450*/  MUFU.EX2 R71, R71 ;  /* 0x0000004700477308 */ /* 0x000e220000000800 */
[----:B------:R-:W-:-:S04]  /*7460*/  FADD.FTZ R49, R25, R42 ;  /* 0x0000002a19317221 */ /* 0x000fc80000010000 */
[----:B------:R-:W-:-:S03]  /*7470*/  FADD.FTZ R42, R160, R49 ;  /* 0x00000031a02a7221 */ /* 0x000fc60000010000 */
[----:B------:R-:W1:Y:S01]  /*7480*/  MUFU.EX2 R156, R156 ;  /* 0x0000009c009c7308 */ /* 0x000e620000000800 */
[----:B------:R-:W-:Y:S01]  /*7490*/  FADD.FTZ R49, R17, R42 ;  /* 0x0000002a11317221 */ /* 0x000fe20000010000 */
[----:B--2---:R-:W-:-:S03]  /*74a0*/  FADD.FTZ R4, R163, R4 ;  /* 0x00000004a3047221 */ /* 0x004fc60000010000 */
[----:B------:R-:W-:-:S03]  /*74b0*/  FADD.FTZ R42, R162, R49 ;  /* 0x00000031a22a7221 */ /* 0x000fc60000010000 */
[----:B------:R-:W2:Y:S01]  /*74c0*/  MUFU.EX2 R21, R21 ;  /* 0x0000001500157308 */ /* 0x000ea20000000800 */
[----:B------:R-:W-:Y:S01]  /*74d0*/  FADD.FTZ R5, R19, R42 ;  /* 0x0000002a13057221 */ /* 0x000fe20000010000 */
[----:B0-----:R-:W-:-:S04]  /*74e0*/  FADD.FTZ R4, R71, R4 ;  /* 0x0000000447047221 */ /* 0x001fc80000010000 */
[----:B------:R-:W-:Y:S02]  /*74f0*/  FADD.FTZ R4, R157, R4 ;  /* 0x000000049d047221 */ /* 0x000fe40000010000 */
        /* <DEDUP_REMOVED lines=25> */
[----:B-1----:R-:W-:Y:S01]  /*7690*/  FADD.FTZ R4, R155, R4 ;  /* 0x000000049b047221 */ /* 0x002fe20000010000 */
[----:B--2---:R-:W-:-:S03]  /*76a0*/  FADD.FTZ R5, R29, R42 ;  /* 0x0000002a1d057221 */ /* 0x004fc60000010000 */
[----:B0-----:R-:W-:Y:S01]  /*76b0*/  FADD.FTZ R4, R12, R4 ;  /* 0x000000040c047221 */ /* 0x001fe20000010000 */
[----:B------:R-:W-:Y:S06]  /*76c0*/  @!P0 BRA `(.L_x_1110) ;  /* 0x0000000000048947 */ /* 0x000fec0003800000 */
[----:B------:R-:W-:Y:S01]  /*76d0*/  BPT.TRAP 0x1 ;  /* 0x000000040000795c */ /* 0x000fe20000300000 */
.L_x_1110:
[----:B------:R-:W-:Y:S01]  /*76e0*/  ULEA UR6, UR54, UR40, 0x3 ;  /* 0x0000002836067291 */ /* 0x000fe2000f8e183f */
[----:B------:R-:W-:Y:S01]  /*76f0*/  ISETP.GT.AND P1, PT, R14, UR53, PT ;  /* 0x000000350e007c0c */ /* 0x000fe2000bf24270 */
        /* <DEDUP_REMOVED lines=10> */
[-C--:B------:R-:W-:Y:S01]  /*77a0*/  FMUL.FTZ R92, R92, R61.reuse ;  /* 0x0000003d5c5c7220 */ /* 0x080fe20000410000 */
[----:B------:R-:W-:Y:S01]  /*77b0*/  F2FP.BF16.F32.PACK_AB R182, R23, R182 ;  /* 0x000000b617b6723e */ /* 0x000fe200000010ff */
[-C--:B------:R-:W-:Y:S01]  /*77c0*/  FMUL.FTZ R93, R93, R61.reuse ;  /* 0x0000003d5d5d7220 */ /* 0x080fe20000410000 */
[----:B------:R-:W-:Y:S01]  /*77d0*/  F2FP.BF16.F32.PACK_AB R183, R31, R22 ;  /* 0x000000161fb7723e */ /* 0x000fe200000010ff */
[-C--:B------:R-:W-:Y:S01]  /*77e0*/  FMUL.FTZ R96, R96, R61.reuse ;  /* 0x0000003d60607220 */ /* 0x080fe20000410000 */
[----:B------:R-:W-:Y:S01]  /*77f0*/  SYNCS.ARRIVE.TRANS64.RED.A1T0 RZ, [UR6], RZ ;  /* 0x000000ffffff79a7 */ /* 0x000fe20008100406 */
[----:B------:R-:W-:Y:S01]  /*7800*/  F2FP.BF16.F32.PACK_AB R176, R27, R176 ;  /* 0x000000b01bb0723e */ /* 0x000fe200000010ff */
[-C--:B------:R-:W-:Y:S01]  /*7810*/  FMUL.FTZ R97, R97, R61.reuse ;  /* 0x0000003d61617220 */ /* 0x080fe20000410000 */
        /* <DEDUP_REMOVED lines=50> */
[----:B------:R-:W-:Y:S01]  /*7b40*/  FMUL.FTZ R149, R149, R61 ;  /* 0x0000003d95957220 */ /* 0x000fe20000410000 */
[----:B------:R-:W-:-:S02]  /*7b50*/  VIADD R14, R14, 0xffffffff ;  /* 0xffffffff0e0e7836 */ /* 0x000fc40000000000 */
        /* <DEDUP_REMOVED lines=35> */
.L_x_1092:
[----:B------:R-:W0:Y:S01]  /*7d90*/  S2UR UR6, SR_CTAID.X ;  /* 0x00000000000679c3 */ /* 0x000e220000002500 */
[----:B------:R-:W-:Y:S01]  /*7da0*/  IADD3 R13, -R8, 0x1, RZ ;  /* 0x00000001080d7810 */ /* 0x000fe20007ffe1ff */
[----:B------:R-:W-:Y:S02]  /*7db0*/  UISETP.NE.AND UP1, UPT, UR42, URZ, UPT ;  /* 0x0000003f2a00728c */ /* 0x000fe4000bf25270 */
[----:B------:R-:W-:Y:S02]  /*7dc0*/  UISETP.NE.AND UP0, UPT, UR41, URZ, UPT ;  /* 0x0000003f2900728c */ /* 0x000fe4000bf05270 */
[----:B------:R-:W-:-:S04]  /*7dd0*/  IMAD R13, R2, UR51, R13 ;  /* 0x00000033020d7c24 */ /* 0x000fc8000f8e020d */
[----:B------:R-:W-:Y:S02]  /*7de0*/  PLOP3.LUT P1, PT, PT, PT, UP0, 0x40, 0x0 ;  /* 0x000000000000781c */ /* 0x000fe40003f2e808 */
[----:B------:R-:W-:Y:S01]  /*7df0*/  R2UR UR11, R13 ;  /* 0x000000000d0b72ca */ /* 0x000fe200000e0000 */
[----:B------:R-:W-:Y:S01]  /*7e00*/  @UP1 ULDC UR14, c[0x0][0x450] ;  /* 0x00011400000e1ab9 */ /* 0x000fe20000000800 */
[----:B0-----:R-:W-:-:S03]  /*7e10*/  ULEA UR10, UR6, 0x7f, 0x7 ;  /* 0x0000007f060a7891 */ /* 0x001fc6000f8e383f */
[----:B------:R-:W-:Y:S02]  /*7e20*/  @UP1 ULDC UR6, c[0x0][0x44c] ;  /* 0x0001130000061ab9 */ /* 0x000fe40000000800 */
[----:B------:R-:W-:-:S04]  /*7e30*/  UIMAD.WIDE.U32 UR6, UR10, UR6, URZ ;  /* 0x000000060a0672a5 */ /* 0x000fc8000f8e003f */
[----:B------:R-:W-:-:S04]  /*7e40*/  @UP1 USHF.R.U32.HI UR10, URZ, UR14, UR7 ;  /* 0x0000000e3f0a1299 */ /* 0x000fc80008011607 */
[----:B------:R-:W-:-:S03]  /*7e50*/  UIADD3 UR10, UR11, UR10, URZ ;  /* 0x0000000a0b0a7290 */ /* 0x000fc6000fffe03f */
[----:B------:R-:W-:Y:S02]  /*7e60*/  ULDC UR11, c[0x0][0x9dc] ;  /* 0x00027700000b7ab9 */ /* 0x000fe40000000800 */
[----:B------:R-:W-:Y:S01]  /*7e70*/  UIADD3 UR11, UR10, -UR11, URZ ;  /* 0x8000000b0a0b7290 */ /* 0x000fe2000fffe03f */
[----:B------:R-:W-:Y:S11]  /*7e80*/  @P1 BRA `(.L_x_1112) ;  /* 0x00000000004c1947 */ /* 0x000ff60003800000 */
[----:B------:R-:W-:-:S06]  /*7e90*/  UISETP.GT.AND UP0, UPT, UR10, -0x1, UPT ;  /* 0xffffffff0a00788c */ /* 0x000fcc000bf04270 */
[----:B------:R-:W-:-:S13]  /*7ea0*/  PLOP3.LUT P1, PT, PT, PT, UP0, 0x80, 0x0 ;  /* 0x000000000000781c */ /* 0x000fda0003f2f008 */
[----:B------:R-:W-:Y:S05]  /*7eb0*/  @P1 BRA `(.L_x_1113) ;  /* 0x0000000000201947 */ /* 0x000fea0003800000 */
[----:B------:R-:W-:Y:S01]  /*7ec0*/  ULDC UR14, c[0x0][0x9e4] ;  /* 0x00027900000e7ab9 */ /* 0x000fe20000000800 */
[----:B------:R-:W-:Y:S02]  /*7ed0*/  ULOP3.LUT UR10, URZ, UR10, URZ, 0x33, !UPT ;  /* 0x0000000a3f0a7292 */ /* 0x000fe4000f8e333f */
[----:B------:R-:W-:-:S11]  /*7ee0*/  UISETP.NE.AND UP0, UPT, UR14, 0x1, UPT ;  /* 0x000000010e00788c */ /* 0x000fd6000bf05270 */
[----:B------:R-:W-:Y:S02]  /*7ef0*/  @UP0 ULDC.64 UR18, c[0x0][0x9e8] ;  /* 0x00027a0000120ab9 */ /* 0x000fe40000000a00 */
[----:B------:R-:W-:-:S04]  /*7f00*/  UIMAD.WIDE.U32 UR6, UR10, UR18, URZ ;  /* 0x000000120a0672a5 */ /* 0x000fc8000f8e003f */
[----:B------:R-:W-:-:S04]  /*7f10*/  @UP0 USHF.R.U32.HI UR10, URZ, UR19, UR7 ;  /* 0x000000133f0a0299 */ /* 0x000fc80008011607 */
[----:B------:R-:W-:Y:S01]  /*7f20*/  ULOP3.LUT UR10, URZ, UR10, URZ, 0x33, !UPT ;  /* 0x0000000a3f0a7292 */ /* 0x000fe2000f8e333f */
[----:B------:R-:W-:Y:S11]  /*7f30*/  BRA `(.L_x_1114) ;  /* 0x0000000000147947 */ /* 0x000ff60003800000 */
.L_x_1113:
[----:B------:R-:W-:Y:S02]  /*7f40*/  ULDC UR14, c[0x0][0x9e4] ;  /* 0x00027900000e7ab9 */ /* 0x000fe40000000800 */
[----:B------:R-:W-:-:S11]  /*7f50*/  UISETP.NE.AND UP0, UPT, UR14, 0x1, UPT ;  /* 0x000000010e00788c */ /* 0x000fd6000bf05270 */
[----:B------:R-:W-:Y:S02]  /*7f60*/  @UP0 ULDC.64 UR18, c[0x0][0x9e8] ;  /* 0x00027a0000120ab9 */ /* 0x000fe40000000a00 */
[----:B------:R-:W-:-:S04]  /*7f70*/  UIMAD.WIDE.U32 UR6, UR10, UR18, URZ ;  /* 0x000000120a0672a5 */ /* 0x000fc8000f8e003f */
[----:B------:R-:W-:-:S12]  /*7f80*/  @UP0 USHF.R.U32.HI UR10, URZ, UR19, UR7 ;  /* 0x000000133f0a0299 */ /* 0x000fd80008011607 */
.L_x_1114:
[----:B------:R-:W-:-:S04]  /*7f90*/  UIMAD UR10, UR10, UR14, URZ ;  /* 0x0000000e0a0a72a4 */ /* 0x000fc8000f8e023f */
[----:B------:R-:W-:-:S04]  /*7fa0*/  UISETP.LT.AND UP0, UPT, UR11, UR10, UPT ;  /* 0x0000000a0b00728c */ /* 0x000fc8000bf01270 */
[----:B------:R-:W-:-:S12]  /*7fb0*/  USEL UR11, UR11, UR10, !UP0 ;  /* 0x0000000a0b0b7287 */ /* 0x000fd8000c000000 */
.L_x_1112:
[----:B------:R-:W-:-:S04]  /*7fc0*/  UIADD3 UR11, UR11, 0x7f, URZ ;  /* 0x0000007f0b0b7890 */ /* 0x000fc8000fffe03f */
[----:B------:R-:W-:-:S04]  /*7fd0*/  USHF.R.S32.HI UR6, URZ, 0x1f, UR11 ;  /* 0x0000001f3f067899 */ /* 0x000fc8000801140b */
[----:B------:R-:W-:-:S04]  /*7fe0*/  ULEA.HI UR6, UR6, UR11, URZ, 0x7 ;  /* 0x0000000b06067291 */ /* 0x000fc8000f8f383f */
[----:B------:R-:W-:-:S04]  /*7ff0*/  USHF.R.S32.HI UR6, URZ, 0x7, UR6 ;  /* 0x000000073f067899 */ /* 0x000fc80008011406 */
[----:B------:R-:W-:-:S04]  /*8000*/  UISETP.LT.AND UP0, UPT, UR38, UR6, UPT ;  /* 0x000000062600728c */ /* 0x000fc8000bf01270 */
[----:B------:R-:W-:-:S06]  /*8010*/  USEL UR50, UR38, UR6, !UP0 ;  /* 0x0000000626327287 */ /* 0x000fcc000c000000 */
[----:B------:R-:W-:-:S13]  /*8020*/  ISETP.GE.AND P1, PT, R14, UR50, PT ;  /* 0x000000320e007c0c */ /* 0x000fda000bf26270 */
[----:B------:R-:W-:Y:S05]  /*8030*/  @!P1 BRA `(.L_x_1115) ;  /* 0x00000020001c9947 */ /* 0x000fea0003800000 */
[----:B------:R-:W-:Y:S01]  /*8040*/  IMAD.MOV.U32 R13, RZ, RZ, R9 ;  /* 0x000000ffff0d7224 */ /* 0x000fe200078e0009 */
[----:B------:R-:W-:Y:S01]  /*8050*/  UMOV UR52, UR45 ;  /* 0x0000002d00347c82 */ /* 0x000fe20008000000 */
[----:B------:R-:W-:Y:S01]  /*8060*/  IMAD.MOV.U32 R12, RZ, RZ, R7 ;  /* 0x000000ffff0c7224 */ /* 0x000fe200078e0007 */
[----:B------:R-:W-:Y:S01]  /*8070*/  UMOV UR51, UR46 ;  /* 0x0000002e00337c82 */ /* 0x000fe20008000000 */
[----:B------:R-:W-:-:S07]  /*8080*/  IMAD.MOV.U32 R8, RZ, RZ, R14 ;  /* 0x000000ffff087224 */ /* 0x000fce00078e000e */
.L_x_1126:
[----:B------:R-:W-:Y:S01]  /*8090*/  ISETP.NE.AND P2, PT, RZ, UR39, PT ;  /* 0x00000027ff007c0c */ /* 0x000fe2000bf45270 */
[----:B------:R-:W-:-:S04]  /*80a0*/  UISETP.NE.AND UP0, UPT, UR51, 0x1, UPT ;  /* 0x000000013300788c */ /* 0x000fc8000bf05270 */
[----:B------:R-:W-:-:S04]  /*80b0*/  USEL UR45, URZ, 0x1, UP0 ;  /* 0x000000013f2d7887 */ /* 0x000fc80008000000 */
[----:B------:R-:W-:-:S04]  /*80c0*/  ULOP3.LUT UR45, UR52, UR45, URZ, 0x3c, !UPT ;  /* 0x0000002d342d7292 */ /* 0x000fc8000f8e3c3f */
[----:B------:R-:W-:Y:S08]  /*80d0*/  @P2 BRA `(.L_x_1116) ;  /* 0x0000000000382947 */ /* 0x000ff00003800000 */
[----:B------:R-:W-:Y:S05]  /*80e0*/  @!P0 BRA `(.L_x_1117) ;  /* 0x0000000000048947 */ /* 0x000fea0003800000 */
[----:B------:R-:W-:Y:S01]  /*80f0*/  BPT.TRAP 0x1 ;  /* 0x000000040000795c */ /* 0x000fe20000300000 */
.L_x_1117:
        /* <DEDUP_REMOVED lines=9> */
.L_x_1118:
[----:B-1----:R-:W-:Y:S05]  /*8190*/  @P1 BRA `(.L_x_1116) ;  /* 0x0000000000081947 */ /* 0x002fea0003800000 */
[----:B------:R-:W1:Y:S02]  /*81a0*/  SYNCS.PHASECHK.TRANS64.TRYWAIT P1, [UR6+0x28830], R6 ;  /* 0x02883006ff0075a7 */ /* 0x000e640008020146 */
[----:B-1----:R-:W-:Y:S05]  /*81b0*/  @!P1 BRA `(.L_x_1119) ;  /* 0x000000b4000c9947 */ /* 0x002fea0003800000 */
.L_x_1116:
        /* <DEDUP_REMOVED lines=50> */
.L_x_1121:
[----:B------:R-:W-:Y:S01]  /*84e0*/  ULEA UR6, UR51, UR40, 0x3 ;  /* 0x0000002833067291 */ /* 0x000fe2000f8e183f */
[----:B------:R-:W-:-:S05]  /*84f0*/  IMAD.U32 R6, RZ, RZ, UR52 ;  /* 0x00000034ff067e24 */ /* 0x000fca000f8e00ff */
[----:B------:R-:W-:-:S04]  /*8500*/  SHF.L.U32 R6, R6, 0x1f, RZ ;  /* 0x0000001f06067819 */ /* 0x000fc800000006ff */
[----:B------:R0:W1:Y:S01]  /*8510*/  SYNCS.PHASECHK.TRANS64.TRYWAIT P1, [UR6+0x28850], R6 ;  /* 0x02885006ff0075a7 */ /* 0x0000620008020146 */
[----:B------:R-:W-:Y:S05]  /*8520*/  @!P0 BRA `(.L_x_1122) ;  /* 0x0000000000048947 */ /* 0x000fea0003800000 */
[----:B------:R-:W-:Y:S01]  /*8530*/  BPT.TRAP 0x1 ;  /* 0x000000040000795c */ /* 0x000fe20000300000 */
.L_x_1122:
[----:B-1----:R-:W-:Y:S05]  /*8540*/  @P1 BRA `(.L_x_1120) ;  /* 0x0000000000081947 */ /* 0x002fea0003800000 */
[----:B------:R-:W1:Y:S02]  /*8550*/  SYNCS.PHASECHK.TRANS64.TRYWAIT P1, [UR6+0x28850], R6 ;  /* 0x02885006ff0075a7 */ /* 0x000e640008020146 */
[----:B-1----:R-:W-:Y:S05]  /*8560*/  @!P1 BRA `(.L_x_1123) ;  /* 0x000000b000389947 */ /* 0x002fea0003800000 */
.L_x_1120:
        /* <DEDUP_REMOVED lines=49> */
.L_x_1124:
        /* <DEDUP_REMOVED lines=88> */
[-C--:B------:R-:W-:Y:S01]  /*8e00*/  FFMA.FTZ R180, R25, R6.reuse, -R153 ;  /* 0x0000000619b47223 */ /* 0x080fe20000010899 */
[-C--:B------:R-:W-:Y:S01]  /*8e10*/  FFMA.FTZ R181, R27, R6.reuse, -R69 ;  /* 0x000000061bb57223 */ /* 0x080fe20000010845 */
[----:B------:R-:W-:Y:S01]  /*8e20*/  MUFU.EX2 R12, R12 ;  /* 0x0000000c000c7308 */ /* 0x000fe20000000800 */
[-C--:B------:R-:W-:Y:S01]  /*8e30*/  FFMA.FTZ R182, R28, R6.reuse, -R153 ;  /* 0x000000061cb67223 */ /* 0x080fe20000010899 */
[-CC-:B------:R-:W-:Y:S01]  /*8e40*/  FFMA.FTZ R183, R30, R6.reuse, -R69.reuse ;  /* 0x000000061eb77223 */ /* 0x180fe20000010845 */
[-C--:B------:R-:W-:Y:S01]  /*8e50*/  FFMA.FTZ R18, R31, R6.reuse, -R69 ;  /* 0x000000061f127223 */ /* 0x080fe20000010845 */
[-C--:B------:R-:W-:Y:S01]  /*8e60*/  FFMA.FTZ R176, R32, R6.reuse, -R153 ;  /* 0x0000000620b07223 */ /* 0x080fe20000010899 */
[-C--:B------:R-:W-:Y:S01]  /*8e70*/  FFMA.FTZ R177, R34, R6.reuse, -R69 ;  /* 0x0000000622b17223 */ /* 0x080fe20000010845 */
[-C--:B------:R-:W-:Y:S01]  /*8e80*/  FFMA.FTZ R19, R33, R6.reuse, -R153 ;  /* 0x0000000621137223 */ /* 0x080fe20000010899 */
[-C--:B------:R-:W-:Y:S01]  /*8e90*/  FFMA.FTZ R20, R35, R6.reuse, -R69 ;  /* 0x0000000623147223 */ /* 0x080fe20000010845 */
[----:B------:R-:W0:Y:S01]  /*8ea0*/  MUFU.EX2 R15, R15 ;  /* 0x0000000f000f7308 */ /* 0x000e220000000800 */
[-C--:B------:R-:W-:Y:S01]  /*8eb0*/  FFMA.FTZ R178, R36, R6.reuse, -R153 ;  /* 0x0000000624b27223 */ /* 0x080fe20000010899 */
[-C--:B------:R-:W-:Y:S01]  /*8ec0*/  FFMA.FTZ R179, R38, R6.reuse, -R69 ;  /* 0x0000000626b37223 */ /* 0x080fe20000010845 */
[-C--:B------:R-:W-:Y:S01]  /*8ed0*/  FFMA.FTZ R21, R37, R6.reuse, -R153 ;  /* 0x0000000625157223 */ /* 0x080fe20000010899 */
[-C--:B------:R-:W-:Y:S01]  /*8ee0*/  FFMA.FTZ R22, R39, R6.reuse, -R69 ;  /* 0x0000000627167223 */ /* 0x080fe20000010845 */
[-C--:B------:R-:W-:Y:S01]  /*8ef0*/  FFMA.FTZ R172, R40, R6.reuse, -R153 ;  /* 0x0000000628ac7223 */ /* 0x080fe20000010899 */
[-C--:B------:R-:W-:Y:S01]  /*8f00*/  FFMA.FTZ R173, R42, R6.reuse, -R69 ;  /* 0x000000062aad7223 */ /* 0x080fe20000010845 */
[-C--:B------:R-:W-:Y:S01]  /*8f10*/  FFMA.FTZ R23, R41, R6.reuse, -R153 ;  /* 0x0000000629177223 */ /* 0x080fe20000010899 */
[----:B------:R-:W-:Y:S01]  /*8f20*/  MUFU.EX2 R13, R13 ;  /* 0x0000000d000d7308 */ /* 0x000fe20000000800 */
[-C--:B------:R-:W-:Y:S01]  /*8f30*/  FFMA.FTZ R24, R43, R6.reuse, -R69 ;  /* 0x000000062b187223 */ /* 0x080fe20000010845 */
[-C--:B------:R-:W-:Y:S01]  /*8f40*/  FFMA.FTZ R174, R44, R6.reuse, -R153 ;  /* 0x000000062cae7223 */ /* 0x080fe20000010899 */
[-C--:B------:R-:W-:Y:S01]  /*8f50*/  FFMA.FTZ R175, R46, R6.reuse, -R69 ;  /* 0x000000062eaf7223 */ /* 0x080fe20000010845 */
[-C--:B------:R-:W-:Y:S01]  /*8f60*/  FFMA.FTZ R25, R45, R6.reuse, -R153 ;  /* 0x000000062d197223 */ /* 0x080fe20000010899 */
[-C--:B------:R-:W-:Y:S01]  /*8f70*/  FFMA.FTZ R26, R47, R6.reuse, -R69 ;  /* 0x000000062f1a7223 */ /* 0x080fe20000010845 */
[-C--:B------:R-:W-:Y:S01]  /*8f80*/  FFMA.FTZ R168, R48, R6.reuse, -R153 ;  /* 0x0000000630a87223 */ /* 0x080fe20000010899 */
[-C--:B------:R-:W-:Y:S01]  /*8f90*/  FFMA.FTZ R169, R50, R6.reuse, -R69 ;  /* 0x0000000632a97223 */ /* 0x080fe20000010845 */
[----:B------:R-:W1:Y:S01]  /*8fa0*/  MUFU.EX2 R14, R14 ;  /* 0x0000000e000e7308 */ /* 0x000e620000000800 */
[----:B0-----:R-:W-:Y:S01]  /*8fb0*/  FFMA.FTZ R5, R12, R5, R15 ;  /* 0x000000050c057223 */ /* 0x001fe2000001000f */
[-C--:B------:R-:W-:Y:S01]  /*8fc0*/  FFMA.FTZ R28, R51, R6.reuse, -R69 ;  /* 0x00000006331c7223 */ /* 0x080fe20000010845 */
        /* <DEDUP_REMOVED lines=12> */
[----:B------:R-:W-:Y:S01]  /*9090*/  FFMA.FTZ R34, R63, R6, -R69 ;  /* 0x000000063f227223 */ /* 0x000fe20000010845 */
[----:B------:R-:W2:Y:S01]  /*90a0*/  MUFU.EX2 R181, R181 ;  /* 0x000000b500b57308 */ /* 0x000ea20000000800 */
[----:B-1----:R-:W-:Y:S01]  /*90b0*/  FFMA.FTZ R4, R13, R4, R14 ;  /* 0x000000040d047223 */ /* 0x002fe2000001000e */
[-C--:B------:R-:W-:Y:S01]  /*90c0*/  FFMA.FTZ R160, R64, R6.reuse, -R153 ;  /* 0x0000000640a07223 */ /* 0x080fe20000010899 */
[-C--:B------:R-:W-:Y:S01]  /*90d0*/  FFMA.FTZ R161, R66, R6.reuse, -R69 ;  /* 0x0000000642a17223 */ /* 0x080fe20000010845 */
[-CC-:B------:R-:W-:Y:S01]  /*90e0*/  FFMA.FTZ R45, R65, R6.reuse, -R153.reuse ;  /* 0x00000006412d7223 */ /* 0x180fe20000010899 */
[-C--:B------:R-:W-:Y:S01]  /*90f0*/  FFMA.FTZ R162, R68, R6.reuse, -R153 ;  /* 0x0000000644a27223 */ /* 0x080fe20000010899 */
[-CC-:B------:R-:W-:Y:S01]  /*9100*/  FFMA.FTZ R163, R70, R6.reuse, -R69.reuse ;  /* 0x0000000646a37223 */ /* 0x180fe20000010845 */
[-C--:B------:R-:W-:Y:S01]  /*9110*/  FFMA.FTZ R71, R71, R6.reuse, -R69 ;  /* 0x0000000647477223 */ /* 0x080fe20000010845 */
[----:B------:R-:W1:Y:S01]  /*9120*/  MUFU.EX2 R182, R182 ;  /* 0x000000b600b67308 */ /* 0x000e620000000800 */
[----:B0-----:R-:W-:Y:S01]  /*9130*/  FADD.FTZ R5, R180, R5 ;  /* 0x00000005b4057221 */ /* 0x001fe20000010000 */
[-C--:B------:R-:W-:Y:S01]  /*9140*/  FFMA.FTZ R156, R72, R6.reuse, -R153 ;  /* 0x00000006489c7223 */ /* 0x080fe20000010899 */
[-C--:B------:R-:W-:Y:S01]  /*9150*/  FFMA.FTZ R74, R74, R6.reuse, -R69 ;  /* 0x000000064a4a7223 */ /* 0x080fe20000010845 */
[-C--:B------:R-:W-:Y:S01]  /*9160*/  FFMA.FTZ R53, R73, R6.reuse, -R153 ;  /* 0x0000000649357223 */ /* 0x080fe20000010899 */
[-C--:B------:R-:W-:Y:S01]  /*9170*/  FFMA.FTZ R75, R75, R6.reuse, -R69 ;  /* 0x000000064b4b7223 */ /* 0x080fe20000010845 */
[-C--:B------:R-:W-:Y:S01]  /*9180*/  FFMA.FTZ R158, R76, R6.reuse, -R153 ;  /* 0x000000064c9e7223 */ /* 0x080fe20000010899 */
[-C--:B------:R-:W-:Y:S01]  /*9190*/  FFMA.FTZ R78, R78, R6.reuse, -R69 ;  /* 0x000000064e4e7223 */ /* 0x080fe20000010845 */
[----:B------:R-:W0:Y:S01]  /*91a0*/  MUFU.EX2 R183, R183 ;  /* 0x000000b700b77308 */ /* 0x000e220000000800 */
[----:B--2---:R-:W-:Y:S01]  /*91b0*/  FADD.FTZ R4, R181, R4 ;  /* 0x00000004b5047221 */ /* 0x004fe20000010000 */
[-C--:B------:R-:W-:Y:S01]  /*91c0*/  FFMA.FTZ R57, R77, R6.reuse, -R153 ;  /* 0x000000064d397223 */ /* 0x080fe20000010899 */
[-C--:B------:R-:W-:Y:S01]  /*91d0*/  FFMA.FTZ R79, R79, R6.reuse, -R69 ;  /* 0x000000064f4f7223 */ /* 0x080fe20000010845 */
[-C--:B------:R-:W-:Y:S01]  /*91e0*/  FFMA.FTZ R152, R80, R6.reuse, -R153 ;  /* 0x0000000650987223 */ /* 0x080fe20000010899 */
[-C--:B------:R-:W-:Y:S01]  /*91f0*/  FFMA.FTZ R82, R82, R6.reuse, -R69 ;  /* 0x0000000652527223 */ /* 0x080fe20000010845 */
[-C--:B------:R-:W-:Y:S01]  /*9200*/  FFMA.FTZ R61, R81, R6.reuse, -R153 ;  /* 0x00000006513d7223 */ /* 0x080fe20000010899 */
[-C--:B------:R-:W-:Y:S01]  /*9210*/  FFMA.FTZ R83, R83, R6.reuse, -R69 ;  /* 0x0000000653537223 */ /* 0x080fe20000010845 */
[----:B------:R-:W2:Y:S01]  /*9220*/  MUFU.EX2 R17, R17 ;  /* 0x0000001100117308 */ /* 0x000ea20000000800 */
[----:B-1----:R-:W-:Y:S01]  /*9230*/  FADD.FTZ R36, R182, R5 ;  /* 0x00000005b6247221 */ /* 0x002fe20000010000 */
[-CC-:B------:R-:W-:Y:S01]  /*9240*/  FFMA.FTZ R154, R84, R6.reuse, -R153.reuse ;  /* 0x00000006549a7223 */ /* 0x180fe20000010899 */
[-C--:B------:R-:W-:Y:S01]  /*9250*/  FFMA.FTZ R65, R85, R6.reuse, -R153 ;  /* 0x0000000655417223 */ /* 0x080fe20000010899 */
[----:B------:R-:W-:-:S04]  /*9260*/  FFMA.FTZ R86, R86, R6, -R69 ;  /* 0x0000000656567223 */ /* 0x000fc80000010845 */
        /* <DEDUP_REMOVED lines=120> */
.L_x_1125:
[----:B------:R-:W-:Y:S01]  /*99f0*/  ULEA UR6, UR51, UR40, 0x3 ;  /* 0x0000002833067291 */ /* 0x000fe2000f8e183f */
[----:B------:R-:W-:Y:S01]  /*9a00*/  ISETP.GT.AND P1, PT, R8, UR50, PT ;  /* 0x0000003208007c0c */ /* 0x000fe2000bf24270 */
[----:B------:R-:W-:Y:S01]  /*9a10*/  UMOV UR52, UR45 ;  /* 0x0000002d00347c82 */ /* 0x000fe20008000000 */
[----:B------:R-:W-:Y:S01]  /*9a20*/  UMOV UR51, UR46 ;  /* 0x0000002e00337c82 */ /* 0x000fe20008000000 */
        /* <DEDUP_REMOVED lines=101> */
[----:B------:R-:W-:Y:S01]  /*a080*/  F2FP.BF16.F32.PACK_AB R155, R69, R155 ;  /* 0x0000009b459b723e */ /* 0x000fe200000010ff */
[----:B------:R-:W-:Y:S06]  /*a090*/  @P1 BRA `(.L_x_1126) ;  /* 0xffffffdc00fc1947 */ /* 0x000fec000383ffff */
[----:B------:R-:W-:-:S07]  /*a0a0*/  IMAD.MOV.U32 R14, RZ, RZ, R8 ;  /* 0x000000ffff0e7224 */ /* 0x000fce00078e0008 */
.L_x_1115:
[----:B------:R-:W-:-:S13]  /*a0b0*/  ISETP.GE.AND P1, PT, R14, UR38, PT ;  /* 0x000000260e007c0c */ /* 0x000fda000bf26270 */
[----:B------:R-:W-:Y:S05]  /*a0c0*/  @!P1 BRA `(.L_x_1127) ;  /* 0x0000003000549947 */ /* 0x000fea0003800000 */
[C---:B------:R-:W-:Y:S01]  /*a0d0*/  VIADD R8, R16.reuse, 0x8 ;  /* 0x0000000810087836 */ /* 0x040fe20000000000 */
[----:B------:R-:W-:Y:S01]  /*a0e0*/  IADD3 R16, -R16, 0xb, RZ ;  /* 0x0000000b10107810 */ /* 0x000fe20007ffe1ff */
[----:B------:R-:W-:Y:S01]  /*a0f0*/  IMAD.MOV.U32 R13, RZ, RZ, R9 ;  /* 0x000000ffff0d7224 */ /* 0x000fe200078e0009 */
[----:B------:R-:W-:Y:S01]  /*a100*/  UMOV UR55, UR45 ;  /* 0x0000002d00377c82 */ /* 0x000fe20008000000 */
[----:B------:R-:W-:Y:S01]  /*a110*/  IMAD.MOV.U32 R12, RZ, RZ, R7 ;  /* 0x000000ffff0c7224 */ /* 0x000fe200078e0007 */
[----:B------:R-:W-:Y:S01]  /*a120*/  UMOV UR54, UR46 ;  /* 0x0000002e00367c82 */ /* 0x000fe20008000000 */
[----:B------:R-:W-:Y:S01]  /*a130*/  ULDC UR50, c[0x0][0x9e4] ;  /* 0x0002790000327ab9 */ /* 0x000fe20000000800 */
[----:B------:R-:W-:Y:S01]  /*a140*/  ULDC UR52, c[0x0][0x288] ;  /* 0x0000a20000347ab9 */ /* 0x000fe20000000800 */
[----:B------:R-:W-:Y:S01]  /*a150*/  ULDC UR53, c[0x0][0x2f0] ;  /* 0x0000bc0000357ab9 */ /* 0x000fe20000000800 */
[----:B------:R-:W-:-:S05]  /*a160*/  ULDC UR51, c[0x0][0x9e0] ;  /* 0x0002780000337ab9 */ /* 0x000fca0000000800 */
.L_x_1146:
[----:B------:R-:W-:Y:S01]  /*a170*/  UIADD3 UR46, UR54, 0x1, URZ ;  /* 0x00000001362e7890 */ /* 0x000fe2000fffe03f */
[----:B------:R-:W-:-:S03]  /*a180*/  ISETP.NE.AND P2, PT, RZ, UR39, PT ;  /* 0x00000027ff007c0c */ /* 0x000fc6000bf45270 */
[----:B------:R-:W-:-:S04]  /*a190*/  UISETP.NE.AND UP0, UPT, UR46, 0x2, UPT ;  /* 0x000000022e00788c */ /* 0x000fc8000bf05270 */
[----:B------:R-:W-:Y:S02]  /*a1a0*/  USEL UR45, URZ, 0x1, UP0 ;  /* 0x000000013f2d7887 */ /* 0x000fe40008000000 */
[----:B------:R-:W-:Y:S02]  /*a1b0*/  USEL UR46, UR46, URZ, UP0 ;  /* 0x0000003f2e2e7287 */ /* 0x000fe40008000000 */
[----:B------:R-:W-:Y:S02]  /*a1c0*/  ULOP3.LUT UR45, UR55, UR45, URZ, 0x3c, !UPT ;  /* 0x0000002d372d7292 */ /* 0x000fe4000f8e3c3f */
[----:B--2---:R-:W-:Y:S10]  /*a1d0*/  @P2 BRA `(.L_x_1128) ;  /* 0x00000000002c2947 */ /* 0x004ff40003800000 */
[----:B------:R-:W-:Y:S05]  /*a1e0*/  @!P0 BRA `(.L_x_1129) ;  /* 0x0000000000048947 */ /* 0x000fea0003800000 */
[----:B------:R-:W-:Y:S01]  /*a1f0*/  BPT.TRAP 0x1 ;  /* 0x000000040000795c */ /* 0x000fe20000300000 */
.L_x_1129:
[----:B------:R-:W-:Y:S01]  /*a200*/  ULEA UR6, UR46, UR40, 0x3 ;  /* 0x000000282e067291 */ /* 0x000fe2000f8e183f */
[----:B------:R-:W-:-:S05]  /*a210*/  IMAD.U32 R6, RZ, RZ, UR45 ;  /* 0x0000002dff067e24 */ /* 0x000fca000f8e00ff */
[----:B------:R-:W-:-:S04]  /*a220*/  SHF.L.U32 R6, R6, 0x1f, RZ ;  /* 0x0000001f06067819 */ /* 0x000fc800000006ff */
[----:B------:R0:W1:Y:S01]  /*a230*/  SYNCS.PHASECHK.TRANS64.TRYWAIT P1, [UR6+0x28830], R6 ;  /* 0x02883006ff0075a7 */ /* 0x0000620008020146 */
[----:B------:R-:W-:Y:S05]  /*a240*/  @!P0 BRA `(.L_x_1130) ;  /* 0x0000000000048947 */ /* 0x000fea0003800000 */
[----:B------:R-:W-:Y:S01]  /*a250*/  BPT.TRAP 0x1 ;  /* 0x000000040000795c */ /* 0x000fe20000300000 */
.L_x_1130:
[----:B-1----:R-:W-:Y:S05]  /*a260*/  @P1 BRA `(.L_x_1128) ;  /* 0x0000000000081947 */ /* 0x002fea0003800000 */
[----:B------:R-:W1:Y:S02]  /*a270*/  SYNCS.PHASECHK.TRANS64.TRYWAIT P1, [UR6+0x28830], R6 ;  /* 0x02883006ff0075a7 */ /* 0x000e640008020146 */
[----:B-1----:R-:W-:Y:S05]  /*a280*/  @!P1 BRA `(.L_x_1131) ;  /* 0x0000009400089947 */ /* 0x002fea0003800000 */
.L_x_1128:
[----:B------:R2:W-:Y:S01]  /*a290*/  BAR.SYNC.DEFER_BLOCKING R8, 0x100 ;  /* 0x000400080000751d */ /* 0x0005e20000010000 */
[----:B------:R-:W-:Y:S01]  /*a2a0*/  R2UR UR32, R10 ;  /* 0x000000000a2072ca */ /* 0x000fe200000e0000 */
[----:B------:R-:W-:Y:S01]  /*a2b0*/  ULEA UR34, UR46, UR44, 0xb ;  /* 0x0000002c2e227291 */ /* 0x000fe2000f8e583f */
[----:B------:R-:W-:-:S03]  /*a2c0*/  R2UR UR33, R11 ;  /* 0x000000000b2172ca */ /* 0x000fc600000e0000 */
[----:B------:R-:W-:Y:S01]  /*a2d0*/  UMOV UR35, 0x40000040 ;  /* 0x4000004000237882 */ /* 0x000fe20000000000 */
[----:B------:R-:W-:Y:S01]  /*a2e0*/  UIADD3 UR6, UR34, 0x2, URZ ;  /* 0x0000000222067890 */ /* 0x000fe2000fffe03f */
        /* <DEDUP_REMOVED lines=10> */
[----:B------:R-:W-:Y:S01]  /*a390*/  WARPGROUP.ARRIVE ;  /* 0x00000000000079c5 */ /* 0x000fe20000000000 */
[----:B------:R-:W-:Y:S01]  /*a3a0*/  UMOV UR27, 0x40000040 ;  /* 0x40000040001b7882 */ /* 0x000fe20000000000 */
[----:B------:R-:W-:Y:S01]  /*a3b0*/  UIADD3 UR30, UR34, 0x406, URZ ;  /* 0x00000406221e7890 */ /* 0x000fe2000fffe03f */
[----:B------:R-:W-:-:S03]  /*a3c0*/  UMOV UR31, 0x40000040 ;  /* 0x40000040001f7882 */ /* 0x000fc60000000000 */
        /* <DEDUP_REMOVED lines=23> */
[----:B--2---:R-:W-:Y:S05]  /*a540*/  @P2 BRA `(.L_x_1132) ;  /* 0x00000000002c2947 */ /* 0x004fea0003800000 */
[----:B------:R-:W-:Y:S05]  /*a550*/  @!P0 BRA `(.L_x_1133) ;  /* 0x0000000000048947 */ /* 0x000fea0003800000 */
[----:B------:R-:W-:Y:S01]  /*a560*/  BPT.TRAP 0x1 ;  /* 0x000000040000795c */ /* 0x000fe20000300000 */
.L_x_1133:
[----:B------:R-:W-:Y:S01]  /*a570*/  ULEA UR6, UR54, UR40, 0x3 ;  /* 0x0000002836067291 */ /* 0x000fe2000f8e183f */
[----:B01----:R-:W-:-:S05]  /*a580*/  IMAD.U32 R6, RZ, RZ, UR55 ;  /* 0x00000037ff067e24 */ /* 0x003fca000f8e00ff */
[----:B------:R-:W-:-:S04]  /*a590*/  SHF.L.U32 R6, R6, 0x1f, RZ ;  /* 0x0000001f06067819 */ /* 0x000fc800000006ff */
[----:B------:R0:W1:Y:S01]  /*a5a0*/  SYNCS.PHASECHK.TRANS64.TRYWAIT P1, [UR6+0x28850], R6 ;  /* 0x02885006ff0075a7 */ /* 0x0000620008020146 */
[----:B------:R-:W-:Y:S05]  /*a5b0*/  @!P0 BRA `(.L_x_1134) ;  /* 0x0000000000048947 */ /* 0x000fea0003800000 */
[----:B------:R-:W-:Y:S01]  /*a5c0*/  BPT.TRAP 0x1 ;  /* 0x000000040000795c */ /* 0x000fe20000300000 */
.L_x_1134:
[----:B-1----:R-:W-:Y:S05]  /*a5d0*/  @P1 BRA `(.L_x_1132) ;  /* 0x0000000000081947 */ /* 0x002fea0003800000 */
[----:B------:R-:W1:Y:S02]  /*a5e0*/  SYNCS.PHASECHK.TRANS64.TRYWAIT P1, [UR6+0x28850], R6 ;  /* 0x02885006ff0075a7 */ /* 0x000e640008020146 */
[----:B-1----:R-:W-:Y:S05]  /*a5f0*/  @!P1 BRA `(.L_x_1135) ;  /* 0x0000009000449947 */ /* 0x002fea0003800000 */
.L_x_1132:
[----:B------:R-:W-:Y:S01]  /*a600*/  UIADD3 UR6, UR40, 0x400, URZ ;  /* 0x0000040028067890 */ /* 0x000fe2000fffe03f */
[----:B------:R-:W-:Y:S01]  /*a610*/  WARPGROUP.ARRIVE ;  /* 0x00000000000079c5 */ /* 0x000fe20000000000 */
[----:B------:R-:W-:Y:S02]  /*a620*/  UMOV UR7, 0x40000040 ;  /* 0x4000004000077882 */ /* 0x000fe40000000000 */
        /* <DEDUP_REMOVED lines=45> */
.L_x_1136:
[----:B------:R-:W-:Y:S01]  /*a900*/  UISETP.NE.AND UP1, UPT, UR42, URZ, UPT ;  /* 0x0000003f2a00728c */ /* 0x000fe2000bf25270 */
[----:B01----:R-:W-:Y:S01]  /*a910*/  IMAD.MOV.U32 R6, RZ, RZ, R0 ;  /* 0x000000ffff067224 */ /* 0x003fe200078e0000 */
[----:B------:R-:W-:Y:S01]  /*a920*/  UISETP.NE.AND UP0, UPT, UR41, URZ, UPT ;  /* 0x0000003f2900728c */ /* 0x000fe2000bf05270 */
[----:B------:R-:W-:Y:S01]  /*a930*/  IMAD.SHL.U32 R22, R14, 0x80, RZ ;  /* 0x000000800e167824 */ /* 0x000fe200078e00ff */
[----:B------:R-:W-:Y:S02]  /*a940*/  ULEA UR6, UR46, UR40, 0x3 ;  /* 0x000000282e067291 */ /* 0x000fe4000f8e183f */
[----:B------:R-:W-:Y:S02]  /*a950*/  PLOP3.LUT P1, PT, PT, PT, UP1, 0x80, 0x0 ;  /* 0x000000000000781c */ /* 0x000fe40003f2f018 */
[----:B------:R-:W-:Y:S01]  /*a960*/  PLOP3.LUT P2, PT, PT, PT, UP1, 0x80, 0x0 ;  /* 0x000000000000781c */ /* 0x000fe20003f4f018 */
[----:B------:R-:W-:Y:S01]  /*a970*/  UIADD3 UR6, UR6, 0x28840, URZ ;  /* 0x0002884006067890 */ /* 0x000fe2000fffe03f */
[----:B------:R-:W-:Y:S01]  /*a980*/  IADD3 R18, -R22, 0x1, RZ ;  /* 0x0000000116127810 */ /* 0x000fe20007ffe1ff */
[----:B------:R-:W-:-:S02]  /*a990*/  @UP1 ULDC UR7, c[0x0][0x44c] ;  /* 0x0001130000071ab9 */ /* 0x000fc40000000800 */
[----:B------:R-:W-:-:S06]  /*a9a0*/  UPRMT UR6, UR43, 0x654, UR6 ;  /* 0x000006542b067896 */ /* 0x000fcc0008000006 */
[----:B------:R-:W-:Y:S01]  /*a9b0*/  @P1 IMAD.HI.U32 R7, R0, UR7, RZ ;  /* 0x0000000700071c27 */ /* 0x000fe2000f8e00ff */
[----:B------:R-:W-:Y:S01]  /*a9c0*/  @UP1 ULDC UR7, c[0x0][0x450] ;  /* 0x0001140000071ab9 */ /* 0x000fe20000000800 */
[----:B------:R-:W-:Y:S01]  /*a9d0*/  PLOP3.LUT P1, PT, PT, PT, UP0, 0x40, 0x0 ;  /* 0x000000000000781c */ /* 0x000fe20003f2e808 */
[----:B------:R-:W-:Y:S02]  /*a9e0*/  SYNCS.ARRIVE.TRANS64.RED.A1T0 RZ, [UR6], RZ ;  /* 0x000000ffffff79a7 */ /* 0x000fe40008100406 */
[----:B------:R-:W-:Y:S01]  /*a9f0*/  @P2 SHF.R.U32.HI R6, RZ, UR7, R7 ;  /* 0x00000007ff062c19 */ /* 0x000fe20008011607 */
[----:B------:R-:W-:-:S04]  /*aa00*/  IMAD R7, R3, -0x2, R18 ;  /* 0xfffffffe03077824 */ /* 0x000fc800078e0212 */
[----:B------:R-:W0:Y:S01]  /*aa10*/  SHFL.IDX PT, R9, R6, RZ, 0x1c1f ;  /* 0x001c1fff06097589 */ /* 0x000e2200000e0000 */
[----:B------:R-:W-:-:S04]  /*aa20*/  IMAD R7, R2, UR53, R7 ;  /* 0x0000003502077c24 */ /* 0x000fc8000f8e0207 */
[----:B------:R-:W-:-:S04]  /*aa30*/  VIADD R7, R7, -UR52 ;  /* 0x8000003407077c36 */ /* 0x000fc80008000000 */
[C---:B------:R-:W-:Y:S02]  /*aa40*/  VIADD R152, R7.reuse, UR51 ;  /* 0x0000003307987c36 */ /* 0x040fe40008000000 */
[----:B------:R-:W-:Y:S02]  /*aa50*/  VIADD R154, R7, UR47 ;  /* 0x0000002f079a7c36 */ /* 0x000fe40008000000 */
[--C-:B0-----:R-:W-:Y:S02]  /*aa60*/  IMAD.IADD R7, R152, 0x1, R9.reuse ;  /* 0x0000000198077824 */ /* 0x101fe400078e0209 */
[----:B------:R-:W-:Y:S01]  /*aa70*/  IMAD.IADD R18, R154, 0x1, R9 ;  /* 0x000000019a127824 */ /* 0x000fe200078e0209 */
[----:B------:R-:W-:Y:S06]  /*aa80*/  @P1 BRA `(.L_x_1137) ;  /* 0x00000000005c1947 */ /* 0x000fec0003800000 */
[----:B------:R-:W-:Y:S01]  /*aa90*/  IMAD R9, R2, UR53, R9 ;  /* 0x0000003502097c24 */ /* 0x000fe2000f8e0209 */
[----:B------:R-:W-:Y:S03]  /*aaa0*/  BSSY B0, `(.L_x_1138) ;  /* 0x0000011000007945 */ /* 0x000fe60003800000 */
[----:B------:R-:W-:-:S05]  /*aab0*/  VIADD R9, R9, -UR52 ;  /* 0x8000003409097c36 */ /* 0x000fca0008000000 */
        /* <DEDUP_REMOVED lines=10> */
.L_x_1139:
[----:B------:R-:W-:-:S05]  /*ab60*/  IMAD.U32 R15, RZ, RZ, UR50 ;  /* 0x00000032ff0f7e24 */ /* 0x000fca000f8e00ff */
[----:B------:R-:W-:-:S13]  /*ab70*/  ISETP.NE.AND P1, PT, R15, 0x1, PT ;  /* 0x000000010f00780c */ /* 0x000fda0003f25270 */
[----:B------:R-:W0:Y:S02]  /*ab80*/  @P1 LDC.64 R20, c[0x0][0x9e8] ;  /* 0x00027a00ff141b82 */ /* 0x000e240000000a00 */
[----:B0-----:R-:W-:-:S05]  /*ab90*/  @P1 IMAD.HI.U32 R20, R9, R20, RZ ;  /* 0x0000001409141227 */ /* 0x001fca00078e00ff */
[----:B------:R-:W-:-:S07]  /*aba0*/  @P1 SHF.R.U32.HI R9, RZ, R21, R20 ;  /* 0x00000015ff091219 */ /* 0x000fce0000011614 */
.L_x_1140:
[----:B------:R-:W-:Y:S05]  /*abb0*/  BSYNC B0 ;  /* 0x0000000000007941 */ /* 0x000fea0003800000 */
.L_x_1138:
[----:B------:R-:W-:-:S04]  /*abc0*/  IMAD R20, R9, R15, -R22 ;  /* 0x0000000f09147224 */ /* 0x000fc800078e0a16 */
[----:B------:R-:W-:-:S05]  /*abd0*/  IMAD R20, R3, -0x2, R20 ;  /* 0xfffffffe03147824 */ /* 0x000fca00078e0214 */
[----:B------:R-:W-:Y:S02]  /*abe0*/  VIADDMNMX R7, R20, R15, R7, PT ;  /* 0x0000000f14077246 */ /* 0x000fe40003800107 */
[----:B------:R-:W-:-:S07]  /*abf0*/  VIMNMX R18, R18, R20, !PT ;  /* 0x0000001412127248 */ /* 0x000fce0007fe0100 */
.L_x_1137:
        /* <DEDUP_REMOVED lines=116> */
.L_x_1143:
[----:B------:R-:W-:-:S05]  /*b340*/  IMAD.U32 R24, RZ, RZ, UR50 ;  /* 0x00000032ff187e24 */ /* 0x000fca000f8e00ff */
[----:B------:R-:W-:-:S13]  /*b350*/  ISETP.NE.AND P2, PT, R24, 0x1, PT ;  /* 0x000000011800780c */ /* 0x000fda0003f45270 */
[----:B------:R-:W0:Y:S02]  /*b360*/  @P2 LDC.64 R158, c[0x0][0x9e8] ;  /* 0x00027a00ff9e2b82 */ /* 0x000e240000000a00 */
[----:B0-----:R-:W-:-:S05]  /*b370*/  @P2 IMAD.HI.U32 R6, R7, R158, RZ ;  /* 0x0000009e07062227 */ /* 0x001fca00078e00ff */
[----:B------:R-:W-:-:S07]  /*b380*/  @P2 SHF.R.U32.HI R7, RZ, R159, R6 ;  /* 0x0000009fff072219 */ /* 0x000fce0000011606 */
.L_x_1144:
[----:B------:R-:W-:Y:S05]  /*b390*/  BSYNC B0 ;  /* 0x0000000000007941 */ /* 0x000fea0003800000 */
.L_x_1142:
[----:B------:R-:W-:-:S04]  /*b3a0*/  IMAD R6, R7, R24, -R22 ;  /* 0x0000001807067224 */ /* 0x000fc800078e0a16 */
[----:B------:R-:W-:-:S05]  /*b3b0*/  IMAD R7, R3, -0x2, R6 ;  /* 0xfffffffe03077824 */ /* 0x000fca00078e0206 */
[----:B------:R-:W-:Y:S02]  /*b3c0*/  VIADDMNMX R18, R7, R24, R18, PT ;  /* 0x0000001807127246 */ /* 0x000fe40003800112 */
[----:B------:R-:W-:-:S07]  /*b3d0*/  VIMNMX R20, R20, R7, !PT ;  /* 0x0000000714147248 */ /* 0x000fce0007fe0100 */
.L_x_1141:
        /* <DEDUP_REMOVED lines=268> */
[----:B------:R-:W3:Y:S01]  /*c4a0*/  MUFU.EX2 R22, R22 ;  /* 0x0000001600167308 */ /* 0x000ee20000000800 */
        /* <DEDUP_REMOVED lines=10> */
[----:B---3--:R-:W-:Y:S01]  /*c550*/  FADD.FTZ R40, R22, R5 ;  /* 0x0000000516287221 */ /* 0x008fe20000010000 */
[----:B------:R-:W-:-:S04]  /*c560*/  FADD.FTZ R5, R23, R4 ;  /* 0x0000000417057221 */ /* 0x000fc80000010000 */
[----:B------:R-:W-:Y:S02]  /*c570*/  FADD.FTZ R4, R176, R5 ;  /* 0x00000005b0047221 */ /* 0x000fe40000010000 */
[----:B------:R-:W3:Y:S01]  /*c580*/  MUFU.EX2 R69, R69 ;  /* 0x0000004500457308 */ /* 0x000ee20000000800 */
        /* <DEDUP_REMOVED lines=8> */
[----:B---3--:R-:W-:Y:S01]  /*c610*/  FADD.FTZ R59, R69, R40 ;  /* 0x00000028453b7221 */ /* 0x008fe20000010000 */
[----:B------:R-:W-:Y:S01]  /*c620*/  FADD.FTZ R5, R51, R4 ;  /* 0x0000000433057221 */ /* 0x000fe20000010000 */
[-CC-:B------:R-:W-:Y:S01]  /*c630*/  FFMA.FTZ R40, R67, R6.reuse, -R12.reuse ;  /* 0x0000000643287223 */ /* 0x180fe2000001080c */
[----:B------:R-:W-:Y:S02]  /*c640*/  FFMA.FTZ R12, R87, R6, -R12 ;  /* 0x00000006570c7223 */ /* 0x000fe4000001080c */
[----:B------:R-:W-:Y:S02]  /*c650*/  FADD.FTZ R4, R174, R5 ;  /* 0x00000005ae047221 */ /* 0x000fe40000010000 */
[----:B------:R-:W3:Y:S01]  /*c660*/  MUFU.EX2 R28, R28 ;  /* 0x0000001c001c7308 */ /* 0x000ee20000000800 */
[----:B-1----:R-:W-:Y:S01]  /*c670*/  FADD.FTZ R42, R26, R59 ;  /* 0x0000003b1a2a7221 */ /* 0x002fe20000010000 */
[----:B------:R-:W-:-:S04]  /*c680*/  FADD.FTZ R5, R55, R4 ;  /* 0x0000000437057221 */ /* 0x000fc80000010000 */
[----:B------:R-:W-:Y:S02]  /*c690*/  FADD.FTZ R4, R168, R5 ;  /* 0x00000005a8047221 */ /* 0x000fe40000010000 */
[----:B------:R-:W1:Y:S01]  /*c6a0*/  MUFU.EX2 R43, R43 ;  /* 0x0000002b002b7308 */ /* 0x000e620000000800 */
[----:B0-----:R-:W-:-:S07]  /*c6b0*/  FADD.FTZ R59, R39, R42 ;  /* 0x0000002a273b7221 */ /* 0x001fce0000010000 */
[----:B------:R-:W0:Y:S01]  /*c6c0*/  MUFU.EX2 R30, R30 ;  /* 0x0000001e001e7308 */ /* 0x000e220000000800 */
[----:B---3--:R-:W-:-:S07]  /*c6d0*/  FADD.FTZ R42, R28, R59 ;  /* 0x0000003b1c2a7221 */ /* 0x008fce0000010000 */
[----:B------:R-:W3:Y:S01]  /*c6e0*/  MUFU.EX2 R47, R47 ;  /* 0x0000002f002f7308 */ /* 0x000ee20000000800 */
[----:B-1----:R-:W-:-:S07]  /*c6f0*/  FADD.FTZ R59, R43, R42 ;  /* 0x0000002a2b3b7221 */ /* 0x002fce0000010000 */
[----:B------:R-:W1:Y:S01]  /*c700*/  MUFU.EX2 R169, R169 ;  /* 0x000000a900a97308 */ /* 0x000e620000000800 */
[----:B0-----:R-:W-:Y:S01]  /*c710*/  FADD.FTZ R42, R30, R59 ;  /* 0x0000003b1e2a7221 */ /* 0x001fe20000010000 */
[----:B------:R-:W-:-:S06]  /*c720*/  FADD.FTZ R59, R45, R4 ;  /* 0x000000042d3b7221 */ /* 0x000fcc0000010000 */
[----:B------:R-:W0:Y:S01]  /*c730*/  MUFU.EX2 R32, R32 ;  /* 0x0000002000207308 */ /* 0x000e220000000800 */
[----:B---3--:R-:W-:-:S07]  /*c740*/  FADD.FTZ R42, R47, R42 ;  /* 0x0000002a2f2a7221 */ /* 0x008fce0000010000 */
[----:B------:R-:W3:Y:S01]  /*c750*/  MUFU.EX2 R171, R171 ;  /* 0x000000ab00ab7308 */ /* 0x000ee20000000800 */
[----:B-1----:R-:W-:Y:S01]  /*c760*/  FADD.FTZ R5, R169, R42 ;  /* 0x0000002aa9057221 */ /* 0x002fe20000010000 */
[----:B------:R-:W-:-:S04]  /*c770*/  FADD.FTZ R42, R170, R59 ;  /* 0x0000003baa2a7221 */ /* 0x000fc80000010000 */
[----:B------:R-:W-:Y:S02]  /*c780*/  FADD.FTZ R59, R41, R42 ;  /* 0x0000002a293b7221 */ /* 0x000fe40000010000 */
[----:B------:R-:W1:Y:S01]  /*c790*/  MUFU.EX2 R34, R34 ;  /* 0x0000002200227308 */ /* 0x000e620000000800 */
[----:B0-----:R-:W-:Y:S01]  /*c7a0*/  FADD.FTZ R4, R32, R5 ;  /* 0x0000000520047221 */ /* 0x001fe20000010000 */
[----:B------:R-:W-:-:S06]  /*c7b0*/  FADD.FTZ R42, R164, R59 ;  /* 0x0000003ba42a7221 */ /* 0x000fcc0000010000 */
[----:B------:R-:W0:Y:S01]  /*c7c0*/  MUFU.EX2 R13, R13 ;  /* 0x0000000d000d7308 */ /* 0x000e220000000800 */
[----:B---3--:R-:W-:-:S07]  /*c7d0*/  FADD.FTZ R5, R171, R4 ;  /* 0x00000004ab057221 */ /* 0x008fce0000010000 */
[----:B------:R-:W3:Y:S01]  /*c7e0*/  MUFU.EX2 R36, R36 ;  /* 0x0000002400247308 */ /* 0x000ee20000000800 */
[----:B-1----:R-:W-:-:S07]  /*c7f0*/  FADD.FTZ R4, R34, R5 ;  /* 0x0000000522047221 */ /* 0x002fce0000010000 */
[----:B------:R-:W1:Y:S01]  /*c800*/  MUFU.EX2 R167, R167 ;  /* 0x000000a700a77308 */ /* 0x000e620000000800 */
[----:B0-----:R-:W-:-:S07]  /*c810*/  FADD.FTZ R5, R13, R4 ;  /* 0x000000040d057221 */ /* 0x001fce0000010000 */
[----:B------:R-:W0:Y:S01]  /*c820*/  MUFU.EX2 R38, R38 ;  /* 0x0000002600267308 */ /* 0x000e220000000800 */
[----:B---3--:R-:W-:-:S07]  /*c830*/  FADD.FTZ R4, R36, R5 ;  /* 0x0000000524047221 */ /* 0x008fce0000010000 */
[----:B------:R-:W3:Y:S01]  /*c840*/  MUFU.EX2 R161, R161 ;  /* 0x000000a100a17308 */ /* 0x000ee20000000800 */
[----:B-1----:R-:W-:-:S07]  /*c850*/  FADD.FTZ R5, R167, R4 ;  /* 0x00000004a7057221 */ /* 0x002fce0000010000 */
[----:B------:R-:W1:Y:S01]  /*c860*/  MUFU.EX2 R40, R40 ;  /* 0x0000002800287308 */ /* 0x000e620000000800 */
[----:B0-----:R-:W-:-:S07]  /*c870*/  FADD.FTZ R4, R38, R5 ;  /* 0x0000000526047221 */ /* 0x001fce0000010000 */
[----:B------:R0:W-:Y:S01]  /*c880*/  MUFU.EX2 R157, R49 ;  /* 0x00000031009d7308 */ /* 0x0001e20000000800 */
[----:B---3--:R-:W-:-:S07]  /*c890*/  FADD.FTZ R5, R161, R4 ;  /* 0x00000004a1057221 */ /* 0x008fce0000010000 */
[----:B------:R-:W3:Y:S01]  /*c8a0*/  MUFU.EX2 R163, R163 ;  /* 0x000000a300a37308 */ /* 0x000ee20000000800 */
        /* <DEDUP_REMOVED lines=8> */
[----:B---3--:R-:W-:-:S03]  /*c930*/  FADD.FTZ R4, R163, R4 ;  /* 0x00000004a3047221 */ /* 0x008fc60000010000 */
[----:B------:R-:W-:-:S03]  /*c940*/  FADD.FTZ R42, R162, R49 ;  /* 0x00000031a22a7221 */ /* 0x000fc60000010000 */
[----:B------:R-:W3:Y:S01]  /*c950*/  MUFU.EX2 R21, R21 ;  /* 0x0000001500157308 */ /* 0x000ee20000000800 */
[----:B------:R-:W-:Y:S01]  /*c960*/  FADD.FTZ R5, R19, R42 ;  /* 0x0000002a13057221 */ /* 0x000fe20000010000 */
[----:B0-----:R-:W-:-:S04]  /*c970*/  FADD.FTZ R4, R71, R4 ;  /* 0x0000000447047221 */ /* 0x001fc80000010000 */
[----:B------:R-:W-:Y:S02]  /*c980*/  FADD.FTZ R4, R157, R4 ;  /* 0x000000049d047221 */ /* 0x000fe40000010000 */
[----:B------:R-:W0:Y:S01]  /*c990*/  MUFU.EX2 R75, R75 ;  /* 0x0000004b004b7308 */ /* 0x000e220000000800 */
[----:B-1----:R-:W-:-:S07]  /*c9a0*/  FADD.FTZ R42, R156, R5 ;  /* 0x000000059c2a7221 */ /* 0x002fce0000010000 */
[----:B------:R-:W1:Y:S01]  /*c9b0*/  MUFU.EX2 R158, R158 ;  /* 0x0000009e009e7308 */ /* 0x000e620000000800 */
[----:B---3--:R-:W-:-:S07]  /*c9c0*/  FADD.FTZ R5, R21, R42 ;  /* 0x0000002a15057221 */ /* 0x008fce0000010000 */
[----:B------:R-:W3:Y:S01]  /*c9d0*/  MUFU.EX2 R53, R53 ;  /* 0x0000003500357308 */ /* 0x000ee20000000800 */
[----:B0-----:R-:W-:-:S07]  /*c9e0*/  FADD.FTZ R4, R75, R4 ;  /* 0x000000044b047221 */ /* 0x001fce0000010000 */
        /* <DEDUP_REMOVED lines=19> */
[----:B-1----:R-:W-:Y:S01]  /*cb20*/  FADD.FTZ R4, R155, R4 ;  /* 0x000000049b047221 */ /* 0x002fe20000010000 */
[----:B---3--:R-:W-:-:S03]  /*cb30*/  FADD.FTZ R5, R29, R42 ;  /* 0x0000002a1d057221 */ /* 0x008fc60000010000 */
[----:B0-----:R-:W-:Y:S01]  /*cb40*/  FADD.FTZ R4, R12, R4 ;  /* 0x000000040c047221 */ /* 0x001fe20000010000 */
[----:B------:R-:W-:Y:S06]  /*cb50*/  @!P0 BRA `(.L_x_1145) ;  /* 0x0000000000048947 */ /* 0x000fec0003800000 */
[----:B------:R-:W-:Y:S01]  /*cb60*/  BPT.TRAP 0x1 ;  /* 0x000000040000795c */ /* 0x000fe20000300000 */
.L_x_1145:
        /* <DEDUP_REMOVED lines=107> */
.L_x_1127:
[----:B------:R-:W-:Y:S06]  /*d220*/  BAR.ARV 0x8, 0x180 ;  /* 0x0206000000007b1d */ /* 0x000fec0000002000 */
[----:B------:R-:W-:Y:S05]  /*d230*/  @!P0 BRA `(.L_x_1147) ;  /* 0x0000000000048947 */ /* 0x000fea0003800000 */
[----:B------:R-:W-:Y:S01]  /*d240*/  BPT.TRAP 0x1 ;  /* 0x000000040000795c */ /* 0x000fe20000300000 */
.L_x_1147:
[----:B------:R-:W-:Y:S01]  /*d250*/  ULEA UR5, UR46, UR40, 0x3 ;  /* 0x000000282e057291 */ /* 0x000fe2000f8e183f */
[----:B------:R-:W-:-:S05]  /*d260*/  IMAD.U32 R0, RZ, RZ, UR45 ;  /* 0x0000002dff007e24 */ /* 0x000fca000f8e00ff */
[----:B------:R-:W-:-:S04]  /*d270*/  SHF.L.U32 R0, R0, 0x1f, RZ ;  /* 0x0000001f00007819 */ /* 0x000fc800000006ff */
[----:B------:R0:W1:Y:S01]  /*d280*/  SYNCS.PHASECHK.TRANS64.TRYWAIT P1, [UR5+0x28850], R0 ;  /* 0x02885000ff0075a7 */ /* 0x0000620008020145 */
[----:B------:R-:W-:Y:S05]  /*d290*/  @!P0 BRA `(.L_x_1148) ;  /* 0x0000000000048947 */ /* 0x000fea0003800000 */
[----:B------:R-:W-:Y:S01]  /*d2a0*/  BPT.TRAP 0x1 ;  /* 0x000000040000795c */ /* 0x000fe20000300000 */
.L_x_1148:
[----:B-1----:R-:W-:Y:S05]  /*d2b0*/  @P1 BRA `(.L_x_1149) ;  /* 0x0000000000081947 */ /* 0x002fea0003800000 */
[----:B------:R-:W1:Y:S02]  /*d2c0*/  SYNCS.PHASECHK.TRANS64.TRYWAIT P1, [UR5+0x28850], R0 ;  /* 0x02885000ff0075a7 */ /* 0x000e640008020145 */
[----:B-1----:R-:W-:Y:S05]  /*d2d0*/  @!P1 BRA `(.L_x_1150) ;  /* 0x0000006400249947 */ /* 0x002fea0003800000 */
.L_x_1149:
[----:B------:R-:W-:Y:S01]  /*d2e0*/  UIADD3 UR40, UR40, 0x400, URZ ;  /* 0x0000040028287890 */ /* 0x000fe2000fffe03f */
[----:B------:R-:W-:Y:S01]  /*d2f0*/  WARPGROUP.ARRIVE ;  /* 0x00000000000079c5 */ /* 0x000fe20000000000 */
[----:B------:R-:W-:Y:S01]  /*d300*/  UMOV UR47, 0x40000040 ;  /* 0x40000040002f7882 */ /* 0x000fe20000000000 */
[----:B------:R-:W-:Y:S01]  /*d310*/  UMOV UR7, 0x40000040 ;  /* 0x4000004000077882 */ /* 0x000fe20000000000 */
[----:B------:R-:W-:Y:S01]  /*d320*/  USHF.R.U32.HI UR40, URZ, 0x4, UR40 ;  /* 0x000000043f287899 */ /* 0x000fe20008011628 */
[----:B01----:R-:W0:Y:S01]  /*d330*/  SHFL.BFLY PT, R0, R5, 0x2, 0x1f ;  /* 0x0c401f0005007f89 */ /* 0x003e2200000e0000 */
[----:B------:R-:W-:Y:S02]  /*d340*/  IMAD.MOV.U32 R8, RZ, RZ, RZ ;  /* 0x000000ffff087224 */ /* 0x000fe400078e00ff */
[----:B------:R-:W-:Y:S01]  /*d350*/  ULOP3.LUT UR40, UR40, 0x3fff, URZ, 0xc0, !UPT ;  /* 0x00003fff28287892 */ /* 0x000fe2000f8ec03f */
[----:B------:R-:W1:Y:S03]  /*d360*/  SHFL.BFLY PT, R3, R4, 0x2, 0x1f ;  /* 0x0c401f0004037f89 */ /* 0x000e6600000e0000 */
[----:B------:R-:W-:-:S04]  /*d370*/  ULOP3.LUT UR40, UR40, 0x4000000, URZ, 0xfc, !UPT ;  /* 0x0400000028287892 */ /* 0x000fc8000f8efc3f */
[----:B------:R-:W-:-:S04]  /*d380*/  ULEA UR46, UR46, UR40, 0xb ;  /* 0x000000282e2e7291 */ /* 0x000fc8000f8e583f */
[----:B------:R-:W-:-:S05]  /*d390*/  UIADD3 UR4, UR46, 0x80, URZ ;  /* 0x000000802e047890 */ /* 0x000fca000fffe03f */
[----:B------:R-:W-:Y:S01]  /*d3a0*/  HGMMA.64x128x16.F32.BF16 R88, R180, gdesc[UR44].tnspB, R88, gsb0 ;  /* 0x41e0002cb4587df0 */ /* 0x000fe20008001858 */
[----:B------:R-:W-:Y:S01]  /*d3b0*/  UMOV UR47, 0x40000040 ;  /* 0x40000040002f7882 */ /* 0x000fe20000000000 */
[----:B------:R-:W-:Y:S01]  /*d3c0*/  UMOV UR6, UR4 ;  /* 0x0000000400067c82 */ /* 0x000fe20008000000 */
[----:B------:R-:W-:Y:S01]  /*d3d0*/  UIADD3 UR4, UR46, 0x100, URZ ;  /* 0x000001002e047890 */ /* 0x000fe2000fffe03f */
[----:B0-----:R-:W-:Y:S01]  /*d3e0*/  FADD.FTZ R0, R0, R5 ;  /* 0x0000000500007221 */ /* 0x001fe20000010000 */
[----:B-1----:R-:W-:Y:S01]  /*d3f0*/  FADD.FTZ R2, R3, R4 ;  /* 0x0000000403027221 */ /* 0x002fe20000010000 */
[----:B------:R-:W-:-:S03]  /*d400*/  IMAD.MOV.U32 R4, RZ, RZ, RZ ;  /* 0x000000ffff047224 */ /* 0x000fc600078e00ff */
[----:B------:R-:W0:Y:S04]  /*d410*/  SHFL.BFLY PT, R3, R0, 0x1, 0x1f ;  /* 0x0c201f0000037f89 */ /* 0x000e2800000e0000 */
[----:B------:R-:W1:Y:S01]  /*d420*/  SHFL.BFLY PT, R11, R2, 0x1, 0x1f ;  /* 0x0c201f00020b7f89 */ /* 0x000e6200000e0000 */
[----:B0-----:R-:W-:Y:S01]  /*d430*/  FADD.FTZ R12, R0, R3 ;  /* 0x00000003000c7221 */ /* 0x001fe20000010000 */
[----:B------:R-:W-:Y:S02]  /*d440*/  IMAD.MOV.U32 R3, RZ, RZ, -0x800000 ;  /* 0xff800000ff037424 */ /* 0x000fe400078e00ff */
[----:B------:R-:W-:Y:S02]  /*d450*/  IMAD.MOV.U32 R0, RZ, RZ, -0x800000 ;  /* 0xff800000ff007424 */ /* 0x000fe400078e00ff */
[----:B-1----:R-:W-:Y:S01]  /*d460*/  FADD.FTZ R11, R2, R11 ;  /* 0x0000000b020b7221 */ /* 0x002fe20000010000 */
[----:B------:R-:W-:-:S04]  /*d470*/  FSETP.NE.FTZ.AND P1, PT, R12, RZ, PT ;  /* 0x000000ff0c00720b */ /* 0x000fc80003f35000 */
[----:B------:R-:W-:-:S09]  /*d480*/  FSETP.NE.FTZ.AND P2, PT, R11, RZ, PT ;  /* 0x000000ff0b00720b */ /* 0x000fd20003f55000 */
[----:B------:R-:W0:Y:S01]  /*d490*/  @P1 MUFU.LG2 R5, R12 ;  /* 0x0000000c00051308 */ /* 0x000e220000000c00 */
[----:B------:R-:W-:-:S03]  /*d4a0*/  @P1 FMUL.FTZ R2, R6, 0.69314718246459960938 ;  /* 0x3f31721806021820 */ /* 0x000fc60000410000 */
[----:B------:R-:W-:-:S04]  /*d4b0*/  @P2 FMUL.FTZ R13, R6, 0.69314718246459960938 ;  /* 0x3f317218060d2820 */ /* 0x000fc80000410000 */
[----:B------:R-:W1:Y:S08]  /*d4c0*/  @P2 MUFU.LG2 R10, R11 ;  /* 0x0000000b000a2308 */ /* 0x000e700000000c00 */
[----:B------:R3:W4:Y:S01]  /*d4d0*/  @P1 MUFU.RCP R4, R12 ;  /* 0x0000000c00041308 */ /* 0x0007220000001000 */
        /* <DEDUP_REMOVED lines=39> */
[----:B------:R-:W-:-:S07]  /*d750*/  WARPGROUP.ARRIVE ;  /* 0x00000000000079c5 */ /* 0x000fce0000000000 */
[----:B------:R-:W-:Y:S03]  /*d760*/  HGMMA.64x128x16.F32.BF16 R88, R152, gdesc[UR44].tnspB, R88, gsb0 ;  /* 0x41e0002c98587df0 */ /* 0x000fe60008001858 */
[----:B------:R-:W-:Y:S02]  /*d770*/  WARPGROUP.DEPBAR.LE gsb0, 0x0 ;  /* 0x00008000000079c5 */ /* 0x000fe40000010000 */
[----:B0--34-:R-:W-:Y:S05]  /*d780*/  @!P0 BRA `(.L_x_1151) ;  /* 0x0000000000048947 */ /* 0x019fea0003800000 */
[----:B------:R-:W-:Y:S01]  /*d790*/  BPT.TRAP 0x1 ;  /* 0x000000040000795c */ /* 0x000fe20000300000 */
.L_x_1151:
        /* <DEDUP_REMOVED lines=68> */
.L_x_1073:
[----:B------:R-:W-:Y:S05]  /*dbe0*/  @P0 BRA `(.L_x_1152) ;  /* 0x00000014004c0947 */ /* 0x000fea0003800000 */
[----:B------:R-:W0:Y:S01]  /*dbf0*/  S2R R2, SR_TID.X ;  /* 0x0000000000027919 */ /* 0x000e220000002100 */
[----:B------:R-:W1:Y:S01]  /*dc00*/  LDC R17, c[0x0][0xbe8] ;  /* 0x0002fa00ff117b82 */ /* 0x000e620000000800 */
[----:B------:R-:W-:Y:S02]  /*dc10*/  USHF.R.S32.HI UR7, URZ, 0x1f, UR37 ;  /* 0x0000001f3f077899 */ /* 0x000fe40008011425 */
[----:B--2---:R-:W-:Y:S01]  /*dc20*/  IMAD R16, RZ, RZ, -UR37 ;  /* 0x80000025ff107e24 */ /* 0x004fe2000f8e02ff */
        /* <DEDUP_REMOVED lines=9> */
[----:B------:R-:W4:Y:S01]  /*dcc0*/  S2UR UR11, SR_CTAID.Y ;  /* 0x00000000000b79c3 */ /* 0x000f220000002600 */
[----:B------:R-:W-:-:S07]  /*dcd0*/  UIMAD UR7, UR7, UR8, URZ ;  /* 0x00000008070772a4 */ /* 0x000fce000f8e023f */
[----:B------:R-:W-:Y:S01]  /*dce0*/  BAR.SYNC.DEFER_BLOCKING 0x1, 0x100 ;  /* 0x0044000000007b1d */ /* 0x000fe20000010000 */
[----:B-1----:R-:W-:-:S07]  /*dcf0*/  ISETP.NE.AND P0, PT, R17, 0x1, PT ;  /* 0x000000011100780c */ /* 0x002fce0003f05270 */
[----:B------:R-:W4:Y:S01]  /*dd00*/  LDC R21, c[0x0][0xc50] ;  /* 0x00031400ff157b82 */ /* 0x000f220000000800 */
[----:B0-----:R-:W-:Y:S01]  /*dd10*/  VIADD R4, R2, 0xffffff80 ;  /* 0xffffff8002047836 */ /* 0x001fe20000000000 */
[----:B---3--:R-:W-:-:S06]  /*dd20*/  USHF.R.S32.HI UR10, URZ, 0x1f, UR12 ;  /* 0x0000001f3f0a7899 */ /* 0x008fcc000801140c */
[----:B------:R-:W0:Y:S01]  /*dd30*/  LDC.64 R14, c[0x0][0xb40] ;  /* 0x0002d000ff0e7b82 */ /* 0x000e220000000a00 */
[----:B------:R-:W-:-:S04]  /*dd40*/  SHF.R.S32.HI R5, RZ, 0x1f, R4 ;  /* 0x0000001fff057819 */ /* 0x000fc80000011404 */
[----:B------:R-:W-:-:S03]  /*dd50*/  LEA.HI R2, R5, R4, RZ, 0x7 ;  /* 0x0000000405027211 */ /* 0x000fc600078f38ff */
[----:B------:R-:W1:Y:S01]  /*dd60*/  @P0 LDC R13, c[0x0][0xbf0] ;  /* 0x0002fc00ff0d0b82 */ /* 0x000e620000000800 */
[----:B------:R-:W-:Y:S02]  /*dd70*/  LEA.HI R5, R5, R4, RZ, 0x2 ;  /* 0x0000000405057211 */ /* 0x000fe400078f10ff */
[----:B------:R-:W-:Y:S02]  /*dd80*/  LOP3.LUT R7, R2, 0xffffff80, RZ, 0xc0, !PT ;  /* 0xffffff8002077812 */ /* 0x000fe400078ec0ff */
[----:B------:R-:W-:-:S03]  /*dd90*/  LOP3.LUT R5, R5, 0xfffffffc, RZ, 0xc0, !PT ;  /* 0xfffffffc05057812 */ /* 0x000fc600078ec0ff */
[C---:B------:R-:W-:Y:S01]  /*dda0*/  IMAD.IADD R18, R4.reuse, 0x1, -R7 ;  /* 0x0000000104127824 */ /* 0x040fe200078e0a07 */
[----:B------:R-:W-:Y:S01]  /*ddb0*/  SHF.R.S32.HI R7, RZ, 0x7, R2 ;  /* 0x00000007ff077819 */ /* 0x000fe20000011402 */
[----:B------:R-:W-:Y:S01]  /*ddc0*/  IMAD.IADD R5, R4, 0x1, -R5 ;  /* 0x0000000104057824 */ /* 0x000fe200078e0a05 */
[----:B------:R-:W3:Y:S01]  /*ddd0*/  @P0 LDC R27, c[0x0][0xbec] ;  /* 0x0002fb00ff1b0b82 */ /* 0x000ee20000000800 */
[----:B----4-:R-:W-:Y:S01]  /*dde0*/  IMAD R21, R21, R16, UR11 ;  /* 0x0000000b15157e24 */ /* 0x010fe2000f8e0210 */
[----:B------:R-:W-:Y:S02]  /*ddf0*/  SHF.R.S32.HI R9, RZ, 0x1f, R18 ;  /* 0x0000001fff097819 */ /* 0x000fe40000011412 */
[----:B------:R-:W-:Y:S01]  /*de00*/  LEA.HI R2, R2, R7, RZ, 0x1 ;  /* 0x0000000702027211 */ /* 0x000fe200078f08ff */
[----:B0-----:R-:W-:Y:S01]  /*de10*/  IMAD R12, R14, UR10, RZ ;  /* 0x0000000a0e0c7c24 */ /* 0x001fe2000f8e02ff */
[----:B------:R-:W-:Y:S02]  /*de20*/  LEA.HI R23, R9, R18, RZ, 0x2 ;  /* 0x0000001209177211 */ /* 0x000fe400078f10ff */
[----:B------:R-:W-:Y:S01]  /*de30*/  LOP3.LUT R2, R2, 0x3fffffe, RZ, 0xc0, !PT ;  /* 0x03fffffe02027812 */ /* 0x000fe200078ec0ff */
[----:B------:R-:W0:Y:S01]  /*de40*/  @P0 LDC R20, c[0x0][0xbf0] ;  /* 0x0002fc00ff140b82 */ /* 0x000e220000000800 */
[----:B------:R-:W-:-:S02]  /*de50*/  SHF.R.S32.HI R6, RZ, 0x2, R23 ;  /* 0x00000002ff067819 */ /* 0x000fc40000011417 */
[----:B------:R-:W-:Y:S01]  /*de60*/  SHF.R.S32.HI R11, RZ, 0x1f, R23 ;  /* 0x0000001fff0b7819 */ /* 0x000fe20000011417 */
[----:B------:R-:W-:Y:S01]  /*de70*/  IMAD.IADD R2, R7, 0x1, -R2 ;  /* 0x0000000107027824 */ /* 0x000fe200078e0a02 */
[----:B------:R-:W-:Y:S02]  /*de80*/  LEA.HI R9, R9, R18, RZ, 0x5 ;  /* 0x0000001209097211 */ /* 0x000fe400078f28ff */
[----:B------:R-:W-:Y:S02]  /*de90*/  LEA.HI R11, R11, R6, RZ, 0x3 ;  /* 0x000000060b0b7211 */ /* 0x000fe400078f18ff */
[----:B------:R-:W-:Y:S02]  /*dea0*/  SHF.R.S32.HI R7, RZ, 0x5, R9 ;  /* 0x00000005ff077819 */ /* 0x000fe40000011409 */
[----:B------:R-:W-:Y:S01]  /*deb0*/  LOP3.LUT R11, R11, 0xfffffff8, RZ, 0xc0, !PT ;  /* 0xfffffff80b0b7812 */ /* 0x000fe200078ec0ff */
[----:B------:R-:W4:Y:S01]  /*dec0*/  @P0 LDC R9, c[0x0][0xbec] ;  /* 0x0002fb00ff090b82 */ /* 0x000f220000000800 */
[----:B------:R-:W-:-:S03]  /*ded0*/  LOP3.LUT R23, R23, 0x7ffffffc, RZ, 0xc0, !PT ;  /* 0x7ffffffc17177812 */ /* 0x000fc600078ec0ff */
[----:B------:R-:W-:Y:S01]  /*dee0*/  IMAD.IADD R4, R6, 0x1, -R11 ;  /* 0x0000000106047824 */ /* 0x000fe200078e0a0b */
[----:B------:R-:W-:-:S03]  /*def0*/  LEA.HI R6, R5, R5, RZ, 0x1 ;  /* 0x0000000505067211 */ /* 0x000fc600078f08ff */
[----:B------:R-:W5:Y:S01]  /*df00*/  LDC.64 R10, c[0x0][0xbd8] ;  /* 0x0002f600ff0a7b82 */ /* 0x000f620000000a00 */
[----:B------:R-:W-:Y:S01]  /*df10*/  LOP3.LUT R6, R6, 0x1ffffffe, RZ, 0xc0, !PT ;  /* 0x1ffffffe06067812 */ /* 0x000fe200078ec0ff */
[----:B------:R-:W-:Y:S02]  /*df20*/  IMAD R7, R7, 0x10, R4 ;  /* 0x0000001007077824 */ /* 0x000fe400078e0204 */
[----:B------:R-:W-:Y:S02]  /*df30*/  IMAD.U32 R4, RZ, RZ, UR4 ;  /* 0x00000004ff047e24 */ /* 0x000fe4000f8e00ff */
[----:B------:R-:W-:Y:S02]  /*df40*/  IMAD.IADD R25, R5, 0x1, -R6 ;  /* 0x0000000105197824 */ /* 0x000fe400078e0a06 */
[----:B------:R-:W-:Y:S02]  /*df50*/  IMAD R2, R2, 0x40, R7 ;  /* 0x0000004002027824 */ /* 0x000fe400078e0207 */
[----:B------:R-:W-:Y:S01]  /*df60*/  IMAD.U32 R5, RZ, RZ, UR5 ;  /* 0x00000005ff057e24 */ /* 0x000fe2000f8e00ff */
[----:B------:R-:W-:Y:S01]  /*df70*/  UIMAD.WIDE.U32 UR4, UR37, UR8, URZ ;  /* 0x00000008250472a5 */ /* 0x000fe2000f8e003f */
[----:B------:R-:W-:Y:S01]  /*df80*/  IMAD.U32 R5, RZ, RZ, UR6 ;  /* 0x00000006ff057e24 */ /* 0x000fe2000f8e00ff */
[----:B------:R-:W-:Y:S01]  /*df90*/  UIMAD UR6, UR37, UR9, UR7 ;  /* 0x00000009250672a4 */ /* 0x000fe2000f8e0207 */
[----:B------:R-:W-:-:S02]  /*dfa0*/  IMAD R6, R25, 0x8, R2 ;  /* 0x0000000819067824 */ /* 0x000fc400078e0202 */
[----:B------:R-:W-:Y:S01]  /*dfb0*/  ULDC.64 UR8, c[0x0][0xb28] ;  /* 0x0002ca0000087ab9 */ /* 0x000fe20000000a00 */
[----:B------:R-:W-:Y:S02]  /*dfc0*/  UIADD3 UR6, UR5, UR6, URZ ;  /* 0x0000000605067290 */ /* 0x000fe4000fffe03f */
[----:B------:R-:W-:Y:S02]  /*dfd0*/  IMAD.U32 R7, RZ, RZ, UR5 ;  /* 0x00000005ff077e24 */ /* 0x000fe4000f8e00ff */
[----:B--2---:R-:W-:Y:S02]  /*dfe0*/  IMAD R2, R19, 0x80, R2 ;  /* 0x0000008013027824 */ /* 0x004fe400078e0202 */
[----:B------:R-:W-:Y:S01]  /*dff0*/  IMAD.U32 R7, RZ, RZ, UR6 ;  /* 0x00000006ff077e24 */ /* 0x000fe2000f8e00ff */
[----:B------:R-:W-:Y:S01]  /*e000*/  ULDC.64 UR6, c[0x0][0xb48] ;  /* 0x0002d20000067ab9 */ /* 0x000fe20000000a00 */
[C---:B-----5:R-:W-:Y:S02]  /*e010*/  IMAD R8, R10.reuse, UR10, RZ ;  /* 0x0000000a0a087c24 */ /* 0x060fe4000f8e02ff */
[----:B------:R-:W-:-:S04]  /*e020*/  IMAD.WIDE.U32 R4, R10, UR12, R4 ;  /* 0x0000000c0a047c25 */ /* 0x000fc8000f8e0004 */
[----:B------:R-:W-:Y:S02]  /*e030*/  IMAD R11, R11, UR12, R8 ;  /* 0x0000000c0b0b7c24 */ /* 0x000fe4000f8e0208 */
[----:B------:R-:W-:Y:S02]  /*e040*/  IMAD R8, R19, 0x80, R6 ;  /* 0x0000008013087824 */ /* 0x000fe400078e0206 */
[----:B------:R-:W-:Y:S01]  /*e050*/  IMAD.U32 R6, RZ, RZ, UR4 ;  /* 0x00000004ff067e24 */ /* 0x000fe2000f8e00ff */
[----:B------:R-:W-:Y:S01]  /*e060*/  ULDC.64 UR4, c[0x0][0xbe0] ;  /* 0x0002f80000047ab9 */ /* 0x000fe20000000a00 */
[----:B----4-:R-:W-:-:S04]  /*e070*/  @P0 IMAD.HI.U32 R10, R8, R9, RZ ;  /* 0x00000009080a0227 */ /* 0x010fc800078e00ff */
[----:B------:R-:W-:Y:S01]  /*e080*/  IMAD.MOV.U32 R9, RZ, RZ, R8 ;  /* 0x000000ffff097224 */ /* 0x000fe200078e0008 */
[----:B-1----:R-:W-:Y:S01]  /*e090*/  @P0 SHF.R.U32.HI R9, RZ, R13, R10 ;  /* 0x0000000dff090219 */ /* 0x002fe2000001160a */
[----:B------:R-:W-:Y:S01]  /*e0a0*/  IMAD R13, R15, UR12, R12 ;  /* 0x0000000c0f0d7c24 */ /* 0x000fe2000f8e020c */
[----:B------:R-:W-:Y:S01]  /*e0b0*/  SHF.R.S32.HI R12, RZ, 0x1f, R21 ;  /* 0x0000001fff0c7819 */ /* 0x000fe20000011415 */
[----:B------:R-:W-:-:S04]  /*e0c0*/  IMAD.WIDE.U32 R6, R14, UR12, R6 ;  /* 0x0000000c0e067c25 */ /* 0x000fc8000f8e0006 */
[----:B------:R-:W-:Y:S02]  /*e0d0*/  IMAD.IADD R5, R5, 0x1, R11 ;  /* 0x0000000105057824 */ /* 0x000fe400078e020b */
[----:B---3--:R-:W-:-:S04]  /*e0e0*/  @P0 IMAD.HI.U32 R27, R8, R27, RZ ;  /* 0x0000001b081b0227 */ /* 0x008fc800078e00ff */
[----:B------:R-:W-:Y:S02]  /*e0f0*/  IMAD.IADD R7, R7, 0x1, R13 ;  /* 0x0000000107077824 */ /* 0x000fe400078e020d */
[----:B------:R-:W-:Y:S02]  /*e100*/  IMAD R13, R12, UR6, RZ ;  /* 0x000000060c0d7c24 */ /* 0x000fe4000f8e02ff */
[----:B------:R-:W-:-:S04]  /*e110*/  IMAD.WIDE.U32 R4, R21, UR4, R4 ;  /* 0x0000000415047c25 */ /* 0x000fc8000f8e0004 */
[----:B------:R-:W-:Y:S01]  /*e120*/  IMAD.MOV.U32 R11, RZ, RZ, R8 ;  /* 0x000000ffff0b7224 */ /* 0x000fe200078e0008 */
[----:B0-----:R-:W-:Y:S01]  /*e130*/  @P0 SHF.R.U32.HI R11, RZ, R20, R27 ;  /* 0x00000014ff0b0219 */ /* 0x001fe2000001161b */
[----:B------:R-:W-:Y:S01]  /*e140*/  IMAD R10, R12, UR4, RZ ;  /* 0x000000040c0a7c24 */ /* 0x000fe2000f8e02ff */
[----:B------:R-:W-:Y:S01]  /*e150*/  IADD3 R4, P0, R9, R4, RZ ;  /* 0x0000000409047210 */ /* 0x000fe20007f1e0ff */
[C---:B------:R-:W-:Y:S01]  /*e160*/  IMAD R15, R21.reuse, UR7, R13 ;  /* 0x00000007150f7c24 */ /* 0x040fe2000f8e020d */
[--C-:B------:R-:W-:Y:S01]  /*e170*/  SHF.R.S32.HI R13, RZ, 0x1f, R9.reuse ;  /* 0x0000001fff0d7819 */ /* 0x100fe20000011409 */
[----:B------:R-:W-:Y:S02]  /*e180*/  IMAD.MOV R9, RZ, RZ, -R9 ;  /* 0x000000ffff097224 */ /* 0x000fe400078e0a09 */
[----:B------:R-:W-:Y:S01]  /*e190*/  IMAD R12, R21, UR5, R10 ;  /* 0x00000005150c7c24 */ /* 0x000fe2000f8e020a */
[--C-:B------:R-:W-:Y:S01]  /*e1a0*/  SHF.R.S32.HI R10, RZ, 0x1f, R11.reuse ;  /* 0x0000001fff0a7819 */ /* 0x100fe2000001140b */
[----:B------:R-:W-:Y:S01]  /*e1b0*/  IMAD.MOV R14, RZ, RZ, -R11 ;  /* 0x000000ffff0e7224 */ /* 0x000fe200078e0a0b */
[----:B------:R-:W-:Y:S01]  /*e1c0*/  ULDC.64 UR4, c[0x0][0xb30] ;  /* 0x0002cc0000047ab9 */ /* 0x000fe20000000a00 */
[----:B------:R-:W-:Y:S01]  /*e1d0*/  IMAD R9, R17, R9, R8 ;  /* 0x0000000911097224 */ /* 0x000fe200078e0208 */
[----:B------:R-:W-:Y:S01]  /*e1e0*/  IADD3.X R5, R13, R5, R12, P0, !PT ;  /* 0x000000050d057210 */ /* 0x000fe200007fe40c */
[----:B------:R-:W-:Y:S01]  /*e1f0*/  IMAD.WIDE.U32 R6, R21, UR6, R6 ;  /* 0x0000000615067c25 */ /* 0x000fe2000f8e0006 */
[----:B------:R-:W-:-:S03]  /*e200*/  ULDC.64 UR6, c[0x0][0xbc8] ;  /* 0x0002f20000067ab9 */ /* 0x000fc60000000a00 */
[----:B------:R-:W-:Y:S02]  /*e210*/  IMAD R10, R10, UR4, RZ ;  /* 0x000000040a0a7c24 */ /* 0x000fe4000f8e02ff */
[----:B------:R-:W-:Y:S01]  /*e220*/  IMAD R13, R17, R14, R8 ;  /* 0x0000000e110d7224 */ /* 0x000fe200078e0208 */
[----:B------:R-:W-:Y:S01]  /*e230*/  SHF.R.S32.HI R8, RZ, 0x1f, R9 ;  /* 0x0000001fff087819 */ /* 0x000fe20000011409 */
[----:B------:R-:W-:Y:S02]  /*e240*/  IMAD.IADD R7, R7, 0x1, R15 ;  /* 0x0000000107077824 */ /* 0x000fe400078e020f */
[C---:B------:R-:W-:Y:S01]  /*e250*/  IMAD R15, R11.reuse, UR5, R10 ;  /* 0x000000050b0f7c24 */ /* 0x040fe2000f8e020a */
[----:B------:R-:W-:Y:S01]  /*e260*/  SHF.R.S32.HI R10, RZ, 0x1f, R13 ;  /* 0x0000001fff0a7819 */ /* 0x000fe2000001140d */
[----:B------:R-:W-:Y:S01]  /*e270*/  IMAD.WIDE.U32 R6, R11, UR4, R6 ;  /* 0x000000040b067c25 */ /* 0x000fe2000f8e0006 */
[----:B------:R-:W0:Y:S01]  /*e280*/  S2UR UR5, SR_CgaCtaId ;  /* 0x00000000000579c3 */ /* 0x000e220000008800 */
[----:B------:R-:W-:-:S02]  /*e290*/  UMOV UR4, 0x400 ;  /* 0x0000040000047882 */ /* 0x000fc40000000000 */
[----:B------:R-:W-:Y:S02]  /*e2a0*/  IMAD R8, R8, UR6, RZ ;  /* 0x0000000608087c24 */ /* 0x000fe4000f8e02ff */
        /* <DEDUP_REMOVED lines=13> */
[----:B0-----:R-:W-:Y:S01]  /*e380*/  ULEA UR4, UR5, UR4, 0x18 ;  /* 0x0000000405047291 */ /* 0x001fe2000f8ec03f */
[----:B------:R-:W-:Y:S01]  /*e390*/  IMAD R17, R17, UR6, RZ ;  /* 0x0000000611117c24 */ /* 0x000fe2000f8e02ff */
[----:B------:R-:W-:Y:S01]  /*e3a0*/  LEA.HI.X R9, R4, UR7, R9, 0x2, P0 ;  /* 0x0000000704097c11 */ /* 0x000fe200080f1409 */
[----:B------:R-:W-:Y:S01]  /*e3b0*/  VIADD R16, R2, 0x8 ;  /* 0x0000000802107836 */ /* 0x000fe20000000000 */
[----:B------:R-:W-:Y:S01]  /*e3c0*/  LEA.HI.X R22, R6, UR9, R5, 0x2, P1 ;  /* 0x0000000906167c11 */ /* 0x000fe200088f1405 */
[----:B------:R-:W-:Y:S01]  /*e3d0*/  SHFL.IDX PT, R4, R8, RZ, 0x1c1f ;  /* 0x001c1fff08047589 */ /* 0x000fe200000e0000 */
[----:B------:R-:W-:Y:S01]  /*e3e0*/  LOP3.LUT P0, RZ, R18, 0x3, RZ, 0xc0, !PT ;  /* 0x0000000312ff7812 */ /* 0x000fe2000780c0ff */
[----:B------:R-:W-:Y:S01]  /*e3f0*/  UIADD3 UR4, UR4, 0x28820, URZ ;  /* 0x0002882004047890 */ /* 0x000fe2000fffe03f */
[CC--:B------:R-:W-:Y:S01]  /*e400*/  ISETP.GE.AND P2, PT, R2.reuse, R17.reuse, PT ;  /* 0x000000110200720c */ /* 0x0c0fe20003f46270 */
[----:B------:R-:W0:Y:S01]  /*e410*/  SHFL.IDX PT, R5, R9, RZ, 0x1c1f ;  /* 0x001c1fff09057589 */ /* 0x000e2200000e0000 */
[-C--:B------:R-:W-:Y:S01]  /*e420*/  ISETP.GE.OR P1, PT, R2, R17.reuse, P0 ;  /* 0x000000110200720c */ /* 0x080fe20000726670 */
[----:B------:R-:W-:Y:S01]  /*e430*/  UPRMT UR4, URZ, 0x654, UR4 ;  /* 0x000006543f047896 */ /* 0x000fe20008000004 */
[----:B------:R-:W-:Y:S01]  /*e440*/  ISETP.GE.OR P0, PT, R16, R17, P0 ;  /* 0x000000111000720c */ /* 0x000fe20000706670 */
[----:B------:R-:W-:Y:S01]  /*e450*/  SHFL.IDX PT, R6, R8, 0x1, 0x1c1f ;  /* 0x003c1f0008067f89 */ /* 0x000fe200000e0000 */
[----:B------:R-:W-:-:S03]  /*e460*/  IMAD.IADD R19, R18, 0x1, -R23 ;  /* 0x0000000112137824 */ /* 0x000fc600078e0a17 */
[----:B------:R-:W1:Y:S01]  /*e470*/  SHFL.IDX PT, R7, R9, 0x1, 0x1c1f ;  /* 0x003c1f0009077f89 */ /* 0x000e6200000e0000 */
[----:B------:R-:W-:Y:S02]  /*e480*/  IMAD.SHL.U32 R19, R19, 0x2, RZ ;  /* 0x0000000213137824 */ /* 0x000fe400078e00ff */
[----:B------:R-:W-:Y:S01]  /*e490*/  SYNCS.ARRIVE.TRANS64.RED.A1T0 RZ, [UR4], RZ ;  /* 0x000000ffffff79a7 */ /* 0x000fe20008100404 */
[----:B------:R2:W3:Y:S04]  /*e4a0*/  SHFL.IDX PT, R14, R20, RZ, 0x1c1f ;  /* 0x001c1fff140e7589 */ /* 0x0004e800000e0000 */
[----:B------:R2:W4:Y:S04]  /*e4b0*/  SHFL.IDX PT, R15, R22, RZ, 0x1c1f ;  /* 0x001c1fff160f7589 */ /* 0x00052800000e0000 */
[----:B0-----:R2:W-:Y:S04]  /*e4c0*/  @!P1 ST.E desc[UR48][R4.64], R3 ;  /* 0x0000000304009985 */ /* 0x0015e8000c101930 */
[----:B-1----:R2:W-:Y:S01]  /*e4d0*/  @!P0 ST.E desc[UR48][R6.64], R0 ;  /* 0x0000000006008985 */ /* 0x0025e2000c101930 */
[----:B------:R-:W-:Y:S05]  /*e4e0*/  @P2 BRA `(.L_x_1154) ;  /* 0x0000000400782947 */ /* 0x000fea0003800000 */
[C---:B--2---:R-:W-:Y:S01]  /*e4f0*/  VIADD R0, R19.reuse, 0x8 ;  /* 0x0000000813007836 */ /* 0x044fe20000000000 */
[----:B------:R-:W-:Y:S01]  /*e500*/  ULDC UR4, c[0x0][0xac8] ;  /* 0x0002b20000047ab9 */ /* 0x000fe20000000800 */
[C---:B------:R-:W-:Y:S01]  /*e510*/  VIADD R6, R19.reuse, 0x10 ;  /* 0x0000001013067836 */ /* 0x040fe20000000000 */
[C---:B------:R-:W-:Y:S01]  /*e520*/  ISETP.GE.AND P2, PT, R19.reuse, UR4, PT ;  /* 0x0000000413007c0c */ /* 0x040fe2000bf46270 */
[C---:B------:R-:W-:Y:S01]  /*e530*/  VIADD R7, R19.reuse, 0x18 ;  /* 0x0000001813077836 */ /* 0x040fe20000000000 */
[----:B------:R-:W-:Y:S01]  /*e540*/  ISETP.GE.AND P3, PT, R0, UR4, PT ;  /* 0x0000000400007c0c */ /* 0x000fe2000bf66270 */
[C---:B------:R-:W-:Y:S01]  /*e550*/  VIADD R8, R19.reuse, 0x28 ;  /* 0x0000002813087836 */ /* 0x040fe20000000000 */
[----:B------:R-:W-:Y:S01]  /*e560*/  ISETP.GE.AND P0, PT, R6, UR4, PT ;  /* 0x0000000406007c0c */ /* 0x000fe2000bf06270 */
[----:B------:R-:W-:Y:S01]  /*e570*/  VIADD R9, R19, 0x30 ;  /* 0x0000003013097836 */ /* 0x000fe20000000000 */
[----:B------:R-:W-:Y:S01]  /*e580*/  ISETP.GE.AND P1, PT, R7, UR4, PT ;  /* 0x0000000407007c0c */ /* 0x000fe2000bf26270 */
[----:B------:R-:W-:-:S02]  /*e590*/  VIADD R10, R19, 0x38 ;  /* 0x00000038130a7836 */ /* 0x000fc40000000000 */
[----:B------:R-:W-:Y:S01]  /*e5a0*/  VIADD R11, R19, 0x40 ;  /* 0x00000040130b7836 */ /* 0x000fe20000000000 */
[----:B------:R-:W-:Y:S01]  /*e5b0*/  ISETP.GE.AND P4, PT, R9, UR4, PT ;  /* 0x0000000409007c0c */ /* 0x000fe2000bf86270 */
[C---:B------:R-:W-:Y:S01]  /*e5c0*/  VIADD R12, R19.reuse, 0x50 ;  /* 0x00000050130c7836 */ /* 0x040fe20000000000 */
[----:B------:R-:W-:Y:S01]  /*e5d0*/  ISETP.GE.AND P5, PT, R10, UR4, PT ;  /* 0x000000040a007c0c */ /* 0x000fe2000bfa6270 */
[----:B---34-:R-:W-:Y:S01]  /*e5e0*/  @!P2 IMAD.WIDE R2, R19, 0x4, R14 ;  /* 0x000000041302a825 */ /* 0x018fe200078e020e */
[----:B------:R-:W-:Y:S02]  /*e5f0*/  ISETP.GE.AND P6, PT, R11, UR4, PT ;  /* 0x000000040b007c0c */ /* 0x000fe4000bfc6270 */
[----:B------:R-:W-:Y:S01]  /*e600*/  @!P3 LEA.HI R0, R0, R0, RZ, 0x1 ;  /* 0x000000000000b211 */ /* 0x000fe200078f08ff */
[----:B------:R-:W-:Y:S01]  /*e610*/  VIADD R18, R19, 0x60 ;  /* 0x0000006013127836 */ /* 0x000fe20000000000 */
[----:B------:R0:W-:Y:S01]  /*e620*/  @!P2 ST.E.64 desc[UR48][R2.64], R88 ;  /* 0x000000580200a985 */ /* 0x0001e2000c101b30 */
[----:B------:R-:W-:-:S02]  /*e630*/  @!P0 LEA.HI R6, R6, R6, RZ, 0x1 ;  /* 0x0000000606068211 */ /* 0x000fc400078f08ff */
[----:B------:R-:W-:Y:S01]  /*e640*/  @!P3 LOP3.LUT R5, R0, 0xfffffffe, RZ, 0xc0, !PT ;  /* 0xfffffffe0005b812 */ /* 0x000fe200078ec0ff */
[----:B------:R-:W-:Y:S01]  /*e650*/  VIADD R0, R19, 0x20 ;  /* 0x0000002013007836 */ /* 0x000fe20000000000 */
[----:B------:R-:W-:Y:S02]  /*e660*/  @!P1 LEA.HI R7, R7, R7, RZ, 0x1 ;  /* 0x0000000707079211 */ /* 0x000fe400078f08ff */
[----:B------:R-:W-:Y:S01]  /*e670*/  @!P5 LEA.HI R10, R10, R10, RZ, 0x1 ;  /* 0x0000000a0a0ad211 */ /* 0x000fe200078f08ff */
[----:B------:R-:W-:Y:S01]  /*e680*/  @!P3 IMAD.WIDE R4, R5, 0x4, R14 ;  /* 0x000000040504b825 */ /* 0x000fe200078e020e */
[----:B------:R-:W-:Y:S02]  /*e690*/  ISETP.GE.AND P2, PT, R0, UR4, PT ;  /* 0x0000000400007c0c */ /* 0x000fe4000bf46270 */
[----:B------:R-:W-:Y:S02]  /*e6a0*/  @!P5 LOP3.LUT R13, R10, 0xfffffffe, RZ, 0xc0, !PT ;  /* 0xfffffffe0a0dd812 */ /* 0x000fe400078ec0ff */
[----:B------:R1:W-:Y:S01]  /*e6b0*/  @!P3 ST.E.64 desc[UR48][R4.64], R92 ;  /* 0x0000005c0400b985 */ /* 0x0003e2000c101b30 */
[----:B------:R-:W-:-:S02]  /*e6c0*/  ISETP.GE.AND P3, PT, R8, UR4, PT ;  /* 0x0000000408007c0c */ /* 0x000fc4000bf66270 */
[----:B0-----:R-:W-:Y:S02]  /*e6d0*/  @!P0 LOP3.LUT R3, R6, 0xfffffffe, RZ, 0xc0, !PT ;  /* 0xfffffffe06038812 */ /* 0x001fe400078ec0ff */
[----:B------:R-:W-:-:S03]  /*e6e0*/  @!P4 LEA.HI R6, R9, R9, RZ, 0x1 ;  /* 0x000000090906c211 */ /* 0x000fc600078f08ff */
[----:B------:R-:W-:Y:S01]  /*e6f0*/  @!P0 IMAD.WIDE R2, R3, 0x4, R14 ;  /* 0x0000000403028825 */ /* 0x000fe200078e020e */
[----:B------:R-:W-:-:S04]  /*e700*/  @!P2 LEA.HI R0, R0, R0, RZ, 0x1 ;  /* 0x000000000000a211 */ /* 0x000fc800078f08ff */
[----:B------:R0:W-:Y:S01]  /*e710*/  @!P0 ST.E.64 desc[UR48][R2.64], R96 ;  /* 0x0000006002008985 */ /* 0x0001e2000c101b30 */
[----:B------:R-:W-:Y:S02]  /*e720*/  @!P3 LEA.HI R8, R8, R8, RZ, 0x1 ;  /* 0x000000080808b211 */ /* 0x000fe400078f08ff */
[----:B-1----:R-:W-:Y:S02]  /*e730*/  @!P1 LOP3.LUT R5, R7, 0xfffffffe, RZ, 0xc0, !PT ;  /* 0xfffffffe07059812 */ /* 0x002fe400078ec0ff */
[----:B------:R-:W-:Y:S02]  /*e740*/  @!P2 LOP3.LUT R7, R0, 0xfffffffe, RZ, 0xc0, !PT ;  /* 0xfffffffe0007a812 */ /* 0x000fe400078ec0ff */
[----:B------:R-:W-:Y:S01]  /*e750*/  @!P3 LOP3.LUT R9, R8, 0xfffffffe, RZ, 0xc0, !PT ;  /* 0xfffffffe0809b812 */ /* 0x000fe200078ec0ff */
[--C-:B------:R-:W-:Y:S01]  /*e760*/  @!P1 IMAD.WIDE R4, R5, 0x4, R14.reuse ;  /* 0x0000000405049825 */ /* 0x100fe200078e020e */
[----:B------:R-:W-:Y:S02]  /*e770*/  @!P6 LEA.HI R0, R11, R11, RZ, 0x1 ;  /* 0x0000000b0b00e211 */ /* 0x000fe400078f08ff */
[----:B------:R-:W-:Y:S01]  /*e780*/  @!P4 LOP3.LUT R11, R6, 0xfffffffe, RZ, 0xc0, !PT ;  /* 0xfffffffe060bc812 */ /* 0x000fe200078ec0ff */
[--C-:B------:R-:W-:Y:S01]  /*e790*/  @!P2 IMAD.WIDE R6, R7, 0x4, R14.reuse ;  /* 0x000000040706a825 */ /* 0x100fe200078e020e */
[----:B------:R-:W-:Y:S01]  /*e7a0*/  @!P6 LOP3.LUT R21, R0, 0xfffffffe, RZ, 0xc0, !PT ;  /* 0xfffffffe0015e812 */ /* 0x000fe200078ec0ff */
[----:B------:R1:W-:Y:S01]  /*e7b0*/  @!P1 ST.E.64 desc[UR48][R4.64], R100 ;  /* 0x0000006404009985 */ /* 0x0003e2000c101b30 */
[----:B------:R-:W-:Y:S01]  /*e7c0*/  ISETP.GE.AND P1, PT, R12, UR4, PT ;  /* 0x000000040c007c0c */ /* 0x000fe2000bf26270 */
[----:B0-----:R-:W-:-:S02]  /*e7d0*/  @!P3 IMAD.WIDE R2, R9, 0x4, R14 ;  /* 0x000000040902b825 */ /* 0x001fc400078e020e */
[----:B------:R0:W-:Y:S02]  /*e7e0*/  @!P2 ST.E.64 desc[UR48][R6.64], R104 ;  /* 0x000000680600a985 */ /* 0x0001e4000c101b30 */
[----:B------:R-:W-:Y:S02]  /*e7f0*/  VIADD R0, R19, 0x48 ;  /* 0x0000004813007836 */ /* 0x000fe40000000000 */
[--C-:B------:R-:W-:Y:S01]  /*e800*/  @!P5 IMAD.WIDE R8, R13, 0x4, R14.reuse ;  /* 0x000000040d08d825 */ /* 0x100fe200078e020e */
[----:B------:R2:W-:Y:S01]  /*e810*/  @!P3 ST.E.64 desc[UR48][R2.64], R108 ;  /* 0x0000006c0200b985 */ /* 0x0005e2000c101b30 */
[----:B------:R-:W-:Y:S02]  /*e820*/  ISETP.GE.AND P3, PT, R18, UR4, PT ;  /* 0x0000000412007c0c */ /* 0x000fe4000bf66270 */
[----:B------:R-:W-:Y:S01]  /*e830*/  VIADD R13, R19, 0x58 ;  /* 0x00000058130d7836 */ /* 0x000fe20000000000 */
[----:B------:R-:W-:Y:S01]  /*e840*/  ISETP.GE.AND P0, PT, R0, UR4, PT ;  /* 0x0000000400007c0c */ /* 0x000fe2000bf06270 */
[----:B-1----:R-:W-:Y:S01]  /*e850*/  @!P4 IMAD.WIDE R4, R11, 0x4, R14 ;  /* 0x000000040b04c825 */ /* 0x002fe200078e020e */
[----:B------:R-:W-:-:S02]  /*e860*/  @!P1 LEA.HI R12, R12, R12, RZ, 0x1 ;  /* 0x0000000c0c0c9211 */ /* 0x000fc400078f08ff */
[----:B------:R-:W-:Y:S01]  /*e870*/  ISETP.GE.AND P2, PT, R13, UR4, PT ;  /* 0x000000040d007c0c */ /* 0x000fe2000bf46270 */
[----:B------:R-:W-:Y:S01]  /*e880*/  @!P6 IMAD.WIDE R10, R21, 0x4, R14 ;  /* 0x00000004150ae825 */ /* 0x000fe200078e020e */
[----:B------:R1:W-:Y:S03]  /*e890*/  @!P4 ST.E.64 desc[UR48][R4.64], R112 ;  /* 0x000000700400c985 */ /* 0x0003e6000c101b30 */
[C---:B0-----:R-:W-:Y:S01]  /*e8a0*/  VIADD R6, R19.reuse, 0x68 ;  /* 0x0000006813067836 */ /* 0x041fe20000000000 */
[----:B------:R0:W-:Y:S01]  /*e8b0*/  @!P5 ST.E.64 desc[UR48][R8.64], R116 ;  /* 0x000000740800d985 */ /* 0x0001e2000c101b30 */
[C---:B--2---:R-:W-:Y:S01]  /*e8c0*/  VIADD R3, R19.reuse, 0x78 ;  /* 0x0000007813037836 */ /* 0x044fe20000000000 */
[----:B------:R-:W-:Y:S01]  /*e8d0*/  @!P3 LEA.HI R18, R18, R18, RZ, 0x1 ;  /* 0x000000121212b211 */ /* 0x000fe200078f08ff */
[----:B------:R-:W-:Y:S01]  /*e8e0*/  VIADD R7, R19, 0x70 ;  /* 0x0000007013077836 */ /* 0x000fe20000000000 */
[----:B------:R2:W-:Y:S01]  /*e8f0*/  @!P6 ST.E.64 desc[UR48][R10.64], R120 ;  /* 0x000000780a00e985 */ /* 0x0005e2000c101b30 */
[----:B------:R-:W-:-:S02]  /*e900*/  ISETP.GE.AND P4, PT, R6, UR4, PT ;  /* 0x0000000406007c0c */ /* 0x000fc4000bf86270 */
[----:B------:R-:W-:Y:S02]  /*e910*/  ISETP.GE.AND P6, PT, R3, UR4, PT ;  /* 0x0000000403007c0c */ /* 0x000fe4000bfc6270 */
[----:B------:R-:W-:Y:S02]  /*e920*/  ISETP.GE.AND P5, PT, R7, UR4, PT ;  /* 0x0000000407007c0c */ /* 0x000fe4000bfa6270 */
[----:B------:R-:W-:Y:S02]  /*e930*/  @!P0 LEA.HI R0, R0, R0, RZ, 0x1 ;  /* 0x0000000000008211 */ /* 0x000fe400078f08ff */
[----:B------:R-:W-:Y:S02]  /*e940*/  @!P2 LEA.HI R13, R13, R13, RZ, 0x1 ;  /* 0x0000000d0d0da211 */ /* 0x000fe400078f08ff */
[----:B-1----:R-:W-:Y:S02]  /*e950*/  @!P1 LOP3.LUT R5, R12, 0xfffffffe, RZ, 0xc0, !PT ;  /* 0xfffffffe0c059812 */ /* 0x002fe400078ec0ff */
[----:B0-----:R-:W-:-:S02]  /*e960*/  @!P3 LOP3.LUT R9, R18, 0xfffffffe, RZ, 0xc0, !PT ;  /* 0xfffffffe1209b812 */ /* 0x001fc400078ec0ff */
[----:B------:R-:W-:Y:S02]  /*e970*/  @!P4 LEA.HI R6, R6, R6, RZ, 0x1 ;  /* 0x000000060606c211 */ /* 0x000fe400078f08ff */
[----:B------:R-:W-:Y:S01]  /*e980*/  @!P6 LEA.HI R4, R3, R3, RZ, 0x1 ;  /* 0x000000030304e211 */ /* 0x000fe200078f08ff */
[----:B------:R-:W-:Y:S01]  /*e990*/  @!P3 IMAD.WIDE R8, R9, 0x4, R14 ;  /* 0x000000040908b825 */ /* 0x000fe200078e020e */
[----:B------:R-:W-:Y:S02]  /*e9a0*/  @!P5 LEA.HI R2, R7, R7, RZ, 0x1 ;  /* 0x000000070702d211 */ /* 0x000fe400078f08ff */
[----:B------:R-:W-:Y:S02]  /*e9b0*/  @!P0 LOP3.LUT R3, R0, 0xfffffffe, RZ, 0xc0, !PT ;  /* 0xfffffffe00038812 */ /* 0x000fe400078ec0ff */
[----:B------:R-:W-:Y:S02]  /*e9c0*/  @!P2 LOP3.LUT R7, R13, 0xfffffffe, RZ, 0xc0, !PT ;  /* 0xfffffffe0d07a812 */ /* 0x000fe400078ec0ff */
[----:B--2---:R-:W-:-:S02]  /*e9d0*/  @!P4 LOP3.LUT R11, R6, 0xfffffffe, RZ, 0xc0, !PT ;  /* 0xfffffffe060bc812 */ /* 0x004fc400078ec0ff */
[----:B------:R-:W-:Y:S01]  /*e9e0*/  @!P5 LOP3.LUT R13, R2, 0xfffffffe, RZ, 0xc0, !PT ;  /* 0xfffffffe020dd812 */ /* 0x000fe200078ec0ff */
[----:B------:R-:W-:Y:S01]  /*e9f0*/  @!P0 IMAD.WIDE R2, R3, 0x4, R14 ;  /* 0x0000000403028825 */ /* 0x000fe200078e020e */
[----:B------:R-:W-:-:S03]  /*ea00*/  @!P6 LOP3.LUT R21, R4, 0xfffffffe, RZ, 0xc0, !PT ;  /* 0xfffffffe0415e812 */ /* 0x000fc600078ec0ff */
        /* <DEDUP_REMOVED lines=12> */
.L_x_1154:
[----:B------:R-:W-:Y:S05]  /*ead0*/  BSYNC B0 ;  /* 0x0000000000007941 */ /* 0x000fea0003800000 */
.L_x_1153:
[----:B------:R-:W-:Y:S01]  /*eae0*/  ISETP.GE.AND P0, PT, R16, R17, PT ;  /* 0x000000111000720c */ /* 0x000fe20003f06270 */
[----:B0-----:R0:W1:Y:S04]  /*eaf0*/  SHFL.IDX PT, R13, R22, 0x1, 0x1c1f ;  /* 0x003c1f00160d7f89 */ /* 0x00106800000e0000 */
[----:B------:R0:W0:Y:S08]  /*eb00*/  SHFL.IDX PT, R12, R20, 0x1, 0x1c1f ;  /* 0x003c1f00140c7f89 */ /* 0x00003000000e0000 */
[----:B------:R-:W-:Y:S05]  /*eb10*/  @P0 BRA `(.L_x_1065) ;  /* 0x00000048004c0947 */ /* 0x000fea0003800000 */
[----:B------:R-:W-:Y:S01]  /*eb20*/  ULDC UR4, c[0x0][0xac8] ;  /* 0x0002b20000047ab9 */ /* 0x000fe20000000800 */
[C---:B--2---:R-:W-:Y:S01]  /*eb30*/  VIADD R0, R19.reuse, 0x8 ;  /* 0x0000000813007836 */ /* 0x044fe20000000000 */
[C---:B------:R-:W-:Y:S01]  /*eb40*/  ISETP.GE.AND P0, PT, R19.reuse, UR4, PT ;  /* 0x0000000413007c0c */ /* 0x040fe2000bf06270 */
[C---:B------:R-:W-:Y:S02]  /*eb50*/  VIADD R4, R19.reuse, 0x10 ;  /* 0x0000001013047836 */ /* 0x040fe40000000000 */
[C---:B------:R-:W-:Y:S01]  /*eb60*/  VIADD R6, R19.reuse, 0x18 ;  /* 0x0000001813067836 */ /* 0x040fe20000000000 */
[----:B------:R-:W-:Y:S01]  /*eb70*/  ISETP.GE.AND P5, PT, R0, UR4, PT ;  /* 0x0000000400007c0c */ /* 0x000fe2000bfa6270 */
[C---:B------:R-:W-:Y:S01]  /*eb80*/  VIADD R8, R19.reuse, 0x20 ;  /* 0x0000002013087836 */ /* 0x040fe20000000000 */
[----:B------:R-:W-:Y:S01]  /*eb90*/  ISETP.GE.AND P6, PT, R4, UR4, PT ;  /* 0x0000000404007c0c */ /* 0x000fe2000bfc6270 */
[C---:B------:R-:W-:Y:S02]  /*eba0*/  VIADD R9, R19.reuse, 0x28 ;  /* 0x0000002813097836 */ /* 0x040fe40000000000 */
[C---:B------:R-:W-:Y:S01]  /*ebb0*/  VIADD R10, R19.reuse, 0x30 ;  /* 0x00000030130a7836 */ /* 0x040fe20000000000 */
[----:B------:R-:W-:Y:S01]  /*ebc0*/  ISETP.GE.AND P4, PT, R8, UR4, PT ;  /* 0x0000000408007c0c */ /* 0x000fe2000bf86270 */
[----:B------:R-:W-:Y:S01]  /*ebd0*/  VIADD R11, R19, 0x38 ;  /* 0x00000038130b7836 */ /* 0x000fe20000000000 */
[----:B------:R-:W-:Y:S01]  /*ebe0*/  ISETP.GE.AND P3, PT, R9, UR4, PT ;  /* 0x0000000409007c0c */ /* 0x000fe2000bf66270 */
[----:B01----:R-:W-:Y:S01]  /*ebf0*/  @!P0 IMAD.WIDE R2, R19, 0x4, R12 ;  /* 0x0000000413028825 */ /* 0x003fe200078e020c */
[----:B------:R-:W-:-:S02]  /*ec00*/  ISETP.GE.AND P2, PT, R10, UR4, PT ;  /* 0x000000040a007c0c */ /* 0x000fc4000bf46270 */
[----:B------:R-:W-:Y:S01]  /*ec10*/  ISETP.GE.AND P1, PT, R11, UR4, PT ;  /* 0x000000040b007c0c */ /* 0x000fe2000bf26270 */
[C---:B------:R-:W-:Y:S01]  /*ec20*/  VIADD R16, R19.reuse, 0x40 ;  /* 0x0000004013107836 */ /* 0x040fe20000000000 */
[----:B------:R0:W-:Y:S01]  /*ec30*/  @!P0 ST.E.64 desc[UR48][R2.64], R90 ;  /* 0x0000005a02008985 */ /* 0x0001e2000c101b30 */
[----:B------:R-:W-:Y:S01]  /*ec40*/  ISETP.GE.AND P0, PT, R6, UR4, PT ;  /* 0x0000000406007c0c */ /* 0x000fe2000bf06270 */
[C---:B------:R-:W-:Y:S01]  /*ec50*/  VIADD R18, R19.reuse, 0x48 ;  /* 0x0000004813127836 */ /* 0x040fe20000000000 */
[----:B------:R-:W-:Y:S01]  /*ec60*/  @!P5 LEA.HI R0, R0, R0, RZ, 0x1 ;  /* 0x000000000000d211 */ /* 0x000fe200078f08ff */
[----:B------:R-:W-:Y:S01]  /*ec70*/  VIADD R20, R19, 0x70 ;  /* 0x0000007013147836 */ /* 0x000fe20000000000 */
        /* <DEDUP_REMOVED lines=9> */
[----:B---3--:R-:W-:Y:S01]  /*ed10*/  @!P1 LEA.HI R14, R11, R11, RZ, 0x1 ;  /* 0x0000000b0b0e9211 */ /* 0x008fe200078f08ff */
[----:B------:R0:W-:Y:S01]  /*ed20*/  @!P5 ST.E.64 desc[UR48][R2.64], R94 ;  /* 0x0000005e0200d985 */ /* 0x0001e2000c101b30 */
[----:B------:R-:W-:-:S02]  /*ed30*/  @!P0 LOP3.LUT R7, R6, 0xfffffffe, RZ, 0xc0, !PT ;  /* 0xfffffffe06078812 */ /* 0x000fc400078ec0ff */
[----:B------:R-:W-:Y:S01]  /*ed40*/  @!P4 LOP3.LUT R9, R8, 0xfffffffe, RZ, 0xc0, !PT ;  /* 0xfffffffe0809c812 */ /* 0x000fe200078ec0ff */
[----:B------:R1:W-:Y:S01]  /*ed50*/  @!P6 ST.E.64 desc[UR48][R4.64], R98 ;  /* 0x000000620400e985 */ /* 0x0003e2000c101b30 */
[----:B------:R-:W-:Y:S01]  /*ed60*/  @!P3 LOP3.LUT R11, R0, 0xfffffffe, RZ, 0xc0, !PT ;  /* 0xfffffffe000bb812 */ /* 0x000fe200078ec0ff */
[C---:B------:R-:W-:Y:S01]  /*ed70*/  VIADD R0, R19.reuse, 0x50 ;  /* 0x0000005013007836 */ /* 0x040fe20000000000 */
[----:B----4-:R-:W-:Y:S02]  /*ed80*/  @!P2 LOP3.LUT R15, R10, 0xfffffffe, RZ, 0xc0, !PT ;  /* 0xfffffffe0a0fa812 */ /* 0x010fe400078ec0ff */
[----:B------:R-:W-:Y:S01]  /*ed90*/  @!P1 LOP3.LUT R17, R14, 0xfffffffe, RZ, 0xc0, !PT ;  /* 0xfffffffe0e119812 */ /* 0x000fe200078ec0ff */
[----:B------:R-:W-:Y:S01]  /*eda0*/  VIADD R14, R19, 0x58 ;  /* 0x00000058130e7836 */ /* 0x000fe20000000000 */
[----:B------:R-:W-:Y:S02]  /*edb0*/  ISETP.GE.AND P5, PT, R16, UR4, PT ;  /* 0x0000000410007c0c */ /* 0x000fe4000bfa6270 */
[----:B------:R-:W-:Y:S01]  /*edc0*/  ISETP.GE.AND P6, PT, R18, UR4, PT ;  /* 0x0000000412007c0c */ /* 0x000fe2000bfc6270 */
[----:B0-----:R-:W-:-:S04]  /*edd0*/  @!P0 IMAD.WIDE R2, R7, 0x4, R12 ;  /* 0x0000000407028825 */ /* 0x001fc800078e020c */
[--C-:B-1----:R-:W-:Y:S01]  /*ede0*/  @!P4 IMAD.WIDE R4, R9, 0x4, R12.reuse ;  /* 0x000000040904c825 */ /* 0x102fe200078e020c */
        /* <DEDUP_REMOVED lines=12> */
[----:B------:R4:W-:Y:S01]  /*eeb0*/  @!P1 ST.E.64 desc[UR48][R10.64], R118 ;  /* 0x000000760a009985 */ /* 0x0009e2000c101b30 */
[C---:B------:R-:W-:Y:S01]  /*eec0*/  VIADD R17, R19.reuse, 0x68 ;  /* 0x0000006813117836 */ /* 0x040fe20000000000 */
[----:B------:R-:W-:Y:S01]  /*eed0*/  ISETP.GE.AND P1, PT, R14, UR4, PT ;  /* 0x000000040e007c0c */ /* 0x000fe2000bf26270 */
[----:B------:R-:W-:Y:S01]  /*eee0*/  VIADD R19, R19, 0x78 ;  /* 0x0000007813137836 */ /* 0x000fe20000000000 */
[----:B------:R-:W-:Y:S02]  /*eef0*/  ISETP.GE.AND P2, PT, R15, UR4, PT ;  /* 0x000000040f007c0c */ /* 0x000fe4000bf46270 */
[----:B------:R-:W-:-:S02]  /*ef00*/  ISETP.GE.AND P3, PT, R17, UR4, PT ;  /* 0x0000000411007c0c */ /* 0x000fc4000bf66270 */
[----:B0-----:R-:W-:Y:S02]  /*ef10*/  @!P5 LOP3.LUT R3, R16, 0xfffffffe, RZ, 0xc0, !PT ;  /* 0xfffffffe1003d812 */ /* 0x001fe400078ec0ff */
[----:B-1----:R-:W-:Y:S02]  /*ef20*/  @!P6 LOP3.LUT R5, R18, 0xfffffffe, RZ, 0xc0, !PT ;  /* 0xfffffffe1205e812 */ /* 0x002fe400078ec0ff */
        /* <DEDUP_REMOVED lines=8> */
[----:B--2---:R-:W-:Y:S01]  /*efb0*/  @!P0 LOP3.LUT R7, R0, 0xfffffffe, RZ, 0xc0, !PT ;  /* 0xfffffffe00078812 */ /* 0x004fe200078ec0ff */
[----:B------:R1:W-:Y:S01]  /*efc0*/  @!P6 ST.E.64 desc[UR48][R4.64], R126 ;  /* 0x0000007e0400e985 */ /* 0x0003e2000c101b30 */
[----:B---3--:R-:W-:Y:S02]  /*efd0*/  @!P1 LOP3.LUT R9, R14, 0xfffffffe, RZ, 0xc0, !PT ;  /* 0xfffffffe0e099812 */ /* 0x008fe400078ec0ff */
[----:B------:R-:W-:Y:S02]  /*efe0*/  @!P2 LOP3.LUT R15, R15, 0xfffffffe, RZ, 0xc0, !PT ;  /* 0xfffffffe0f0fa812 */ /* 0x000fe400078ec0ff */
[----:B------:R-:W-:Y:S02]  /*eff0*/  @!P3 LOP3.LUT R17, R17, 0xfffffffe, RZ, 0xc0, !PT ;  /* 0xfffffffe1111b812 */ /* 0x000fe400078ec0ff */
[----:B----4-:R-:W-:Y:S01]  /*f000*/  @!P4 LOP3.LUT R11, R20, 0xfffffffe, RZ, 0xc0, !PT ;  /* 0xfffffffe140bc812 */ /* 0x010fe200078ec0ff */
[----:B0-----:R-:W-:-:S04]  /*f010*/  @!P0 IMAD.WIDE R2, R7, 0x4, R12 ;  /* 0x0000000407028825 */ /* 0x001fc800078e020c */
[--C-:B-1----:R-:W-:Y:S01]  /*f020*/  @!P1 IMAD.WIDE R4, R9, 0x4, R12.reuse ;  /* 0x0000000409049825 */ /* 0x102fe200078e020c */
        /* <DEDUP_REMOVED lines=11> */
[----:B0-----:R-:W-:-:S05]  /*f0e0*/  LOP3.LUT R3, R19, 0xfffffffe, RZ, 0xc0, !PT ;  /* 0xfffffffe13037812 */ /* 0x001fca00078ec0ff */
[----:B------:R-:W-:-:S05]  /*f0f0*/  IMAD.WIDE R2, R3, 0x4, R12 ;  /* 0x0000000403027825 */ /* 0x000fca00078e020c */
[----:B------:R0:W-:Y:S01]  /*f100*/  ST.E.64 desc[UR48][R2.64], R150 ;  /* 0x0000009602007985 */ /* 0x0001e2000c101b30 */
[----:B------:R-:W-:Y:S05]  /*f110*/  BRA `(.L_x_1065) ;  /* 0x0000004000cc7947 */ /* 0x000fea0003800000 */
.L_x_1152:
        /* <DEDUP_REMOVED lines=8> */
[----:B-1----:R-:W-:Y:S02]  /*f1a0*/  IMAD R3, R6, UR4, RZ ;  /* 0x0000000406037c24 */ /* 0x002fe4000f8e02ff */
[----:B------:R-:W-:-:S05]  /*f1b0*/  VIADD R0, R0, 0xffffff80 ;  /* 0xffffff8000007836 */ /* 0x000fca0000000000 */
        /* <DEDUP_REMOVED lines=13> */
[----:B------:R-:W3:Y:S01]  /*f290*/  @P0 LDC R7, c[0x0][0xbec] ;  /* 0x0002fb00ff070b82 */ /* 0x000ee20000000800 */
[----:B------:R-:W-:Y:S01]  /*f2a0*/  IMAD.U32 R2, RZ, RZ, UR4 ;  /* 0x00000004ff027e24 */ /* 0x000fe2000f8e00ff */
[----:B------:R-:W-:Y:S01]  /*f2b0*/  ULDC.64 UR4, c[0x0][0xbe0] ;  /* 0x0002f80000047ab9 */ /* 0x000fe20000000a00 */
[----:B------:R-:W-:-:S05]  /*f2c0*/  IMAD.U32 R3, RZ, RZ, UR6 ;  /* 0x00000006ff037e24 */ /* 0x000fca000f8e00ff */
[----:B------:R-:W4:Y:S01]  /*f2d0*/  @P0 LDC R9, c[0x0][0xbf0] ;  /* 0x0002fc00ff090b82 */ /* 0x000f220000000800 */
[----:B0-----:R-:W-:-:S07]  /*f2e0*/  USHF.R.S32.HI UR8, URZ, 0x1f, UR7 ;  /* 0x0000001f3f087899 */ /* 0x001fce0008011407 */
[----:B------:R-:W0:Y:S01]  /*f2f0*/  S2UR UR10, SR_CTAID.Y ;  /* 0x00000000000a79c3 */ /* 0x000e220000002600 */
[C---:B-1----:R-:W-:Y:S02]  /*f300*/  IMAD R12, R10.reuse, UR8, RZ ;  /* 0x000000080a0c7c24 */ /* 0x042fe4000f8e02ff */
[----:B------:R-:W-:-:S04]  /*f310*/  IMAD.WIDE.U32 R2, R10, UR7, R2 ;  /* 0x000000070a027c25 */ /* 0x000fc8000f8e0002 */
[----:B------:R-:W-:Y:S01]  /*f320*/  IMAD R11, R11, UR7, R12 ;  /* 0x000000070b0b7c24 */ /* 0x000fe2000f8e020c */
[----:B------:R-:W0:Y:S01]  /*f330*/  LDC R8, c[0x0][0xc50] ;  /* 0x00031400ff087b82 */ /* 0x000e220000000800 */
[----:B---3--:R-:W-:-:S04]  /*f340*/  @P0 IMAD.HI.U32 R4, R0, R7, RZ ;  /* 0x0000000700040227 */ /* 0x008fc800078e00ff */
[----:B------:R-:W-:Y:S02]  /*f350*/  IMAD R7, RZ, RZ, -UR37 ;  /* 0x80000025ff077e24 */ /* 0x000fe4000f8e02ff */
[----:B------:R-:W-:Y:S01]  /*f360*/  IMAD.IADD R3, R11, 0x1, R3 ;  /* 0x000000010b037824 */ /* 0x000fe200078e0203 */
[----:B----4-:R-:W-:Y:S01]  /*f370*/  @P0 SHF.R.U32.HI R5, RZ, R9, R4 ;  /* 0x00000009ff050219 */ /* 0x010fe20000011604 */
        /* <DEDUP_REMOVED lines=15> */
[----:B------:R-:W-:-:S03]  /*f470*/  ULDC.64 UR4, c[0x0][0xba8] ;  /* 0x0002ea0000047ab9 */ /* 0x000fc60000000a00 */
[----:B------:R-:W-:Y:S01]  /*f480*/  IMAD.IADD R3, R3, 0x1, R5 ;  /* 0x0000000103037824 */ /* 0x000fe200078e0205 */
[----:B------:R-:W-:-:S04]  /*f490*/  LEA R4, P0, R2, UR4, 0x2 ;  /* 0x0000000402047c11 */ /* 0x000fc8000f8010ff */
[----:B------:R-:W-:Y:S01]  /*f4a0*/  LEA.HI.X R5, R2, UR5, R3, 0x2, P0 ;  /* 0x0000000502057c11 */ /* 0x000fe200080f1403 */
[----:B------:R-:W-:-:S05]  /*f4b0*/  IMAD.MOV.U32 R3, RZ, RZ, -0x800000 ;  /* 0xff800000ff037424 */ /* 0x000fca00078e00ff */
[----:B------:R0:W-:Y:S01]  /*f4c0*/  STG.E desc[UR48][R4.64], R3 ;  /* 0x0000000304007986 */ /* 0x0001e2000c101930 */
[----:B------:R-:W-:Y:S05]  /*f4d0*/  BRA `(.L_x_1065) ;  /* 0x0000003c00dc7947 */ /* 0x000fea0003800000 */
.L_x_1063:
        /* <DEDUP_REMOVED lines=18> */
.L_x_1155:
[----:B------:R-:W-:Y:S01]  /*f600*/  ULDC UR7, c[0x0][0xc50] ;  /* 0x0003140000077ab9 */ /* 0x000fe20000000800 */
[----:B------:R-:W-:Y:S01]  /*f610*/  UMOV UR40, UR6 ;  /* 0x0000000600287c82 */ /* 0x000fe20008000000 */
[----:B------:R-:W-:-:S11]  /*f620*/  UISETP.NE.AND UP0, UPT, UR7, 0x1, UPT ;  /* 0x000000010700788c */ /* 0x000fd6000bf05270 */
[----:B------:R-:W-:Y:S01]  /*f630*/  @UP0 ULDC UR4, c[0x0][0xc54] ;  /* 0x0003150000040ab9 */ /* 0x000fe20000000800 */
[----:B------:R-:W-:Y:S01]  /*f640*/  @UP0 ULDC UR8, c[0x0][0xc58] ;  /* 0x0003160000080ab9 */ /* 0x000fe20000000800 */
[----:B------:R-:W-:-:S04]  /*f650*/  UIMAD.WIDE.U32 UR4, UR6, UR4, URZ ;  /* 0x00000004060472a5 */ /* 0x000fc8000f8e003f */
[----:B------:R-:W-:-:S12]  /*f660*/  @UP0 USHF.R.U32.HI UR40, URZ, UR8, UR5 ;  /* 0x000000083f280299 */ /* 0x000fd80008011605 */
.L_x_1156:
[----:B------:R-:W-:Y:S01]  /*f670*/  ISETP.GE.AND P0, PT, R34, RZ, PT ;  /* 0x000000ff2200720c */ /* 0x000fe20003f06270 */
[----:B------:R-:W-:Y:S01]  /*f680*/  UIADD3 UR45, -UR40, URZ, URZ ;  /* 0x0000003f282d7290 */ /* 0x000fe2000fffe13f */
[----:B------:R-:W-:Y:S02]  /*f690*/  IMAD.MOV.U32 R8, RZ, RZ, 0x1 ;  /* 0x00000001ff087424 */ /* 0x000fe400078e00ff */
[----:B------:R-:W-:Y:S01]  /*f6a0*/  IMAD.MOV.U32 R0, RZ, RZ, RZ ;  /* 0x000000ffff007224 */ /* 0x000fe200078e00ff */
[----:B------:R-:W-:Y:S01]  /*f6b0*/  UIMAD UR45, UR7, UR45, UR6 ;  /* 0x0000002d072d72a4 */ /* 0x000fe2000f8e0206 */
[----:B------:R-:W-:-:S07]  /*f6c0*/  IMAD.MOV.U32 R9, RZ, RZ, 0x1 ;  /* 0x00000001ff097424 */ /* 0x000fce00078e00ff */
[----:B------:R-:W-:Y:S05]  /*f6d0*/  @!P0 BRA `(.L_x_1157) ;  /* 0x0000003800a88947 */ /* 0x000fea0003800000 */
[----:B------:R-:W0:Y:S01]  /*f6e0*/  LDC.64 R2, c[0x0][0xa28] ;  /* 0x00028a00ff027b82 */ /* 0x000e220000000a00 */
[----:B------:R-:W-:Y:S01]  /*f6f0*/  IMAD.MOV.U32 R31, RZ, RZ, RZ ;  /* 0x000000ffff1f7224 */ /* 0x000fe200078e00ff */
[----:B------:R-:W-:Y:S01]  /*f700*/  ULDC.64 UR4, c[0x0][0x418] ;  /* 0x0001060000047ab9 */ /* 0x000fe20000000a00 */
[----:B------:R-:W-:Y:S01]  /*f710*/  ULDC UR6, c[0x0][0x448] ;  /* 0x0001120000067ab9 */ /* 0x000fe20000000800 */
[----:B------:R-:W-:Y:S01]  /*f720*/  ULDC UR10, c[0x0][0x2f0] ;  /* 0x0000bc00000a7ab9 */ /* 0x000fe20000000800 */
[----:B------:R-:W-:Y:S01]  /*f730*/  ULDC UR11, c[0x0][0x288] ;  /* 0x0000a200000b7ab9 */ /* 0x000fe20000000800 */
[----:B0-----:R-:W-:-:S04]  /*f740*/  ISETP.NE.U32.AND P0, PT, R2, RZ, PT ;  /* 0x000000ff0200720c */ /* 0x001fc80003f05070 */
[----:B------:R-:W-:-:S13]  /*f750*/  ISETP.NE.AND.EX P0, PT, R3, RZ, PT, P0 ;  /* 0x000000ff0300720c */ /* 0x000fda0003f05300 */
[----:B------:R-:W0:Y:S02]  /*f760*/  @P0 LDC.64 R2, c[0x0][0xa28] ;  /* 0x00028a00ff020b82 */ /* 0x000e240000000a00 */
[----:B0-----:R-:W-:-:S05]  /*f770*/  @P0 IMAD.WIDE R2, R34, 0x4, R2 ;  /* 0x0000000422020825 */ /* 0x001fca00078e0202 */
[----:B------:R0:W5:Y:S01]  /*f780*/  @P0 LDG.E R31, desc[UR48][R2.64] ;  /* 0x00000030021f0981 */ /* 0x000162000c1e1900 */
[----:B------:R-:W1:Y:S01]  /*f790*/  S2UR UR41, SR_CTAID.X ;  /* 0x00000000002979c3 */ /* 0x000e620000002500 */
[----:B------:R-:W-:Y:S02]  /*f7a0*/  UISETP.NE.U32.AND UP0, UPT, UR4, URZ, UPT ;  /* 0x0000003f0400728c */ /* 0x000fe4000bf05070 */
[----:B------:R-:W-:Y:S02]  /*f7b0*/  UISETP.NE.AND UP1, UPT, UR6, 0x1, UPT ;  /* 0x000000010600788c */ /* 0x000fe4000bf25270 */
[----:B------:R-:W-:Y:S01]  /*f7c0*/  UISETP.NE.AND.EX UP0, UPT, UR5, URZ, UPT, UP0 ;  /* 0x0000003f0500728c */ /* 0x000fe2000bf05300 */
[----:B------:R-:W-:Y:S02]  /*f7d0*/  ULDC UR6, c[0x0][0x424] ;  /* 0x0001090000067ab9 */ /* 0x000fe40000000800 */
[----:B------:R-:W-:Y:S01]  /*f7e0*/  ULDC.64 UR4, c[0x0][0x9e0] ;  /* 0x0002780000047ab9 */ /* 0x000fe20000000a00 */
[----:B------:R-:W-:-:S02]  /*f7f0*/  USEL UR9, UR6, 0x1, UP0 ;  /* 0x0000000106097887 */ /* 0x000fc40008000000 */
[----:B------:R-:W-:Y:S02]  /*f800*/  UISETP.GE.AND UP0, UPT, UR5, 0x1, UPT ;  /* 0x000000010500788c */ /* 0x000fe4000bf06270 */
[----:B------:R-:W-:Y:S01]  /*f810*/  UIMAD UR50, UR9, UR10, URZ ;  /* 0x0000000a093272a4 */ /* 0x000fe2000f8e023f */
[----:B------:R-:W-:Y:S01]  /*f820*/  @UP1 ULDC UR7, c[0x0][0x44c] ;  /* 0x0001130000071ab9 */ /* 0x000fe20000000800 */
[----:B------:R-:W-:Y:S02]  /*f830*/  UIMAD UR9, UR9, UR10, 0x7f ;  /* 0x0000007f090974a4 */ /* 0x000fe4000f8e020a */
[----:B------:R-:W-:Y:S01]  /*f840*/  PLOP3.LUT P1, PT, PT, PT, UP0, 0x80, 0x0 ;  /* 0x000000000000781c */ /* 0x000fe20003f2f008 */
[----:B------:R-:W-:Y:S01]  /*f850*/  @UP1 ULDC UR12, c[0x0][0x450] ;  /* 0x00011400000c1ab9 */ /* 0x000fe20000000800 */
[----:B------:R-:W-:Y:S02]  /*f860*/  UP2UR UR51, UPR, URZ, 0x2 ;  /* 0x000000023f337883 */ /* 0x000fe40008000000 */
[----:B-1----:R-:W-:-:S04]  /*f870*/  USHF.L.U32 UR41, UR41, 0x7, URZ ;  /* 0x0000000729297899 */ /* 0x002fc8000800063f */
[----:B------:R-:W-:-:S04]  /*f880*/  UIADD3 UR8, UR41, 0x7f, URZ ;  /* 0x0000007f29087890 */ /* 0x000fc8000fffe03f */
[----:B------:R-:W-:Y:S02]  /*f890*/  UIMAD.WIDE.U32 UR6, UR8, UR7, URZ ;  /* 0x00000007080672a5 */ /* 0x000fe4000f8e003f */
[----:B------:R-:W-:Y:S02]  /*f8a0*/  UIADD3 UR6, UR50, 0x1, -UR11 ;  /* 0x0000000132067890 */ /* 0x000fe4000fffe80b */
[----:B------:R-:W-:Y:S02]  /*f8b0*/  @UP1 USHF.R.U32.HI UR8, URZ, UR12, UR7 ;  /* 0x0000000c3f081299 */ /* 0x000fe40008011607 */
[----:B------:R-:W-:Y:S02]  /*f8c0*/  USHF.R.S32.HI UR7, URZ, 0x1f, UR9 ;  /* 0x0000001f3f077899 */ /* 0x000fe40008011409 */
[----:B------:R-:W-:Y:S02]  /*f8d0*/  UIADD3 UR6, UR6, UR8, URZ ;  /* 0x0000000806067290 */ /* 0x000fe4000fffe03f */
[----:B------:R-:W-:-:S02]  /*f8e0*/  ULEA.HI UR7, UR7, UR9, URZ, 0x7 ;  /* 0x0000000907077291 */ /* 0x000fc4000f8f383f */
[----:B------:R-:W-:Y:S02]  /*f8f0*/  UIADD3 UR4, UR6, UR4, URZ ;  /* 0x0000000406047290 */ /* 0x000fe4000fffe03f */
[----:B------:R-:W-:Y:S01]  /*f900*/  USHF.R.S32.HI UR42, URZ, 0x7, UR7 ;  /* 0x000000073f2a7899 */ /* 0x000fe20008011407 */
[----:B0-----:R-:W-:Y:S11]  /*f910*/  @!P1 BRA `(.L_x_1158) ;  /* 0x0000000000449947 */ /* 0x001ff60003800000 */
        /* <DEDUP_REMOVED lines=10> */
.L_x_1159:
[----:B------:R-:W-:-:S11]  /*f9c0*/  UISETP.NE.AND UP0, UPT, UR5, 0x1, UPT ;  /* 0x000000010500788c */ /* 0x000fd6000bf05270 */
[----:B------:R-:W-:Y:S02]  /*f9d0*/  @UP0 ULDC.64 UR12, c[0x0][0x9e8] ;  /* 0x00027a00000c0ab9 */ /* 0x000fe40000000a00 */
[----:B------:R-:W-:-:S04]  /*f9e0*/  UIMAD.WIDE.U32 UR6, UR8, UR12, URZ ;  /* 0x0000000c080672a5 */ /* 0x000fc8000f8e003f */
[----:B------:R-:W-:-:S12]  /*f9f0*/  @UP0 USHF.R.U32.HI UR8, URZ, UR13, UR7 ;  /* 0x0000000d3f080299 */ /* 0x000fd80008011607 */
.L_x_1160:
[----:B------:R-:W-:-:S04]  /*fa00*/  UIMAD UR8, UR8, UR5, UR5 ;  /* 0x00000005080872a4 */ /* 0x000fc8000f8e0205 */
[----:B------:R-:W-:-:S04]  /*fa10*/  UISETP.LT.AND UP0, UPT, UR4, UR8, UPT ;  /* 0x000000080400728c */ /* 0x000fc8000bf01270 */
[----:B------:R-:W-:-:S12]  /*fa20*/  USEL UR4, UR4, UR8, UP0 ;  /* 0x0000000804047287 */ /* 0x000fd80008000000 */
.L_x_1158:
[----:B------:R-:W-:Y:S02]  /*fa30*/  UISETP.NE.AND UP0, UPT, UR51, URZ, UPT ;  /* 0x0000003f3300728c */ /* 0x000fe4000bf05270 */
[----:B------:R-:W-:-:S04]  /*fa40*/  UIADD3 UR4, UR4, 0x7f, URZ ;  /* 0x0000007f04047890 */ /* 0x000fc8000fffe03f */
[----:B------:R-:W-:-:S04]  /*fa50*/  USHF.R.S32.HI UR8, URZ, 0x1f, UR4 ;  /* 0x0000001f3f087899 */ /* 0x000fc80008011404 */
[----:B------:R-:W-:Y:S01]  /*fa60*/  ULEA.HI UR8, UR8, UR4, URZ, 0x7 ;  /* 0x0000000408087291 */ /* 0x000fe2000f8f383f */
[----:B------:R-:W-:Y:S01]  /*fa70*/  @UP0 ULDC UR6, c[0x0][0x44c] ;  /* 0x0001130000060ab9 */ /* 0x000fe20000000800 */
[----:B------:R-:W-:Y:S01]  /*fa80*/  @UP0 ULDC UR9, c[0x0][0x450] ;  /* 0x0001140000090ab9 */ /* 0x000fe20000000800 */
[----:B------:R-:W-:Y:S02]  /*fa90*/  UIMAD.WIDE.U32 UR6, UR41, UR6, URZ ;  /* 0x00000006290672a5 */ /* 0x000fe4000f8e003f */
[----:B------:R-:W-:Y:S01]  /*faa0*/  UMOV UR4, UR41 ;  /* 0x0000002900047c82 */ /* 0x000fe20008000000 */
[----:B------:R-:W-:Y:S02]  /*fab0*/  USHF.R.S32.HI UR43, URZ, 0x7, UR8 ;  /* 0x000000073f2b7899 */ /* 0x000fe40008011408 */
[----:B------:R-:W-:Y:S02]  /*fac0*/  @UP0 USHF.R.U32.HI UR4, URZ, UR9, UR7 ;  /* 0x000000093f040299 */ /* 0x000fe40008011607 */
[----:B------:R-:W-:-:S02]  /*fad0*/  UISETP.LT.AND UP0, UPT, UR42, UR43, UPT ;  /* 0x0000002b2a00728c */ /* 0x000fc4000bf01270 */
[----:B------:R-:W-:Y:S01]  /*fae0*/  UIADD3 UR4, UR4, -UR11, UR50 ;  /* 0x8000000b04047290 */ /* 0x000fe2000fffe032 */
[----:B------:R-:W-:Y:S01]  /*faf0*/  ULDC UR8, c[0x0][0x9dc] ;  /* 0x0002770000087ab9 */ /* 0x000fe20000000800 */
[----:B------:R-:W-:Y:S02]  /*fb00*/  USEL UR12, UR42, UR43, UP0 ;  /* 0x0000002b2a0c7287 */ /* 0x000fe40008000000 */
[----:B------:R-:W-:Y:S01]  /*fb10*/  UIADD3 UR8, UR4, -UR8, URZ ;  /* 0x8000000804087290 */ /* 0x000fe2000fffe03f */
[----:B------:R-:W-:Y:S11]  /*fb20*/  @!P1 BRA `(.L_x_1161) ;  /* 0x0000000000449947 */ /* 0x000ff60003800000 */
        /* <DEDUP_REMOVED lines=10> */
.L_x_1162:
[----:B------:R-:W-:-:S11]  /*fbd0*/  UISETP.NE.AND UP0, UPT, UR5, 0x1, UPT ;  /* 0x000000010500788c */ /* 0x000fd6000bf05270 */
[----:B------:R-:W-:Y:S02]  /*fbe0*/  @UP0 ULDC.64 UR10, c[0x0][0x9e8] ;  /* 0x00027a00000a0ab9 */ /* 0x000fe40000000a00 */
[----:B------:R-:W-:-:S04]  /*fbf0*/  UIMAD.WIDE.U32 UR6, UR4, UR10, URZ ;  /* 0x0000000a040672a5 */ /* 0x000fc8000f8e003f */
[----:B------:R-:W-:-:S12]  /*fc00*/  @UP0 USHF.R.U32.HI UR4, URZ, UR11, UR7 ;  /* 0x0000000b3f040299 */ /* 0x000fd80008011607 */
.L_x_1163:
[----:B------:R-:W-:-:S04]  /*fc10*/  UIMAD UR4, UR4, UR5, URZ ;  /* 0x00000005040472a4 */ /* 0x000fc8000f8e023f */
[----:B------:R-:W-:-:S04]  /*fc20*/  UISETP.LT.AND UP0, UPT, UR8, UR4, UPT ;  /* 0x000000040800728c */ /* 0x000fc8000bf01270 */
[----:B------:R-:W-:-:S12]  /*fc30*/  USEL UR8, UR8, UR4, !UP0 ;  /* 0x0000000408087287 */ /* 0x000fd8000c000000 */
.L_x_1161:
[----:B------:R-:W-:Y:S02]  /*fc40*/  USHF.R.S32.HI UR4, URZ, 0x1f, UR8 ;  /* 0x0000001f3f047899 */ /* 0x000fe40008011408 */
[----:B------:R-:W-:Y:S02]  /*fc50*/  USHF.R.U32.HI UR9, URZ, 0x10, UR45 ;  /* 0x000000103f097899 */ /* 0x000fe4000801162d */
[----:B------:R-:W-:Y:S02]  /*fc60*/  ULEA.HI UR4, UR4, UR8, URZ, 0x7 ;  /* 0x0000000804047291 */ /* 0x000fe4000f8f383f */
[----:B------:R-:W-:Y:S02]  /*fc70*/  ULOP3.LUT UR45, UR45, 0xffff, URZ, 0xc0, !UPT ;  /* 0x0000ffff2d2d7892 */ /* 0x000fe4000f8ec03f */
[----:B------:R-:W-:Y:S01]  /*fc80*/  USHF.R.S32.HI UR4, URZ, 0x7, UR4 ;  /* 0x000000073f047899 */ /* 0x000fe20008011404 */
[----:B------:R-:W-:-:S03]  /*fc90*/  UMOV UR37, URZ ;  /* 0x0000003f00257c82 */ /* 0x000fc60008000000 */
[----:B------:R-:W-:-:S04]  /*fca0*/  UISETP.LT.AND UP0, UPT, URZ, UR4, UPT ;  /* 0x000000043f00728c */ /* 0x000fc8000bf01270 */
[----:B------:R-:W-:Y:S02]  /*fcb0*/  USEL UR44, URZ, UR4, !UP0 ;  /* 0x000000043f2c7287 */ /* 0x000fe4000c000000 */
[----:B------:R-:W-:Y:S02]  /*fcc0*/  UISETP.NE.AND UP0, UPT, UR9, URZ, UPT ;  /* 0x0000003f0900728c */ /* 0x000fe4000bf05270 */
[----:B------:R-:W-:-:S06]  /*fcd0*/  UISETP.GT.AND UP1, UPT, UR12, UR44, UPT ;  /* 0x0000002c0c00728c */ /* 0x000fcc000bf24270 */
[----:B------:R-:W-:-:S03]  /*fce0*/  PLOP3.LUT P0, PT, PT, PT, UP1, 0x80, 0x0 ;  /* 0x000000000000781c */ /* 0x000fc60003f0f018 */
[----:B------:R-:W-:-:S10]  /*fcf0*/  @!UP0 ULDC UR9, c[0x0][0x9f0] ;  /* 0x00027c0000098ab9 */ /* 0x000fd40000000800 */
[----:B------:R-:W-:Y:S05]  /*fd00*/  @!P0 BRA `(.L_x_1164) ;  /* 0x00000000007c8947 */ /* 0x000fea0003800000 */
[----:B------:R-:W-:Y:S01]  /*fd10*/  IABS R0, UR9 ;  /* 0x0000000900007c13 */ /* 0x000fe20008000000 */
[----:B------:R-:W-:Y:S02]  /*fd20*/  UIADD3 UR4, UR9, -0x1, UR12 ;  /* 0xffffffff09047890 */ /* 0x000fe4000fffe00c */
[----:B------:R-:W-:Y:S02]  /*fd30*/  IABS R4, UR9 ;  /* 0x0000000900047c13 */ /* 0x000fe40008000000 */
[----:B------:R-:W-:Y:S01]  /*fd40*/  R2UR UR10, R0 ;  /* 0x00000000000a72ca */ /* 0x000fe200000e0000 */
[----:B------:R-:W-:-:S03]  /*fd50*/  UIADD3 UR6, -UR44, UR4, URZ ;  /* 0x000000042c067290 */ /* 0x000fc6000fffe13f */
[----:B------:R-:W-:-:S03]  /*fd60*/  UMOV UR4, URZ ;  /* 0x0000003f00047c82 */ /* 0x000fc60008000000 */
[----:B------:R-:W-:Y:S01]  /*fd70*/  IABS R3, UR6 ;  /* 0x0000000600037c13 */ /* 0x000fe20008000000 */
[----:B------:R-:W-:-:S03]  /*fd80*/  ULOP3.LUT UR6, UR6, UR9, URZ, 0x3c, !UPT ;  /* 0x0000000906067292 */ /* 0x000fc6000f8e3c3f */
[----:B------:R-:W-:Y:S02]  /*fd90*/  R2UR UR8, R3 ;  /* 0x00000000030872ca */ /* 0x000fe400000e0000 */
        /* <DEDUP_REMOVED lines=22> */
.L_x_1164:
[----:B------:R-:W-:Y:S02]  /*ff00*/  UIMAD UR52, UR45, UR37, UR44 ;  /* 0x000000252d3472a4 */ /* 0x000fe4000f8e022c */
[----:B------:R-:W-:Y:S02]  /*ff10*/  IMAD.U32 R3, RZ, RZ, UR37 ;  /* 0x00000025ff037e24 */ /* 0x000fe4000f8e00ff */
[----:B------:R-:W-:Y:S02]  /*ff20*/  IMAD.MOV.U32 R0, RZ, RZ, RZ ;  /* 0x000000ffff007224 */ /* 0x000fe400078e00ff */
[----:B------:R-:W-:Y:S02]  /*ff30*/  IMAD.MOV.U32 R8, RZ, RZ, 0x1 ;  /* 0x00000001ff087424 */ /* 0x000fe400078e00ff */
[----:B------:R-:W-:Y:S02]  /*ff40*/  IMAD.U32 R32, RZ, RZ, UR52 ;  /* 0x00000034ff207e24 */ /* 0x000fe4000f8e00ff */
[----:B------:R-:W-:-:S03]  /*ff50*/  IMAD.MOV.U32 R9, RZ, RZ, 0x1 ;  /* 0x00000001ff097424 */ /* 0x000fc600078e00ff */
[----:B------:R-:W-:-:S04]  /*ff60*/  VIADDMNMX R32, R32, R3, UR12, PT ;  /* 0x0000000c20207e46 */ /* 0x000fc8000b800103 */
[----:B------:R-:W-:-:S13]  /*ff70*/  ISETP.GT.AND P0, PT, R32, UR52, PT ;  /* 0x0000003420007c0c */ /* 0x000fda000bf04270 */
        /* <DEDUP_REMOVED lines=11> */
[----:B------:R-:W-:Y:S02]  /*10030*/  IMAD.U32 R4, RZ, RZ, UR4 ;  /* 0x00000004ff047e24 */ /* 0x000fe4000f8e00ff */
[----:B------:R-:W-:Y:S01]  /*10040*/  IMAD.U32 R5, RZ, RZ, UR5 ;  /* 0x00000005ff057e24 */ /* 0x000fe2000f8e00ff */
[----:B------:R-:W0:Y:S01]  /*10050*/  LDC.64 R2, c[0x4][R2] ;  /* 0x0100000002027b82 */ /* 0x000e220000000a00 */
[----:B------:R-:W-:Y:S01]  /*10060*/  ULDC.64 UR4, c[0x4][0x8] ;  /* 0x0100020000047ab9 */ /* 0x000fe20000000a00 */
[----:B------:R-:W-:Y:S02]  /*10070*/  IMAD.U32 R6, RZ, RZ, UR6 ;  /* 0x00000006ff067e24 */ /* 0x000fe4000f8e00ff */
[----:B------:R-:W-:-:S02]  /*10080*/  IMAD.U32 R7, RZ, RZ, UR7 ;  /* 0x00000007ff077e24 */ /* 0x000fc4000f8e00ff */
[----:B------:R-:W-:Y:S02]  /*10090*/  IMAD.U32 R10, RZ, RZ, UR4 ;  /* 0x00000004ff0a7e24 */ /* 0x000fe4000f8e00ff */
[----:B------:R-:W-:Y:S02]  /*100a0*/  IMAD.U32 R11, RZ, RZ, UR5 ;  /* 0x00000005ff0b7e24 */ /* 0x000fe4000f8e00ff */
[----:B------:R-:W-:Y:S02]  /*100b0*/  IMAD.MOV.U32 R8, RZ, RZ, 0x70 ;  /* 0x00000070ff087424 */ /* 0x000fe400078e00ff */
[----:B------:R-:W-:Y:S02]  /*100c0*/  IMAD.MOV.U32 R12, RZ, RZ, 0x1 ;  /* 0x00000001ff0c7424 */ /* 0x000fe400078e00ff */
[----:B------:R-:W-:-:S07]  /*100d0*/  IMAD.MOV.U32 R13, RZ, RZ, RZ ;  /* 0x000000ffff0d7224 */ /* 0x000fce00078e00ff */
[----:B------:R-:W-:-:S07]  /*100e0*/  LEPC R20, `(.L_x_1165) ;  /* 0x000000001014794e */ /* 0x000fce0000000000 */
[----:B0----5:R-:W-:Y:S05]  /*100f0*/  CALL.ABS.NOINC R2 ;  /* 0x0000000002007343 */ /* 0x021fea0003c00000 */
.L_x_1165:
        /* <DEDUP_REMOVED lines=19> */
[----:B-1---5:R-:W-:Y:S05]  /*10230*/  CALL.ABS.NOINC R2 ;  /* 0x0000000002007343 */ /* 0x022fea0003c00000 */
.L_x_1167:
[----:B------:R0:W1:Y:S01]  /*10240*/  LDC.64 R2, c[0x4][R16] ;  /* 0x0100000010027b82 */ /* 0x0000620000000a00 */
[----:B------:R-:W-:Y:S01]  /*10250*/  ULDC.64 UR4, c[0x4][0x80] ;  /* 0x0100200000047ab9 */ /* 0x000fe20000000a00 */
[----:B------:R-:W-:Y:S01]  /*10260*/  ULDC.64 UR6, c[0x4][0x88] ;  /* 0x0100220000067ab9 */ /* 0x000fe20000000a00 */
[----:B------:R-:W-:Y:S02]  /*10270*/  IMAD.U32 R4, RZ, RZ, UR4 ;  /* 0x00000004ff047e24 */ /* 0x000fe4000f8e00ff */
        /* <DEDUP_REMOVED lines=11> */
.L_x_1166:
[----:B------:R-:W0:Y:S01]  /*10330*/  LDC.64 R2, c[0x0][0x9f8] ;  /* 0x00027e00ff027b82 */ /* 0x000e220000000a00 */
[----:B------:R-:W-:-:S07]  /*10340*/  IMAD.MOV.U32 R30, RZ, RZ, R34 ;  /* 0x000000ffff1e7224 */ /* 0x000fce00078e0022 */
[----:B------:R-:W1:Y:S01]  /*10350*/  LDC R29, c[0x0][0x430] ;  /* 0x00010c00ff1d7b82 */ /* 0x000e620000000800 */
[C---:B------:R-:W-:Y:S01]  /*10360*/  LOP3.LUT R0, R19.reuse, 0x7f, RZ, 0xc0, !PT ;  /* 0x0000007f13007812 */ /* 0x040fe200078ec0ff */
[----:B------:R-:W-:Y:S02]  /*10370*/  IMAD.SHL.U32 R33, R19, 0x10, RZ ;  /* 0x0000001013217824 */ /* 0x000fe400078e00ff */
[----:B------:R-:W-:Y:S01]  /*10380*/  VIADD R22, R32, 0xffffffff ;  /* 0xffffffff20167836 */ /* 0x000fe20000000000 */
[----:B------:R-:W-:Y:S01]  /*10390*/  LOP3.LUT R23, R23, 0xfffffff7, RZ, 0xc0, !PT ;  /* 0xfffffff717177812 */ /* 0x000fe200078ec0ff */
[----:B------:R-:W-:Y:S01]  /*103a0*/  ULDC UR4, c[0x0][0x2f4] ;  /* 0x0000bd0000047ab9 */ /* 0x000fe20000000800 */
[----:B0-----:R-:W-:-:S04]  /*103b0*/  ISETP.NE.U32.AND P0, PT, R2, RZ, PT ;  /* 0x000000ff0200720c */ /* 0x001fc80003f05070 */
[----:B------:R-:W-:-:S13]  /*103c0*/  ISETP.NE.AND.EX P0, PT, R3, RZ, PT, P0 ;  /* 0x000000ff0300720c */ /* 0x000fda0003f05300 */
[----:B------:R-:W0:Y:S02]  /*103d0*/  @P0 LDC.64 R2, c[0x0][0x9f8] ;  /* 0x00027e00ff020b82 */ /* 0x000e240000000a00 */
[----:B0-----:R-:W-:-:S05]  /*103e0*/  @P0 IMAD.WIDE R2, R34, 0x4, R2 ;  /* 0x0000000422020825 */ /* 0x001fca00078e0202 */
[----:B------:R0:W2:Y:S01]  /*103f0*/  @P0 LDG.E R30, desc[UR48][R2.64] ;  /* 0x00000030021e0981 */ /* 0x0000a2000c1e1900 */
[----:B------:R-:W-:Y:S02]  /*10400*/  SHF.R.U32.HI R28, RZ, 0x3, R0 ;  /* 0x00000003ff1c7819 */ /* 0x000fe40000011600 */
[----:B------:R-:W-:Y:S02]  /*10410*/  LOP3.LUT R33, R33, 0x70, RZ, 0xc0, !PT ;  /* 0x0000007021217812 */ /* 0x000fe400078ec0ff */
[----:B-1----:R-:W-:Y:S01]  /*10420*/  ISETP.NE.AND P1, PT, R29, 0x1, PT ;  /* 0x000000011d00780c */ /* 0x002fe20003f25270 */
[----:B------:R-:W-:-:S04]  /*10430*/  IMAD R4, R22, 0x80, R28 ;  /* 0x0000008016047824 */ /* 0x000fc800078e021c */
[----:B------:R-:W-:-:S05]  /*10440*/  IMAD.IADD R8, R33, 0x1, R4 ;  /* 0x0000000121087824 */ /* 0x000fca00078e0204 */
        /* <DEDUP_REMOVED lines=18> */
[----:B------:R-:W-:-:S04]  /*10570*/  @!P0 IMAD.WIDE.U32 R4, R30, R4, R2 ;  /* 0x000000041e048225 */ /* 0x000fc800078e0002 */
[----:B------:R-:W-:Y:S01]  /*10580*/  @!P0 IMAD.IADD R3, R5, 0x1, R11 ;  /* 0x0000000105038824 */ /* 0x000fe200078e020b */
[----:B----4-:R-:W-:Y:S01]  /*10590*/  @!P0 LEA R2, P1, R4, R6, 0x2 ;  /* 0x0000000604028211 */ /* 0x010fe200078210ff */
[----:B------:R-:W-:-:S03]  /*105a0*/  IMAD.SHL.U32 R6, R19, 0x8, RZ ;  /* 0x0000000813067824 */ /* 0x000fc600078e00ff */
        /* <DEDUP_REMOVED lines=10> */
.L_x_1210:
[----:B------:R-:W-:Y:S01]  /*10650*/  ULOP3.LUT UR4, UR36, 0x2, URZ, 0xfc, !UPT ;  /* 0x0000000224047892 */ /* 0x000fe2000f8efc3f */
[----:B------:R-:W-:Y:S01]  /*10660*/  IMAD.U32 R24, RZ, RZ, UR40 ;  /* 0x00000028ff187e24 */ /* 0x000fe2000f8e00ff */
[----:B------:R-:W-:Y:S01]  /*10670*/  LOP3.LUT R23, R23, 0xfffffffb, RZ, 0xc0, !PT ;  /* 0xfffffffb17177812 */ /* 0x000fe200078ec0ff */
[----:B------:R-:W-:-:S03]  /*10680*/  IMAD.MOV R4, RZ, RZ, -R9 ;  /* 0x000000ffff047224 */ /* 0x000fc600078e0a09 */
[----:B------:R-:W-:Y:S01]  /*10690*/  IMAD.U32 R18, RZ, RZ, UR4 ;  /* 0x00000004ff127e24 */ /* 0x000fe2000f8e00ff */
[----:B------:R-:W-:Y:S01]  /*106a0*/  SHF.R.S32.HI R24, RZ, 0x1f, R24 ;  /* 0x0000001fff187819 */ /* 0x000fe20000011418 */
[----:B------:R-:W-:-:S03]  /*106b0*/  IMAD R4, R29, R4, R8 ;  /* 0x000000041d047224 */ /* 0x000fc600078e0208 */
[----:B------:R-:W-:-:S13]  /*106c0*/  ISETP.NE.AND P0, PT, R18, 0x3, PT ;  /* 0x000000031200780c */ /* 0x000fda0003f05270 */
[----:B------:R-:W-:Y:S01]  /*106d0*/  @P0 LOP3.LUT R23, R23, 0x4, RZ, 0xfc, !PT ;  /* 0x0000000417170812 */ /* 0x000fe200078efcff */
[----:B------:R-:W-:Y:S06]  /*106e0*/  @!P0 BRA `(.L_x_1169) ;  /* 0x0000000000048947 */ /* 0x000fec0003800000 */
[----:B------:R-:W-:Y:S01]  /*106f0*/  BPT.TRAP 0x1 ;  /* 0x000000040000795c */ /* 0x000fe20000300000 */
.L_x_1169:
        /* <DEDUP_REMOVED lines=15> */
[----:B------:R-:W-:Y:S02]  /*107f0*/  ULDC.64 UR4, c[0x0][0x330] ;  /* 0x0000cc0000047ab9 */ /* 0x000fe40000000a00 */
[----:B------:R-:W-:Y:S02]  /*10800*/  IMAD.IADD R3, R3, 0x1, R11 ;  /* 0x0000000103037824 */ /* 0x000fe400078e020b */
        /* <DEDUP_REMOVED lines=9> */
.L_x_1211:
        /* <DEDUP_REMOVED lines=19> */
[----:B------:R-:W-:Y:S02]  /*109d0*/  IMAD.IADD R5, R5, 0x1, R9 ;  /* 0x0000000105057824 */ /* 0x000fe400078e0209 */
[----:B------:R-:W-:Y:S01]  /*109e0*/  IMAD R3, R22, R3, UR50 ;  /* 0x0000003216037e24 */ /* 0x000fe2000f8e0203 */
[----:B------:R-:W-:Y:S02]  /*109f0*/  UIMAD UR4, UR40, UR5, UR4 ;  /* 0x00000005280472a4 */ /* 0x000fe4000f8e0204 */
[----:B------:R-:W-:Y:S01]  /*10a00*/  IMAD.WIDE.U32 R4, R7, UR40, R4 ;  /* 0x0000002807047c25 */ /* 0x000fe2000f8e0004 */
[----:B------:R-:W-:-:S03]  /*10a10*/  ULDC.64 UR6, c[0x0][0x2e8] ;  /* 0x0000ba0000067ab9 */ /* 0x000fc60000000a00 */
[----:B------:R-:W-:Y:S02]  /*10a20*/  IMAD.IADD R6, R3, 0x1, -R28 ;  /* 0x0000000103067824 */ /* 0x000fe400078e0a1c */
[----:B------:R-:W-:Y:S01]  /*10a30*/  IMAD.SHL.U32 R19, R0, 0x8, RZ ;  /* 0x0000000800137824 */ /* 0x000fe200078e00ff */
[----:B------:R-:W-:Y:S01]  /*10a40*/  LEA R0, P1, R4, UR6, 0x1 ;  /* 0x0000000604007c11 */ /* 0x000fe2000f8208ff */
[----:B------:R-:W-:Y:S01]  /*10a50*/  VIADD R3, R5, UR4 ;  /* 0x0000000405037c36 */ /* 0x000fe20008000000 */
[----:B------:R-:W-:Y:S01]  /*10a60*/  UMOV UR4, 0xffffffff ;  /* 0xffffffff00047882 */ /* 0x000fe20000000000 */
[----:B------:R-:W-:Y:S02]  /*10a70*/  ISETP.GE.AND P0, PT, R6, 0x1, PT ;  /* 0x000000010600780c */ /* 0x000fe40003f06270 */
[----:B------:R-:W-:Y:S02]  /*10a80*/  LOP3.LUT R19, R8, 0x200, R19, 0xf8, !PT ;  /* 0x0000020008137812 */ /* 0x000fe400078ef813 */
[----:B------:R-:W-:Y:S01]  /*10a90*/  LEA.HI.X R3, R4, UR7, R3, 0x1, P1 ;  /* 0x0000000704037c11 */ /* 0x000fe200088f0c03 */
[----:B------:R-:W-:Y:S08]  /*10aa0*/  BRA.DIV UR4, `(.L_x_1171) ;  /* 0x0000002e04807947 */ /* 0x000ff0000b800000 */
[----:B------:R-:W-:Y:S01]  /*10ab0*/  SHFL.IDX PT, R5, R3, RZ, 0x181f ;  /* 0x00181fff03057589 */ /* 0x000fe200000e0000 */
[----:B------:R-:W-:Y:S02]  /*10ac0*/  @P0 LEA R9, R19, UR46, 0x1 ;  /* 0x0000002e13090c11 */ /* 0x000fe4000f8e08ff */
[----:B------:R-:W-:Y:S01]  /*10ad0*/  ISETP.GE.AND P1, PT, R6, 0x21, PT ;  /* 0x000000210600780c */ /* 0x000fe20003f26270 */
[----:B------:R-:W0:Y:S04]  /*10ae0*/  SHFL.IDX PT, R4, R0, RZ, 0x181f ;  /* 0x00181fff00047589 */ /* 0x000e2800000e0000 */
[----:B------:R-:W-:Y:S04]  /*10af0*/  SHFL.IDX PT, R8, R3, 0x1, 0x181f ;  /* 0x00381f0003087f89 */ /* 0x000fe800000e0000 */
[----:B------:R-:W1:Y:S04]  /*10b00*/  SHFL.IDX PT, R14, R0, 0x1, 0x181f ;  /* 0x00381f00000e7f89 */ /* 0x000e6800000e0000 */
[----:B------:R-:W-:Y:S04]  /*10b10*/  SHFL.IDX PT, R10, R3, 0x2, 0x181f ;  /* 0x00581f00030a7f89 */ /* 0x000fe800000e0000 */
[----:B------:R-:W2:Y:S04]  /*10b20*/  SHFL.IDX PT, R35, R0, 0x2, 0x181f ;  /* 0x00581f0000237f89 */ /* 0x000ea800000e0000 */
        /* <DEDUP_REMOVED lines=8> */
[----:B------:R-:W-:Y:S01]  /*10bb0*/  @P0 LEA R37, R19, UR46, 0x1 ;  /* 0x0000002e13250c11 */ /* 0x000fe2000f8e08ff */
[----:B------:R-:W1:Y:S01]  /*10bc0*/  SHFL.IDX PT, R14, R0, 0x4, 0x181f ;  /* 0x00981f00000e7f89 */ /* 0x000e6200000e0000 */
[----:B------:R-:W-:-:S04]  /*10bd0*/  @P0 IMAD.WIDE.U32 R20, R26, 0x2, R4 ;  /* 0x000000021a140825 */ /* 0x000fc800078e0004 */
[----:B--2---:R-:W-:Y:S01]  /*10be0*/  IMAD.MOV.U32 R4, RZ, RZ, R35 ;  /* 0x000000ffff047224 */ /* 0x004fe200078e0023 */
[----:B------:R-:W-:Y:S01]  /*10bf0*/  @P0 LDGSTS.E.BYPASS.LTC128B.128 [R37+0x18c00], desc[UR48][R20.64], !P3 ;  /* 0x18c0000014250fae */ /* 0x000fe2000d901d70 */
[----:B------:R-:W-:-:S03]  /*10c00*/  IMAD.MOV.U32 R5, RZ, RZ, R10 ;  /* 0x000000ffff057224 */ /* 0x000fc600078e000a */
[----:B------:R-:W-:Y:S01]  /*10c10*/  @P0 LDGSTS.E.BYPASS.LTC128B.128 [R37+0x1cc00], desc[UR48][R20.64+0x80], !P2 ;  /* 0x1cc0008014250fae */ /* 0x000fe2000d101d70 */
[----:B------:R-:W-:Y:S01]  /*10c20*/  ISETP.GE.AND P0, PT, R6, 0x31, PT ;  /* 0x000000310600780c */ /* 0x000fe20003f06270 */
[----:B------:R-:W-:Y:S01]  /*10c30*/  @P1 IMAD.WIDE.U32 R8, R26, 0x2, R4 ;  /* 0x000000021a081825 */ /* 0x000fe200078e0004 */
[----:B------:R-:W-:Y:S01]  /*10c40*/  @P1 LEA R5, R19, UR46, 0x1 ;  /* 0x0000002e13051c11 */ /* 0x000fe2000f8e08ff */
[----:B------:R-:W2:Y:S02]  /*10c50*/  SHFL.IDX PT, R10, R3, 0x4, 0x181f ;  /* 0x00981f00030a7f89 */ /* 0x000ea400000e0000 */
[----:B0-----:R-:W-:Y:S02]  /*10c60*/  IMAD.MOV.U32 R4, RZ, RZ, R36 ;  /* 0x000000ffff047224 */ /* 0x001fe400078e0024 */
[----:B------:R-:W-:Y:S04]  /*10c70*/  @P1 LDGSTS.E.BYPASS.LTC128B.128 [R5+0x19400], desc[UR48][R8.64], !P3 ;  /* 0x1940000008051fae */ /* 0x000fe8000d901d70 */
[----:B------:R0:W-:Y:S01]  /*10c80*/  @P1 LDGSTS.E.BYPASS.LTC128B.128 [R5+0x1d400], desc[UR48][R8.64+0x80], !P2 ;  /* 0x1d40008008051fae */ /* 0x0001e2000d101d70 */
[----:B------:R-:W-:-:S03]  /*10c90*/  ISETP.GE.AND P1, PT, R6, 0x51, PT ;  /* 0x000000510600780c */ /* 0x000fc60003f26270 */
[----:B------:R-:W-:Y:S04]  /*10ca0*/  SHFL.IDX PT, R35, R3, 0x5, 0x181f ;  /* 0x00b81f0003237f89 */ /* 0x000fe800000e0000 */
[----:B------:R-:W3:Y:S01]  /*10cb0*/  SHFL.IDX PT, R36, R0, 0x5, 0x181f ;  /* 0x00b81f0000247f89 */ /* 0x000ee200000e0000 */
[----:B0-----:R-:W-:Y:S01]  /*10cc0*/  IMAD.MOV.U32 R5, RZ, RZ, R7 ;  /* 0x000000ffff057224 */ /* 0x001fe200078e0007 */
[----:B------:R-:W-:Y:S02]  /*10cd0*/  @P0 LEA R7, R19, UR46, 0x1 ;  /* 0x0000002e13070c11 */ /* 0x000fe4000f8e08ff */
[----:B------:R-:W0:Y:S01]  /*10ce0*/  SHFL.IDX PT, R37, R0, 0x6, 0x181f ;  /* 0x00d81f0000257f89 */ /* 0x000e2200000e0000 */
[----:B------:R-:W-:-:S05]  /*10cf0*/  @P0 IMAD.WIDE.U32 R4, R26, 0x2, R4 ;  /* 0x000000021a040825 */ /* 0x000fca00078e0004 */
[----:B------:R-:W-:Y:S04]  /*10d00*/  @P0 LDGSTS.E.BYPASS.LTC128B.128 [R7+0x19c00], desc[UR48][R4.64], !P3 ;  /* 0x19c0000004070fae */ /* 0x000fe8000d901d70 */
[----:B------:R4:W-:Y:S01]  /*10d10*/  @P0 LDGSTS.E.BYPASS.LTC128B.128 [R7+0x1dc00], desc[UR48][R4.64+0x80], !P2 ;  /* 0x1dc0008004070fae */ /* 0x0009e2000d101d70 */
[----:B------:R-:W-:-:S03]  /*10d20*/  ISETP.GE.AND P0, PT, R6, 0x41, PT ;  /* 0x000000410600780c */ /* 0x000fc60003f06270 */
[----:B----4-:R-:W4:Y:S01]  /*10d30*/  SHFL.IDX PT, R7, R3, 0x6, 0x181f ;  /* 0x00d81f0003077f89 */ /* 0x010f2200000e0000 */
[----:B-1----:R-:W-:Y:S02]  /*10d40*/  IMAD.MOV.U32 R4, RZ, RZ, R14 ;  /* 0x000000ffff047224 */ /* 0x002fe400078e000e */
[----:B--2---:R-:W-:-:S07]  /*10d50*/  IMAD.MOV.U32 R5, RZ, RZ, R10 ;  /* 0x000000ffff057224 */ /* 0x004fce00078e000a */
[----:B------:R-:W-:Y:S01]  /*10d60*/  @P0 LEA R10, R19, UR46, 0x1 ;  /* 0x0000002e130a0c11 */ /* 0x000fe2000f8e08ff */
[----:B------:R-:W1:Y:S01]  /*10d70*/  SHFL.IDX PT, R3, R3, 0x7, 0x181f ;  /* 0x00f81f0003037f89 */ /* 0x000e6200000e0000 */
[----:B------:R-:W-:-:S03]  /*10d80*/  @P0 IMAD.WIDE.U32 R20, R26, 0x2, R4 ;  /* 0x000000021a140825 */ /* 0x000fc600078e0004 */
[----:B------:R2:W1:Y:S01]  /*10d90*/  SHFL.IDX PT, R14, R0, 0x7, 0x181f ;  /* 0x00f81f00000e7f89 */ /* 0x00046200000e0000 */
[----:B---3--:R-:W-:-:S03]  /*10da0*/  IMAD.MOV.U32 R4, RZ, RZ, R36 ;  /* 0x000000ffff047224 */ /* 0x008fc600078e0024 */
[----:B------:R2:W-:Y:S01]  /*10db0*/  @P0 LDGSTS.E.BYPASS.LTC128B.128 [R10+0x1a400], desc[UR48][R20.64], !P3 ;  /* 0x1a400000140a0fae */ /* 0x0005e2000d901d70 */
[----:B------:R-:W-:Y:S01]  /*10dc0*/  IMAD.MOV.U32 R5, RZ, RZ, R35 ;  /* 0x000000ffff057224 */ /* 0x000fe200078e0023 */
[----:B------:R-:W-:Y:S02]  /*10dd0*/  @P1 LEA R35, R19, UR46, 0x1 ;  /* 0x0000002e13231c11 */ /* 0x000fe4000f8e08ff */
[----:B------:R2:W-:Y:S01]  /*10de0*/  @P0 LDGSTS.E.BYPASS.LTC128B.128 [R10+0x1e400], desc[UR48][R20.64+0x80], !P2 ;  /* 0x1e400080140a0fae */ /* 0x0005e2000d101d70 */
[----:B------:R-:W-:Y:S01]  /*10df0*/  ISETP.GE.AND P0, PT, R6, 0x61, PT ;  /* 0x000000610600780c */ /* 0x000fe20003f06270 */
[----:B------:R-:W-:-:S04]  /*10e00*/  @P1 IMAD.WIDE.U32 R8, R26, 0x2, R4 ;  /* 0x000000021a081825 */ /* 0x000fc800078e0004 */
[----:B0-----:R-:W-:Y:S01]  /*10e10*/  IMAD.MOV.U32 R4, RZ, RZ, R37 ;  /* 0x000000ffff047224 */ /* 0x001fe200078e0025 */
[----:B------:R2:W-:Y:S01]  /*10e20*/  @P1 LDGSTS.E.BYPASS.LTC128B.128 [R35+0x1ac00], desc[UR48][R8.64], !P3 ;  /* 0x1ac0000008231fae */ /* 0x0005e2000d901d70 */
[----:B----4-:R-:W-:-:S03]  /*10e30*/  IMAD.MOV.U32 R5, RZ, RZ, R7 ;  /* 0x000000ffff057224 */ /* 0x010fc600078e0007 */
[----:B------:R2:W-:Y:S03]  /*10e40*/  @P1 LDGSTS.E.BYPASS.LTC128B.128 [R35+0x1ec00], desc[UR48][R8.64+0x80], !P2 ;  /* 0x1ec0008008231fae */ /* 0x0005e6000d101d70 */
[----:B------:R-:W-:Y:S01]  /*10e50*/  @P0 IMAD.WIDE.U32 R4, R26, 0x2, R4 ;  /* 0x000000021a040825 */ /* 0x000fe200078e0004 */
[----:B------:R-:W-:-:S05]  /*10e60*/  @P0 LEA R7, R19, UR46, 0x1 ;  /* 0x0000002e13070c11 */ /* 0x000fca000f8e08ff */
[----:B------:R2:W-:Y:S04]  /*10e70*/  @P0 LDGSTS.E.BYPASS.LTC128B.128 [R7+0x1b400], desc[UR48][R4.64], !P3 ;  /* 0x1b40000004070fae */ /* 0x0005e8000d901d70 */
[----:B-1----:R2:W-:Y:S02]  /*10e80*/  @P0 LDGSTS.E.BYPASS.LTC128B.128 [R7+0x1f400], desc[UR48][R4.64+0x80], !P2 ;  /* 0x1f40008004070fae */ /* 0x0025e4000d101d70 */
.L_x_1229:
[----:B------:R-:W-:Y:S01]  /*10e90*/  ISETP.GE.AND P0, PT, R6, 0x71, PT ;  /* 0x000000710600780c */ /* 0x000fe20003f06270 */
[----:B--2---:R-:W-:Y:S02]  /*10ea0*/  IMAD.MOV.U32 R4, RZ, RZ, R14 ;  /* 0x000000ffff047224 */ /* 0x004fe400078e000e */
        /* <DEDUP_REMOVED lines=15> */
.L_x_1172:
        /* <DEDUP_REMOVED lines=18> */
[----:B------:R-:W-:Y:S02]  /*110c0*/  IMAD.U32 R4, RZ, RZ, UR4 ;  /* 0x00000004ff047e24 */ /* 0x000fe4000f8e00ff */
[----:B------:R-:W0:Y:S01]  /*110d0*/  LDC.64 R14, c[0x4][R14] ;  /* 0x010000000e0e7b82 */ /* 0x000e220000000a00 */
[----:B------:R-:W-:Y:S02]  /*110e0*/  IMAD.U32 R5, RZ, RZ, UR5 ;  /* 0x00000005ff057e24 */ /* 0x000fe4000f8e00ff */
        /* <DEDUP_REMOVED lines=8> */
[----:B0-----:R-:W-:Y:S05]  /*11170*/  CALL.ABS.NOINC R14 ;  /* 0x000000000e007343 */ /* 0x001fea0003c00000 */
.L_x_1173:
[----:B------:R-:W-:Y:S01]  /*11180*/  UISETP.NE.AND UP0, UPT, UR51, URZ, UPT ;  /* 0x0000003f3300728c */ /* 0x000fe2000bf05270 */
[----:B------:R-:W-:Y:S01]  /*11190*/  IMAD.U32 R4, RZ, RZ, UR38 ;  /* 0x00000026ff047e24 */ /* 0x000fe2000f8e00ff */
[----:B------:R-:W0:Y:S01]  /*111a0*/  LDC R0, c[0x0][0x448] ;  /* 0x00011200ff007b82 */ /* 0x000e220000000800 */
[----:B------:R-:W-:Y:S01]  /*111b0*/  IMAD.U32 R7, RZ, RZ, UR47 ;  /* 0x0000002fff077e24 */ /* 0x000fe2000f8e00ff */
[----:B------:R-:W-:Y:S01]  /*111c0*/  ULDC.64 UR4, c[0x0][0x2e0] ;  /* 0x0000b80000047ab9 */ /* 0x000fe20000000a00 */
[----:B------:R-:W-:Y:S01]  /*111d0*/  IMAD.MOV.U32 R6, RZ, RZ, R4 ;  /* 0x000000ffff067224 */ /* 0x000fe200078e0004 */
[----:B------:R-:W-:Y:S01]  /*111e0*/  PLOP3.LUT P0, PT, PT, PT, UP0, 0x80, 0x0 ;  /* 0x000000000000781c */ /* 0x000fe20003f0f008 */
[----:B------:R-:W-:Y:S01]  /*111f0*/  IMAD R35, R35, UR4, RZ ;  /* 0x0000000423237c24 */ /* 0x000fe2000f8e02ff */
[----:B------:R-:W-:Y:S01]  /*11200*/  PLOP3.LUT P1, PT, PT, PT, UP0, 0x80, 0x0 ;  /* 0x000000000000781c */ /* 0x000fe20003f2f008 */
[----:B------:R-:W-:Y:S01]  /*11210*/  IMAD.WIDE.U32 R6, R34, UR4, R6 ;  /* 0x0000000422067c25 */ /* 0x000fe2000f8e0006 */
[----:B------:R-:W-:Y:S01]  /*11220*/  IADD3 R3, R28, UR41, R33 ;  /* 0x000000291c037c10 */ /* 0x000fe2000fffe021 */
[----:B------:R-:W-:Y:S01]  /*11230*/  @UP0 ULDC UR4, c[0x0][0x44c] ;  /* 0x0001130000040ab9 */ /* 0x000fe20000000800 */
[----:B------:R-:W-:Y:S01]  /*11240*/  ULDC.64 UR6, c[0x0][0x280] ;  /* 0x0000a00000067ab9 */ /* 0x000fe20000000a00 */
[----:B------:R-:W-:-:S02]  /*11250*/  IMAD R35, R34, UR5, R35 ;  /* 0x0000000522237c24 */ /* 0x000fc4000f8e0223 */
[----:B------:R-:W-:Y:S02]  /*11260*/  IMAD.MOV.U32 R9, RZ, RZ, R3 ;  /* 0x000000ffff097224 */ /* 0x000fe400078e0003 */
[----:B------:R-:W-:Y:S02]  /*11270*/  IMAD.IADD R7, R7, 0x1, R35 ;  /* 0x0000000107077824 */ /* 0x000fe400078e0223 */
[----:B------:R-:W-:Y:S01]  /*11280*/  @P0 IMAD.HI.U32 R4, R3, UR4, RZ ;  /* 0x0000000403040c27 */ /* 0x000fe2000f8e00ff */
[----:B------:R-:W-:-:S03]  /*11290*/  @UP0 ULDC UR4, c[0x0][0x450] ;  /* 0x0001140000040ab9 */ /* 0x000fc60000000800 */
[----:B------:R-:W-:Y:S01]  /*112a0*/  IMAD.U32 R5, RZ, RZ, UR39 ;  /* 0x00000027ff057e24 */ /* 0x000fe2000f8e00ff */
[----:B------:R-:W-:Y:S01]  /*112b0*/  @P1 SHF.R.U32.HI R9, RZ, UR4, R4 ;  /* 0x00000004ff091c19 */ /* 0x000fe20008011604 */
[----:B------:R-:W-:-:S04]  /*112c0*/  ULDC.64 UR4, c[0x0][0x2d0] ;  /* 0x0000b40000047ab9 */ /* 0x000fc80000000a00 */
[----:B------:R-:W-:-:S04]  /*112d0*/  IMAD.MOV R4, RZ, RZ, -R9 ;  /* 0x000000ffff047224 */ /* 0x000fc800078e0a09 */
[----:B0-----:R-:W-:Y:S01]  /*112e0*/  IMAD R3, R0, R4, R3 ;  /* 0x0000000400037224 */ /* 0x001fe200078e0203 */
[----:B------:R-:W-:-:S05]  /*112f0*/  SHF.R.S32.HI R4, RZ, 0x1f, R9 ;  /* 0x0000001fff047819 */ /* 0x000fca0000011409 */
[----:B------:R-:W-:Y:S02]  /*11300*/  IMAD R8, R4, UR4, RZ ;  /* 0x0000000404087c24 */ /* 0x000fe4000f8e02ff */
[----:B------:R-:W-:Y:S01]  /*11310*/  IMAD.WIDE.U32 R4, R9, UR4, R6 ;  /* 0x0000000409047c25 */ /* 0x000fe2000f8e0006 */
[----:B------:R-:W-:-:S03]  /*11320*/  SHF.R.S32.HI R6, RZ, 0x1f, R3 ;  /* 0x0000001fff067819 */ /* 0x000fc60000011403 */
[----:B------:R-:W-:Y:S01]  /*11330*/  IMAD R9, R9, UR5, R8 ;  /* 0x0000000509097c24 */ /* 0x000fe2000f8e0208 */
[----:B------:R-:W-:Y:S02]  /*11340*/  ULDC.64 UR4, c[0x0][0x2c8] ;  /* 0x0000b20000047ab9 */ /* 0x000fe40000000a00 */
[----:B------:R-:W-:Y:S02]  /*11350*/  IMAD R6, R6, UR4, RZ ;  /* 0x0000000406067c24 */ /* 0x000fe4000f8e02ff */
[----:B------:R-:W-:Y:S02]  /*11360*/  IMAD.IADD R5, R5, 0x1, R9 ;  /* 0x0000000105057824 */ /* 0x000fe400078e0209 */
[C---:B------:R-:W-:Y:S02]  /*11370*/  IMAD R7, R3.reuse, UR5, R6 ;  /* 0x0000000503077c24 */ /* 0x040fe4000f8e0206 */
[----:B------:R-:W-:Y:S01]  /*11380*/  IMAD.WIDE.U32 R4, R3, UR4, R4 ;  /* 0x0000000403047c25 */ /* 0x000fe2000f8e0004 */
[----:B------:R-:W-:-:S02]  /*11390*/  ULDC UR4, c[0x0][0x2b8] ;  /* 0x0000ae0000047ab9 */ /* 0x000fc40000000800 */
[----:B------:R-:W-:Y:S01]  /*113a0*/  ISETP.GE.AND P0, PT, R26, UR4, PT ;  /* 0x000000041a007c0c */ /* 0x000fe2000bf06270 */
[----:B------:R-:W-:Y:S01]  /*113b0*/  IMAD.IADD R7, R5, 0x1, R7 ;  /* 0x0000000105077824 */ /* 0x000fe200078e0207 */
[C---:B------:R-:W-:Y:S02]  /*113c0*/  LEA R6, P2, R4.reuse, UR6, 0x1 ;  /* 0x0000000604067c11 */ /* 0x040fe4000f8408ff */
[----:B------:R-:W-:Y:S01]  /*113d0*/  ISETP.GE.AND P1, PT, R25, UR4, PT ;  /* 0x0000000419007c0c */ /* 0x000fe2000bf26270 */
[----:B------:R-:W-:Y:S01]  /*113e0*/  UMOV UR4, 0xffffffff ;  /* 0xffffffff00047882 */ /* 0x000fe20000000000 */
[----:B------:R-:W-:Y:S02]  /*113f0*/  LEA.HI.X R7, R4, UR7, R7, 0x1, P2 ;  /* 0x0000000704077c11 */ /* 0x000fe400090f0c07 */
[----:B------:R-:W-:Y:S09]  /*11400*/  BRA.DIV UR4, `(.L_x_1174) ;  /* 0x0000002e04a87947 */ /* 0x000ff2000b800000 */
[----:B------:R-:W-:Y:S01]  /*11410*/  SHFL.IDX PT, R5, R7, RZ, 0x181f ;  /* 0x00181fff07057589 */ /* 0x000fe200000e0000 */
[----:B------:R-:W-:Y:S01]  /*11420*/  ULDC UR4, c[0x0][0x288] ;  /* 0x0000a20000047ab9 */ /* 0x000fe20000000800 */
[----:B------:R-:W-:Y:S02]  /*11430*/  VIADD R3, R28, UR41 ;  /* 0x000000291c037c36 */ /* 0x000fe40008000000 */
[----:B------:R-:W0:Y:S01]  /*11440*/  SHFL.IDX PT, R4, R6, RZ, 0x181f ;  /* 0x00181fff06047589 */ /* 0x000e2200000e0000 */
[----:B------:R-:W-:Y:S02]  /*11450*/  IMAD R0, R0, UR4, RZ ;  /* 0x0000000400007c24 */ /* 0x000fe4000f8e02ff */
[C---:B------:R-:W-:Y:S01]  /*11460*/  VIADD R9, R3.reuse, 0x10 ;  /* 0x0000001003097836 */ /* 0x040fe20000000000 */
[----:B------:R-:W-:Y:S01]  /*11470*/  SHFL.IDX PT, R8, R7, 0x1, 0x181f ;  /* 0x00381f0007087f89 */ /* 0x000fe200000e0000 */
[C---:B------:R-:W-:Y:S01]  /*11480*/  VIADD R11, R3.reuse, 0x20 ;  /* 0x00000020030b7836 */ /* 0x040fe20000000000 */
[----:B------:R-:W-:-:S02]  /*11490*/  ISETP.GE.AND P2, PT, R3, R0, PT ;  /* 0x000000000300720c */ /* 0x000fc40003f46270 */
[----:B------:R-:W1:Y:S04]  /*114a0*/  SHFL.IDX PT, R14, R6, 0x1, 0x181f ;  /* 0x00381f00060e7f89 */ /* 0x000e6800000e0000 */
[----:B------:R-:W-:Y:S07]  /*114b0*/  SHFL.IDX PT, R10, R7, 0x3, 0x181f ;  /* 0x00781f00070a7f89 */ /* 0x000fee00000e0000 */
[----:B------:R-:W-:Y:S01]  /*114c0*/  @!P2 LEA R21, R19, UR46, 0x1 ;  /* 0x0000002e1315ac11 */ /* 0x000fe2000f8e08ff */
[----:B0-----:R-:W-:-:S05]  /*114d0*/  @!P2 IMAD.WIDE.U32 R4, R26, 0x2, R4 ;  /* 0x000000021a04a825 */ /* 0x001fca00078e0004 */
[----:B------:R-:W-:Y:S04]  /*114e0*/  @!P2 LDGSTS.E.BYPASS.LTC128B.128 [R21+0x10400], desc[UR48][R4.64], !P0 ;  /* 0x104000000415afae */ /* 0x000fe8000c101d70 */
[----:B------:R1:W-:Y:S01]  /*114f0*/  @!P2 LDGSTS.E.BYPASS.LTC128B.128 [R21+0x14400], desc[UR48][R4.64+0x80], !P1 ;  /* 0x144000800415afae */ /* 0x0003e2000c901d70 */
[----:B------:R-:W-:Y:S01]  /*11500*/  ISETP.GE.AND P2, PT, R9, R0, PT ;  /* 0x000000000900720c */ /* 0x000fe20003f46270 */
[----:B-1----:R-:W-:Y:S02]  /*11510*/  IMAD.MOV.U32 R4, RZ, RZ, R14 ;  /* 0x000000ffff047224 */ /* 0x002fe400078e000e */
[----:B------:R-:W-:-:S10]  /*11520*/  IMAD.MOV.U32 R5, RZ, RZ, R8 ;  /* 0x000000ffff057224 */ /* 0x000fd400078e0008 */
[----:B------:R-:W-:Y:S01]  /*11530*/  @!P2 LEA R35, R19, UR46, 0x1 ;  /* 0x0000002e1323ac11 */ /* 0x000fe2000f8e08ff */
[----:B------:R-:W-:Y:S01]  /*11540*/  SHFL.IDX PT, R14, R6, 0x3, 0x181f ;  /* 0x00781f00060e7f89 */ /* 0x000fe200000e0000 */
[----:B------:R-:W-:-:S03]  /*11550*/  @!P2 IMAD.WIDE.U32 R8, R26, 0x2, R4 ;  /* 0x000000021a08a825 */ /* 0x000fc600078e0004 */
[----:B------:R-:W-:Y:S04]  /*11560*/  SHFL.IDX PT, R5, R7, 0x2, 0x181f ;  /* 0x00581f0007057f89 */ /* 0x000fe800000e0000 */
[----:B------:R-:W0:Y:S04]  /*11570*/  SHFL.IDX PT, R4, R6, 0x2, 0x181f ;  /* 0x00581f0006047f89 */ /* 0x000e2800000e0000 */
[----:B------:R-:W-:Y:S04]  /*11580*/  @!P2 LDGSTS.E.BYPASS.LTC128B.128 [R35+0x10c00], desc[UR48][R8.64], !P0 ;  /* 0x10c000000823afae */ /* 0x000fe8000c101d70 */
[----:B------:R1:W-:Y:S01]  /*11590*/  @!P2 LDGSTS.E.BYPASS.LTC128B.128 [R35+0x14c00], desc[UR48][R8.64+0x80], !P1 ;  /* 0x14c000800823afae */ /* 0x0003e2000c901d70 */
[----:B------:R-:W-:Y:S01]  /*115a0*/  ISETP.GE.AND P2, PT, R11, R0, PT ;  /* 0x000000000b00720c */ /* 0x000fe20003f46270 */
[----:B------:R-:W-:-:S02]  /*115b0*/  VIADD R11, R3, 0x40 ;  /* 0x00000040030b7836 */ /* 0x000fc40000000000 */
[----:B-1----:R-:W-:-:S10]  /*115c0*/  VIADD R9, R3, 0x30 ;  /* 0x0000003003097836 */ /* 0x002fd40000000000 */
[----:B------:R-:W-:Y:S01]  /*115d0*/  @!P2 LEA R21, R19, UR46, 0x1 ;  /* 0x0000002e1315ac11 */ /* 0x000fe2000f8e08ff */
[----:B0-----:R-:W-:-:S05]  /*115e0*/  @!P2 IMAD.WIDE.U32 R4, R26, 0x2, R4 ;  /* 0x000000021a04a825 */ /* 0x001fca00078e0004 */
[----:B------:R-:W-:Y:S04]  /*115f0*/  @!P2 LDGSTS.E.BYPASS.LTC128B.128 [R21+0x11400], desc[UR48][R4.64], !P0 ;  /* 0x114000000415afae */ /* 0x000fe8000c101d70 */
[----:B------:R0:W-:Y:S01]  /*11600*/  @!P2 LDGSTS.E.BYPASS.LTC128B.128 [R21+0x15400], desc[UR48][R4.64+0x80], !P1 ;  /* 0x154000800415afae */ /* 0x0001e2000c901d70 */
[----:B------:R-:W-:Y:S01]  /*11610*/  ISETP.GE.AND P2, PT, R9, R0, PT ;  /* 0x000000000900720c */ /* 0x000fe20003f46270 */
[----:B0-----:R-:W-:Y:S02]  /*11620*/  IMAD.MOV.U32 R4, RZ, RZ, R14 ;  /* 0x000000ffff047224 */ /* 0x001fe400078e000e */
        /* <DEDUP_REMOVED lines=10> */
[----:B------:R-:W2:Y:S01]  /*116d0*/  SHFL.IDX PT, R14, R6, 0x5, 0x181f ;  /* 0x00b81f00060e7f89 */ /* 0x000ea200000e0000 */
[----:B-1----:R-:W-:-:S09]  /*116e0*/  VIADD R9, R3, 0x50 ;  /* 0x0000005003097836 */ /* 0x002fd20000000000 */
[----:B------:R-:W-:Y:S01]  /*116f0*/  @!P2 LEA R21, R19, UR46, 0x1 ;  /* 0x0000002e1315ac11 */ /* 0x000fe2000f8e08ff */
[----:B0-----:R-:W-:-:S05]  /*11700*/  @!P2 IMAD.WIDE.U32 R4, R26, 0x2, R4 ;  /* 0x000000021a04a825 */ /* 0x001fca00078e0004 */
[----:B------:R-:W-:Y:S04]  /*11710*/  @!P2 LDGSTS.E.BYPASS.LTC128B.128 [R21+0x12400], desc[UR48][R4.64], !P0 ;  /* 0x124000000415afae */ /* 0x000fe8000c101d70 */
[----:B------:R2:W-:Y:S01]  /*11720*/  @!P2 LDGSTS.E.BYPASS.LTC128B.128 [R21+0x16400], desc[UR48][R4.64+0x80], !P1 ;  /* 0x164000800415afae */ /* 0x0005e2000c901d70 */
[----:B------:R-:W-:Y:S01]  /*11730*/  ISETP.GE.AND P2, PT, R9, R0, PT ;  /* 0x000000000900720c */ /* 0x000fe20003f46270 */
[----:B--2---:R-:W-:Y:S02]  /*11740*/  IMAD.MOV.U32 R4, RZ, RZ, R14 ;  /* 0x000000ffff047224 */ /* 0x004fe400078e000e */
[----:B------:R-:W-:-:S10]  /*11750*/  IMAD.MOV.U32 R5, RZ, RZ, R10 ;  /* 0x000000ffff057224 */ /* 0x000fd400078e000a */
[----:B------:R-:W-:Y:S01]  /*11760*/  @!P2 LEA R35, R19, UR46, 0x1 ;  /* 0x0000002e1323ac11 */ /* 0x000fe2000f8e08ff */
[----:B------:R-:W-:Y:S01]  /*11770*/  SHFL.IDX PT, R10, R7, 0x7, 0x181f ;  /* 0x00f81f00070a7f89 */ /* 0x000fe200000e0000 */
[----:B------:R-:W-:-:S03]  /*11780*/  @!P2 IMAD.WIDE.U32 R8, R26, 0x2, R4 ;  /* 0x000000021a08a825 */ /* 0x000fc600078e0004 */
[----:B------:R-:W-:Y:S04]  /*11790*/  SHFL.IDX PT, R5, R7, 0x6, 0x181f ;  /* 0x00d81f0007057f89 */ /* 0x000fe800000e0000 */
[----:B------:R-:W0:Y:S04]  /*117a0*/  SHFL.IDX PT, R4, R6, 0x6, 0x181f ;  /* 0x00d81f0006047f89 */ /* 0x000e2800000e0000 */
[----:B------:R1:W-:Y:S04]  /*117b0*/  @!P2 LDGSTS.E.BYPASS.LTC128B.128 [R35+0x12c00], desc[UR48][R8.64], !P0 ;  /* 0x12c000000823afae */ /* 0x0003e8000c101d70 */
[----:B------:R1:W-:Y:S01]  /*117c0*/  @!P2 LDGSTS.E.BYPASS.LTC128B.128 [R35+0x16c00], desc[UR48][R8.64+0x80], !P1 ;  /* 0x16c000800823afae */ /* 0x0003e2000c901d70 */
[----:B------:R-:W-:-:S03]  /*117d0*/  ISETP.GE.AND P2, PT, R11, R0, PT ;  /* 0x000000000b00720c */ /* 0x000fc60003f46270 */
[----:B------:R1:W2:Y:S10]  /*117e0*/  SHFL.IDX PT, R14, R6, 0x7, 0x181f ;  /* 0x00f81f00060e7f89 */ /* 0x0002b400000e0000 */
[----:B------:R-:W-:Y:S01]  /*117f0*/  @!P2 LEA R21, R19, UR46, 0x1 ;  /* 0x0000002e1315ac11 */ /* 0x000fe2000f8e08ff */
[----:B0-----:R-:W-:-:S05]  /*11800*/  @!P2 IMAD.WIDE.U32 R4, R26, 0x2, R4 ;  /* 0x000000021a04a825 */ /* 0x001fca00078e0004 */
[----:B------:R1:W-:Y:S04]  /*11810*/  @!P2 LDGSTS.E.BYPASS.LTC128B.128 [R21+0x13400], desc[UR48][R4.64], !P0 ;  /* 0x134000000415afae */ /* 0x0003e8000c101d70 */
[----:B------:R1:W-:Y:S02]  /*11820*/  @!P2 LDGSTS.E.BYPASS.LTC128B.128 [R21+0x17400], desc[UR48][R4.64+0x80], !P1 ;  /* 0x174000800415afae */ /* 0x0003e4000c901d70 */
.L_x_1246:
[----:B------:R-:W-:Y:S01]  /*11830*/  VIADD R3, R3, 0x70 ;  /* 0x0000007003037836 */ /* 0x000fe20000000000 */
[----:B------:R-:W-:Y:S01]  /*11840*/  BSSY B0, `(.L_x_1175) ;  /* 0x000000e000007945 */ /* 0x000fe20003800000 */
[----:B-12---:R-:W-:Y:S02]  /*11850*/  IMAD.MOV.U32 R4, RZ, RZ, R14 ;  /* 0x000000ffff047224 */ /* 0x006fe400078e000e */
[----:B------:R-:W-:Y:S01]  /*11860*/  IMAD.MOV.U32 R5, RZ, RZ, R10 ;  /* 0x000000ffff057224 */ /* 0x000fe200078e000a */
[----:B------:R-:W-:Y:S01]  /*11870*/  ISETP.GE.AND P2, PT, R3, R0, PT ;  /* 0x000000000300720c */ /* 0x000fe20003f46270 */
[----:B------:R-:W-:-:S05]  /*11880*/  IMAD.MOV.U32 R0, RZ, RZ, 0x1 ;  /* 0x00000001ff007424 */ /* 0x000fca00078e00ff */
        /* <DEDUP_REMOVED lines=9> */
.L_x_1176:
[----:B------:R-:W-:Y:S05]  /*11920*/  BSYNC B0 ;  /* 0x0000000000007941 */ /* 0x000fea0003800000 */
.L_x_1175:
[----:B------:R-:W-:Y:S01]  /*11930*/  NOP ;  /* 0x0000000000007918 */ /* 0x000fe20000000000 */
[----:B------:R-:W-:Y:S01]  /*11940*/  SYNCS.ARRIVE.TRANS64.RED.A0T1 RZ, [UR46+0x28800], RZ ;  /* 0x028800ffffff79a7 */ /* 0x000fe2000820042e */
[----:B------:R-:W-:Y:S01]  /*11950*/  ARRIVES.LDGSTSBAR.64.TRANSCNT [UR46+0x28800] ;  /* 0x02880000ff0079b0 */ /* 0x000fe20008000aae */
[----:B------:R-:W-:Y:S01]  /*11960*/  NOP ;  /* 0x0000000000007918 */ /* 0x000fe20000000000 */
[----:B------:R-:W-:Y:S01]  /*11970*/  SYNCS.ARRIVE.TRANS64.A1T0 RZ, [UR46+0x28800], RZ ;  /* 0x028800ffffff79a7 */ /* 0x000fe2000810002e */
[----:B------:R-:W-:-:S05]  /*11980*/  VIADD R32, R32, 0xfffffffe ;  /* 0xfffffffe20207836 */ /* 0x000fca0000000000 */
[----:B------:R-:W-:Y:S01]  /*11990*/  ISETP.GE.AND P1, PT, R32, UR52, PT ;  /* 0x0000003420007c0c */ /* 0x000fe2000bf26270 */
[----:B------:R-:W1:Y:S02]  /*119a0*/  SYNCS.PHASECHK.TRANS64.TRYWAIT P0, [UR46+0x28820], R0 ;  /* 0x02882000ff0075a7 */ /* 0x000e64000800016e */
[----:B-1----:R-:W-:Y:S10]  /*119b0*/  @!P0 BRA `(.L_x_1177) ;  /* 0x0000003000b48947 */ /* 0x002ff40003800000 */
.L_x_1247:
[----:B------:R-:W-:Y:S02]  /*119c0*/  IMAD.MOV.U32 R8, RZ, RZ, 0x1 ;  /* 0x00000001ff087424 */ /* 0x000fe400078e00ff */
[----:B------:R-:W-:Y:S01]  /*119d0*/  IMAD.MOV.U32 R10, RZ, RZ, RZ ;  /* 0x000000ffff0a7224 */ /* 0x000fe200078e00ff */
[----:B------:R-:W-:Y:S06]  /*119e0*/  @!P1 BRA `(.L_x_1178) ;  /* 0x0000001000309947 */ /* 0x000fec0003800000 */
[----:B------:R-:W-:Y:S01]  /*119f0*/  UIADD3 UR4, UR45, 0x1, URZ ;  /* 0x000000012d047890 */ /* 0x000fe2000fffe03f */
[----:B0-----:R-:W-:Y:S01]  /*11a00*/  LOP3.LUT R3, RZ, UR43, RZ, 0x33, !PT ;  /* 0x0000002bff037c12 */ /* 0x001fe2000f8e33ff */
[----:B------:R-:W-:Y:S01]  /*11a10*/  BSSY B0, `(.L_x_1178) ;  /* 0x0000109000007945 */ /* 0x000fe20003800000 */
[----:B------:R-:W-:Y:S01]  /*11a20*/  LOP3.LUT R5, RZ, UR42, RZ, 0x33, !PT ;  /* 0x0000002aff057c12 */ /* 0x000fe2000f8e33ff */
[----:B------:R-:W-:Y:S01]  /*11a30*/  UIMAD UR4, UR4, UR37, URZ ;  /* 0x00000025040472a4 */ /* 0x000fe2000f8e023f */
[----:B------:R-:W-:Y:S01]  /*11a40*/  IADD3 R31, R33, R31, R28 ;  /* 0x0000001f211f7210 */ /* 0x000fe20007ffe01c */
[----:B------:R-:W-:Y:S02]  /*11a50*/  IMAD.MOV.U32 R9, RZ, RZ, 0x1 ;  /* 0x00000001ff097424 */ /* 0x000fe400078e00ff */
[----:B------:R-:W-:Y:S02]  /*11a60*/  IMAD.MOV.U32 R20, RZ, RZ, RZ ;  /* 0x000000ffff147224 */ /* 0x000fe400078e00ff */
[----:B------:R-:W-:Y:S01]  /*11a70*/  LOP3.LUT R0, RZ, UR4, RZ, 0x33, !PT ;  /* 0x00000004ff007c12 */ /* 0x000fe2000f8e33ff */
[----:B------:R-:W-:Y:S01]  /*11a80*/  VIADD R31, R31, 0xfffffe80 ;  /* 0xfffffe801f1f7836 */ /* 0x000fe20000000000 */
[----:B------:R-:W-:-:S02]  /*11a90*/  ULDC UR4, c[0x0][0x2f4] ;  /* 0x0000bd0000047ab9 */ /* 0x000fc40000000800 */
[----:B------:R-:W-:Y:S02]  /*11aa0*/  VIADDMNMX R0, R0, -UR44, R3, !PT ;  /* 0x8000002c00007c46 */ /* 0x000fe4000f800103 */
[----:B------:R-:W-:Y:S02]  /*11ab0*/  IADD3 R3, -R28, UR50, RZ ;  /* 0x000000321c037c10 */ /* 0x000fe4000fffe1ff */
[----:B------:R-:W-:Y:S02]  /*11ac0*/  VIMNMX R0, R0, R5, !PT ;  /* 0x0000000500007248 */ /* 0x000fe40007fe0100 */
[----:B------:R-:W-:Y:S02]  /*11ad0*/  ISETP.GE.AND P2, PT, R26, UR4, PT ;  /* 0x000000041a007c0c */ /* 0x000fe4000bf46270 */
[----:B------:R-:W-:Y:S01]  /*11ae0*/  ISETP.GE.AND P1, PT, R25, UR4, PT ;  /* 0x0000000419007c0c */ /* 0x000fe2000bf26270 */
[C---:B------:R-:W-:Y:S01]  /*11af0*/  IMAD R3, R0.reuse, 0x80, R3 ;  /* 0x0000008000037824 */ /* 0x040fe200078e0203 */
[C---:B------:R-:W-:Y:S01]  /*11b00*/  IADD3 R22, -R0.reuse, -0x2, RZ ;  /* 0xfffffffe00167810 */ /* 0x040fe20007ffe1ff */
[----:B------:R-:W-:-:S02]  /*11b10*/  IMAD R21, R0, -0x80, R31 ;  /* 0xffffff8000157824 */ /* 0x000fc400078e021f */
[----:B------:R-:W-:-:S08]  /*11b20*/  VIADD R31, R3, 0x100 ;  /* 0x00000100031f7836 */ /* 0x000fd00000000000 */
.L_x_1191:
        /* <DEDUP_REMOVED lines=26> */
.L_x_1179:
[----:B------:R-:W-:Y:S01]  /*11cd0*/  LEA R34, R10, UR46, 0x3 ;  /* 0x0000002e0a227c11 */ /* 0x000fe2000f8e18ff */
[----:B------:R-:W-:Y:S01]  /*11ce0*/  BSSY B1, `(.L_x_1180) ;  /* 0x0000004000017945 */ /* 0x000fe20003800000 */
[----:B------:R-:W-:-:S04]  /*11cf0*/  SHF.L.U32 R3, R8, 0x1f, RZ ;  /* 0x0000001f08037819 */ /* 0x000fc800000006ff */
[----:B------:R-:W0:Y:S02]  /*11d00*/  SYNCS.PHASECHK.TRANS64.TRYWAIT P0, [R34+URZ+0x28840], R3 ;  /* 0x02884003220075a7 */ /* 0x000e24000800017f */
[----:B0-----:R-:W-:Y:S05]  /*11d10*/  @!P0 BRA `(.L_x_1181) ;  /* 0x0000002c00f48947 */ /* 0x001fea0003800000 */
.L_x_1248:
[----:B------:R-:W-:Y:S05]  /*11d20*/  BSYNC B1 ;  /* 0x0000000000017941 */ /* 0x000fea0003800000 */
.L_x_1180:
        /* <DEDUP_REMOVED lines=17> */
[----:B------:R-:W-:Y:S02]  /*11e40*/  IMAD.IADD R5, R5, 0x1, R3 ;  /* 0x0000000105057824 */ /* 0x000fe400078e0203 */
[----:B------:R-:W-:Y:S01]  /*11e50*/  IMAD.U32 R3, RZ, RZ, UR4 ;  /* 0x00000004ff037e24 */ /* 0x000fe2000f8e00ff */
[----:B------:R-:W-:-:S03]  /*11e60*/  UIMAD UR4, UR6, UR4, URZ ;  /* 0x00000004060472a4 */ /* 0x000fc6000f8e023f */
[----:B------:R-:W-:Y:S01]  /*11e70*/  IMAD.WIDE.U32 R4, R3, UR40, R4 ;  /* 0x0000002803047c25 */ /* 0x000fe2000f8e0004 */
[----:B------:R-:W-:Y:S01]  /*11e80*/  UIMAD UR4, UR40, UR5, UR4 ;  /* 0x00000005280472a4 */ /* 0x000fe2000f8e0204 */
[----:B------:R-:W-:Y:S02]  /*11e90*/  ULDC.64 UR6, c[0x0][0x2e8] ;  /* 0x0000ba0000067ab9 */ /* 0x000fe40000000a00 */
[----:B------:R-:W-:-:S03]  /*11ea0*/  LEA R6, P0, R4, UR6, 0x1 ;  /* 0x0000000604067c11 */ /* 0x000fc6000f8008ff */
[----:B------:R-:W-:Y:S01]  /*11eb0*/  VIADD R5, R5, UR4 ;  /* 0x0000000405057c36 */ /* 0x000fe20008000000 */
[----:B------:R-:W-:-:S04]  /*11ec0*/  UMOV UR4, 0xffffffff ;  /* 0xffffffff00047882 */ /* 0x000fc80000000000 */
[----:B------:R-:W-:Y:S01]  /*11ed0*/  LEA.HI.X R5, R4, UR7, R5, 0x1, P0 ;  /* 0x0000000704057c11 */ /* 0x000fe200080f0c05 */
[----:B------:R-:W-:Y:S01]  /*11ee0*/  IMAD R4, R10, 0x4000, R19 ;  /* 0x000040000a047824 */ /* 0x000fe200078e0213 */
[----:B------:R-:W-:Y:S06]  /*11ef0*/  BRA.DIV UR4, `(.L_x_1182) ;  /* 0x0000002e04907947 */ /* 0x000fec000b800000 */
[----:B------:R-:W0:Y:S01]  /*11f00*/  SHFL.IDX PT, R14, R6, RZ, 0x181f ;  /* 0x00181fff060e7589 */ /* 0x000e2200000e0000 */
[----:B------:R-:W-:Y:S01]  /*11f10*/  IMAD.SHL.U32 R3, R26, 0x2, RZ ;  /* 0x000000021a037824 */ /* 0x000fe200078e00ff */
[----:B------:R-:W-:Y:S02]  /*11f20*/  LEA R4, R4, UR46, 0x1 ;  /* 0x0000002e04047c11 */ /* 0x000fe4000f8e08ff */
[----:B------:R-:W1:Y:S04]  /*11f30*/  SHFL.IDX PT, R0, R5, RZ, 0x181f ;  /* 0x00181fff05007589 */ /* 0x000e6800000e0000 */
[----:B------:R-:W2:Y:S04]  /*11f40*/  SHFL.IDX PT, R37, R6, 0x1, 0x181f ;  /* 0x00381f0006257f89 */ /* 0x000ea800000e0000 */
[----:B------:R-:W-:Y:S01]  /*11f50*/  SHFL.IDX PT, R7, R5, 0x2, 0x181f ;  /* 0x00581f0005077f89 */ /* 0x000fe200000e0000 */
[----:B0-----:R-:W-:-:S05]  /*11f60*/  IADD3 R14, P0, R14, R3, RZ ;  /* 0x000000030e0e7210 */ /* 0x001fca0007f1e0ff */
[----:B-1----:R-:W-:Y:S02]  /*11f70*/  IMAD.X R15, RZ, RZ, R0, P0 ;  /* 0x000000ffff0f7224 */ /* 0x002fe400000e0600 */
        /* <DEDUP_REMOVED lines=22> */
[----:B------:R-:W-:Y:S02]  /*120e0*/  SHFL.IDX PT, R37, R6, 0x6, 0x181f ;  /* 0x00d81f0006257f89 */ /* 0x000fe400000e0000 */
[----:B0-----:R-:W-:Y:S02]  /*120f0*/  IMAD.X R13, RZ, RZ, R0, P0 ;  /* 0x000000ffff0d7224 */ /* 0x001fe400000e0600 */
        /* <DEDUP_REMOVED lines=14> */
.L_x_1266:
        /* <DEDUP_REMOVED lines=9> */
.L_x_1183:
        /* <DEDUP_REMOVED lines=10> */
.L_x_1184:
[----:B------:R2:W-:Y:S01]  /*12310*/  SYNCS.ARRIVE.TRANS64.A1T0 RZ, [R34+URZ+0x28830], RZ ;  /* 0x028830ff22ff79a7 */ /* 0x0005e2000810003f */
[----:B------:R-:W-:Y:S05]  /*12320*/  @!P4 BRA `(.L_x_1185) ;  /* 0x000000000004c947 */ /* 0x000fea0003800000 */
[----:B------:R-:W-:Y:S01]  /*12330*/  BPT.TRAP 0x1 ;  /* 0x000000040000795c */ /* 0x000fe20000300000 */
.L_x_1185:
[----:B------:R-:W-:Y:S01]  /*12340*/  SHF.L.U32 R5, R9, 0x1f, RZ ;  /* 0x0000001f09057819 */ /* 0x000fe200000006ff */
[----:B------:R-:W-:Y:S01]  /*12350*/  BSSY B1, `(.L_x_1186) ;  /* 0x0000004000017945 */ /* 0x000fe20003800000 */
[----:B------:R-:W-:-:S04]  /*12360*/  LEA R0, R20, UR46, 0x3 ;  /* 0x0000002e14007c11 */ /* 0x000fc8000f8e18ff */
[----:B------:R-:W3:Y:S02]  /*12370*/  SYNCS.PHASECHK.TRANS64.TRYWAIT P0, [R0+URZ+0x28860], R5 ;  /* 0x02886005000075a7 */ /* 0x000ee4000800017f */
[----:B---3--:R-:W-:Y:S05]  /*12380*/  @!P0 BRA `(.L_x_1187) ;  /* 0x0000003000c88947 */ /* 0x008fea0003800000 */
.L_x_1267:
[----:B------:R-:W-:Y:S05]  /*12390*/  BSYNC B1 ;  /* 0x0000000000017941 */ /* 0x000fea0003800000 */
.L_x_1186:
[----:B------:R-:W-:Y:S01]  /*123a0*/  UMOV UR4, 0xffffffff ;  /* 0xffffffff00047882 */ /* 0x000fe20000000000 */
[----:B-1----:R-:W-:Y:S02]  /*123b0*/  IMAD R7, R20, 0x4000, R19 ;  /* 0x0000400014077824 */ /* 0x002fe400078e0213 */
        /* <DEDUP_REMOVED lines=56> */
[----:B------:R3:W0:-:S12]  /*12740*/  SHFL.IDX PT, R6, R2, 0x7, 0x181f ;  /* 0x00f81f0002067f89 */ /* 0x00061800000e0000 */
[----:B------:R3:W-:Y:S01]  /*12750*/  LDGSTS.E.BYPASS.LTC128B.128 [R7+0x3400], desc[UR48][R4.64], !P0 ;  /* 0x0340000004077fae */ /* 0x0007e2000c101d70 */
[----:B------:R-:W-:-:S13]  /*12760*/  ISETP.LT.OR P0, PT, R31, 0x61, P1 ;  /* 0x000000611f00780c */ /* 0x000fda0000f01670 */
[----:B01----:R3:W-:Y:S02]  /*12770*/  LDGSTS.E.BYPASS.LTC128B.128 [R7+0x7400], desc[UR48][R4.64+0x80], !P0 ;  /* 0x0740008004077fae */ /* 0x0037e4000c101d70 */
.L_x_1285:
[----:B---3--:R-:W-:Y:S01]  /*12780*/  IADD3 R2, P0, R14, R3, RZ ;  /* 0x000000030e027210 */ /* 0x008fe20007f1e0ff */
[----:B------:R-:W-:Y:S02]  /*12790*/  ULDC.64 UR4, c[0x0][0x328] ;  /* 0x0000ca0000047ab9 */ /* 0x000fe40000000a00 */
[----:B------:R-:W-:Y:S02]  /*127a0*/  IMAD R36, R36, UR4, RZ ;  /* 0x0000000424247c24 */ /* 0x000fe4000f8e02ff */
[----:B------:R-:W-:Y:S01]  /*127b0*/  IMAD.X R3, RZ, RZ, R6, P0 ;  /* 0x000000ffff037224 */ /* 0x000fe200000e0606 */
[----:B------:R-:W-:Y:S01]  /*127c0*/  ISETP.LT.OR P0, PT, R31, 0x71, P2 ;  /* 0x000000711f00780c */ /* 0x000fe20001701670 */
[C---:B------:R-:W-:Y:S02]  /*127d0*/  IMAD R9, R35.reuse, UR5, R36 ;  /* 0x0000000523097c24 */ /* 0x040fe4000f8e0224 */
[----:B0-----:R-:W-:Y:S01]  /*127e0*/  IMAD.WIDE.U32 R4, R35, UR4, RZ ;  /* 0x0000000423047c25 */ /* 0x001fe2000f8e00ff */
[----:B------:R-:W-:-:S03]  /*127f0*/  ULDC.64 UR4, c[0x0][0x338] ;  /* 0x0000ce0000047ab9 */ /* 0x000fc60000000a00 */
[----:B------:R-:W-:Y:S02]  /*12800*/  IMAD.IADD R5, R5, 0x1, R9 ;  /* 0x0000000105057824 */ /* 0x000fe400078e0209 */
[----:B------:R-:W-:Y:S02]  /*12810*/  IMAD R33, R33, UR4, RZ ;  /* 0x0000000421217c24 */ /* 0x000fe4000f8e02ff */
[C---:B------:R-:W-:Y:S02]  /*12820*/  IMAD.WIDE.U32 R4, R32.reuse, UR4, R4 ;  /* 0x0000000420047c25 */ /* 0x040fe4000f8e0004 */
[----:B------:R-:W-:Y:S01]  /*12830*/  @!PT LDS RZ, [RZ] ;  /* 0x00000000fffff984 */ /* 0x000fe20000000800 */
[----:B------:R-:W-:Y:S01]  /*12840*/  @!PT LDS RZ, [RZ] ;  /* 0x00000000fffff984 */ /* 0x000fe20000000800 */
[----:B------:R-:W-:Y:S01]  /*12850*/  @!PT LDS RZ, [RZ] ;  /* 0x00000000fffff984 */ /* 0x000fe20000000800 */
[----:B------:R0:W-:Y:S01]  /*12860*/  LDGSTS.E.BYPASS.LTC128B.128 [R7+0x3c00], desc[UR48][R2.64], !P0 ;  /* 0x03c0000002077fae */ /* 0x0001e2000c101d70 */
[----:B------:R-:W-:Y:S01]  /*12870*/  ISETP.LT.OR P0, PT, R31, 0x71, P1 ;  /* 0x000000711f00780c */ /* 0x000fe20000f01670 */
[----:B------:R-:W-:-:S04]  /*12880*/  IMAD R33, R32, UR5, R33 ;  /* 0x0000000520217c24 */ /* 0x000fc8000f8e0221 */
[----:B------:R-:W-:-:S08]  /*12890*/  IMAD.IADD R33, R5, 0x1, R33 ;  /* 0x0000000105217824 */ /* 0x000fd000078e0221 */
[----:B------:R0:W-:Y:S01]  /*128a0*/  LDGSTS.E.BYPASS.LTC128B.128 [R7+0x7c00], desc[UR48][R2.64+0x80], !P0 ;  /* 0x07c0008002077fae */ /* 0x0001e2000c101d70 */
[----:B------:R-:W-:Y:S01]  /*128b0*/  PLOP3.LUT P0, PT, PT, PT, PT, 0x80, 0x0 ;  /* 0x000000000000781c */ /* 0x000fe20003f0f070 */
[----:B------:R-:W-:-:S12]  /*128c0*/  NOP ;  /* 0x0000000000007918 */ /* 0x000fd80000000000 */
.L_x_1189:
        /* <DEDUP_REMOVED lines=10> */
.L_x_1190:
[----:B------:R-:W-:Y:S01]  /*12970*/  R2UR UR4, R24 ;  /* 0x00000000180472ca */ /* 0x000fe200000e0000 */
[----:B------:R-:W-:Y:S01]  /*12980*/  ULDC.64 UR6, c[0x0][0x330] ;  /* 0x0000cc0000067ab9 */ /* 0x000fe20000000a00 */
[----:B------:R-:W-:Y:S01]  /*12990*/  IMAD.MOV.U32 R5, RZ, RZ, R33 ;  /* 0x000000ffff057224 */ /* 0x000fe200078e0021 */
[----:B------:R1:W-:Y:S01]  /*129a0*/  SYNCS.ARRIVE.TRANS64.A1T0 RZ, [R0+URZ+0x28850], RZ ;  /* 0x028850ff00ff79a7 */ /* 0x0003e2000810003f */
[----:B0-----:R-:W-:Y:S02]  /*129b0*/  IMAD.U32 R3, RZ, RZ, UR6 ;  /* 0x00000006ff037e24 */ /* 0x001fe4000f8e00ff */
[----:B------:R-:W-:Y:S02]  /*129c0*/  VIADD R22, R22, 0xffffffff ;  /* 0xffffffff16167836 */ /* 0x000fe40000000000 */
[----:B------:R-:W-:-:S04]  /*129d0*/  IMAD.WIDE.U32 R4, R3, UR40, R4 ;  /* 0x0000002803047c25 */ /* 0x000fc8000f8e0004 */
[----:B------:R-:W-:Y:S01]  /*129e0*/  VIADD R31, R31, 0x80 ;  /* 0x000000801f1f7836 */ /* 0x000fe20000000000 */
[----:B------:R-:W-:Y:S01]  /*129f0*/  UIMAD UR4, UR4, UR6, URZ ;  /* 0x00000006040472a4 */ /* 0x000fe2000f8e023f */
[----:B------:R-:W-:Y:S02]  /*12a00*/  VIADD R21, R21, 0xffffff80 ;  /* 0xffffff8015157836 */ /* 0x000fe40000000000 */
[----:B------:R-:W-:Y:S01]  /*12a10*/  IMAD.MOV.U32 R20, RZ, RZ, R10 ;  /* 0x000000ffff147224 */ /* 0x000fe200078e000a */
[----:B------:R-:W-:Y:S01]  /*12a20*/  UIMAD UR4, UR40, UR7, UR4 ;  /* 0x00000007280472a4 */ /* 0x000fe2000f8e0204 */
[----:B------:R-:W-:Y:S02]  /*12a30*/  IMAD.MOV.U32 R9, RZ, RZ, R8 ;  /* 0x000000ffff097224 */ /* 0x000fe400078e0008 */
[----:B------:R-:W-:Y:S02]  /*12a40*/  ULDC.64 UR6, c[0x0][0x318] ;  /* 0x0000c60000067ab9 */ /* 0x000fe40000000a00 */
[----:B------:R-:W-:Y:S01]  /*12a50*/  LEA R16, P0, R4, UR6, 0x1 ;  /* 0x0000000604107c11 */ /* 0x000fe2000f8008ff */
[----:B------:R-:W-:-:S05]  /*12a60*/  VIADD R3, R5, UR4 ;  /* 0x0000000405037c36 */ /* 0x000fca0008000000 */
[----:B------:R-:W-:Y:S02]  /*12a70*/  LEA.HI.X R2, R4, UR7, R3, 0x1, P0 ;  /* 0x0000000704027c11 */ /* 0x000fe400080f0c03 */
[----:B------:R-:W-:-:S13]  /*12a80*/  ISETP.GT.AND P0, PT, R22, UR52, PT ;  /* 0x0000003416007c0c */ /* 0x000fda000bf04270 */
[----:B-1----:R-:W-:Y:S05]  /*12a90*/  @P0 BRA `(.L_x_1191) ;  /* 0xfffffff000240947 */ /* 0x002fea000383ffff */
[----:B------:R-:W-:Y:S05]  /*12aa0*/  BSYNC B0 ;  /* 0x0000000000007941 */ /* 0x000fea0003800000 */
.L_x_1178:
[----:B------:R-:W-:-:S13]  /*12ab0*/  ISETP.NE.AND P0, PT, R18, 0x3, PT ;  /* 0x000000031200780c */ /* 0x000fda0003f05270 */
[----:B------:R-:W-:Y:S05]  /*12ac0*/  @!P0 BRA `(.L_x_1192) ;  /* 0x0000000000048947 */ /* 0x000fea0003800000 */
[----:B------:R-:W-:Y:S01]  /*12ad0*/  BPT.TRAP 0x1 ;  /* 0x000000040000795c */ /* 0x000fe20000300000 */
.L_x_1192:
[----:B0-----:R-:W-:Y:S01]  /*12ae0*/  LEA R0, R10, UR46, 0x3 ;  /* 0x0000002e0a007c11 */ /* 0x001fe2000f8e18ff */
[----:B------:R-:W-:Y:S01]  /*12af0*/  IMAD.MOV.U32 R3, RZ, RZ, -0x80 ;  /* 0xffffff80ff037424 */ /* 0x000fe200078e00ff */
[----:B------:R-:W-:Y:S01]  /*12b00*/  SHF.L.U32 R5, R8, 0x1f, RZ ;  /* 0x0000001f08057819 */ /* 0x000fe200000006ff */
[----:B------:R-:W-:Y:S01]  /*12b10*/  BSSY B0, `(.L_x_1193) ;  /* 0x0000006000007945 */ /* 0x000fe20003800000 */
[----:B------:R-:W-:Y:S02]  /*12b20*/  IMAD R6, R10, 0x4000, R19 ;  /* 0x000040000a067824 */ /* 0x000fe400078e0213 */
[----:B------:R-:W0:Y:S01]  /*12b30*/  SYNCS.PHASECHK.TRANS64.TRYWAIT P0, [R0+URZ+0x28860], R5 ;  /* 0x02886005000075a7 */ /* 0x000e22000800017f */
[----:B------:R-:W-:-:S04]  /*12b40*/  IMAD R3, R22, R3, UR50 ;  /* 0x0000003216037e24 */ /* 0x000fc8000f8e0203 */
[----:B------:R-:W-:Y:S01]  /*12b50*/  IMAD.IADD R28, R3, 0x1, -R28 ;  /* 0x00000001031c7824 */ /* 0x000fe200078e0a1c */
[----:B0-----:R-:W-:Y:S06]  /*12b60*/  @!P0 BRA `(.L_x_1194) ;  /* 0x0000003400988947 */ /* 0x001fec0003800000 */
.L_x_1286:
[----:B------:R-:W-:Y:S05]  /*12b70*/  BSYNC B0 ;  /* 0x0000000000007941 */ /* 0x000fea0003800000 */
.L_x_1193:
        /* <DEDUP_REMOVED lines=8> */
[----:B------:R-:W-:Y:S01]  /*12c00*/  SHFL.IDX PT, R19, R2, 0x1, 0x181f ;  /* 0x00381f0002137f89 */ /* 0x000fe200000e0000 */
[C---:B------:R-:W-:Y:S02]  /*12c10*/  ISETP.LT.OR P4, PT, R28.reuse, 0x1, P1 ;  /* 0x000000011c00780c */ /* 0x040fe40000f81670 */
[C---:B------:R-:W-:Y:S01]  /*12c20*/  ISETP.LT.OR P5, PT, R28.reuse, 0x1, P0 ;  /* 0x000000011c00780c */ /* 0x040fe200007a1670 */
[----:B------:R-:W3:Y:S01]  /*12c30*/  SHFL.IDX PT, R14, R16, 0x1, 0x181f ;  /* 0x00381f00100e7f89 */ /* 0x000ee200000e0000 */
[----:B------:R-:W-:-:S02]  /*12c40*/  ISETP.LT.OR P2, PT, R28, 0x11, P1 ;  /* 0x000000111c00780c */ /* 0x000fc40000f41670 */
[----:B------:R-:W-:Y:S01]  /*12c50*/  ISETP.LT.OR P3, PT, R28, 0x11, P0 ;  /* 0x000000111c00780c */ /* 0x000fe20000761670 */
[----:B------:R-:W-:Y:S04]  /*12c60*/  SHFL.IDX PT, R23, R2, 0x2, 0x181f ;  /* 0x00581f0002177f89 */ /* 0x000fe800000e0000 */
[----:B------:R-:W4:Y:S01]  /*12c70*/  SHFL.IDX PT, R22, R16, 0x2, 0x181f ;  /* 0x00581f0010167f89 */ /* 0x000f2200000e0000 */
[----:B0-----:R-:W-:-:S03]  /*12c80*/  IMAD.MOV.U32 R7, RZ, RZ, R5 ;  /* 0x000000ffff077224 */ /* 0x001fc600078e0005 */
[----:B------:R-:W0:Y:S01]  /*12c90*/  SHFL.IDX PT, R9, R2, 0x4, 0x181f ;  /* 0x00981f0002097f89 */ /* 0x000e2200000e0000 */
[----:B-1----:R-:W-:-:S03]  /*12ca0*/  IMAD.MOV.U32 R6, RZ, RZ, R4 ;  /* 0x000000ffff067224 */ /* 0x002fc600078e0004 */
[----:B------:R-:W1:Y:S01]  /*12cb0*/  SHFL.IDX PT, R24, R16, 0x4, 0x181f ;  /* 0x00981f0010187f89 */ /* 0x000e6200000e0000 */
[----:B------:R-:W-:-:S03]  /*12cc0*/  IMAD.WIDE.U32 R6, R26, 0x2, R6 ;  /* 0x000000021a067825 */ /* 0x000fc600078e0006 */
[----:B------:R-:W-:Y:S01]  /*12cd0*/  SHFL.IDX PT, R21, R2, 0x3, 0x181f ;  /* 0x00781f0002157f89 */ /* 0x000fe200000e0000 */
[----:B---3--:R-:W-:-:S03]  /*12ce0*/  IMAD.MOV.U32 R4, RZ, RZ, R14 ;  /* 0x000000ffff047224 */ /* 0x008fc600078e000e */
[----:B------:R-:W3:Y:S01]  /*12cf0*/  SHFL.IDX PT, R20, R16, 0x3, 0x181f ;  /* 0x00781f0010147f89 */ /* 0x000ee200000e0000 */
[----:B------:R-:W-:-:S03]  /*12d00*/  IMAD.MOV.U32 R5, RZ, RZ, R19 ;  /* 0x000000ffff057224 */ /* 0x000fc600078e0013 */
[----:B------:R-:W-:Y:S01]  /*12d10*/  LDGSTS.E.BYPASS.LTC128B.128 [R3+0x400], desc[UR48][R6.64], !P4 ;  /* 0x0040000006037fae */ /* 0x000fe2000e101d70 */
[----:B------:R-:W-:Y:S01]  /*12d20*/  ISETP.LT.OR P4, PT, R28, 0x21, P1 ;  /* 0x000000211c00780c */ /* 0x000fe20000f81670 */
[----:B------:R-:W-:Y:S02]  /*12d30*/  IMAD.WIDE.U32 R4, R26, 0x2, R4 ;  /* 0x000000021a047825 */ /* 0x000fe400078e0004 */
[----:B------:R5:W-:Y:S01]  /*12d40*/  LDGSTS.E.BYPASS.LTC128B.128 [R3+0x4400], desc[UR48][R6.64+0x80], !P5 ;  /* 0x0440008006037fae */ /* 0x000be2000e901d70 */
[----:B------:R-:W-:Y:S01]  /*12d50*/  ISETP.LT.OR P5, PT, R28, 0x21, P0 ;  /* 0x000000211c00780c */ /* 0x000fe200007a1670 */
[----:B----4-:R-:W-:Y:S02]  /*12d60*/  IMAD.WIDE.U32 R22, R26, 0x2, R22 ;  /* 0x000000021a167825 */ /* 0x010fe400078e0016 */
[----:B------:R-:W5:Y:S02]  /*12d70*/  SHFL.IDX PT, R19, R2, 0x5, 0x181f ;  /* 0x00b81f0002137f89 */ /* 0x000f6400000e0000 */
[----:B0-----:R-:W-:-:S02]  /*12d80*/  IMAD.MOV.U32 R13, RZ, RZ, R9 ;  /* 0x000000ffff0d7224 */ /* 0x001fc400078e0009 */
[----:B------:R-:W0:Y:S01]  /*12d90*/  SHFL.IDX PT, R14, R16, 0x5, 0x181f ;  /* 0x00b81f00100e7f89 */ /* 0x000e2200000e0000 */
[----:B-1----:R-:W-:Y:S02]  /*12da0*/  IMAD.MOV.U32 R12, RZ, RZ, R24 ;  /* 0x000000ffff0c7224 */ /* 0x002fe400078e0018 */
[----:B------:R-:W-:Y:S01]  /*12db0*/  IMAD.MOV.U32 R9, RZ, RZ, RZ ;  /* 0x000000ffff097224 */ /* 0x000fe200078e00ff */
[----:B------:R-:W1:Y:S01]  /*12dc0*/  SHFL.IDX PT, R25, R2, 0x6, 0x181f ;  /* 0x00d81f0002197f89 */ /* 0x000e6200000e0000 */
[----:B------:R-:W-:-:S03]  /*12dd0*/  IMAD.WIDE.U32 R12, R26, 0x2, R12 ;  /* 0x000000021a0c7825 */ /* 0x000fc600078e000c */
[----:B------:R-:W4:Y:S01]  /*12de0*/  SHFL.IDX PT, R30, R16, 0x6, 0x181f ;  /* 0x00d81f00101e7f89 */ /* 0x000f2200000e0000 */
[----:B---3--:R-:W-:-:S03]  /*12df0*/  IMAD.WIDE.U32 R20, R26, 0x2, R20 ;  /* 0x000000021a147825 */ /* 0x008fc600078e0014 */
[----:B------:R-:W-:Y:S01]  /*12e00*/  LDGSTS.E.BYPASS.LTC128B.128 [R3+0xc00], desc[UR48][R4.64], !P2 ;  /* 0x00c0000004037fae */ /* 0x000fe2000d101d70 */
[----:B------:R-:W-:-:S03]  /*12e10*/  ISETP.LT.OR P2, PT, R28, 0x31, P1 ;  /* 0x000000311c00780c */ /* 0x000fc60000f41670 */
[----:B------:R1:W-:Y:S01]  /*12e20*/  LDGSTS.E.BYPASS.LTC128B.128 [R3+0x4c00], desc[UR48][R4.64+0x80], !P3 ;  /* 0x04c0008004037fae */ /* 0x0003e2000d901d70 */
[----:B------:R-:W-:-:S03]  /*12e30*/  ISETP.LT.OR P3, PT, R28, 0x31, P0 ;  /* 0x000000311c00780c */ /* 0x000fc60000761670 */
[----:B------:R3:W-:Y:S01]  /*12e40*/  LDGSTS.E.BYPASS.LTC128B.128 [R3+0x1400], desc[UR48][R22.64], !P4 ;  /* 0x0140000016037fae */ /* 0x0007e2000e101d70 */
[C---:B------:R-:W-:Y:S01]  /*12e50*/  ISETP.LT.OR P4, PT, R28.reuse, 0x41, P1 ;  /* 0x000000411c00780c */ /* 0x040fe20000f81670 */
[----:B-----5:R-:W-:Y:S02]  /*12e60*/  IMAD.MOV.U32 R7, RZ, RZ, R19 ;  /* 0x000000ffff077224 */ /* 0x020fe400078e0013 */
        /* <DEDUP_REMOVED lines=8> */
[----:B----4-:R-:W-:Y:S02]  /*12ef0*/  IMAD.MOV.U32 R4, RZ, RZ, R30 ;  /* 0x000000ffff047224 */ /* 0x010fe400078e001e */
        /* <DEDUP_REMOVED lines=12> */
.L_x_1304:
        /* <DEDUP_REMOVED lines=12> */
.L_x_1196:
        /* <DEDUP_REMOVED lines=10> */
.L_x_1197:
[----:B------:R1:W-:Y:S02]  /*13120*/  SYNCS.ARRIVE.TRANS64.A1T0 RZ, [R0+URZ+0x28850], RZ ;  /* 0x028850ff00ff79a7 */ /* 0x0003e4000810003f */
[----:B-1----:R-:W-:-:S05]  /*13130*/  VIADD R0, R10, 0x1 ;  /* 0x000000010a007836 */ /* 0x002fca0000000000 */
[----:B------:R-:W-:-:S04]  /*13140*/  ISETP.NE.AND P0, PT, R0, 0x2, PT ;  /* 0x000000020000780c */ /* 0x000fc80003f05270 */
[----:B0-----:R-:W-:Y:S02]  /*13150*/  SEL R3, RZ, 0x1, P0 ;  /* 0x00000001ff037807 */ /* 0x001fe40000000000 */
[----:B------:R-:W-:Y:S02]  /*13160*/  SEL R0, R0, RZ, P0 ;  /* 0x000000ff00007207 */ /* 0x000fe40000000000 */
[----:B------:R-:W-:-:S07]  /*13170*/  LOP3.LUT R8, R8, R3, RZ, 0x3c, !PT ;  /* 0x0000000308087212 */ /* 0x000fce00078e3cff */
.L_x_1157:
[----:B------:R-:W0:Y:S01]  /*13180*/  S2R R3, SR_CgaCtaId ;  /* 0x0000000000037919 */ /* 0x000e220000008800 */
[----:B------:R-:W-:Y:S02]  /*13190*/  MOV R2, 0x400 ;  /* 0x0000040000027802 */ /* 0x000fe40000000f00 */
[----:B------:R-:W-:Y:S02]  /*131a0*/  SHF.L.U32 R9, R9, 0x1f, RZ ;  /* 0x0000001f09097819 */ /* 0x000fe400000006ff */
[----:B0-----:R-:W-:-:S04]  /*131b0*/  LEA R7, R3, R2, 0x18 ;  /* 0x0000000203077211 */ /* 0x001fc800078ec0ff */
[----:B------:R-:W0:Y:S02]  /*131c0*/  SYNCS.PHASECHK.TRANS64.TRYWAIT P0, [R7+URZ+0x28820], R9 ;  /* 0x02882009070075a7 */ /* 0x000e24000800017f */
[----:B0-----:R-:W-:Y:S05]  /*131d0*/  @!P0 BRA `(.L_x_1198) ;  /* 0x0000003800a88947 */ /* 0x001fea0003800000 */
.L_x_1305:
[----:B------:R-:W-:-:S03]  /*131e0*/  UMOV UR4, 0xffffffff ;  /* 0xffffffff00047882 */ /* 0x000fc60000000000 */
[----:B------:R-:W-:Y:S05]  /*131f0*/  BRA.DIV UR4, `(.L_x_1199) ;  /* 0x0000003a04b47947 */ /* 0x000fea000b800000 */
[----:B------:R1:W3:Y:S02]  /*13200*/  SHFL.IDX PT, R14, R17, RZ, 0x1f ;  /* 0x00001fff110e7589 */ /* 0x0002e400000e0000 */
.L_x_1308:
[----:B---3--:R-:W-:-:S13]  /*13210*/  ISETP.NE.AND P0, PT, R14, RZ, PT ;  /* 0x000000ff0e00720c */ /* 0x008fda0003f05270 */
[----:B------:R-:W-:Y:S05]  /*13220*/  @P0 BRA `(.L_x_1065) ;  /* 0x0000000000880947 */ /* 0x000fea0003800000 */
[----:B------:R-:W-:-:S03]  /*13230*/  UMOV UR4, 0xffffffff ;  /* 0xffffffff00047882 */ /* 0x000fc60000000000 */
[----:B------:R-:W-:Y:S05]  /*13240*/  BRA.DIV UR4, `(.L_x_1200) ;  /* 0x0000003a04c87947 */ /* 0x000fea000b800000 */
[----:B------:R-:W-:-:S13]  /*13250*/  ELECT P6, URZ, PT ;  /* 0x00000000003f782f */ /* 0x000fda00038c0000 */
.L_x_1311:
[----:B------:R-:W-:Y:S05]  /*13260*/  @!P6 BRA `(.L_x_1065) ;  /* 0x000000000078e947 */ /* 0x000fea0003800000 */
[----:B------:R-:W-:-:S06]  /*13270*/  ULOP3.LUT UR4, UR36, 0x2, URZ, 0xfc, !UPT ;  /* 0x0000000224047892 */ /* 0x000fcc000f8efc3f */
[----:B------:R-:W-:-:S05]  /*13280*/  IMAD.U32 R2, RZ, RZ, UR4 ;  /* 0x00000004ff027e24 */ /* 0x000fca000f8e00ff */
[----:B------:R-:W-:-:S13]  /*13290*/  ISETP.NE.AND P0, PT, R2, 0x3, PT ;  /* 0x000000030200780c */ /* 0x000fda0003f05270 */
[----:B------:R-:W-:Y:S05]  /*132a0*/  @!P0 BRA `(.L_x_1201) ;  /* 0x0000000000048947 */ /* 0x000fea0003800000 */
[----:B------:R-:W-:Y:S01]  /*132b0*/  BPT.TRAP 0x1 ;  /* 0x000000040000795c */ /* 0x000fe20000300000 */
.L_x_1201:
[----:B------:R-:W-:Y:S01]  /*132c0*/  IMAD R5, R0, 0x8, R7 ;  /* 0x0000000800057824 */ /* 0x000fe200078e0207 */
[----:B------:R-:W-:Y:S01]  /*132d0*/  SHF.L.U32 R2, R8, 0x1f, RZ ;  /* 0x0000001f08027819 */ /* 0x000fe200000006ff */
[----:B------:R-:W-:-:S03]  /*132e0*/  VIADD R0, R0, 0x1 ;  /* 0x0000000100007836 */ /* 0x000fc60000000000 */
[----:B------:R-:W3:Y:S02]  /*132f0*/  SYNCS.PHASECHK.TRANS64.TRYWAIT P1, [R5+URZ+0x28840], R2 ;  /* 0x02884002050075a7 */ /* 0x000ee4000802017f */
[----:B------:R-:W-:-:S04]  /*13300*/  ISETP.NE.AND P2, PT, R0, 0x2, PT ;  /* 0x000000020000780c */ /* 0x000fc80003f45270 */
[----:B------:R-:W-:Y:S01]  /*13310*/  SEL R3, RZ, 0x1, P2 ;  /* 0x00000001ff037807 */ /* 0x000fe20001000000 */
[----:B---3--:R-:W-:Y:S08]  /*13320*/  @!P1 BRA `(.L_x_1202) ;  /* 0x0000003800b09947 */ /* 0x008ff00003800000 */
.L_x_1312:
[----:B------:R-:W-:Y:S02]  /*13330*/  SEL R0, R0, RZ, P2 ;  /* 0x000000ff00007207 */ /* 0x000fe40001000000 */
[----:B------:R-:W-:Y:S01]  /*13340*/  LOP3.LUT R3, R8, R3, RZ, 0x3c, !PT ;  /* 0x0000000308037212 */ /* 0x000fe200078e3cff */
[----:B------:R-:W-:Y:S06]  /*13350*/  @!P0 BRA `(.L_x_1203) ;  /* 0x0000000000048947 */ /* 0x000fec0003800000 */
[----:B------:R-:W-:Y:S01]  /*13360*/  BPT.TRAP 0x1 ;  /* 0x000000040000795c */ /* 0x000fe20000300000 */
.L_x_1203:
[----:B0-----:R-:W-:Y:S01]  /*13370*/  IMAD R7, R0, 0x8, R7 ;  /* 0x0000000800077824 */ /* 0x001fe200078e0207 */
[----:B------:R-:W-:-:S04]  /*13380*/  SHF.L.U32 R0, R3, 0x1f, RZ ;  /* 0x0000001f03007819 */ /* 0x000fc800000006ff */
[----:B------:R-:W0:Y:S02]  /*13390*/  SYNCS.PHASECHK.TRANS64.TRYWAIT P1, [R7+URZ+0x28840], R0 ;  /* 0x02884000070075a7 */ /* 0x000e24000802017f */
[----:B0-----:R-:W-:Y:S05]  /*133a0*/  @!P1 BRA `(.L_x_1204) ;  /* 0x0000003800a49947 */ /* 0x001fea0003800000 */
.L_x_1313:
[----:B------:R-:W-:Y:S05]  /*133b0*/  @!P0 BRA `(.L_x_1205) ;  /* 0x0000000000048947 */ /* 0x000fea0003800000 */
[----:B------:R-:W-:Y:S01]  /*133c0*/  BPT.TRAP 0x1 ;  /* 0x000000040000795c */ /* 0x000fe20000300000 */
.L_x_1205:
[----:B------:R-:W4:Y:S02]  /*133d0*/  SYNCS.PHASECHK.TRANS64.TRYWAIT P1, [R5+URZ+0x28860], R2 ;  /* 0x02886002050075a7 */ /* 0x000f24000802017f */
[----:B----4-:R-:W-:Y:S05]  /*133e0*/  @!P1 BRA `(.L_x_1206) ;  /* 0x0000003800a89947 */ /* 0x010fea0003800000 */
.L_x_1314:
[----:B------:R-:W-:Y:S05]  /*133f0*/  @!P0 BRA `(.L_x_1207) ;  /* 0x0000000000048947 */ /* 0x000fea0003800000 */
[----:B------:R-:W-:Y:S01]  /*13400*/  BPT.TRAP 0x1 ;  /* 0x000000040000795c */ /* 0x000fe20000300000 */
.L_x_1207:
[----:B------:R0:W0:Y:S02]  /*13410*/  SYNCS.PHASECHK.TRANS64.TRYWAIT P0, [R7+URZ+0x28860], R0 ;  /* 0x02886000070075a7 */ /* 0x000024000800017f */
[----:B0-----:R-:W-:Y:S05]  /*13420*/  @!P0 NANOSLEEP.SYNCS 0x989680 ;  /* 0x009896800000895d */ /* 0x001fea0003900000 */
[----:B------:R-:W0:Y:S02]  /*13430*/  @!P0 SYNCS.PHASECHK.TRANS64 P0, [R7+URZ+0x28860], R0 ;  /* 0x02886000070085a7 */ /* 0x000e24000800007f */
[----:B0-----:R-:W-:Y:S05]  /*13440*/  @!P0 BRA `(.L_x_1207) ;  /* 0xfffffffc00f08947 */ /* 0x001fea000383ffff */
.L_x_1065:
[----:B------:R-:W-:Y:S05]  /*13450*/  BSYNC B6 ;  /* 0x0000000000067941 */ /* 0x000fea0003800000 */
.L_x_1062:
[----:B------:R-:W-:Y:S05]  /*13460*/  EXIT ;  /* 0x000000000000794d */ /* 0x000fea0003800000 */
.L_x_1075:
[----:B0-----:R-:W-:-:S04]  /*13470*/  IMAD.U32 R3, RZ, RZ, UR40 ;  /* 0x00000028ff037e24 */ /* 0x001fc8000f8e00ff */
[----:B------:R0:W1:Y:S03]  /*13480*/  SYNCS.PHASECHK.TRANS64.TRYWAIT P0, [R3+URZ+0x28800], R0 ;  /* 0x02880000030075a7 */ /* 0x000066000800017f */
[----:B-1----:R-:W-:Y:S05]  /*13490*/  @!P0 NANOSLEEP.SYNCS 0x989680 ;  /* 0x009896800000895d */ /* 0x002fea0003900000 */
[----:B------:R-:W1:Y:S02]  /*134a0*/  @!P0 SYNCS.PHASECHK.TRANS64 P0, [R3+URZ+0x28800], R0 ;  /* 0x02880000030085a7 */ /* 0x000e64000800007f */
[----:B-1----:R-:W-:Y:S05]  /*134b0*/  @!P0 BRA `(.L_x_1075) ;  /* 0xfffffffc00ec8947 */ /* 0x002fea000383ffff */
[----:B------:R-:W-:Y:S05]  /*134c0*/  BRA `(.L_x_1208) ;  /* 0xfffffee000907947 */ /* 0x000fea000383ffff */
.L_x_1079:
[----:B-1----:R-:W-:-:S04]  /*134d0*/  IMAD.U32 R3, RZ, RZ, UR40 ;  /* 0x00000028ff037e24 */ /* 0x002fc8000f8e00ff */
[----:B------:R1:W2:Y:S03]  /*134e0*/  SYNCS.PHASECHK.TRANS64.TRYWAIT P1, [R3+URZ+0x28830], R0 ;  /* 0x02883000030075a7 */ /* 0x0002a6000802017f */
[----:B--2---:R-:W-:Y:S05]  /*134f0*/  @!P1 NANOSLEEP.SYNCS 0x989680 ;  /* 0x009896800000995d */ /* 0x004fea0003900000 */
[----:B------:R-:W2:Y:S02]  /*13500*/  @!P1 SYNCS.PHASECHK.TRANS64 P1, [R3+URZ+0x28830], R0 ;  /* 0x02883000030095a7 */ /* 0x000ea4000802007f */
[----:B--2---:R-:W-:Y:S05]  /*13510*/  @!P1 BRA `(.L_x_1079) ;  /* 0xfffffffc00ec9947 */ /* 0x004fea000383ffff */
[----:B------:R-:W-:Y:S05]  /*13520*/  BRA `(.L_x_1078) ;  /* 0xfffffee000ac7947 */ /* 0x000fea000383ffff */
.L_x_1096:
[----:B-1----:R-:W-:-:S04]  /*13530*/  IMAD.U32 R7, RZ, RZ, UR6 ;  /* 0x00000006ff077e24 */ /* 0x002fc8000f8e00ff */
[----:B------:R1:W2:Y:S03]  /*13540*/  SYNCS.PHASECHK.TRANS64.TRYWAIT P1, [R7+URZ+0x28830], R6 ;  /* 0x02883006070075a7 */ /* 0x0002a6000802017f */
[----:B--2---:R-:W-:Y:S05]  /*13550*/  @!P1 NANOSLEEP.SYNCS 0x989680 ;  /* 0x009896800000995d */ /* 0x004fea0003900000 */
[----:B------:R-:W2:Y:S02]  /*13560*/  @!P1 SYNCS.PHASECHK.TRANS64 P1, [R7+URZ+0x28830], R6 ;  /* 0x02883006070095a7 */ /* 0x000ea4000802007f */
[----:B--2---:R-:W-:Y:S05]  /*13570*/  @!P1 BRA `(.L_x_1096) ;  /* 0xfffffffc00ec9947 */ /* 0x004fea000383ffff */
[----:B------:R-:W-:Y:S05]  /*13580*/  BRA `(.L_x_1093) ;  /* 0xffffff1800047947 */ /* 0x000fea000383ffff */
.L_x_1100:
[----:B-1----:R-:W-:-:S04]  /*13590*/  IMAD.U32 R7, RZ, RZ, UR6 ;  /* 0x00000006ff077e24 */ /* 0x002fc8000f8e00ff */
[----:B------:R1:W2:Y:S03]  /*135a0*/  SYNCS.PHASECHK.TRANS64.TRYWAIT P1, [R7+URZ+0x28850], R6 ;  /* 0x02885006070075a7 */ /* 0x0002a6000802017f */
[----:B--2---:R-:W-:Y:S05]  /*135b0*/  @!P1 NANOSLEEP.SYNCS 0x989680 ;  /* 0x009896800000995d */ /* 0x004fea0003900000 */
[----:B------:R-:W2:Y:S02]  /*135c0*/  @!P1 SYNCS.PHASECHK.TRANS64 P1, [R7+URZ+0x28850], R6 ;  /* 0x02885006070095a7 */ /* 0x000ea4000802007f */
[----:B--2---:R-:W-:Y:S05]  /*135d0*/  @!P1 BRA `(.L_x_1100) ;  /* 0xfffffffc00ec9947 */ /* 0x004fea000383ffff */
[----:B------:R-:W-:Y:S05]  /*135e0*/  BRA `(.L_x_1097) ;  /* 0xffffff1800d87947 */ /* 0x000fea000383ffff */
.L_x_1119:
[----:B-1----:R-:W-:-:S04]  /*135f0*/  IMAD.U32 R7, RZ, RZ, UR6 ;  /* 0x00000006ff077e24 */ /* 0x002fc8000f8e00ff */
[----:B------:R1:W2:Y:S03]  /*13600*/  SYNCS.PHASECHK.TRANS64.TRYWAIT P1, [R7+URZ+0x28830], R6 ;  /* 0x02883006070075a7 */ /* 0x0002a6000802017f */
[----:B--2---:R-:W-:Y:S05]  /*13610*/  @!P1 NANOSLEEP.SYNCS 0x989680 ;  /* 0x009896800000995d */ /* 0x004fea0003900000 */
[----:B------:R-:W2:Y:S02]  /*13620*/  @!P1 SYNCS.PHASECHK.TRANS64 P1, [R7+URZ+0x28830], R6 ;  /* 0x02883006070095a7 */ /* 0x000ea4000802007f */
[----:B--2---:R-:W-:Y:S05]  /*13630*/  @!P1 BRA `(.L_x_1119) ;  /* 0xfffffffc00ec9947 */ /* 0x004fea000383ffff */
[----:B------:R-:W-:Y:S05]  /*13640*/  BRA `(.L_x_1116) ;  /* 0xffffff4800dc7947 */ /* 0x000fea000383ffff */
.L_x_1123:
[----:B-1----:R-:W-:-:S04]  /*13650*/  IMAD.U32 R7, RZ, RZ, UR6 ;  /* 0x00000006ff077e24 */ /* 0x002fc8000f8e00ff */
[----:B------:R1:W2:Y:S03]  /*13660*/  SYNCS.PHASECHK.TRANS64.TRYWAIT P1, [R7+URZ+0x28850], R6 ;  /* 0x02885006070075a7 */ /* 0x0002a6000802017f */
[----:B--2---:R-:W-:Y:S05]  /*13670*/  @!P1 NANOSLEEP.SYNCS 0x989680 ;  /* 0x009896800000995d */ /* 0x004fea0003900000 */
[----:B------:R-:W2:Y:S02]  /*13680*/  @!P1 SYNCS.PHASECHK.TRANS64 P1, [R7+URZ+0x28850], R6 ;  /* 0x02885006070095a7 */ /* 0x000ea4000802007f */
[----:B--2---:R-:W-:Y:S05]  /*13690*/  @!P1 BRA `(.L_x_1123) ;  /* 0xfffffffc00ec9947 */ /* 0x004fea000383ffff */
[----:B------:R-:W-:Y:S05]  /*136a0*/  BRA `(.L_x_1120) ;  /* 0xffffff4c00b07947 */ /* 0x000fea000383ffff */
.L_x_1131:
[----:B-1----:R-:W-:-:S04]  /*136b0*/  IMAD.U32 R7, RZ, RZ, UR6 ;  /* 0x00000006ff077e24 */ /* 0x002fc8000f8e00ff */
[----:B------:R1:W2:Y:S03]  /*136c0*/  SYNCS.PHASECHK.TRANS64.TRYWAIT P1, [R7+URZ+0x28830], R6 ;  /* 0x02883006070075a7 */ /* 0x0002a6000802017f */
[----:B--2---:R-:W-:Y:S05]  /*136d0*/  @!P1 NANOSLEEP.SYNCS 0x989680 ;  /* 0x009896800000995d */ /* 0x004fea0003900000 */
[----:B------:R-:W2:Y:S02]  /*136e0*/  @!P1 SYNCS.PHASECHK.TRANS64 P1, [R7+URZ+0x28830], R6 ;  /* 0x02883006070095a7 */ /* 0x000ea4000802007f */
[----:B--2---:R-:W-:Y:S05]  /*136f0*/  @!P1 BRA `(.L_x_1131) ;  /* 0xfffffffc00ec9947 */ /* 0x004fea000383ffff */
[----:B------:R-:W-:Y:S05]  /*13700*/  BRA `(.L_x_1128) ;  /* 0xffffff6800e07947 */ /* 0x000fea000383ffff */
.L_x_1135:
[----:B-1----:R-:W-:-:S04]  /*13710*/  IMAD.U32 R7, RZ, RZ, UR6 ;  /* 0x00000006ff077e24 */ /* 0x002fc8000f8e00ff */
[----:B------:R1:W2:Y:S03]  /*13720*/  SYNCS.PHASECHK.TRANS64.TRYWAIT P1, [R7+URZ+0x28850], R6 ;  /* 0x02885006070075a7 */ /* 0x0002a6000802017f */
[----:B--2---:R-:W-:Y:S05]  /*13730*/  @!P1 NANOSLEEP.SYNCS 0x989680 ;  /* 0x009896800000995d */ /* 0x004fea0003900000 */
[----:B------:R-:W2:Y:S02]  /*13740*/  @!P1 SYNCS.PHASECHK.TRANS64 P1, [R7+URZ+0x28850], R6 ;  /* 0x02885006070095a7 */ /* 0x000ea4000802007f */
[----:B--2---:R-:W-:Y:S05]  /*13750*/  @!P1 BRA `(.L_x_1135) ;  /* 0xfffffffc00ec9947 */ /* 0x004fea000383ffff */
[----:B------:R-:W-:Y:S05]  /*13760*/  BRA `(.L_x_1132) ;  /* 0xffffff6c00a47947 */ /* 0x000fea000383ffff */
.L_x_1150:
[----:B-1----:R-:W-:-:S04]  /*13770*/  IMAD.U32 R3, RZ, RZ, UR5 ;  /* 0x00000005ff037e24 */ /* 0x002fc8000f8e00ff */
[----:B------:R1:W3:Y:S03]  /*13780*/  SYNCS.PHASECHK.TRANS64.TRYWAIT P1, [R3+URZ+0x28850], R0 ;  /* 0x02885000030075a7 */ /* 0x0002e6000802017f */
[----:B---3--:R-:W-:Y:S05]  /*13790*/  @!P1 NANOSLEEP.SYNCS 0x989680 ;  /* 0x009896800000995d */ /* 0x008fea0003900000 */
[----:B------:R-:W3:Y:S02]  /*137a0*/  @!P1 SYNCS.PHASECHK.TRANS64 P1, [R3+URZ+0x28850], R0 ;  /* 0x02885000030095a7 */ /* 0x000ee4000802007f */
[----:B---3--:R-:W-:Y:S05]  /*137b0*/  @!P1 BRA `(.L_x_1150) ;  /* 0xfffffffc00ec9947 */ /* 0x008fea000383ffff */
[----:B------:R-:W-:Y:S05]  /*137c0*/  BRA `(.L_x_1149) ;  /* 0xffffff9800c47947 */ /* 0x000fea000383ffff */
.L_x_1168:
[----:B------:R-:W-:Y:S02]  /*137d0*/  IMAD.MOV.U32 R13, RZ, RZ, R17 ;  /* 0x000000ffff0d7224 */ /* 0x000fe400078e0011 */
[----:B------:R-:W-:Y:S02]  /*137e0*/  IMAD.MOV.U32 R12, RZ, RZ, RZ ;  /* 0x000000ffff0c7224 */ /* 0x000fe400078e00ff */
[----:B------:R-:W-:Y:S02]  /*137f0*/  IMAD.MOV.U32 R11, RZ, RZ, 0x1f ;  /* 0x0000001fff0b7424 */ /* 0x000fe400078e00ff */
[----:B------:R-:W-:-:S07]  /*13800*/  IMAD.MOV.U32 R15, RZ, RZ, -0x1 ;  /* 0xffffffffff0f7424 */ /* 0x000fce00078e00ff */
[----:B-----5:R-:W-:Y:S05]  /*13810*/  WARPSYNC.COLLECTIVE R15, `(.L_x_1209) ;  /* 0x000000000f087348 */ /* 0x020fea0003c00000 */
[----:B------:R0:W1:Y:S02]  /*13820*/  SHFL.IDX P6, R14, R13, R12, R11 ;  /* 0x0000000c0d0e7389 */ /* 0x00006400000c000b */
[----:B01---5:R-:W-:Y:S01]  /*13830*/  ENDCOLLECTIVE ;  /* 0x000000000000791b */ /* 0x023fe20003800000 */
.L_x_1209:
[----:B------:R-:W-:Y:S05]  /*13840*/  BRA `(.L_x_1210) ;  /* 0xffffffcc00807947 */ /* 0x000fea000383ffff */
.L_x_1170:
[----:B0-----:R-:W-:-:S04]  /*13850*/  IMAD.U32 R10, RZ, RZ, UR46 ;  /* 0x0000002eff0a7e24 */ /* 0x001fc8000f8e00ff */
[----:B------:R0:W1:Y:S03]  /*13860*/  SYNCS.PHASECHK.TRANS64.TRYWAIT P0, [R10+URZ+0x28840], R9 ;  /* 0x028840090a0075a7 */ /* 0x000066000800017f */
[----:B-1----:R-:W-:Y:S05]  /*13870*/  @!P0 NANOSLEEP.SYNCS 0x989680 ;  /* 0x009896800000895d */ /* 0x002fea0003900000 */
[----:B------:R-:W1:Y:S02]  /*13880*/  @!P0 SYNCS.PHASECHK.TRANS64 P0, [R10+URZ+0x28840], R9 ;  /* 0x028840090a0085a7 */ /* 0x000e64000800007f */
[----:B-1----:R-:W-:Y:S05]  /*13890*/  @!P0 BRA `(.L_x_1170) ;  /* 0xfffffffc00ec8947 */ /* 0x002fea000383ffff */
[----:B------:R-:W-:Y:S05]  /*138a0*/  BRA `(.L_x_1211) ;  /* 0xffffffcc00fc7947 */ /* 0x000fea000383ffff */
.L_x_1171:
        /* <DEDUP_REMOVED lines=8> */
.L_x_1213:
[----:B------:R-:W-:Y:S05]  /*13930*/  BSYNC B0 ;  /* 0x0000000000007941 */ /* 0x000fea0003800000 */
.L_x_1212:
[----:B------:R-:W-:Y:S01]  /*13940*/  IMAD.MOV.U32 R13, RZ, RZ, R0 ;  /* 0x000000ffff0d7224 */ /* 0x000fe200078e0000 */
[----:B------:R-:W-:Y:S01]  /*13950*/  @P0 LEA R9, R19, UR46, 0x1 ;  /* 0x0000002e13090c11 */ /* 0x000fe2000f8e08ff */
[----:B------:R-:W-:Y:S02]  /*13960*/  IMAD.MOV.U32 R12, RZ, RZ, RZ ;  /* 0x000000ffff0c7224 */ /* 0x000fe400078e00ff */
[----:B------:R-:W-:Y:S02]  /*13970*/  IMAD.MOV.U32 R11, RZ, RZ, 0x181f ;  /* 0x0000181fff0b7424 */ /* 0x000fe400078e00ff */
[----:B------:R-:W-:Y:S02]  /*13980*/  IMAD.MOV.U32 R15, RZ, RZ, -0x1 ;  /* 0xffffffffff0f7424 */ /* 0x000fe400078e00ff */
[----:B------:R-:W-:-:S07]  /*13990*/  IMAD.MOV.U32 R5, RZ, RZ, R14 ;  /* 0x000000ffff057224 */ /* 0x000fce00078e000e */
[----:B------:R-:W-:Y:S05]  /*139a0*/  WARPSYNC.COLLECTIVE R15, `(.L_x_1214) ;  /* 0x000000000f087348 */ /* 0x000fea0003c00000 */
[----:B------:R0:W1:Y:S02]  /*139b0*/  SHFL.IDX P6, R14, R13, R12, R11 ;  /* 0x0000000c0d0e7389 */ /* 0x00006400000c000b */
[----:B01----:R-:W-:Y:S01]  /*139c0*/  ENDCOLLECTIVE ;  /* 0x000000000000791b */ /* 0x003fe20003800000 */
.L_x_1214:
[----:B------:R-:W-:Y:S02]  /*139d0*/  IMAD.MOV.U32 R13, RZ, RZ, R3 ;  /* 0x000000ffff0d7224 */ /* 0x000fe400078e0003 */
[----:B------:R-:W-:Y:S02]  /*139e0*/  IMAD.MOV.U32 R12, RZ, RZ, 0x1 ;  /* 0x00000001ff0c7424 */ /* 0x000fe400078e00ff */
[----:B------:R-:W-:-:S07]  /*139f0*/  IMAD.MOV.U32 R4, RZ, RZ, R14 ;  /* 0x000000ffff047224 */ /* 0x000fce00078e000e */
[----:B------:R-:W-:Y:S05]  /*13a00*/  WARPSYNC.COLLECTIVE R15, `(.L_x_1215) ;  /* 0x000000000f087348 */ /* 0x000fea0003c00000 */
[----:B------:R0:W1:Y:S02]  /*13a10*/  SHFL.IDX P6, R14, R13, R12, R11 ;  /* 0x0000000c0d0e7389 */ /* 0x00006400000c000b */
[----:B01----:R-:W-:Y:S01]  /*13a20*/  ENDCOLLECTIVE ;  /* 0x000000000000791b */ /* 0x003fe20003800000 */
.L_x_1215:
        /* <DEDUP_REMOVED lines=13> */
.L_x_1216:
[----:B------:R-:W-:Y:S02]  /*13b00*/  IMAD.MOV.U32 R5, RZ, RZ, R8 ;  /* 0x000000ffff057224 */ /* 0x000fe400078e0008 */
[----:B------:R-:W-:Y:S02]  /*13b10*/  IMAD.MOV.U32 R13, RZ, RZ, R3 ;  /* 0x000000ffff0d7224 */ /* 0x000fe400078e0003 */
[----:B------:R-:W-:Y:S02]  /*13b20*/  IMAD.MOV.U32 R12, RZ, RZ, 0x2 ;  /* 0x00000002ff0c7424 */ /* 0x000fe400078e00ff */
[----:B------:R-:W-:-:S07]  /*13b30*/  IMAD.MOV.U32 R4, RZ, RZ, R14 ;  /* 0x000000ffff047224 */ /* 0x000fce00078e000e */
[----:B------:R-:W-:Y:S05]  /*13b40*/  WARPSYNC.COLLECTIVE R15, `(.L_x_1217) ;  /* 0x000000000f087348 */ /* 0x000fea0003c00000 */
[----:B------:R0:W1:Y:S02]  /*13b50*/  SHFL.IDX P6, R14, R13, R12, R11 ;  /* 0x0000000c0d0e7389 */ /* 0x00006400000c000b */
[----:B01----:R-:W-:Y:S01]  /*13b60*/  ENDCOLLECTIVE ;  /* 0x000000000000791b */ /* 0x003fe20003800000 */
.L_x_1217:
        /* <DEDUP_REMOVED lines=9> */
[----:B0-----:R-:W-:Y:S05]  /*13c00*/  WARPSYNC.COLLECTIVE R15, `(.L_x_1218) ;  /* 0x000000000f087348 */ /* 0x001fea0003c00000 */
[----:B------:R1:W2:Y:S02]  /*13c10*/  SHFL.IDX P6, R14, R13, R12, R11 ;  /* 0x0000000c0d0e7389 */ /* 0x0002a400000c000b */
[----:B012---:R-:W-:Y:S01]  /*13c20*/  ENDCOLLECTIVE ;  /* 0x000000000000791b */ /* 0x007fe20003800000 */
.L_x_1218:
[----:B------:R-:W-:Y:S02]  /*13c30*/  IMAD.MOV.U32 R5, RZ, RZ, R10 ;  /* 0x000000ffff057224 */ /* 0x000fe400078e000a */
[----:B------:R-:W-:Y:S02]  /*13c40*/  IMAD.MOV.U32 R13, RZ, RZ, R3 ;  /* 0x000000ffff0d7224 */ /* 0x000fe400078e0003 */
[----:B------:R-:W-:Y:S02]  /*13c50*/  IMAD.MOV.U32 R12, RZ, RZ, 0x3 ;  /* 0x00000003ff0c7424 */ /* 0x000fe400078e00ff */
[----:B------:R-:W-:-:S07]  /*13c60*/  IMAD.MOV.U32 R35, RZ, RZ, R14 ;  /* 0x000000ffff237224 */ /* 0x000fce00078e000e */
[----:B------:R-:W-:Y:S05]  /*13c70*/  WARPSYNC.COLLECTIVE R15, `(.L_x_1219) ;  /* 0x000000000f087348 */ /* 0x000fea0003c00000 */
[----:B------:R0:W1:Y:S02]  /*13c80*/  SHFL.IDX P6, R14, R13, R12, R11 ;  /* 0x0000000c0d0e7389 */ /* 0x00006400000c000b */
[----:B01----:R-:W-:Y:S01]  /*13c90*/  ENDCOLLECTIVE ;  /* 0x000000000000791b */ /* 0x003fe20003800000 */
.L_x_1219:
[----:B------:R-:W-:-:S04]  /*13ca0*/  IMAD.MOV.U32 R4, RZ, RZ, R35 ;  /* 0x000000ffff047224 */ /* 0x000fc800078e0023 */
[----:B------:R-:W-:Y:S01]  /*13cb0*/  @P0 IMAD.WIDE.U32 R8, R26, 0x2, R4 ;  /* 0x000000021a080825 */ /* 0x000fe200078e0004 */
[----:B------:R-:W-:-:S05]  /*13cc0*/  @P0 LEA R5, R19, UR46, 0x1 ;  /* 0x0000002e13050c11 */ /* 0x000fca000f8e08ff */
        /* <DEDUP_REMOVED lines=11> */
.L_x_1220:
[----:B------:R-:W-:Y:S01]  /*13d80*/  IMAD.MOV.U32 R5, RZ, RZ, R7 ;  /* 0x000000ffff057224 */ /* 0x000fe200078e0007 */
[----:B------:R-:W-:Y:S01]  /*13d90*/  @P0 LEA R7, R19, UR46, 0x1 ;  /* 0x0000002e13070c11 */ /* 0x000fe2000f8e08ff */
[----:B------:R-:W-:Y:S02]  /*13da0*/  IMAD.MOV.U32 R13, RZ, RZ, R3 ;  /* 0x000000ffff0d7224 */ /* 0x000fe400078e0003 */
[----:B------:R-:W-:Y:S02]  /*13db0*/  IMAD.MOV.U32 R12, RZ, RZ, 0x4 ;  /* 0x00000004ff0c7424 */ /* 0x000fe400078e00ff */
[----:B------:R-:W-:-:S07]  /*13dc0*/  IMAD.MOV.U32 R36, RZ, RZ, R14 ;  /* 0x000000ffff247224 */ /* 0x000fce00078e000e */
[----:B------:R-:W-:Y:S05]  /*13dd0*/  WARPSYNC.COLLECTIVE R15, `(.L_x_1221) ;  /* 0x000000000f087348 */ /* 0x000fea0003c00000 */
[----:B------:R0:W1:Y:S02]  /*13de0*/  SHFL.IDX P6, R14, R13, R12, R11 ;  /* 0x0000000c0d0e7389 */ /* 0x00006400000c000b */
[----:B01----:R-:W-:Y:S01]  /*13df0*/  ENDCOLLECTIVE ;  /* 0x000000000000791b */ /* 0x003fe20003800000 */
.L_x_1221:
        /* <DEDUP_REMOVED lines=13> */
.L_x_1222:
        /* <DEDUP_REMOVED lines=8> */
.L_x_1223:
        /* <DEDUP_REMOVED lines=12> */
.L_x_1224:
        /* <DEDUP_REMOVED lines=8> */
.L_x_1225:
        /* <DEDUP_REMOVED lines=13> */
.L_x_1226:
        /* <DEDUP_REMOVED lines=8> */
.L_x_1227:
        /* <DEDUP_REMOVED lines=12> */
.L_x_1228:
[----:B------:R-:W-:Y:S05]  /*142a0*/  BRA `(.L_x_1229) ;  /* 0xffffffc800f87947 */ /* 0x000fea000383ffff */
.L_x_1174:
[----:B------:R-:W-:Y:S02]  /*142b0*/  IMAD.MOV.U32 R13, RZ, RZ, R7 ;  /* 0x000000ffff0d7224 */ /* 0x000fe400078e0007 */
[----:B------:R-:W-:Y:S02]  /*142c0*/  IMAD.MOV.U32 R12, RZ, RZ, RZ ;  /* 0x000000ffff0c7224 */ /* 0x000fe400078e00ff */
[----:B------:R-:W-:Y:S02]  /*142d0*/  IMAD.MOV.U32 R11, RZ, RZ, 0x181f ;  /* 0x0000181fff0b7424 */ /* 0x000fe400078e00ff */
[----:B------:R-:W-:Y:S02]  /*142e0*/  IMAD.MOV.U32 R15, RZ, RZ, -0x1 ;  /* 0xffffffffff0f7424 */ /* 0x000fe400078e00ff */
[----:B------:R-:W-:-:S07]  /*142f0*/  VIADD R3, R28, UR41 ;  /* 0x000000291c037c36 */ /* 0x000fce0008000000 */
[----:B------:R-:W-:Y:S05]  /*14300*/  WARPSYNC.COLLECTIVE R15, `(.L_x_1230) ;  /* 0x000000000f087348 */ /* 0x000fea0003c00000 */
[----:B------:R0:W1:Y:S02]  /*14310*/  SHFL.IDX P6, R14, R13, R12, R11 ;  /* 0x0000000c0d0e7389 */ /* 0x00006400000c000b */
[----:B01----:R-:W-:Y:S01]  /*14320*/  ENDCOLLECTIVE ;  /* 0x000000000000791b */ /* 0x003fe20003800000 */
.L_x_1230:
[----:B------:R-:W-:Y:S02]  /*14330*/  VIADD R9, R3, 0x10 ;  /* 0x0000001003097836 */ /* 0x000fe40000000000 */
[----:B------:R-:W-:Y:S02]  /*14340*/  IMAD.MOV.U32 R13, RZ, RZ, R6 ;  /* 0x000000ffff0d7224 */ /* 0x000fe400078e0006 */
[----:B------:R-:W-:-:S07]  /*14350*/  IMAD.MOV.U32 R5, RZ, RZ, R14 ;  /* 0x000000ffff057224 */ /* 0x000fce00078e000e */
[----:B------:R-:W-:Y:S05]  /*14360*/  WARPSYNC.COLLECTIVE R15, `(.L_x_1231) ;  /* 0x000000000f087348 */ /* 0x000fea0003c00000 */
[----:B------:R0:W1:Y:S02]  /*14370*/  SHFL.IDX P6, R14, R13, R12, R11 ;  /* 0x0000000c0d0e7389 */ /* 0x00006400000c000b */
[----:B01----:R-:W-:Y:S01]  /*14380*/  ENDCOLLECTIVE ;  /* 0x000000000000791b */ /* 0x003fe20003800000 */
.L_x_1231:
        /* <DEDUP_REMOVED lines=10> */
.L_x_1232:
        /* <DEDUP_REMOVED lines=13> */
.L_x_1233:
[----:B------:R-:W-:Y:S02]  /*14500*/  IMAD.MOV.U32 R5, RZ, RZ, R8 ;  /* 0x000000ffff057224 */ /* 0x000fe400078e0008 */
[----:B------:R-:W-:Y:S02]  /*14510*/  IMAD.MOV.U32 R13, RZ, RZ, R7 ;  /* 0x000000ffff0d7224 */ /* 0x000fe400078e0007 */
[----:B------:R-:W-:Y:S02]  /*14520*/  IMAD.MOV.U32 R12, RZ, RZ, 0x2 ;  /* 0x00000002ff0c7424 */ /* 0x000fe400078e00ff */
[----:B------:R-:W-:-:S07]  /*14530*/  IMAD.MOV.U32 R4, RZ, RZ, R14 ;  /* 0x000000ffff047224 */ /* 0x000fce00078e000e */
[----:B------:R-:W-:Y:S05]  /*14540*/  WARPSYNC.COLLECTIVE R15, `(.L_x_1234) ;  /* 0x000000000f087348 */ /* 0x000fea0003c00000 */
[----:B------:R0:W1:Y:S02]  /*14550*/  SHFL.IDX P6, R14, R13, R12, R11 ;  /* 0x0000000c0d0e7389 */ /* 0x00006400000c000b */
[----:B01----:R-:W-:Y:S01]  /*14560*/  ENDCOLLECTIVE ;  /* 0x000000000000791b */ /* 0x003fe20003800000 */
.L_x_1234:
[----:B------:R-:W-:-:S04]  /*14570*/  @!P2 IMAD.WIDE.U32 R8, R26, 0x2, R4 ;  /* 0x000000021a08a825 */ /* 0x000fc800078e0004 */
[----:B------:R-:W-:Y:S01]  /*14580*/  VIADD R5, R3, 0x20 ;  /* 0x0000002003057836 */ /* 0x000fe20000000000 */
[----:B------:R-:W-:Y:S01]  /*14590*/  @!PT LDS RZ, [RZ] ;  /* 0x00000000fffff984 */ /* 0x000fe20000000800 */
[----:B------:R-:W-:Y:S01]  /*145a0*/  @!PT LDS RZ, [RZ] ;  /* 0x00000000fffff984 */ /* 0x000fe20000000800 */
[----:B------:R-:W-:Y:S01]  /*145b0*/  @!PT LDS RZ, [RZ] ;  /* 0x00000000fffff984 */ /* 0x000fe20000000800 */
[----:B------:R-:W-:Y:S04]  /*145c0*/  @!P2 LDGSTS.E.BYPASS.LTC128B.128 [R35+0x10c00], desc[UR48][R8.64], !P0 ;  /* 0x10c000000823afae */ /* 0x000fe8000c101d70 */
[----:B------:R0:W-:Y:S01]  /*145d0*/  @!P2 LDGSTS.E.BYPASS.LTC128B.128 [R35+0x14c00], desc[UR48][R8.64+0x80], !P1 ;  /* 0x14c000800823afae */ /* 0x0001e2000c901d70 */
[----:B------:R-:W-:Y:S01]  /*145e0*/  ISETP.GE.AND P2, PT, R5, R0, PT ;  /* 0x000000000500720c */ /* 0x000fe20003f46270 */
[----:B------:R-:W-:Y:S02]  /*145f0*/  IMAD.MOV.U32 R13, RZ, RZ, R6 ;  /* 0x000000ffff0d7224 */ /* 0x000fe400078e0006 */
[----:B0-----:R-:W-:Y:S02]  /*14600*/  VIADD R9, R3, 0x30 ;  /* 0x0000003003097836 */ /* 0x001fe40000000000 */
[----:B------:R-:W-:-:S08]  /*14610*/  IMAD.MOV.U32 R5, RZ, RZ, R14 ;  /* 0x000000ffff057224 */ /* 0x000fd000078e000e */
[----:B------:R-:W-:-:S07]  /*14620*/  @!P2 LEA R21, R19, UR46, 0x1 ;  /* 0x0000002e1315ac11 */ /* 0x000fce000f8e08ff */
[----:B------:R-:W-:Y:S05]  /*14630*/  WARPSYNC.COLLECTIVE R15, `(.L_x_1235) ;  /* 0x000000000f087348 */ /* 0x000fea0003c00000 */
[----:B------:R0:W1:Y:S02]  /*14640*/  SHFL.IDX P6, R14, R13, R12, R11 ;  /* 0x0000000c0d0e7389 */ /* 0x00006400000c000b */
[----:B01----:R-:W-:Y:S01]  /*14650*/  ENDCOLLECTIVE ;  /* 0x000000000000791b */ /* 0x003fe20003800000 */
.L_x_1235:
[----:B------:R-:W-:Y:S02]  /*14660*/  IMAD.MOV.U32 R13, RZ, RZ, R7 ;  /* 0x000000ffff0d7224 */ /* 0x000fe400078e0007 */
[----:B------:R-:W-:Y:S02]  /*14670*/  IMAD.MOV.U32 R12, RZ, RZ, 0x3 ;  /* 0x00000003ff0c7424 */ /* 0x000fe400078e00ff */
[----:B------:R-:W-:-:S07]  /*14680*/  IMAD.MOV.U32 R4, RZ, RZ, R14 ;  /* 0x000000ffff047224 */ /* 0x000fce00078e000e */
[----:B------:R-:W-:Y:S05]  /*14690*/  WARPSYNC.COLLECTIVE R15, `(.L_x_1236) ;  /* 0x000000000f087348 */ /* 0x000fea0003c00000 */
[----:B------:R0:W1:Y:S02]  /*146a0*/  SHFL.IDX P6, R14, R13, R12, R11 ;  /* 0x0000000c0d0e7389 */ /* 0x00006400000c000b */
[----:B01----:R-:W-:Y:S01]  /*146b0*/  ENDCOLLECTIVE ;  /* 0x000000000000791b */ /* 0x003fe20003800000 */
.L_x_1236:
        /* <DEDUP_REMOVED lines=13> */
.L_x_1237:
[----:B------:R-:W-:Y:S02]  /*14790*/  IMAD.MOV.U32 R5, RZ, RZ, R10 ;  /* 0x000000ffff057224 */ /* 0x000fe400078e000a */
[----:B------:R-:W-:Y:S02]  /*147a0*/  IMAD.MOV.U32 R13, RZ, RZ, R7 ;  /* 0x000000ffff0d7224 */ /* 0x000fe400078e0007 */
[----:B------:R-:W-:Y:S02]  /*147b0*/  IMAD.MOV.U32 R12, RZ, RZ, 0x4 ;  /* 0x00000004ff0c7424 */ /* 0x000fe400078e00ff */
[----:B------:R-:W-:-:S07]  /*147c0*/  IMAD.MOV.U32 R4, RZ, RZ, R14 ;  /* 0x000000ffff047224 */ /* 0x000fce00078e000e */
[----:B------:R-:W-:Y:S05]  /*147d0*/  WARPSYNC.COLLECTIVE R15, `(.L_x_1238) ;  /* 0x000000000f087348 */ /* 0x000fea0003c00000 */
[----:B------:R0:W1:Y:S02]  /*147e0*/  SHFL.IDX P6, R14, R13, R12, R11 ;  /* 0x0000000c0d0e7389 */ /* 0x00006400000c000b */
[----:B01----:R-:W-:Y:S01]  /*147f0*/  ENDCOLLECTIVE ;  /* 0x000000000000791b */ /* 0x003fe20003800000 */
.L_x_1238:
        /* <DEDUP_REMOVED lines=15> */
.L_x_1239:
[----:B------:R-:W-:Y:S02]  /*148f0*/  IMAD.MOV.U32 R13, RZ, RZ, R7 ;  /* 0x000000ffff0d7224 */ /* 0x000fe400078e0007 */
[----:B------:R-:W-:Y:S02]  /*14900*/  IMAD.MOV.U32 R12, RZ, RZ, 0x5 ;  /* 0x00000005ff0c7424 */ /* 0x000fe400078e00ff */
[----:B------:R-:W-:-:S07]  /*14910*/  IMAD.MOV.U32 R4, RZ, RZ, R14 ;  /* 0x000000ffff047224 */ /* 0x000fce00078e000e */
[----:B------:R-:W-:Y:S05]  /*14920*/  WARPSYNC.COLLECTIVE R15, `(.L_x_1240) ;  /* 0x000000000f087348 */ /* 0x000fea0003c00000 */
[----:B------:R0:W1:Y:S02]  /*14930*/  SHFL.IDX P6, R14, R13, R12, R11 ;  /* 0x0000000c0d0e7389 */ /* 0x00006400000c000b */
[----:B01----:R-:W-:Y:S01]  /*14940*/  ENDCOLLECTIVE ;  /* 0x000000000000791b */ /* 0x003fe20003800000 */
.L_x_1240:
        /* <DEDUP_REMOVED lines=13> */
.L_x_1241:
[----:B------:R-:W-:Y:S02]  /*14a20*/  IMAD.MOV.U32 R5, RZ, RZ, R10 ;  /* 0x000000ffff057224 */ /* 0x000fe400078e000a */
[----:B------:R-:W-:Y:S02]  /*14a30*/  IMAD.MOV.U32 R13, RZ, RZ, R7 ;  /* 0x000000ffff0d7224 */ /* 0x000fe400078e0007 */
[----:B------:R-:W-:Y:S02]  /*14a40*/  IMAD.MOV.U32 R12, RZ, RZ, 0x6 ;  /* 0x00000006ff0c7424 */ /* 0x000fe400078e00ff */
[----:B------:R-:W-:-:S07]  /*14a50*/  IMAD.MOV.U32 R4, RZ, RZ, R14 ;  /* 0x000000ffff047224 */ /* 0x000fce00078e000e */
[----:B------:R-:W-:Y:S05]  /*14a60*/  WARPSYNC.COLLECTIVE R15, `(.L_x_1242) ;  /* 0x000000000f087348 */ /* 0x000fea0003c00000 */
[----:B------:R0:W1:Y:S02]  /*14a70*/  SHFL.IDX P6, R14, R13, R12, R11 ;  /* 0x0000000c0d0e7389 */ /* 0x00006400000c000b */
[----:B01----:R-:W-:Y:S01]  /*14a80*/  ENDCOLLECTIVE ;  /* 0x000000000000791b */ /* 0x003fe20003800000 */
.L_x_1242:
        /* <DEDUP_REMOVED lines=14> */
.L_x_1243:
[----:B------:R-:W-:Y:S02]  /*14b70*/  IMAD.MOV.U32 R13, RZ, RZ, R7 ;  /* 0x000000ffff0d7224 */ /* 0x000fe400078e0007 */
[----:B------:R-:W-:Y:S02]  /*14b80*/  IMAD.MOV.U32 R12, RZ, RZ, 0x7 ;  /* 0x00000007ff0c7424 */ /* 0x000fe400078e00ff */
[----:B------:R-:W-:-:S07]  /*14b90*/  IMAD.MOV.U32 R4, RZ, RZ, R14 ;  /* 0x000000ffff047224 */ /* 0x000fce00078e000e */
[----:B------:R-:W-:Y:S05]  /*14ba0*/  WARPSYNC.COLLECTIVE R15, `(.L_x_1244) ;  /* 0x000000000f087348 */ /* 0x000fea0003c00000 */
[----:B------:R0:W1:Y:S02]  /*14bb0*/  SHFL.IDX P6, R14, R13, R12, R11 ;  /* 0x0000000c0d0e7389 */ /* 0x00006400000c000b */
[----:B01----:R-:W-:Y:S01]  /*14bc0*/  ENDCOLLECTIVE ;  /* 0x000000000000791b */ /* 0x003fe20003800000 */
.L_x_1244:
[----:B------:R-:W-:-:S05]  /*14bd0*/  @!P2 IMAD.WIDE.U32 R4, R26, 0x2, R4 ;  /* 0x000000021a04a825 */ /* 0x000fca00078e0004 */
        /* <DEDUP_REMOVED lines=10> */
.L_x_1245:
[----:B------:R-:W-:Y:S05]  /*14c80*/  BRA `(.L_x_1246) ;  /* 0xffffffc800e87947 */ /* 0x000fea000383ffff */
.L_x_1177:
[----:B0-----:R-:W-:-:S04]  /*14c90*/  IMAD.U32 R3, RZ, RZ, UR46 ;  /* 0x0000002eff037e24 */ /* 0x001fc8000f8e00ff */
[----:B------:R0:W1:Y:S03]  /*14ca0*/  SYNCS.PHASECHK.TRANS64.TRYWAIT P0, [R3+URZ+0x28820], R0 ;  /* 0x02882000030075a7 */ /* 0x000066000800017f */
[----:B-1----:R-:W-:Y:S05]  /*14cb0*/  @!P0 NANOSLEEP.SYNCS 0x989680 ;  /* 0x009896800000895d */ /* 0x002fea0003900000 */
[----:B------:R-:W1:Y:S02]  /*14cc0*/  @!P0 SYNCS.PHASECHK.TRANS64 P0, [R3+URZ+0x28820], R0 ;  /* 0x02882000030085a7 */ /* 0x000e64000800007f */
[----:B-1----:R-:W-:Y:S05]  /*14cd0*/  @!P0 BRA `(.L_x_1177) ;  /* 0xfffffffc00ec8947 */ /* 0x002fea000383ffff */
[----:B------:R-:W-:Y:S05]  /*14ce0*/  BRA `(.L_x_1247) ;  /* 0xffffffcc00347947 */ /* 0x000fea000383ffff */
.L_x_1181:
[----:B0-----:R0:W1:Y:S02]  /*14cf0*/  SYNCS.PHASECHK.TRANS64.TRYWAIT P0, [R34+URZ+0x28840], R3 ;  /* 0x02884003220075a7 */ /* 0x001064000800017f */
[----:B-1----:R-:W-:Y:S05]  /*14d00*/  @!P0 NANOSLEEP.SYNCS 0x989680 ;  /* 0x009896800000895d */ /* 0x002fea0003900000 */
[----:B------:R-:W1:Y:S02]  /*14d10*/  @!P0 SYNCS.PHASECHK.TRANS64 P0, [R34+URZ+0x28840], R3 ;  /* 0x02884003220085a7 */ /* 0x000e64000800007f */
[----:B-1----:R-:W-:Y:S05]  /*14d20*/  @!P0 BRA `(.L_x_1181) ;  /* 0xfffffffc00f08947 */ /* 0x002fea000383ffff */
[----:B------:R-:W-:Y:S05]  /*14d30*/  BRA `(.L_x_1248) ;  /* 0xffffffcc00f87947 */ /* 0x000fea000383ffff */
.L_x_1182:
        /* <DEDUP_REMOVED lines=8> */
.L_x_1250:
[----:B------:R-:W-:Y:S05]  /*14dc0*/  BSYNC B1 ;  /* 0x0000000000017941 */ /* 0x000fea0003800000 */
.L_x_1249:
[----:B------:R-:W-:Y:S01]  /*14dd0*/  IMAD.MOV.U32 R13, RZ, RZ, R6 ;  /* 0x000000ffff0d7224 */ /* 0x000fe200078e0006 */
[----:B------:R-:W-:Y:S01]  /*14de0*/  LEA R4, R4, UR46, 0x1 ;  /* 0x0000002e04047c11 */ /* 0x000fe2000f8e08ff */
        /* <DEDUP_REMOVED lines=8> */
.L_x_1251:
        /* <DEDUP_REMOVED lines=13> */
.L_x_1252:
[----:B------:R-:W-:Y:S02]  /*14f40*/  IMAD.MOV.U32 R13, RZ, RZ, R6 ;  /* 0x000000ffff0d7224 */ /* 0x000fe400078e0006 */
[----:B------:R-:W-:-:S07]  /*14f50*/  IMAD.MOV.U32 R0, RZ, RZ, R14 ;  /* 0x000000ffff007224 */ /* 0x000fce00078e000e */
[----:B------:R-:W-:Y:S05]  /*14f60*/  WARPSYNC.COLLECTIVE R15, `(.L_x_1253) ;  /* 0x000000000f087348 */ /* 0x000fea0003c00000 */
[----:B------:R0:W1:Y:S02]  /*14f70*/  SHFL.IDX P6, R14, R13, R12, R11 ;  /* 0x0000000c0d0e7389 */ /* 0x00006400000c000b */
[----:B01----:R-:W-:Y:S01]  /*14f80*/  ENDCOLLECTIVE ;  /* 0x000000000000791b */ /* 0x003fe20003800000 */
.L_x_1253:
[----:B------:R-:W-:Y:S02]  /*14f90*/  IMAD.MOV.U32 R13, RZ, RZ, R5 ;  /* 0x000000ffff0d7224 */ /* 0x000fe400078e0005 */
        /* <DEDUP_REMOVED lines=13> */
.L_x_1254:
[----:B------:R-:W-:Y:S02]  /*15070*/  IMAD.MOV.U32 R13, RZ, RZ, R6 ;  /* 0x000000ffff0d7224 */ /* 0x000fe400078e0006 */
[----:B------:R-:W-:-:S07]  /*15080*/  IMAD.MOV.U32 R7, RZ, RZ, R14 ;  /* 0x000000ffff077224 */ /* 0x000fce00078e000e */
[----:B------:R-:W-:Y:S05]  /*15090*/  WARPSYNC.COLLECTIVE R15, `(.L_x_1255) ;  /* 0x000000000f087348 */ /* 0x000fea0003c00000 */
[----:B------:R0:W1:Y:S02]  /*150a0*/  SHFL.IDX P6, R14, R13, R12, R11 ;  /* 0x0000000c0d0e7389 */ /* 0x00006400000c000b */
[----:B01----:R-:W-:Y:S01]  /*150b0*/  ENDCOLLECTIVE ;  /* 0x000000000000791b */ /* 0x003fe20003800000 */
.L_x_1255:
        /* <DEDUP_REMOVED lines=13> */
.L_x_1256:
[----:B------:R-:W-:Y:S02]  /*15190*/  IMAD.MOV.U32 R13, RZ, RZ, R6 ;  /* 0x000000ffff0d7224 */ /* 0x000fe400078e0006 */
[----:B------:R-:W-:-:S07]  /*151a0*/  IMAD.MOV.U32 R0, RZ, RZ, R14 ;  /* 0x000000ffff007224 */ /* 0x000fce00078e000e */
[----:B------:R-:W-:Y:S05]  /*151b0*/  WARPSYNC.COLLECTIVE R15, `(.L_x_1257) ;  /* 0x000000000f087348 */ /* 0x000fea0003c00000 */
[----:B------:R0:W1:Y:S02]  /*151c0*/  SHFL.IDX P6, R14, R13, R12, R11 ;  /* 0x0000000c0d0e7389 */ /* 0x00006400000c000b */
[----:B01----:R-:W-:Y:S01]  /*151d0*/  ENDCOLLECTIVE ;  /* 0x000000000000791b */ /* 0x003fe20003800000 */
.L_x_1257:
        /* <DEDUP_REMOVED lines=14> */
.L_x_1258:
[----:B------:R-:W-:Y:S02]  /*152c0*/  IMAD.MOV.U32 R13, RZ, RZ, R6 ;  /* 0x000000ffff0d7224 */ /* 0x000fe400078e0006 */
[----:B------:R-:W-:-:S07]  /*152d0*/  IMAD.MOV.U32 R0, RZ, RZ, R14 ;  /* 0x000000ffff007224 */ /* 0x000fce00078e000e */
[----:B------:R-:W-:Y:S05]  /*152e0*/  WARPSYNC.COLLECTIVE R15, `(.L_x_1259) ;  /* 0x000000000f087348 */ /* 0x000fea0003c00000 */
[----:B------:R0:W1:Y:S02]  /*152f0*/  SHFL.IDX P6, R14, R13, R12, R11 ;  /* 0x0000000c0d0e7389 */ /* 0x00006400000c000b */
[----:B01----:R-:W-:Y:S01]  /*15300*/  ENDCOLLECTIVE ;  /* 0x000000000000791b */ /* 0x003fe20003800000 */
.L_x_1259:
        /* <DEDUP_REMOVED lines=14> */
.L_x_1260:
[----:B------:R-:W-:Y:S02]  /*153f0*/  IMAD.MOV.U32 R13, RZ, RZ, R6 ;  /* 0x000000ffff0d7224 */ /* 0x000fe400078e0006 */
[----:B------:R-:W-:-:S07]  /*15400*/  IMAD.MOV.U32 R7, RZ, RZ, R14 ;  /* 0x000000ffff077224 */ /* 0x000fce00078e000e */
[----:B------:R-:W-:Y:S05]  /*15410*/  WARPSYNC.COLLECTIVE R15, `(.L_x_1261) ;  /* 0x000000000f087348 */ /* 0x000fea0003c00000 */
[----:B------:R0:W1:Y:S02]  /*15420*/  SHFL.IDX P6, R14, R13, R12, R11 ;  /* 0x0000000c0d0e7389 */ /* 0x00006400000c000b */
[----:B01----:R-:W-:Y:S01]  /*15430*/  ENDCOLLECTIVE ;  /* 0x000000000000791b */ /* 0x003fe20003800000 */
.L_x_1261:
        /* <DEDUP_REMOVED lines=13> */
.L_x_1262:
[----:B------:R-:W-:Y:S02]  /*15510*/  IMAD.MOV.U32 R13, RZ, RZ, R6 ;  /* 0x000000ffff0d7224 */ /* 0x000fe400078e0006 */
[----:B------:R-:W-:-:S07]  /*15520*/  IMAD.MOV.U32 R0, RZ, RZ, R14 ;  /* 0x000000ffff007224 */ /* 0x000fce00078e000e */
[----:B------:R-:W-:Y:S05]  /*15530*/  WARPSYNC.COLLECTIVE R15, `(.L_x_1263) ;  /* 0x000000000f087348 */ /* 0x000fea0003c00000 */
[----:B------:R0:W1:Y:S02]  /*15540*/  SHFL.IDX P6, R14, R13, R12, R11 ;  /* 0x0000000c0d0e7389 */ /* 0x00006400000c000b */
[----:B01----:R-:W-:Y:S01]  /*15550*/  ENDCOLLECTIVE ;  /* 0x000000000000791b */ /* 0x003fe20003800000 */
.L_x_1263:
        /* <DEDUP_REMOVED lines=14> */
.L_x_1264:
[----:B------:R-:W-:Y:S02]  /*15640*/  IMAD.MOV.U32 R13, RZ, RZ, R6 ;  /* 0x000000ffff0d7224 */ /* 0x000fe400078e0006 */
[----:B------:R-:W-:-:S07]  /*15650*/  IMAD.MOV.U32 R5, RZ, RZ, R14 ;  /* 0x000000ffff057224 */ /* 0x000fce00078e000e */
[----:B------:R-:W-:Y:S05]  /*15660*/  WARPSYNC.COLLECTIVE R15, `(.L_x_1265) ;  /* 0x000000000f087348 */ /* 0x000fea0003c00000 */
[----:B------:R0:W1:Y:S02]  /*15670*/  SHFL.IDX P6, R14, R13, R12, R11 ;  /* 0x0000000c0d0e7389 */ /* 0x00006400000c000b */
[----:B01----:R-:W-:Y:S01]  /*15680*/  ENDCOLLECTIVE ;  /* 0x000000000000791b */ /* 0x003fe20003800000 */
.L_x_1265:
[----:B------:R-:W-:Y:S01]  /*15690*/  IMAD.MOV.U32 R6, RZ, RZ, R14 ;  /* 0x000000ffff067224 */ /* 0x000fe200078e000e */
[----:B------:R-:W-:Y:S06]  /*156a0*/  BRA `(.L_x_1266) ;  /* 0xffffffc800cc7947 */ /* 0x000fec000383ffff */
.L_x_1187:
[----:B---3--:R3:W4:Y:S02]  /*156b0*/  SYNCS.PHASECHK.TRANS64.TRYWAIT P0, [R0+URZ+0x28860], R5 ;  /* 0x02886005000075a7 */ /* 0x008724000800017f */
[----:B----4-:R-:W-:Y:S05]  /*156c0*/  @!P0 NANOSLEEP.SYNCS 0x989680 ;  /* 0x009896800000895d */ /* 0x010fea0003900000 */
[----:B------:R-:W4:Y:S02]  /*156d0*/  @!P0 SYNCS.PHASECHK.TRANS64 P0, [R0+URZ+0x28860], R5 ;  /* 0x02886005000085a7 */ /* 0x000f24000800007f */
[----:B----4-:R-:W-:Y:S05]  /*156e0*/  @!P0 BRA `(.L_x_1187) ;  /* 0xfffffffc00f08947 */ /* 0x010fea000383ffff */
[----:B------:R-:W-:Y:S05]  /*156f0*/  BRA `(.L_x_1267) ;  /* 0xffffffcc00247947 */ /* 0x000fea000383ffff */
.L_x_1188:
[----:B------:R-:W-:Y:S01]  /*15700*/  BSSY B1, `(.L_x_1268) ;  /* 0x0000008000017945 */ /* 0x000fe20003800000 */
[----:B0-----:R-:W-:Y:S02]  /*15710*/  IMAD.MOV.U32 R13, RZ, RZ, R2 ;  /* 0x000000ffff0d7224 */ /* 0x001fe400078e0002 */
[----:B------:R-:W-:Y:S02]  /*15720*/  IMAD.MOV.U32 R12, RZ, RZ, RZ ;  /* 0x000000ffff0c7224 */ /* 0x000fe400078e00ff */
[----:B------:R-:W-:Y:S02]  /*15730*/  IMAD.MOV.U32 R11, RZ, RZ, 0x181f ;  /* 0x0000181fff0b7424 */ /* 0x000fe400078e00ff */
[----:B------:R-:W-:-:S07]  /*15740*/  IMAD.MOV.U32 R15, RZ, RZ, -0x1 ;  /* 0xffffffffff0f7424 */ /* 0x000fce00078e00ff */
[----:B--23--:R-:W-:Y:S05]  /*15750*/  WARPSYNC.COLLECTIVE R15, `(.L_x_1269) ;  /* 0x000000000f087348 */ /* 0x00cfea0003c00000 */
[----:B------:R0:W1:Y:S02]  /*15760*/  SHFL.IDX P6, R14, R13, R12, R11 ;  /* 0x0000000c0d0e7389 */ /* 0x00006400000c000b */
[----:B0123--:R-:W-:Y:S01]  /*15770*/  ENDCOLLECTIVE ;  /* 0x000000000000791b */ /* 0x00ffe20003800000 */
.L_x_1269:
[----:B------:R-:W-:Y:S05]  /*15780*/  BSYNC B1 ;  /* 0x0000000000017941 */ /* 0x000fea0003800000 */
.L_x_1268:
[----:B------:R-:W-:Y:S01]  /*15790*/  IMAD.MOV.U32 R13, RZ, RZ, R16 ;  /* 0x000000ffff0d7224 */ /* 0x000fe200078e0010 */
[----:B------:R-:W-:Y:S01]  /*157a0*/  LEA R7, R7, UR46, 0x1 ;  /* 0x0000002e07077c11 */ /* 0x000fe2000f8e08ff */
[----:B------:R-:W-:Y:S02]  /*157b0*/  IMAD.MOV.U32 R12, RZ, RZ, RZ ;  /* 0x000000ffff0c7224 */ /* 0x000fe400078e00ff */
[----:B------:R-:W-:Y:S02]  /*157c0*/  IMAD.MOV.U32 R11, RZ, RZ, 0x181f ;  /* 0x0000181fff0b7424 */ /* 0x000fe400078e00ff */
[----:B------:R-:W-:Y:S02]  /*157d0*/  IMAD.MOV.U32 R15, RZ, RZ, -0x1 ;  /* 0xffffffffff0f7424 */ /* 0x000fe400078e00ff */
[----:B------:R-:W-:-:S07]  /*157e0*/  IMAD.MOV.U32 R5, RZ, RZ, R14 ;  /* 0x000000ffff057224 */ /* 0x000fce00078e000e */
[----:B------:R-:W-:Y:S05]  /*157f0*/  WARPSYNC.COLLECTIVE R15, `(.L_x_1270) ;  /* 0x000000000f087348 */ /* 0x000fea0003c00000 */
[----:B------:R0:W1:Y:S02]  /*15800*/  SHFL.IDX P6, R14, R13, R12, R11 ;  /* 0x0000000c0d0e7389 */ /* 0x00006400000c000b */
[----:B01----:R-:W-:Y:S01]  /*15810*/  ENDCOLLECTIVE ;  /* 0x000000000000791b */ /* 0x003fe20003800000 */
.L_x_1270:
[----:B------:R-:W-:Y:S02]  /*15820*/  IMAD.MOV.U32 R13, RZ, RZ, R2 ;  /* 0x000000ffff0d7224 */ /* 0x000fe400078e0002 */
[----:B------:R-:W-:Y:S01]  /*15830*/  IMAD.MOV.U32 R12, RZ, RZ, 0x1 ;  /* 0x00000001ff0c7424 */ /* 0x000fe200078e00ff */
[----:B------:R-:W-:-:S13]  /*15840*/  IADD3 R4, P0, R14, R3, RZ ;  /* 0x000000030e047210 */ /* 0x000fda0007f1e0ff */
[----:B------:R-:W-:Y:S05]  /*15850*/  WARPSYNC.COLLECTIVE R15, `(.L_x_1271) ;  /* 0x000000000f087348 */ /* 0x000fea0003c00000 */
[----:B------:R0:W1:Y:S02]  /*15860*/  SHFL.IDX P6, R14, R13, R12, R11 ;  /* 0x0000000c0d0e7389 */ /* 0x00006400000c000b */
[----:B01----:R-:W-:Y:S01]  /*15870*/  ENDCOLLECTIVE ;  /* 0x000000000000791b */ /* 0x003fe20003800000 */
.L_x_1271:
        /* <DEDUP_REMOVED lines=12> */
.L_x_1272:
        /* <DEDUP_REMOVED lines=10> */
.L_x_1273:
        /* <DEDUP_REMOVED lines=12> */
.L_x_1274:
        /* <DEDUP_REMOVED lines=10> */
.L_x_1275:
        /* <DEDUP_REMOVED lines=12> */
.L_x_1276:
        /* <DEDUP_REMOVED lines=10> */
.L_x_1277:
        /* <DEDUP_REMOVED lines=12> */
.L_x_1278:
        /* <DEDUP_REMOVED lines=10> */
.L_x_1279:
        /* <DEDUP_REMOVED lines=12> */
.L_x_1280:
        /* <DEDUP_REMOVED lines=10> */
.L_x_1281:
        /* <DEDUP_REMOVED lines=12> */
.L_x_1282:
        /* <DEDUP_REMOVED lines=10> */
.L_x_1283:
        /* <DEDUP_REMOVED lines=12> */
.L_x_1284:
[----:B------:R-:W-:Y:S01]  /*16180*/  @!PT LDS RZ, [RZ] ;  /* 0x00000000fffff984 */ /* 0x000fe20000000800 */
[----:B------:R-:W-:Y:S01]  /*16190*/  @!PT LDS RZ, [RZ] ;  /* 0x00000000fffff984 */ /* 0x000fe20000000800 */
[----:B------:R-:W-:Y:S01]  /*161a0*/  @!PT LDS RZ, [RZ] ;  /* 0x00000000fffff984 */ /* 0x000fe20000000800 */
[----:B------:R0:W-:Y:S01]  /*161b0*/  LDGSTS.E.BYPASS.LTC128B.128 [R7+0x7400], desc[UR48][R4.64+0x80], !P0 ;  /* 0x0740008004077fae */ /* 0x0001e2000c101d70 */
[----:B------:R-:W-:Y:S05]  /*161c0*/  BRA `(.L_x_1285) ;  /* 0xffffffc4006c7947 */ /* 0x000fea000383ffff */
.L_x_1194:
[----:B0-----:R0:W1:Y:S02]  /*161d0*/  SYNCS.PHASECHK.TRANS64.TRYWAIT P0, [R0+URZ+0x28860], R5 ;  /* 0x02886005000075a7 */ /* 0x001064000800017f */
[----:B-1----:R-:W-:Y:S05]  /*161e0*/  @!P0 NANOSLEEP.SYNCS 0x989680 ;  /* 0x009896800000895d */ /* 0x002fea0003900000 */
[----:B------:R-:W1:Y:S02]  /*161f0*/  @!P0 SYNCS.PHASECHK.TRANS64 P0, [R0+URZ+0x28860], R5 ;  /* 0x02886005000085a7 */ /* 0x000e64000800007f */
[----:B-1----:R-:W-:Y:S05]  /*16200*/  @!P0 BRA `(.L_x_1194) ;  /* 0xfffffffc00f08947 */ /* 0x002fea000383ffff */
[----:B------:R-:W-:Y:S05]  /*16210*/  BRA `(.L_x_1286) ;  /* 0xffffffc800547947 */ /* 0x000fea000383ffff */
.L_x_1195:
[----:B------:R-:W-:Y:S01]  /*16220*/  BSSY B0, `(.L_x_1287) ;  /* 0x0000008000007945 */ /* 0x000fe20003800000 */
[----:B------:R-:W-:Y:S02]  /*16230*/  IMAD.MOV.U32 R13, RZ, RZ, R2 ;  /* 0x000000ffff0d7224 */ /* 0x000fe400078e0002 */
[----:B------:R-:W-:Y:S02]  /*16240*/  IMAD.MOV.U32 R12, RZ, RZ, RZ ;  /* 0x000000ffff0c7224 */ /* 0x000fe400078e00ff */
[----:B------:R-:W-:Y:S02]  /*16250*/  IMAD.MOV.U32 R11, RZ, RZ, 0x181f ;  /* 0x0000181fff0b7424 */ /* 0x000fe400078e00ff */
[----:B------:R-:W-:-:S07]  /*16260*/  IMAD.MOV.U32 R15, RZ, RZ, -0x1 ;  /* 0xffffffffff0f7424 */ /* 0x000fce00078e00ff */
[----:B0-2---:R-:W-:Y:S05]  /*16270*/  WARPSYNC.COLLECTIVE R15, `(.L_x_1288) ;  /* 0x000000000f087348 */ /* 0x005fea0003c00000 */
[----:B------:R1:W3:Y:S02]  /*16280*/  SHFL.IDX P6, R14, R13, R12, R11 ;  /* 0x0000000c0d0e7389 */ /* 0x0002e400000c000b */
[----:B0123--:R-:W-:Y:S01]  /*16290*/  ENDCOLLECTIVE ;  /* 0x000000000000791b */ /* 0x00ffe20003800000 */
.L_x_1288:
[----:B------:R-:W-:Y:S05]  /*162a0*/  BSYNC B0 ;  /* 0x0000000000007941 */ /* 0x000fea0003800000 */
.L_x_1287:
        /* <DEDUP_REMOVED lines=9> */
.L_x_1289:
[----:B------:R-:W-:Y:S02]  /*16340*/  ULDC UR4, c[0x0][0x2f4] ;  /* 0x0000bd0000047ab9 */ /* 0x000fe40000000800 */
[----:B------:R-:W-:Y:S02]  /*16350*/  ISETP.GE.AND P0, PT, R25, UR4, PT ;  /* 0x0000000419007c0c */ /* 0x000fe4000bf06270 */
[----:B------:R-:W-:Y:S02]  /*16360*/  ISETP.GE.AND P1, PT, R26, UR4, PT ;  /* 0x000000041a007c0c */ /* 0x000fe4000bf26270 */
[C---:B------:R-:W-:Y:S02]  /*16370*/  ISETP.LT.OR P3, PT, R28.reuse, 0x1, P0 ;  /* 0x000000011c00780c */ /* 0x040fe40000761670 */
[----:B------:R-:W-:Y:S01]  /*16380*/  ISETP.LT.OR P2, PT, R28, 0x1, P1 ;  /* 0x000000011c00780c */ /* 0x000fe20000f41670 */
[----:B------:R-:W-:Y:S02]  /*16390*/  IMAD.MOV.U32 R13, RZ, RZ, R2 ;  /* 0x000000ffff0d7224 */ /* 0x000fe400078e0002 */
[----:B------:R-:W-:-:S02]  /*163a0*/  IMAD.MOV.U32 R12, RZ, RZ, 0x1 ;  /* 0x00000001ff0c7424 */ /* 0x000fc400078e00ff */
[----:B------:R-:W-:-:S08]  /*163b0*/  IMAD.MOV.U32 R4, RZ, RZ, R14 ;  /* 0x000000ffff047224 */ /* 0x000fd000078e000e */
[----:B------:R-:W-:Y:S05]  /*163c0*/  WARPSYNC.COLLECTIVE R15, `(.L_x_1290) ;  /* 0x000000000f087348 */ /* 0x000fea0003c00000 */
[----:B------:R0:W1:Y:S02]  /*163d0*/  SHFL.IDX P6, R14, R13, R12, R11 ;  /* 0x0000000c0d0e7389 */ /* 0x00006400000c000b */
[----:B01----:R-:W-:Y:S01]  /*163e0*/  ENDCOLLECTIVE ;  /* 0x000000000000791b */ /* 0x003fe20003800000 */
.L_x_1290:
[----:B------:R-:W-:-:S05]  /*163f0*/  IMAD.WIDE.U32 R4, R26, 0x2, R4 ;  /* 0x000000021a047825 */ /* 0x000fca00078e0004 */
        /* <DEDUP_REMOVED lines=12> */
.L_x_1291:
[----:B------:R-:W-:Y:S02]  /*164c0*/  IMAD.MOV.U32 R5, RZ, RZ, R19 ;  /* 0x000000ffff057224 */ /* 0x000fe400078e0013 */
[----:B------:R-:W-:Y:S02]  /*164d0*/  IMAD.MOV.U32 R13, RZ, RZ, R2 ;  /* 0x000000ffff0d7224 */ /* 0x000fe400078e0002 */
[----:B------:R-:W-:Y:S02]  /*164e0*/  IMAD.MOV.U32 R12, RZ, RZ, 0x2 ;  /* 0x00000002ff0c7424 */ /* 0x000fe400078e00ff */
[----:B------:R-:W-:-:S07]  /*164f0*/  IMAD.MOV.U32 R4, RZ, RZ, R14 ;  /* 0x000000ffff047224 */ /* 0x000fce00078e000e */
[----:B------:R-:W-:Y:S05]  /*16500*/  WARPSYNC.COLLECTIVE R15, `(.L_x_1292) ;  /* 0x000000000f087348 */ /* 0x000fea0003c00000 */
[----:B------:R0:W1:Y:S02]  /*16510*/  SHFL.IDX P6, R14, R13, R12, R11 ;  /* 0x0000000c0d0e7389 */ /* 0x00006400000c000b */
[----:B01----:R-:W-:Y:S01]  /*16520*/  ENDCOLLECTIVE ;  /* 0x000000000000791b */ /* 0x003fe20003800000 */
.L_x_1292:
        /* <DEDUP_REMOVED lines=13> */
.L_x_1293:
[----:B------:R-:W-:Y:S02]  /*16600*/  IMAD.MOV.U32 R5, RZ, RZ, R23 ;  /* 0x000000ffff057224 */ /* 0x000fe400078e0017 */
[----:B------:R-:W-:Y:S02]  /*16610*/  IMAD.MOV.U32 R13, RZ, RZ, R2 ;  /* 0x000000ffff0d7224 */ /* 0x000fe400078e0002 */
[----:B------:R-:W-:Y:S02]  /*16620*/  IMAD.MOV.U32 R12, RZ, RZ, 0x3 ;  /* 0x00000003ff0c7424 */ /* 0x000fe400078e00ff */
[----:B------:R-:W-:-:S07]  /*16630*/  IMAD.MOV.U32 R22, RZ, RZ, R14 ;  /* 0x000000ffff167224 */ /* 0x000fce00078e000e */
[----:B------:R-:W-:Y:S05]  /*16640*/  WARPSYNC.COLLECTIVE R15, `(.L_x_1294) ;  /* 0x000000000f087348 */ /* 0x000fea0003c00000 */
[----:B------:R0:W1:Y:S02]  /*16650*/  SHFL.IDX P6, R14, R13, R12, R11 ;  /* 0x0000000c0d0e7389 */ /* 0x00006400000c000b */
[----:B01----:R-:W-:Y:S01]  /*16660*/  ENDCOLLECTIVE ;  /* 0x000000000000791b */ /* 0x003fe20003800000 */
.L_x_1294:
        /* <DEDUP_REMOVED lines=14> */
.L_x_1295:
[----:B------:R-:W-:Y:S02]  /*16750*/  IMAD.MOV.U32 R5, RZ, RZ, R21 ;  /* 0x000000ffff057224 */ /* 0x000fe400078e0015 */
[----:B------:R-:W-:Y:S02]  /*16760*/  IMAD.MOV.U32 R13, RZ, RZ, R2 ;  /* 0x000000ffff0d7224 */ /* 0x000fe400078e0002 */
[----:B------:R-:W-:Y:S02]  /*16770*/  IMAD.MOV.U32 R12, RZ, RZ, 0x4 ;  /* 0x00000004ff0c7424 */ /* 0x000fe400078e00ff */
[----:B------:R-:W-:-:S07]  /*16780*/  IMAD.MOV.U32 R20, RZ, RZ, R14 ;  /* 0x000000ffff147224 */ /* 0x000fce00078e000e */
[----:B------:R-:W-:Y:S05]  /*16790*/  WARPSYNC.COLLECTIVE R15, `(.L_x_1296) ;  /* 0x000000000f087348 */ /* 0x000fea0003c00000 */
[----:B------:R0:W1:Y:S02]  /*167a0*/  SHFL.IDX P6, R14, R13, R12, R11 ;  /* 0x0000000c0d0e7389 */ /* 0x00006400000c000b */
[----:B01----:R-:W-:Y:S01]  /*167b0*/  ENDCOLLECTIVE ;  /* 0x000000000000791b */ /* 0x003fe20003800000 */
.L_x_1296:
        /* <DEDUP_REMOVED lines=14> */
.L_x_1297:
[----:B------:R-:W-:Y:S02]  /*168a0*/  IMAD.MOV.U32 R5, RZ, RZ, R9 ;  /* 0x000000ffff057224 */ /* 0x000fe400078e0009 */
[----:B------:R-:W-:Y:S02]  /*168b0*/  IMAD.MOV.U32 R9, RZ, RZ, RZ ;  /* 0x000000ffff097224 */ /* 0x000fe400078e00ff */
[----:B------:R-:W-:Y:S02]  /*168c0*/  IMAD.MOV.U32 R13, RZ, RZ, R2 ;  /* 0x000000ffff0d7224 */ /* 0x000fe400078e0002 */
[----:B------:R-:W-:Y:S02]  /*168d0*/  IMAD.MOV.U32 R12, RZ, RZ, 0x5 ;  /* 0x00000005ff0c7424 */ /* 0x000fe400078e00ff */
[----:B------:R-:W-:-:S07]  /*168e0*/  IMAD.MOV.U32 R24, RZ, RZ, R14 ;  /* 0x000000ffff187224 */ /* 0x000fce00078e000e */
[----:B------:R-:W-:Y:S05]  /*168f0*/  WARPSYNC.COLLECTIVE R15, `(.L_x_1298) ;  /* 0x000000000f087348 */ /* 0x000fea0003c00000 */
[----:B------:R0:W1:Y:S02]  /*16900*/  SHFL.IDX P6, R14, R13, R12, R11 ;  /* 0x0000000c0d0e7389 */ /* 0x00006400000c000b */
[----:B01----:R-:W-:Y:S01]  /*16910*/  ENDCOLLECTIVE ;  /* 0x000000000000791b */ /* 0x003fe20003800000 */
.L_x_1298:
        /* <DEDUP_REMOVED lines=14> */
.L_x_1299:
[----:B------:R-:W-:Y:S02]  /*16a00*/  IMAD.MOV.U32 R5, RZ, RZ, R19 ;  /* 0x000000ffff057224 */ /* 0x000fe400078e0013 */
[----:B------:R-:W-:Y:S02]  /*16a10*/  IMAD.MOV.U32 R13, RZ, RZ, R2 ;  /* 0x000000ffff0d7224 */ /* 0x000fe400078e0002 */
[----:B------:R-:W-:Y:S02]  /*16a20*/  IMAD.MOV.U32 R12, RZ, RZ, 0x6 ;  /* 0x00000006ff0c7424 */ /* 0x000fe400078e00ff */
[----:B------:R-:W-:-:S07]  /*16a30*/  IMAD.MOV.U32 R4, RZ, RZ, R14 ;  /* 0x000000ffff047224 */ /* 0x000fce00078e000e */
[----:B------:R-:W-:Y:S05]  /*16a40*/  WARPSYNC.COLLECTIVE R15, `(.L_x_1300) ;  /* 0x000000000f087348 */ /* 0x000fea0003c00000 */
[----:B------:R0:W1:Y:S02]  /*16a50*/  SHFL.IDX P6, R14, R13, R12, R11 ;  /* 0x0000000c0d0e7389 */ /* 0x00006400000c000b */
[----:B01----:R-:W-:Y:S01]  /*16a60*/  ENDCOLLECTIVE ;  /* 0x000000000000791b */ /* 0x003fe20003800000 */
.L_x_1300:
        /* <DEDUP_REMOVED lines=13> */
.L_x_1301:
[----:B------:R-:W-:Y:S02]  /*16b40*/  IMAD.MOV.U32 R5, RZ, RZ, R25 ;  /* 0x000000ffff057224 */ /* 0x000fe400078e0019 */
[----:B------:R-:W-:Y:S02]  /*16b50*/  IMAD.MOV.U32 R13, RZ, RZ, R2 ;  /* 0x000000ffff0d7224 */ /* 0x000fe400078e0002 */
[----:B------:R-:W-:Y:S02]  /*16b60*/  IMAD.MOV.U32 R12, RZ, RZ, 0x7 ;  /* 0x00000007ff0c7424 */ /* 0x000fe400078e00ff */
[----:B------:R-:W-:-:S07]  /*16b70*/  IMAD.MOV.U32 R30, RZ, RZ, R14 ;  /* 0x000000ffff1e7224 */ /* 0x000fce00078e000e */
[----:B------:R-:W-:Y:S05]  /*16b80*/  WARPSYNC.COLLECTIVE R15, `(.L_x_1302) ;  /* 0x000000000f087348 */ /* 0x000fea0003c00000 */
[----:B------:R0:W1:Y:S02]  /*16b90*/  SHFL.IDX P6, R14, R13, R12, R11 ;  /* 0x0000000c0d0e7389 */ /* 0x00006400000c000b */
[----:B01----:R-:W-:Y:S01]  /*16ba0*/  ENDCOLLECTIVE ;  /* 0x000000000000791b */ /* 0x003fe20003800000 */
.L_x_1302:
        /* <DEDUP_REMOVED lines=12> */
.L_x_1303:
[----:B------:R-:W-:Y:S05]  /*16c70*/  BRA `(.L_x_1304) ;  /* 0xffffffc000d07947 */ /* 0x000fea000383ffff */
.L_x_1198:
[----:B0-----:R0:W1:Y:S02]  /*16c80*/  SYNCS.PHASECHK.TRANS64.TRYWAIT P0, [R7+URZ+0x28820], R9 ;  /* 0x02882009070075a7 */ /* 0x001064000800017f */
[----:B-1----:R-:W-:Y:S05]  /*16c90*/  @!P0 NANOSLEEP.SYNCS 0x989680 ;  /* 0x009896800000895d */ /* 0x002fea0003900000 */
[----:B------:R-:W1:Y:S02]  /*16ca0*/  @!P0 SYNCS.PHASECHK.TRANS64 P0, [R7+URZ+0x28820], R9 ;  /* 0x02882009070085a7 */ /* 0x000e64000800007f */
[----:B-1----:R-:W-:Y:S05]  /*16cb0*/  @!P0 BRA `(.L_x_1198) ;  /* 0xfffffffc00f08947 */ /* 0x002fea000383ffff */
[----:B------:R-:W-:Y:S05]  /*16cc0*/  BRA `(.L_x_1305) ;  /* 0xffffffc400447947 */ /* 0x000fea000383ffff */
.L_x_1199:
[----:B------:R-:W-:Y:S01]  /*16cd0*/  BSSY B0, `(.L_x_1306) ;  /* 0x0000008000007945 */ /* 0x000fe20003800000 */
[----:B------:R-:W-:Y:S02]  /*16ce0*/  IMAD.MOV.U32 R13, RZ, RZ, R17 ;  /* 0x000000ffff0d7224 */ /* 0x000fe400078e0011 */
[----:B------:R-:W-:Y:S02]  /*16cf0*/  IMAD.MOV.U32 R12, RZ, RZ, RZ ;  /* 0x000000ffff0c7224 */ /* 0x000fe400078e00ff */
[----:B------:R-:W-:Y:S02]  /*16d00*/  IMAD.MOV.U32 R11, RZ, RZ, 0x1f ;  /* 0x0000001fff0b7424 */ /* 0x000fe400078e00ff */
[----:B------:R-:W-:-:S07]  /*16d10*/  IMAD.MOV.U32 R15, RZ, RZ, -0x1 ;  /* 0xffffffffff0f7424 */ /* 0x000fce00078e00ff */
[----:B0-2--5:R-:W-:Y:S05]  /*16d20*/  WARPSYNC.COLLECTIVE R15, `(.L_x_1307) ;  /* 0x000000000f087348 */ /* 0x025fea0003c00000 */
[----:B------:R1:W3:Y:S02]  /*16d30*/  SHFL.IDX P6, R14, R13, R12, R11 ;  /* 0x0000000c0d0e7389 */ /* 0x0002e400000c000b */
[----:B0123-5:R-:W-:Y:S01]  /*16d40*/  ENDCOLLECTIVE ;  /* 0x000000000000791b */ /* 0x02ffe20003800000 */
.L_x_1307:
[----:B------:R-:W-:Y:S05]  /*16d50*/  BSYNC B0 ;  /* 0x0000000000007941 */ /* 0x000fea0003800000 */
.L_x_1306:
[----:B------:R-:W-:Y:S05]  /*16d60*/  BRA `(.L_x_1308) ;  /* 0xffffffc400287947 */ /* 0x000fea000383ffff */
.L_x_1200:
[----:B------:R-:W-:Y:S01]  /*16d70*/  BSSY B0, `(.L_x_1309) ;  /* 0x0000006000007945 */ /* 0x000fe20003800000 */
[----:B------:R-:W-:-:S07]  /*16d80*/  IMAD.MOV.U32 R15, RZ, RZ, -0x1 ;  /* 0xffffffffff0f7424 */ /* 0x000fce00078e00ff */
[----:B012--5:R-:W-:Y:S05]  /*16d90*/  WARPSYNC.COLLECTIVE R15, `(.L_x_1310) ;  /* 0x000000000f0c7348 */ /* 0x027fea0003c00000 */
[----:B------:R-:W-:Y:S02]  /*16da0*/  ELECT P6, UR62, PT ;  /* 0x00000000003e782f */ /* 0x000fe400038c0000 */
[----:B------:R-:W-:Y:S01]  /*16db0*/  MOV R14, UR62 ;  /* 0x0000003e000e7c02 */ /* 0x000fe20008000f00 */
[----:B012--5:R-:W-:Y:S10]  /*16dc0*/  ENDCOLLECTIVE ;  /* 0x000000000000791b */ /* 0x027ff40003800000 */
.L_x_1310:
[----:B------:R-:W-:Y:S05]  /*16dd0*/  BSYNC B0 ;  /* 0x0000000000007941 */ /* 0x000fea0003800000 */
.L_x_1309:
[----:B------:R-:W-:Y:S05]  /*16de0*/  BRA `(.L_x_1311) ;  /* 0xffffffc4001c7947 */ /* 0x000fea000383ffff */
.L_x_1202:
[----:B---3--:R3:W4:Y:S02]  /*16df0*/  SYNCS.PHASECHK.TRANS64.TRYWAIT P1, [R5+URZ+0x28840], R2 ;  /* 0x02884002050075a7 */ /* 0x008724000802017f */
[----:B----4-:R-:W-:Y:S05]  /*16e00*/  @!P1 NANOSLEEP.SYNCS 0x989680 ;  /* 0x009896800000995d */ /* 0x010fea0003900000 */
[----:B------:R-:W4:Y:S02]  /*16e10*/  @!P1 SYNCS.PHASECHK.TRANS64 P1, [R5+URZ+0x28840], R2 ;  /* 0x02884002050095a7 */ /* 0x000f24000802007f */
[----:B----4-:R-:W-:Y:S05]  /*16e20*/  @!P1 BRA `(.L_x_1202) ;  /* 0xfffffffc00f09947 */ /* 0x010fea000383ffff */
[----:B------:R-:W-:Y:S05]  /*16e30*/  BRA `(.L_x_1312) ;  /* 0xffffffc4003c7947 */ /* 0x000fea000383ffff */
.L_x_1204:
[----:B0-----:R0:W4:Y:S02]  /*16e40*/  SYNCS.PHASECHK.TRANS64.TRYWAIT P1, [R7+URZ+0x28840], R0 ;  /* 0x02884000070075a7 */ /* 0x001124000802017f */
[----:B----4-:R-:W-:Y:S05]  /*16e50*/  @!P1 NANOSLEEP.SYNCS 0x989680 ;  /* 0x009896800000995d */ /* 0x010fea0003900000 */
[----:B------:R-:W4:Y:S02]  /*16e60*/  @!P1 SYNCS.PHASECHK.TRANS64 P1, [R7+URZ+0x28840], R0 ;  /* 0x02884000070095a7 */ /* 0x000f24000802007f */
[----:B----4-:R-:W-:Y:S05]  /*16e70*/  @!P1 BRA `(.L_x_1204) ;  /* 0xfffffffc00f09947 */ /* 0x010fea000383ffff */
[----:B------:R-:W-:Y:S05]  /*16e80*/  BRA `(.L_x_1313) ;  /* 0xffffffc400487947 */ /* 0x000fea000383ffff */
.L_x_1206:
[----:B----4-:R4:W0:Y:S02]  /*16e90*/  SYNCS.PHASECHK.TRANS64.TRYWAIT P1, [R5+URZ+0x28860], R2 ;  /* 0x02886002050075a7 */ /* 0x010824000802017f */
[----:B0-----:R-:W-:Y:S05]  /*16ea0*/  @!P1 NANOSLEEP.SYNCS 0x989680 ;  /* 0x009896800000995d */ /* 0x001fea0003900000 */
[----:B------:R-:W0:Y:S02]  /*16eb0*/  @!P1 SYNCS.PHASECHK.TRANS64 P1, [R5+URZ+0x28860], R2 ;  /* 0x02886002050095a7 */ /* 0x000e24000802007f */
[----:B0-----:R-:W-:Y:S05]  /*16ec0*/  @!P1 BRA `(.L_x_1206) ;  /* 0xfffffffc00f09947 */ /* 0x001fea000383ffff */
[----:B------:R-:W-:Y:S05]  /*16ed0*/  BRA `(.L_x_1314) ;  /* 0xffffffc400447947 */ /* 0x000fea000383ffff */
.L_x_1315:
        /* <DEDUP_REMOVED lines=10> */
.L_x_3545:


//--------------------- .text._ZN7cutlass13device_kernelIN5flash11enable_sm90INS1_16FlashAttnFwdSm90INS1_25CollectiveMainloopFwdSm90ILi2EN4cute5tupleIJNS5_1CILi1EEES8_S8_EEENS6_IJNS7_ILi128EEESA_SA_EEELi128ENS_10bfloat16_tEfNS_4arch4Sm90ELb0ELb1ELb0ELb1ELb1ELb0ELb0ELb1ELb1ELb1ELb1ELb0EEENS1_21CollectiveEpilogueFwdISB_S9_SC_SE_Li256ELb1ELb1ELb1ELb0EEENS1_36VarlenDynamicPersistentTileSchedulerILi128ELi128ELi256ELi128ELb1ELb1ELb1ELb1ELb0ELb1EEEEEEEEEvNT_6ParamsE --------------------------
	.section	.text._ZN7cutlass13device_kernelIN5flash11enable_sm90INS1_16FlashAttnFwdSm90INS1_25CollectiveMainloopFwdSm90ILi2EN4cute5tupleIJNS5_1CILi1EEES8_S8_EEENS6_IJNS7_ILi128EEESA_SA_EEELi128ENS_10bfloat16_tEfNS_4arch4Sm90ELb0ELb1ELb0ELb1ELb1ELb0ELb0ELb1ELb1ELb1ELb1ELb0EEENS1_21CollectiveEpilogueFwdISB_S9_SC_SE_Li256ELb1ELb1ELb1ELb0EEENS1_36VarlenDynamicPersistentTileSchedulerILi128ELi128ELi256ELi128ELb1ELb1ELb1ELb1ELb0ELb1EEEEEEEEEvNT_6ParamsE,"ax",@progbits
	.align	128
.text._ZN7cutlass13device_kernelIN5flash11enable_sm90INS1_16FlashAttnFwdSm90INS1_25CollectiveMainloopFwdSm90ILi2EN4cute5tupleIJNS5_1CILi1EEES8_S8_EEENS6_IJNS7_ILi128EEESA_SA_EEELi128ENS_10bfloat16_tEfNS_4arch4Sm90ELb0ELb1ELb0ELb1ELb1ELb0ELb0ELb1ELb1ELb1ELb1ELb0EEENS1_21CollectiveEpilogueFwdISB_S9_SC_SE_Li256ELb1ELb1ELb1ELb0EEENS1_36VarlenDynamicPersistentTileSchedulerILi128ELi128ELi256ELi128ELb1ELb1ELb1ELb1ELb0ELb1EEEEEEEEEvNT_6ParamsE:
        .type           _ZN7cutlass13device_kernelIN5flash11enable_sm90INS1_16FlashAttnFwdSm90INS1_25CollectiveMainloopFwdSm90ILi2EN4cute5tupleIJNS5_1CILi1EEES8_S8_EEENS6_IJNS7_ILi128EEESA_SA_EEELi128ENS_10bfloat16_tEfNS_4arch4Sm90ELb0ELb1ELb0ELb1ELb1ELb0ELb0ELb1ELb1ELb1ELb1ELb0EEENS1_21CollectiveEpilogueFwdISB_S9_SC_SE_Li256ELb1ELb1ELb1ELb0EEENS1_36VarlenDynamicPersistentTileSchedulerILi128ELi128ELi256ELi128ELb1ELb1ELb1ELb1ELb0ELb1EEEEEEEEEvNT_6ParamsE,@function
        .size           _ZN7cutlass13device_kernelIN5flash11enable_sm90INS1_16FlashAttnFwdSm90INS1_25CollectiveMainloopFwdSm90ILi2EN4cute5tupleIJNS5_1CILi1EEES8_S8_EEENS6_IJNS7_ILi128EEESA_SA_EEELi128ENS_10bfloat16_tEfNS_4arch4Sm90ELb0ELb1ELb0ELb1ELb1ELb0ELb0ELb1ELb1ELb1ELb1ELb0EEENS1_21CollectiveEpilogueFwdISB_S9_SC_SE_Li256ELb1ELb1ELb1ELb0EEENS1_36VarlenDynamicPersistentTileSchedulerILi128ELi128ELi256ELi128ELb1ELb1ELb1ELb1ELb0ELb1EEEEEEEEEvNT_6ParamsE,(.L_x_3546 - _ZN7cutlass13device_kernelIN5flash11enable_sm90INS1_16FlashAttnFwdSm90INS1_25CollectiveMainloopFwdSm90ILi2EN4cute5tupleIJNS5_1CILi1EEES8_S8_EEENS6_IJNS7_ILi128EEESA_SA_EEELi128ENS_10bfloat16_tEfNS_4arch4Sm90ELb0ELb1ELb0ELb1ELb1ELb0ELb0ELb1ELb1ELb1ELb1ELb0EEENS1_21CollectiveEpilogueFwdISB_S9_SC_SE_Li256ELb1ELb1ELb1ELb0EEENS1_36VarlenDynamicPersistentTileSchedulerILi128ELi128ELi256ELi128ELb1ELb1ELb1ELb1ELb0ELb1EEEEEEEEEvNT_6ParamsE)
        .other          _ZN7cutlass13device_kernelIN5flash11enable_sm90INS1_16FlashAttnFwdSm90INS1_25CollectiveMainloopFwdSm90ILi2EN4cute5tupleIJNS5_1CILi1EEES8_S8_EEENS6_IJNS7_ILi128EEESA_SA_EEELi128ENS_10bfloat16_tEfNS_4arch4Sm90ELb0ELb1ELb0ELb1ELb1ELb0ELb0ELb1ELb1ELb1ELb1ELb0EEENS1_21CollectiveEpilogueFwdISB_S9_SC_SE_Li256ELb1ELb1ELb1ELb0EEENS1_36VarlenDynamicPersistentTileSchedulerILi128ELi128ELi256ELi128ELb1ELb1ELb1ELb1ELb0ELb1EEEEEEEEEvNT_6ParamsE,@"STO_CUDA_ENTRY STV_DEFAULT"
_ZN7cutlass13device_kernelIN5flash11enable_sm90INS1_16FlashAttnFwdSm90INS1_25CollectiveMainloopFwdSm90ILi2EN4cute5tupleIJNS5_1CILi1EEES8_S8_EEENS6_IJNS7_ILi128EEESA_SA_EEELi128ENS_10bfloat16_tEfNS_4arch4Sm90ELb0ELb1ELb0ELb1ELb1ELb0ELb0ELb1ELb1ELb1ELb1ELb0EEENS1_21CollectiveEpilogueFwdISB_S9_SC_SE_Li256ELb1ELb1ELb1ELb0EEENS1_36VarlenDynamicPersistentTileSchedulerILi128ELi128ELi256ELi128ELb1ELb1ELb1ELb1ELb0ELb1EEEEEEEEEvNT_6ParamsE:
        /* <DEDUP_REMOVED lines=8> */
[----:B------:R-:W0:Y:S04]  /*0080*/  SHFL.IDX PT, R3, R2, RZ, 0x1f ;  /* 0x00001fff02037589 */ /* 0x000e2800000e0000 */
[----:B------:R-:W1:Y:S01]  /*0090*/  SHFL.IDX PT, R4, R4, RZ, 0x1f ;  /* 0x00001fff04047589 */ /* 0x000e6200000e0000 */
[C---:B0-----:R-:W-:Y:S02]  /*00a0*/  ISETP.NE.OR P0, PT, R3.reuse, RZ, !P0 ;  /* 0x000000ff0300720c */ /* 0x041fe40004705670 */
[----:B------:R-:W-:-:S11]  /*00b0*/  ISETP.NE.AND P1, PT, R3, RZ, PT ;  /* 0x000000ff0300720c */ /* 0x000fd60003f25270 */
[----:B------:R-:W-:Y:S01]  /*00c0*/  VOTEU.ALL UP0, P0 ;  /* 0x00000000003f7886 */ /* 0x000fe20000000000 */
[----:B------:R-:W-:-:S04]  /*00d0*/  VOTEU.ALL UP1, P0 ;  /* 0x00000000003f7886 */ /* 0x000fc80000020000 */
[----:B------:R-:W0:Y:S01]  /*00e0*/  @!UP0 S2UR UR8, SR_CgaCtaId ;  /* 0x00000000000889c3 */ /* 0x000e220000008800 */
[----:B------:R-:W-:Y:S01]  /*00f0*/  @!UP0 UMOV UR6, 0x400 ;  /* 0x0000040000068882 */ /* 0x000fe20000000000 */
[----:B------:R-:W-:-:S04]  /*0100*/  @!UP0 UIADD3 UR4, -UR4, 0x100000, URZ ;  /* 0x0010000004048890 */ /* 0x000fc8000fffe13f */
[----:B------:R-:W-:Y:S02]  /*0110*/  @!UP0 USHF.L.U32 UR5, UR4, 0xb, URZ ;  /* 0x0000000b04058899 */ /* 0x000fe4000800063f */
[----:B------:R-:W-:Y:S02]  /*0120*/  @!UP0 USHF.L.U32 UR4, UR4, 0x1, URZ ;  /* 0x0000000104048899 */ /* 0x000fe4000800063f */
[----:B0-----:R-:W-:Y:S02]  /*0130*/  @!UP0 ULEA UR8, UR8, UR6, 0x18 ;  /* 0x0000000608088291 */ /* 0x001fe4000f8ec03f */
        /* <DEDUP_REMOVED lines=25> */
.L_x_1316:
        /* <DEDUP_REMOVED lines=22> */
.L_x_1317:
        /* <DEDUP_REMOVED lines=18> */
.L_x_1318:
        /* <DEDUP_REMOVED lines=22> */
.L_x_1319:
        /* <DEDUP_REMOVED lines=23> */
.L_x_1320:
[----:B------:R-:W-:Y:S01]  /*0820*/  UISETP.NE.AND UP0, UPT, UR9, URZ, UPT ;  /* 0x0000003f0900728c */ /* 0x000fe2000bf05270 */
[----:B------:R-:W-:Y:S01]  /*0830*/  NOP ;  /* 0x0000000000007918 */ /* 0x000fe20000000000 */
[----:B0-----:R-:W-:Y:S01]  /*0840*/  UMOV UR4, 0x1 ;  /* 0x0000000100047882 */ /* 0x001fe20000000000 */
[----:B------:R-:W-:Y:S01]  /*0850*/  ULDC.64 UR36, c[0x0][0x208] ;  /* 0x0000820000247ab9 */ /* 0x000fe20000000a00 */
[----:B------:R-:W-:Y:S01]  /*0860*/  USEL UR4, UR4, 0x2, !UP0 ;  /* 0x0000000204047887 */ /* 0x000fe2000c000000 */
[----:B-1234-:R-:W-:Y:S01]  /*0870*/  BAR.SYNC.DEFER_BLOCKING 0x0 ;  /* 0x0000000000007b1d */ /* 0x01efe20000010000 */
[----:B------:R-:W-:-:S04]  /*0880*/  PLOP3.LUT P0, PT, PT, PT, UP0, 0x80, 0x0 ;  /* 0x000000000000781c */ /* 0x000fc80003f0f008 */
[----:B------:R-:W-:-:S05]  /*0890*/  IMAD.U32 R3, RZ, RZ, UR4 ;  /* 0x00000004ff037e24 */ /* 0x000fca000f8e00ff */
[----:B------:R0:W-:Y:S04]  /*08a0*/  STL [R1+0x18], R3 ;  /* 0x0000180301007387 */ /* 0x0001e80000100800 */
[----:B------:R-:W-:Y:S05]  /*08b0*/  @!P0 BRA `(.L_x_1321) ;  /* 0x0000010800808947 */ /* 0x000fea0003800000 */
.L_x_1322:
[----:B------:R-:W-:-:S08]  /*08c0*/  NOP ;  /* 0x0000000000007918 */ /* 0x000fd00000000000 */
[----:B------:R-:W1:Y:S02]  /*08d0*/  USETMAXREG.TRY_ALLOC.CTAPOOL UP0, 0xe8 ;  /* 0x000000e8000079c8 */ /* 0x000e640008000600 */
[----:B-1----:R-:W-:-:S13]  /*08e0*/  PLOP3.LUT P0, PT, PT, PT, UP0, 0x80, 0x0 ;  /* 0x000000000000781c */ /* 0x002fda0003f0f008 */
[----:B------:R-:W-:Y:S05]  /*08f0*/  @!P0 BRA `(.L_x_1322) ;  /* 0xfffffffc00f08947 */ /* 0x000fea000383ffff */
[----:B------:R-:W-:Y:S01]  /*0900*/  LOP3.LUT R2, R0, 0xffffff80, RZ, 0xc0, !PT ;  /* 0xffffff8000027812 */ /* 0x000fe200078ec0ff */
[----:B------:R-:W1:Y:S08]  /*0910*/  S2UR UR5, SR_CgaCtaId ;  /* 0x00000000000579c3 */ /* 0x000e700000008800 */
[----:B------:R-:W-:Y:S06]  /*0920*/  BAR.ARV 0x8, 0x180 ;  /* 0x0206000000007b1d */ /* 0x000fec0000002000 */
[----:B------:R-:W-:Y:S01]  /*0930*/  ISETP.NE.AND P0, PT, R2, 0x80, PT ;  /* 0x000000800200780c */ /* 0x000fe20003f05270 */
[----:B------:R-:W-:-:S12]  /*0940*/  UMOV UR4, 0x400 ;  /* 0x0000040000047882 */ /* 0x000fd80000000000 */
[----:B------:R-:W-:Y:S06]  /*0950*/  @!P0 BAR.ARV 0x9, 0x100 ;  /* 0x0244000000008b1d */ /* 0x000fec0000002000 */
[----:B-1----:R-:W-:Y:S02]  /*0960*/  ULEA UR4, UR5, UR4, 0x18 ;  /* 0x0000000405047291 */ /* 0x002fe4000f8ec03f */
[----:B------:R-:W-:Y:S07]  /*0970*/  BAR.SYNC.DEFER_BLOCKING 0x5, 0x180 ;  /* 0x0146000000007b1d */ /* 0x000fee0000010000 */
[----:B------:R-:W1:Y:S01]  /*0980*/  LDS.128 R12, [UR4+0x288d0] ;  /* 0x0288d004ff0c7984 */ /* 0x000e620008000c00 */
[----:B------:R-:W-:Y:S01]  /*0990*/  ULDC UR4, c[0x0][0xc3c] ;  /* 0x00030f0000047ab9 */ /* 0x000fe20000000800 */
[----:B------:R-:W-:Y:S06]  /*09a0*/  BAR.ARV 0x4, 0x180 ;  /* 0x0106000000007b1d */ /* 0x000fec0000002000 */
[----:B-1----:R-:W-:-:S13]  /*09b0*/  ISETP.GE.AND P0, PT, R15, UR4, PT ;  /* 0x000000040f007c0c */ /* 0x002fda000bf06270 */
[----:B------:R-:W-:Y:S05]  /*09c0*/  @P0 EXIT ;  /* 0x000000000000094d */ /* 0x000fea0003800000 */
[----:B0-----:R-:W2:Y:S01]  /*09d0*/  LDL R3, [R1+0x18] ;  /* 0x0000180001037983 */ /* 0x001ea20000100800 */
[----:B------:R-:W-:Y:S01]  /*09e0*/  VIADD R222, R0, 0xffffff80 ;  /* 0xffffff8000de7836 */ /* 0x000fe20000000000 */
[----:B------:R-:W-:Y:S01]  /*09f0*/  R2UR UR6, R13 ;  /* 0x000000000d0672ca */ /* 0x000fe200000e0000 */
[----:B------:R-:W-:Y:S01]  /*0a00*/  UMOV UR61, URZ ;  /* 0x0000003f003d7c82 */ /* 0x000fe20008000000 */
[----:B------:R-:W-:Y:S01]  /*0a10*/  R2UR UR5, R14 ;  /* 0x000000000e0572ca */ /* 0x000fe200000e0000 */
[----:B------:R-:W-:Y:S01]  /*0a20*/  UMOV UR39, URZ ;  /* 0x0000003f00277c82 */ /* 0x000fe20008000000 */
[----:B------:R-:W-:Y:S01]  /*0a30*/  R2UR UR7, R15 ;  /* 0x000000000f0772ca */ /* 0x000fe200000e0000 */
[----:B------:R-:W-:Y:S01]  /*0a40*/  UMOV UR38, URZ ;  /* 0x0000003f00267c82 */ /* 0x000fe20008000000 */
[----:B--2---:R-:W-:Y:S02]  /*0a50*/  R2UR UR4, R3 ;  /* 0x00000000030472ca */ /* 0x004fe400000e0000 */
[----:B------:R-:W-:-:S04]  /*0a60*/  SHF.R.S32.HI R3, RZ, 0x1f, R222 ;  /* 0x0000001fff037819 */ /* 0x000fc800000114de */
[CC--:B------:R-:W-:Y:S02]  /*0a70*/  LEA.HI R5, R3.reuse, R222.reuse, RZ, 0x7 ;  /* 0x000000de03057211 */ /* 0x0c0fe400078f38ff */
[CC--:B------:R-:W-:Y:S02]  /*0a80*/  LEA.HI R0, R3.reuse, R222.reuse, RZ, 0x4 ;  /* 0x000000de03007211 */ /* 0x0c0fe400078f20ff */
[----:B------:R-:W-:Y:S02]  /*0a90*/  LEA.HI R2, R3, R222, RZ, 0x5 ;  /* 0x000000de03027211 */ /* 0x000fe400078f28ff */
[----:B------:R-:W-:Y:S01]  /*0aa0*/  LOP3.LUT R199, R5, 0xffffff80, RZ, 0xc0, !PT ;  /* 0xffffff8005c77812 */ /* 0x000fe200078ec0ff */
[----:B------:R-:W-:Y:S01]  /*0ab0*/  ULOP3.LUT UR4, UR4, 0x1, URZ, 0xfc, !UPT ;  /* 0x0000000104047892 */ /* 0x000fe2000f8efc3f */
[----:B------:R-:W-:Y:S01]  /*0ac0*/  SHF.R.S32.HI R9, RZ, 0x4, R0 ;  /* 0x00000004ff097819 */ /* 0x000fe20000011400 */
[----:B------:R-:W-:Y:S01]  /*0ad0*/  IMAD.SHL.U32 R2, R2, 0x20, RZ ;  /* 0x0000002002027824 */ /* 0x000fe200078e00ff */
[----:B------:R-:W-:Y:S01]  /*0ae0*/  LOP3.LUT R7, R0, 0x3fffff0, RZ, 0xc0, !PT ;  /* 0x03fffff000077812 */ /* 0x000fe200078ec0ff */
[----:B------:R-:W-:Y:S01]  /*0af0*/  IMAD.IADD R199, R222, 0x1, -R199 ;  /* 0x00000001dec77824 */ /* 0x000fe200078e0ac7 */
[----:B------:R-:W-:Y:S01]  /*0b00*/  LEA.HI R0, R0, R9, RZ, 0x1 ;  /* 0x0000000900007211 */ /* 0x000fe200078f08ff */
[----:B------:R-:W-:Y:S01]  /*0b10*/  IMAD.U32 R219, RZ, RZ, UR4 ;  /* 0x00000004ffdb7e24 */ /* 0x000fe2000f8e00ff */
[----:B------:R-:W-:Y:S01]  /*0b20*/  LOP3.LUT R2, R2, 0xfffffc00, RZ, 0xc0, !PT ;  /* 0xfffffc0002027812 */ /* 0x000fe200078ec0ff */
[----:B------:R-:W-:Y:S01]  /*0b30*/  IMAD.IADD R7, R222, 0x1, -R7 ;  /* 0x00000001de077824 */ /* 0x000fe200078e0a07 */
[----:B------:R-:W-:-:S02]  /*0b40*/  LOP3.LUT R0, R0, 0x1ffffffe, RZ, 0xc0, !PT ;  /* 0x1ffffffe00007812 */ /* 0x000fc400078ec0ff */
[----:B------:R-:W-:Y:S01]  /*0b50*/  SHF.R.S32.HI R4, RZ, 0x1f, R199 ;  /* 0x0000001fff047819 */ /* 0x000fe200000114c7 */
[----:B------:R-:W-:Y:S01]  /*0b60*/  IMAD R7, R7, 0x40, R2 ;  /* 0x0000004007077824 */ /* 0x000fe200078e0202 */
[----:B------:R-:W-:Y:S01]  /*0b70*/  LEA.HI R2, R3, R222, RZ, 0x2 ;  /* 0x000000de03027211 */ /* 0x000fe200078f10ff */
[----:B------:R-:W-:Y:S01]  /*0b80*/  IMAD.IADD R0, R9, 0x1, -R0 ;  /* 0x0000000109007824 */ /* 0x000fe200078e0a00 */
[----:B------:R-:W-:Y:S02]  /*0b90*/  LEA.HI R6, R4, R199, RZ, 0x2 ;  /* 0x000000c704067211 */ /* 0x000fe400078f10ff */
[----:B------:R-:W-:Y:S01]  /*0ba0*/  SHF.R.S32.HI R216, RZ, 0x7, R5 ;  /* 0x00000007ffd87819 */ /* 0x000fe20000011405 */
[----:B------:R-:W-:Y:S01]  /*0bb0*/  IMAD R218, R0, 0x8, R7 ;  /* 0x0000000800da7824 */ /* 0x000fe200078e0207 */
[--C-:B------:R-:W-:Y:S02]  /*0bc0*/  SHF.R.S32.HI R8, RZ, 0x2, R6.reuse ;  /* 0x00000002ff087819 */ /* 0x100fe40000011406 */
[----:B------:R-:W-:-:S02]  /*0bd0*/  SHF.R.S32.HI R11, RZ, 0x1f, R6 ;  /* 0x0000001fff0b7819 */ /* 0x000fc40000011406 */
[----:B------:R-:W-:Y:S02]  /*0be0*/  LOP3.LUT R7, R2, 0xfffffffc, RZ, 0xc0, !PT ;  /* 0xfffffffc02077812 */ /* 0x000fe400078ec0ff */
[----:B------:R-:W-:Y:S02]  /*0bf0*/  LEA.HI R5, R5, R216, RZ, 0x1 ;  /* 0x000000d805057211 */ /* 0x000fe400078f08ff */
[----:B------:R-:W-:Y:S01]  /*0c00*/  LEA.HI R3, R3, R222, RZ, 0x3 ;  /* 0x000000de03037211 */ /* 0x000fe200078f18ff */
[----:B------:R-:W-:Y:S01]  /*0c10*/  IMAD.IADD R0, R222, 0x1, -R7 ;  /* 0x00000001de007824 */ /* 0x000fe200078e0a07 */
[----:B------:R-:W-:Y:S02]  /*0c20*/  LEA.HI R11, R11, R8, RZ, 0x3 ;  /* 0x000000080b0b7211 */ /* 0x000fe400078f18ff */
[----:B------:R-:W-:Y:S02]  /*0c30*/  LOP3.LUT R7, R5, 0x3fffffe, RZ, 0xc0, !PT ;  /* 0x03fffffe05077812 */ /* 0x000fe400078ec0ff */
[----:B------:R-:W-:-:S02]  /*0c40*/  LOP3.LUT R5, R3, 0xfffffff8, RZ, 0xc0, !PT ;  /* 0xfffffff803057812 */ /* 0x000fc400078ec0ff */
[----:B------:R-:W-:Y:S01]  /*0c50*/  LOP3.LUT R6, R6, 0x7ffffffc, RZ, 0xc0, !PT ;  /* 0x7ffffffc06067812 */ /* 0x000fe200078ec0ff */
[----:B------:R-:W-:Y:S01]  /*0c60*/  IMAD.IADD R7, R216, 0x1, -R7 ;  /* 0x00000001d8077824 */ /* 0x000fe200078e0a07 */
[----:B------:R-:W-:Y:S01]  /*0c70*/  LOP3.LUT R11, R11, 0xfffffff8, RZ, 0xc0, !PT ;  /* 0xfffffff80b0b7812 */ /* 0x000fe200078ec0ff */
[----:B------:R-:W-:Y:S01]  /*0c80*/  IMAD.IADD R22, R222, 0x1, -R5 ;  /* 0x00000001de167824 */ /* 0x000fe200078e0a05 */
[----:B------:R-:W-:Y:S01]  /*0c90*/  LEA.HI R4, R4, R199, RZ, 0x5 ;  /* 0x000000c704047211 */ /* 0x000fe200078f28ff */
[----:B------:R-:W-:Y:S01]  /*0ca0*/  IMAD.IADD R6, R199, 0x1, -R6 ;  /* 0x00000001c7067824 */ /* 0x000fe200078e0a06 */
[----:B------:R-:W-:Y:S01]  /*0cb0*/  LEA.HI R2, R0, R0, RZ, 0x1 ;  /* 0x0000000000027211 */ /* 0x000fe200078f08ff */
[----:B------:R-:W-:Y:S01]  /*0cc0*/  IMAD.IADD R11, R8, 0x1, -R11 ;  /* 0x00000001080b7824 */ /* 0x000fe200078e0a0b */
[----:B------:R-:W-:Y:S01]  /*0cd0*/  SHF.R.S32.HI R4, RZ, 0x5, R4 ;  /* 0x00000005ff047819 */ /* 0x000fe20000011404 */
[----:B------:R-:W-:Y:S01]  /*0ce0*/  IMAD.SHL.U32 R18, R22, 0x8, RZ ;  /* 0x0000000816127824 */ /* 0x000fe200078e00ff */
[----:B------:R-:W-:Y:S01]  /*0cf0*/  LOP3.LUT R9, R2, 0x1ffffffe, RZ, 0xc0, !PT ;  /* 0x1ffffffe02097812 */ /* 0x000fe200078ec0ff */
[----:B------:R-:W-:Y:S01]  /*0d00*/  IMAD.SHL.U32 R16, R6, 0x2, RZ ;  /* 0x0000000206107824 */ /* 0x000fe200078e00ff */
[----:B------:R-:W-:Y:S01]  /*0d10*/  SHF.R.S32.HI R198, RZ, 0x3, R3 ;  /* 0x00000003ffc67819 */ /* 0x000fe20000011403 */
[----:B------:R-:W-:Y:S01]  /*0d20*/  IMAD R4, R4, 0x10, R11 ;  /* 0x0000001004047824 */ /* 0x000fe200078e020b */
[----:B------:R-:W-:Y:S01]  /*0d30*/  SHF.R.S32.HI R221, RZ, 0x1f, R18 ;  /* 0x0000001fffdd7819 */ /* 0x000fe20000011412 */
[----:B------:R-:W-:Y:S01]  /*0d40*/  VIADD R19, R18, 0x40 ;  /* 0x0000004012137836 */ /* 0x000fe20000000000 */
[----:B------:R-:W-:Y:S01]  /*0d50*/  SHF.R.S32.HI R215, RZ, 0x1f, R16 ;  /* 0x0000001fffd77819 */ /* 0x000fe20000011410 */
[----:B------:R-:W-:-:S02]  /*0d60*/  VIADD R197, R16, 0x8 ;  /* 0x0000000810c57836 */ /* 0x000fc40000000000 */
[C---:B------:R-:W-:Y:S01]  /*0d70*/  VIADD R196, R16.reuse, 0x10 ;  /* 0x0000001010c47836 */ /* 0x040fe20000000000 */
[----:B------:R-:W-:Y:S01]  /*0d80*/  SHF.R.S32.HI R220, RZ, 0x1f, R19 ;  /* 0x0000001fffdc7819 */ /* 0x000fe20000011413 */
        /* <DEDUP_REMOVED lines=24> */
[----:B------:R-:W-:Y:S01]  /*0f10*/  VIADD R23, R16, 0x78 ;  /* 0x0000007810177836 */ /* 0x000fe20000000000 */
[----:B------:R-:W-:Y:S01]  /*0f20*/  SHF.R.S32.HI R202, RZ, 0x1f, R185 ;  /* 0x0000001fffca7819 */ /* 0x000fe200000114b9 */
[----:B------:R-:W-:Y:S01]  /*0f30*/  IMAD.IADD R0, R0, 0x1, -R9 ;  /* 0x0000000100007824 */ /* 0x000fe200078e0a09 */
[----:B------:R-:W-:Y:S01]  /*0f40*/  SHF.R.S32.HI R201, RZ, 0x1f, R184 ;  /* 0x0000001fffc97819 */ /* 0x000fe200000114b8 */
[----:B------:R-:W-:Y:S01]  /*0f50*/  IMAD R217, R7, 0x40, R4 ;  /* 0x0000004007d97824 */ /* 0x000fe200078e0204 */
[----:B------:R-:W-:-:S03]  /*0f60*/  SHF.R.S32.HI R200, RZ, 0x1f, R23 ;  /* 0x0000001fffc87819 */ /* 0x000fc60000011417 */
[----:B------:R-:W-:-:S07]  /*0f70*/  IMAD R17, R0, 0x8, R217 ;  /* 0x0000000800117824 */ /* 0x000fce00078e02d9 */
.L_x_1434:
[----:B------:R-:W-:Y:S01]  /*0f80*/  ULDC.64 UR8, c[0x0][0xa28] ;  /* 0x00028a0000087ab9 */ /* 0x000fe20000000a00 */
[----:B------:R-:W-:Y:S01]  /*0f90*/  ULDC UR4, c[0x0][0x424] ;  /* 0x0001090000047ab9 */ /* 0x000fe20000000800 */
[----:B------:R-:W-:-:S04]  /*0fa0*/  UISETP.NE.U32.AND UP0, UPT, UR8, URZ, UPT ;  /* 0x0000003f0800728c */ /* 0x000fc8000bf05070 */
[----:B------:R-:W-:-:S03]  /*0fb0*/  UISETP.NE.AND.EX UP0, UPT, UR9, URZ, UPT, UP0 ;  /* 0x0000003f0900728c */ /* 0x000fc6000bf05300 */
[----:B------:R-:W-:Y:S02]  /*0fc0*/  ULDC.64 UR8, c[0x0][0xa18] ;  /* 0x0002860000087ab9 */ /* 0x000fe40000000a00 */
[----:B------:R-:W-:Y:S01]  /*0fd0*/  UISETP.NE.U32.AND UP1, UPT, UR8, URZ, UPT ;  /* 0x0000003f0800728c */ /* 0x000fe2000bf25070 */
[----:B------:R-:W-:-:S03]  /*0fe0*/  PLOP3.LUT P0, PT, PT, PT, UP0, 0x80, 0x0 ;  /* 0x000000000000781c */ /* 0x000fc60003f0f008 */
[----:B------:R-:W-:-:S03]  /*0ff0*/  UISETP.NE.AND.EX UP1, UPT, UR9, URZ, UPT, UP1 ;  /* 0x0000003f0900728c */ /* 0x000fc6000bf25310 */
[----:B------:R-:W-:Y:S02]  /*1000*/  @UP0 ULDC.64 UR8, c[0x0][0xa28] ;  /* 0x00028a0000080ab9 */ /* 0x000fe40000000a00 */
[----:B------:R-:W-:Y:S01]  /*1010*/  @UP0 UIMAD.WIDE UR8, UR7, 0x4, UR8 ;  /* 0x00000004070808a5 */ /* 0x000fe2000f8e0208 */
[----:B------:R-:W-:-:S05]  /*1020*/  PLOP3.LUT P2, PT, PT, PT, UP1, 0x80, 0x0 ;  /* 0x000000000000781c */ /* 0x000fca0003f4f018 */
[----:B012-4-:R-:W-:Y:S02]  /*1030*/  IMAD.U32 R2, RZ, RZ, UR8 ;  /* 0x00000008ff027e24 */ /* 0x017fe4000f8e00ff */
[----:B------:R-:W-:Y:S01]  /*1040*/  IMAD.U32 R3, RZ, RZ, UR9 ;  /* 0x00000009ff037e24 */ /* 0x000fe2000f8e00ff */
[----:B------:R-:W-:Y:S02]  /*1050*/  @UP1 ULDC.64 UR8, c[0x0][0xa18] ;  /* 0x0002860000081ab9 */ /* 0x000fe40000000a00 */
[----:B------:R-:W-:Y:S02]  /*1060*/  @UP1 UIMAD.WIDE UR8, UR7, 0x4, UR8 ;  /* 0x00000004070818a5 */ /* 0x000fe4000f8e0208 */
[----:B------:R-:W2:Y:S04]  /*1070*/  @P0 LDG.E R2, desc[UR36][R2.64] ;  /* 0x0000002402020981 */ /* 0x000ea8000c1e1900 */
[----:B---3--:R-:W-:-:S02]  /*1080*/  IMAD.U32 R4, RZ, RZ, UR8 ;  /* 0x00000008ff047e24 */ /* 0x008fc4000f8e00ff */
[----:B------:R-:W-:Y:S01]  /*1090*/  IMAD.U32 R5, RZ, RZ, UR9 ;  /* 0x00000009ff057e24 */ /* 0x000fe2000f8e00ff */
[----:B------:R-:W-:-:S04]  /*10a0*/  ULDC.64 UR8, c[0x0][0x418] ;  /* 0x0001060000087ab9 */ /* 0x000fc80000000a00 */
[----:B------:R-:W3:Y:S01]  /*10b0*/  @P2 LDG.E R4, desc[UR36][R4.64] ;  /* 0x0000002404042981 */ /* 0x000ee2000c1e1900 */
[----:B------:R-:W-:Y:S01]  /*10c0*/  UISETP.NE.U32.AND UP0, UPT, UR8, URZ, UPT ;  /* 0x0000003f0800728c */ /* 0x000fe2000bf05070 */
[----:B------:R-:W-:Y:S01]  /*10d0*/  UMOV UR41, URZ ;  /* 0x0000003f00297c82 */ /* 0x000fe20008000000 */
[----:B------:R-:W-:Y:S02]  /*10e0*/  ULOP3.LUT UR55, UR5, 0xffff, URZ, 0xc0, !UPT ;  /* 0x0000ffff05377892 */ /* 0x000fe4000f8ec03f */
[----:B------:R-:W-:-:S03]  /*10f0*/  UISETP.NE.AND.EX UP0, UPT, UR9, URZ, UPT, UP0 ;  /* 0x0000003f0900728c */ /* 0x000fc6000bf05300 */
[----:B------:R-:W-:Y:S01]  /*1100*/  ULDC.64 UR8, c[0x0][0xa20] ;  /* 0x0002880000087ab9 */ /* 0x000fe20000000a00 */
[----:B------:R-:W-:Y:S01]  /*1110*/  USEL UR4, UR4, 0x1, UP0 ;  /* 0x0000000104047887 */ /* 0x000fe20008000000 */
[----:B------:R-:W-:Y:S01]  /*1120*/  ISETP.NE.U32.AND P1, PT, RZ, UR8, PT ;  /* 0x00000008ff007c0c */ /* 0x000fe2000bf25070 */
[----:B------:R-:W-:Y:S02]  /*1130*/  ULDC UR8, c[0x0][0x2f0] ;  /* 0x0000bc0000087ab9 */ /* 0x000fe40000000800 */
[----:B------:R-:W-:Y:S01]  /*1140*/  UIMAD UR4, UR4, UR8, URZ ;  /* 0x00000008040472a4 */ /* 0x000fe2000f8e023f */
[----:B------:R-:W-:Y:S02]  /*1150*/  ISETP.NE.AND.EX P1, PT, RZ, UR9, PT, P1 ;  /* 0x00000009ff007c0c */ /* 0x000fe4000bf25310 */
[----:B--2---:R-:W-:Y:S02]  /*1160*/  @P0 R2UR UR41, R2 ;  /* 0x00000000022902ca */ /* 0x004fe400000e0000 */
[----:B---3--:R-:W-:Y:S01]  /*1170*/  @P2 R2UR UR42, R4 ;  /* 0x00000000042a22ca */ /* 0x008fe200000e0000 */
[----:B-----5:R-:W-:-:S14]  /*1180*/  @P2 BRA `(.L_x_1323) ;  /* 0x0000000000382947 */ /* 0x020fdc0003800000 */
[----:B------:R-:W-:Y:S01]  /*1190*/  ULDC.64 UR8, c[0x0][0xa00] ;  /* 0x0002800000087ab9 */ /* 0x000fe20000000a00 */
[----:B------:R-:W-:Y:S01]  /*11a0*/  ULDC UR42, c[0x0][0x288] ;  /* 0x0000a200002a7ab9 */ /* 0x000fe20000000800 */
[----:B------:R-:W-:-:S04]  /*11b0*/  ISETP.NE.U32.AND P0, PT, RZ, UR8, PT ;  /* 0x00000008ff007c0c */ /* 0x000fc8000bf05070 */
[----:B------:R-:W-:-:S13]  /*11c0*/  ISETP.NE.AND.EX P0, PT, RZ, UR9, PT, P0 ;  /* 0x00000009ff007c0c */ /* 0x000fda000bf05300 */
[----:B------:R-:W-:Y:S05]  /*11d0*/  @!P0 BRA `(.L_x_1323) ;  /* 0x0000000000248947 */ /* 0x000fea0003800000 */
[----:B------:R-:W-:Y:S02]  /*11e0*/  ULDC.64 UR8, c[0x0][0xa00] ;  /* 0x0002800000087ab9 */ /* 0x000fe40000000a00 */
[----:B------:R-:W-:-:S06]  /*11f0*/  UIMAD.WIDE UR8, UR7, 0x4, UR8 ;  /* 0x00000004070878a5 */ /* 0x000fcc000f8e0208 */
[----:B------:R-:W-:Y:S02]  /*1200*/  IMAD.U32 R2, RZ, RZ, UR8 ;  /* 0x00000008ff027e24 */ /* 0x000fe4000f8e00ff */
[----:B------:R-:W-:-:S05]  /*1210*/  IMAD.U32 R3, RZ, RZ, UR9 ;  /* 0x00000009ff037e24 */ /* 0x000fca000f8e00ff */
[----:B------:R-:W2:Y:S04]  /*1220*/  LDG.E R4, desc[UR36][R2.64] ;  /* 0x0000002402047981 */ /* 0x000ea8000c1e1900 */
[----:B------:R-:W3:Y:S01]  /*1230*/  LDG.E R0, desc[UR36][R2.64+0x4] ;  /* 0x0000042402007981 */ /* 0x000ee2000c1e1900 */
[----:B--2---:R-:W-:Y:S02]  /*1240*/  R2UR UR42, R4 ;  /* 0x00000000042a72ca */ /* 0x004fe400000e0000 */
[----:B---3--:R-:W-:-:S13]  /*1250*/  R2UR UR8, R0 ;  /* 0x00000000000872ca */ /* 0x008fda00000e0000 */
[----:B------:R-:W-:-:S12]  /*1260*/  UIADD3 UR42, -UR42, UR8, URZ ;  /* 0x000000082a2a7290 */ /* 0x000fd8000fffe13f */
.L_x_1323:
[----:B------:R-:W-:Y:S01]  /*1270*/  UMOV UR57, UR7 ;  /* 0x0000000700397c82 */ /* 0x000fe20008000000 */
[----:B------:R-:W-:Y:S05]  /*1280*/  @!P1 BRA `(.L_x_1324) ;  /* 0x00000000001c9947 */ /* 0x000fea0003800000 */
[----:B------:R-:W-:Y:S02]  /*1290*/  ULDC.64 UR8, c[0x0][0xa20] ;  /* 0x0002880000087ab9 */ /* 0x000fe40000000a00 */
[----:B------:R-:W-:-:S06]  /*12a0*/  UIMAD.WIDE UR8, UR7, 0x4, UR8 ;  /* 0x00000004070878a5 */ /* 0x000fcc000f8e0208 */
[----:B------:R-:W-:Y:S02]  /*12b0*/  IMAD.U32 R2, RZ, RZ, UR8 ;  /* 0x00000008ff027e24 */ /* 0x000fe4000f8e00ff */
[----:B------:R-:W-:-:S05]  /*12c0*/  IMAD.U32 R3, RZ, RZ, UR9 ;  /* 0x00000009ff037e24 */ /* 0x000fca000f8e00ff */
[----:B------:R-:W2:Y:S02]  /*12d0*/  LDG.E R2, desc[UR36][R2.64] ;  /* 0x0000002402027981 */ /* 0x000ea4000c1e1900 */
[----:B--2---:R-:W-:Y:S01]  /*12e0*/  R2UR UR4, R2 ;  /* 0x00000000020472ca */ /* 0x004fe200000e0000 */
[----:B------:R-:W-:-:S14]  /*12f0*/  BRA `(.L_x_1325) ;  /* 0x0000000000347947 */ /* 0x000fdc0003800000 */
.L_x_1324:
[----:B------:R-:W-:Y:S02]  /*1300*/  ULDC.64 UR8, c[0x0][0xa08] ;  /* 0x0002820000087ab9 */ /* 0x000fe40000000a00 */
        /* <DEDUP_REMOVED lines=12> */
.L_x_1325:
[----:B------:R-:W-:Y:S01]  /*13d0*/  ULDC UR7, c[0x0][0x448] ;  /* 0x0001120000077ab9 */ /* 0x000fe20000000800 */
[----:B------:R-:W-:Y:S02]  /*13e0*/  USHF.L.U32 UR46, UR6, 0x7, URZ ;  /* 0x00000007062e7899 */ /* 0x000fe4000800063f */
[----:B------:R-:W-:Y:S02]  /*13f0*/  UISETP.NE.AND UP0, UPT, UR7, 0x1, UPT ;  /* 0x000000010700788c */ /* 0x000fe4000bf05270 */
[----:B------:R-:W-:Y:S01]  /*1400*/  UIADD3 UR10, UR46, 0x7f, URZ ;  /* 0x0000007f2e0a7890 */ /* 0x000fe2000fffe03f */
[----:B------:R-:W-:Y:S01]  /*1410*/  ULDC.64 UR6, c[0x0][0x9e0] ;  /* 0x0002780000067ab9 */ /* 0x000fe20000000a00 */
[----:B------:R-:W-:Y:S02]  /*1420*/  UP2UR UR50, UPR, URZ, 0x1 ;  /* 0x000000013f327883 */ /* 0x000fe40008000000 */
[----:B------:R-:W-:-:S05]  /*1430*/  UIADD3 UR41, -UR41, UR4, URZ ;  /* 0x0000000429297290 */ /* 0x000fca000fffe13f */
[----:B------:R-:W-:Y:S01]  /*1440*/  @UP0 ULDC UR8, c[0x0][0x44c] ;  /* 0x0001130000080ab9 */ /* 0x000fe20000000800 */
[----:B------:R-:W-:Y:S01]  /*1450*/  @UP0 ULDC UR11, c[0x0][0x450] ;  /* 0x00011400000b0ab9 */ /* 0x000fe20000000800 */
[----:B------:R-:W-:Y:S02]  /*1460*/  UIMAD.WIDE.U32 UR8, UR10, UR8, URZ ;  /* 0x000000080a0872a5 */ /* 0x000fe4000f8e003f */
[----:B------:R-:W-:Y:S02]  /*1470*/  UIADD3 UR4, UR41, 0x1, -UR42 ;  /* 0x0000000129047890 */ /* 0x000fe4000fffe82a */
[----:B------:R-:W-:Y:S02]  /*1480*/  @UP0 USHF.R.U32.HI UR10, URZ, UR11, UR9 ;  /* 0x0000000b3f0a0299 */ /* 0x000fe40008011609 */
[----:B------:R-:W-:Y:S02]  /*1490*/  UISETP.GE.AND UP0, UPT, UR7, 0x1, UPT ;  /* 0x000000010700788c */ /* 0x000fe4000bf06270 */
[----:B------:R-:W-:-:S02]  /*14a0*/  UIADD3 UR10, UR4, UR10, URZ ;  /* 0x0000000a040a7290 */ /* 0x000fc4000fffe03f */
[----:B------:R-:W-:Y:S02]  /*14b0*/  UP2UR UR43, UPR, URZ, 0x1 ;  /* 0x000000013f2b7883 */ /* 0x000fe40008000000 */
[----:B------:R-:W-:Y:S01]  /*14c0*/  PLOP3.LUT P0, PT, PT, PT, UP0, 0x40, 0x0 ;  /* 0x000000000000781c */ /* 0x000fe20003f0e808 */
[----:B------:R-:W-:-:S12]  /*14d0*/  UIADD3 UR6, UR10, UR6, URZ ;  /* 0x000000060a067290 */ /* 0x000fd8000fffe03f */
[----:B------:R-:W-:Y:S05]  /*14e0*/  @P0 BRA `(.L_x_1326) ;  /* 0x0000000000440947 */ /* 0x000fea0003800000 */
        /* <DEDUP_REMOVED lines=10> */
.L_x_1327:
[----:B------:R-:W-:-:S11]  /*1590*/  UISETP.NE.AND UP0, UPT, UR7, 0x1, UPT ;  /* 0x000000010700788c */ /* 0x000fd6000bf05270 */
[----:B------:R-:W-:Y:S02]  /*15a0*/  @UP0 ULDC.64 UR10, c[0x0][0x9e8] ;  /* 0x00027a00000a0ab9 */ /* 0x000fe40000000a00 */
[----:B------:R-:W-:-:S04]  /*15b0*/  UIMAD.WIDE.U32 UR8, UR4, UR10, URZ ;  /* 0x0000000a040872a5 */ /* 0x000fc8000f8e003f */
[----:B------:R-:W-:-:S12]  /*15c0*/  @UP0 USHF.R.U32.HI UR4, URZ, UR11, UR9 ;  /* 0x0000000b3f040299 */ /* 0x000fd80008011609 */
.L_x_1328:
[----:B------:R-:W-:-:S04]  /*15d0*/  UIMAD UR4, UR4, UR7, UR7 ;  /* 0x00000007040472a4 */ /* 0x000fc8000f8e0207 */
[----:B------:R-:W-:-:S04]  /*15e0*/  UISETP.LT.AND UP0, UPT, UR6, UR4, UPT ;  /* 0x000000040600728c */ /* 0x000fc8000bf01270 */
[----:B------:R-:W-:-:S12]  /*15f0*/  USEL UR6, UR6, UR4, UP0 ;  /* 0x0000000406067287 */ /* 0x000fd80008000000 */
.L_x_1326:
[----:B------:R-:W-:Y:S02]  /*1600*/  UISETP.NE.AND UP0, UPT, UR50, URZ, UPT ;  /* 0x0000003f3200728c */ /* 0x000fe4000bf05270 */
[----:B------:R-:W-:Y:S02]  /*1610*/  UIADD3 UR4, UR41, 0x7f, URZ ;  /* 0x0000007f29047890 */ /* 0x000fe4000fffe03f */
[----:B------:R-:W-:Y:S02]  /*1620*/  UIADD3 UR10, UR6, 0x7f, URZ ;  /* 0x0000007f060a7890 */ /* 0x000fe4000fffe03f */
[----:B------:R-:W-:Y:S02]  /*1630*/  UISETP.GE.AND UP1, UPT, UR7, 0x1, UPT ;  /* 0x000000010700788c */ /* 0x000fe4000bf26270 */
[----:B------:R-:W-:Y:S02]  /*1640*/  USHF.R.S32.HI UR6, URZ, 0x1f, UR4 ;  /* 0x0000001f3f067899 */ /* 0x000fe40008011404 */
[----:B------:R-:W-:Y:S01]  /*1650*/  USHF.R.S32.HI UR11, URZ, 0x1f, UR10 ;  /* 0x0000001f3f0b7899 */ /* 0x000fe2000801140a */
[----:B------:R-:W-:Y:S01]  /*1660*/  @UP0 ULDC UR8, c[0x0][0x44c] ;  /* 0x0001130000080ab9 */ /* 0x000fe20000000800 */
[----:B------:R-:W-:Y:S01]  /*1670*/  ULEA.HI UR6, UR6, UR4, URZ, 0x7 ;  /* 0x0000000406067291 */ /* 0x000fe2000f8f383f */
[----:B------:R-:W-:Y:S01]  /*1680*/  PLOP3.LUT P0, PT, PT, PT, UP1, 0x40, 0x0 ;  /* 0x000000000000781c */ /* 0x000fe20003f0e818 */
[----:B------:R-:W-:-:S02]  /*1690*/  UIMAD.WIDE.U32 UR8, UR46, UR8, URZ ;  /* 0x000000082e0872a5 */ /* 0x000fc4000f8e003f */
[----:B------:R-:W-:Y:S01]  /*16a0*/  ULEA.HI UR11, UR11, UR10, URZ, 0x7 ;  /* 0x0000000a0b0b7291 */ /* 0x000fe2000f8f383f */
[----:B------:R-:W-:Y:S01]  /*16b0*/  @UP0 ULDC UR13, c[0x0][0x450] ;  /* 0x00011400000d0ab9 */ /* 0x000fe20000000800 */
[----:B------:R-:W-:Y:S01]  /*16c0*/  UMOV UR12, UR46 ;  /* 0x0000002e000c7c82 */ /* 0x000fe20008000000 */
[----:B------:R-:W-:Y:S02]  /*16d0*/  UIADD3 UR44, UR41, -UR42, URZ ;  /* 0x8000002a292c7290 */ /* 0x000fe4000fffe03f */
[----:B------:R-:W-:Y:S02]  /*16e0*/  USHF.R.S32.HI UR6, URZ, 0x7, UR6 ;  /* 0x000000073f067899 */ /* 0x000fe40008011406 */
[----:B------:R-:W-:Y:S02]  /*16f0*/  USHF.R.S32.HI UR11, URZ, 0x7, UR11 ;  /* 0x000000073f0b7899 */ /* 0x000fe4000801140b */
[----:B------:R-:W-:Y:S02]  /*1700*/  @UP0 USHF.R.U32.HI UR12, URZ, UR13, UR9 ;  /* 0x0000000d3f0c0299 */ /* 0x000fe40008011609 */
[----:B------:R-:W-:-:S02]  /*1710*/  UISETP.LT.AND UP0, UPT, UR6, UR11, UPT ;  /* 0x0000000b0600728c */ /* 0x000fc4000bf01270 */
[----:B------:R-:W-:Y:S01]  /*1720*/  UIADD3 UR4, UR44, UR12, URZ ;  /* 0x0000000c2c047290 */ /* 0x000fe2000fffe03f */
[----:B------:R-:W-:Y:S01]  /*1730*/  ULDC UR10, c[0x0][0x9dc] ;  /* 0x00027700000a7ab9 */ /* 0x000fe20000000800 */
[----:B------:R-:W-:Y:S02]  /*1740*/  USEL UR6, UR6, UR11, UP0 ;  /* 0x0000000b06067287 */ /* 0x000fe40008000000 */
[----:B------:R-:W-:Y:S01]  /*1750*/  UIADD3 UR10, UR4, -UR10, URZ ;  /* 0x8000000a040a7290 */ /* 0x000fe2000fffe03f */
[----:B------:R-:W-:Y:S11]  /*1760*/  @P0 BRA `(.L_x_1329) ;  /* 0x0000000000440947 */ /* 0x000ff60003800000 */
        /* <DEDUP_REMOVED lines=10> */
.L_x_1330:
[----:B------:R-:W-:-:S11]  /*1810*/  UISETP.NE.AND UP0, UPT, UR7, 0x1, UPT ;  /* 0x000000010700788c */ /* 0x000fd6000bf05270 */
[----:B------:R-:W-:Y:S02]  /*1820*/  @UP0 ULDC.64 UR12, c[0x0][0x9e8] ;  /* 0x00027a00000c0ab9 */ /* 0x000fe40000000a00 */
[----:B------:R-:W-:-:S04]  /*1830*/  UIMAD.WIDE.U32 UR8, UR4, UR12, URZ ;  /* 0x0000000c040872a5 */ /* 0x000fc8000f8e003f */
[----:B------:R-:W-:-:S12]  /*1840*/  @UP0 USHF.R.U32.HI UR4, URZ, UR13, UR9 ;  /* 0x0000000d3f040299 */ /* 0x000fd80008011609 */
.L_x_1331:
[----:B------:R-:W-:-:S04]  /*1850*/  UIMAD UR4, UR4, UR7, URZ ;  /* 0x00000007040472a4 */ /* 0x000fc8000f8e023f */
[----:B------:R-:W-:-:S04]  /*1860*/  UISETP.LT.AND UP0, UPT, UR10, UR4, UPT ;  /* 0x000000040a00728c */ /* 0x000fc8000bf01270 */
[----:B------:R-:W-:-:S12]  /*1870*/  USEL UR10, UR10, UR4, !UP0 ;  /* 0x000000040a0a7287 */ /* 0x000fd8000c000000 */
.L_x_1329:
[----:B------:R-:W-:-:S04]  /*1880*/  USHF.R.S32.HI UR4, URZ, 0x1f, UR10 ;  /* 0x0000001f3f047899 */ /* 0x000fc8000801140a */
[----:B------:R-:W-:-:S04]  /*1890*/  ULEA.HI UR4, UR4, UR10, URZ, 0x7 ;  /* 0x0000000a04047291 */ /* 0x000fc8000f8f383f */
[----:B------:R-:W-:Y:S02]  /*18a0*/  USHF.R.S32.HI UR7, URZ, 0x7, UR4 ;  /* 0x000000073f077899 */ /* 0x000fe40008011404 */
[----:B------:R-:W-:Y:S02]  /*18b0*/  ULOP3.LUT UR4, UR5, 0xff000000, URZ, 0xc0, !UPT ;  /* 0xff00000005047892 */ /* 0x000fe4000f8ec03f */
[----:B------:R-:W-:Y:S02]  /*18c0*/  UISETP.LT.AND UP0, UPT, URZ, UR7, UPT ;  /* 0x000000073f00728c */ /* 0x000fe4000bf01270 */
[----:B------:R-:W-:Y:S02]  /*18d0*/  ULOP3.LUT UR5, UR5, 0xff0000, URZ, 0xc0, !UPT ;  /* 0x00ff000005057892 */ /* 0x000fe4000f8ec03f */
[----:B------:R-:W-:Y:S02]  /*18e0*/  USEL UR52, URZ, UR7, !UP0 ;  /* 0x000000073f347287 */ /* 0x000fe4000c000000 */
[----:B------:R-:W-:-:S02]  /*18f0*/  USHF.R.U32.HI UR4, URZ, 0x8, UR4 ;  /* 0x000000083f047899 */ /* 0x000fc40008011604 */
[----:B------:R-:W-:Y:S02]  /*1900*/  UISETP.GT.AND UP0, UPT, UR6, UR52, UPT ;  /* 0x000000340600728c */ /* 0x000fe4000bf04270 */
[----:B------:R-:W-:-:S03]  /*1910*/  ULEA.HI UR5, UR5, UR4, URZ, 0x10 ;  /* 0x0000000405057291 */ /* 0x000fc6000f8f803f */
[----:B------:R-:W-:Y:S01]  /*1920*/  UMOV UR4, URZ ;  /* 0x0000003f00047c82 */ /* 0x000fe20008000000 */
[----:B------:R-:W-:Y:S01]  /*1930*/  PLOP3.LUT P0, PT, PT, PT, UP0, 0x80, 0x0 ;  /* 0x000000000000781c */ /* 0x000fe20003f0f008 */
[----:B------:R-:W-:Y:S02]  /*1940*/  ULOP3.LUT UR56, UR5, 0xff, URZ, 0xc0, !UPT ;  /* 0x000000ff05387892 */ /* 0x000fe4000f8ec03f */
[----:B------:R-:W-:-:S10]  /*1950*/  USHF.R.U32.HI UR54, URZ, 0x10, UR5 ;  /* 0x000000103f367899 */ /* 0x000fd40008011605 */
[----:B------:R-:W-:Y:S05]  /*1960*/  @!P0 BRA `(.L_x_1332) ;  /* 0x0000000000948947 */ /* 0x000fea0003800000 */
[----:B------:R-:W-:Y:S01]  /*1970*/  UISETP.NE.AND UP0, UPT, UR54, URZ, UPT ;  /* 0x0000003f3600728c */ /* 0x000fe2000bf05270 */
[----:B------:R-:W-:-:S03]  /*1980*/  ULDC UR4, c[0x0][0x9f0] ;  /* 0x00027c0000047ab9 */ /* 0x000fc60000000800 */
[----:B------:R-:W-:-:S04]  /*1990*/  USEL UR10, UR54, UR4, UP0 ;  /* 0x00000004360a7287 */ /* 0x000fc80008000000 */
[----:B------:R-:W-:Y:S02]  /*19a0*/  UIADD3 UR4, UR10, -0x1, UR6 ;  /* 0xffffffff0a047890 */ /* 0x000fe4000fffe006 */
[----:B------:R-:W-:Y:S02]  /*19b0*/  IMAD.U32 R3, RZ, RZ, UR10 ;  /* 0x0000000aff037e24 */ /* 0x000fe4000f8e00ff */
[----:B------:R-:W-:-:S03]  /*19c0*/  UIADD3 UR7, -UR52, UR4, URZ ;  /* 0x0000000434077290 */ /* 0x000fc6000fffe13f */
[-C--:B------:R-:W-:Y:S01]  /*19d0*/  IABS R0, R3.reuse ;  /* 0x0000000300007213 */ /* 0x080fe20000000000 */
[----:B------:R-:W-:Y:S01]  /*19e0*/  UMOV UR4, URZ ;  /* 0x0000003f00047c82 */ /* 0x000fe20008000000 */
[----:B------:R-:W-:Y:S01]  /*19f0*/  IABS R5, R3 ;  /* 0x0000000300057213 */ /* 0x000fe20000000000 */
[----:B------:R-:W-:Y:S01]  /*1a00*/  IMAD.U32 R4, RZ, RZ, UR7 ;  /* 0x00000007ff047e24 */ /* 0x000fe2000f8e00ff */
[----:B------:R-:W-:Y:S01]  /*1a10*/  R2UR UR11, R0 ;  /* 0x00000000000b72ca */ /* 0x000fe200000e0000 */
[----:B------:R-:W-:-:S03]  /*1a20*/  ULOP3.LUT UR7, UR7, UR10, URZ, 0x3c, !UPT ;  /* 0x0000000a07077292 */ /* 0x000fc6000f8e3c3f */
[----:B------:R-:W-:-:S05]  /*1a30*/  IABS R4, R4 ;  /* 0x0000000400047213 */ /* 0x000fca0000000000 */
[----:B------:R-:W-:-:S04]  /*1a40*/  IMAD.MOV.U32 R3, RZ, RZ, R4 ;  /* 0x000000ffff037224 */ /* 0x000fc800078e0004 */
[----:B------:R-:W0:Y:S01]  /*1a50*/  I2F.RP R0, UR11 ;  /* 0x0000000b00007d06 */ /* 0x000e220008209400 */
[----:B------:R-:W-:-:S07]  /*1a60*/  R2UR UR9, R3 ;  /* 0x00000000030972ca */ /* 0x000fce00000e0000 */
[----:B0-----:R-:W0:Y:S02]  /*1a70*/  MUFU.RCP R0, R0 ;  /* 0x0000000000007308 */ /* 0x001e240000001000 */
[----:B0-----:R-:W-:Y:S02]  /*1a80*/  VIADD R2, R0, 0xffffffe ;  /* 0x0ffffffe00027836 */ /* 0x001fe40000000000 */
        /* <DEDUP_REMOVED lines=19> */
.L_x_1332:
[----:B------:R-:W-:Y:S01]  /*1bc0*/  UIMAD UR52, UR56, UR4, UR52 ;  /* 0x00000004383472a4 */ /* 0x000fe2000f8e0234 */
[----:B------:R-:W-:Y:S01]  /*1bd0*/  IMAD.U32 R90, RZ, RZ, UR6 ;  /* 0x00000006ff5a7e24 */ /* 0x000fe2000f8e00ff */
[----:B------:R-:W-:Y:S01]  /*1be0*/  PLOP3.LUT P0, PT, PT, PT, PT, 0x80, 0x0 ;  /* 0x000000000000781c */ /* 0x000fe20003f0f070 */
[----:B------:R-:W-:Y:S01]  /*1bf0*/  IMAD.U32 R3, RZ, RZ, UR4 ;  /* 0x00000004ff037e24 */ /* 0x000fe2000f8e00ff */
[----:B------:R-:W-:Y:S02]  /*1c00*/  CS2R R20, SRZ ;  /* 0x0000000000147805 */ /* 0x000fe4000001ff00 */
[----:B------:R-:W-:Y:S02]  /*1c10*/  CS2R R150, SRZ ;  /* 0x0000000000967805 */ /* 0x000fe4000001ff00 */
[----:B------:R-:W-:Y:S02]  /*1c20*/  CS2R R148, SRZ ;  /* 0x0000000000947805 */ /* 0x000fe4000001ff00 */
[----:B------:R-:W-:-:S02]  /*1c30*/  CS2R R146, SRZ ;  /* 0x0000000000927805 */ /* 0x000fc4000001ff00 */
[----:B------:R-:W-:Y:S02]  /*1c40*/  VIADDMNMX R90, R3, UR52, R90, PT ;  /* 0x00000034035a7c46 */ /* 0x000fe4000b80015a */
[----:B------:R-:W-:Y:S02]  /*1c50*/  CS2R R144, SRZ ;  /* 0x0000000000907805 */ /* 0x000fe4000001ff00 */
[----:B------:R-:W-:Y:S02]  /*1c60*/  CS2R R142, SRZ ;  /* 0x00000000008e7805 */ /* 0x000fe4000001ff00 */
[----:B------:R-:W-:Y:S02]  /*1c70*/  CS2R R140, SRZ ;  /* 0x00000000008c7805 */ /* 0x000fe4000001ff00 */
[----:B------:R-:W-:Y:S02]  /*1c80*/  ISETP.GT.AND P1, PT, R90, UR52, PT ;  /* 0x000000345a007c0c */ /* 0x000fe4000bf24270 */
        /* <DEDUP_REMOVED lines=58> */
.L_x_1334:
[----:B------:R-:W-:Y:S01]  /*2030*/  ULEA.HI UR4, UR61, UR61, URZ, 0x1 ;  /* 0x0000003d3d047291 */ /* 0x000fe2000f8f083f */
[----:B------:R-:W-:-:S03]  /*2040*/  R2UR UR5, R219 ;  /* 0x00000000db0572ca */ /* 0x000fc600000e0000 */
[----:B------:R-:W-:-:S04]  /*2050*/  ULOP3.LUT UR4, UR4, 0xfffffffe, URZ, 0xc0, !UPT ;  /* 0xfffffffe04047892 */ /* 0x000fc8000f8ec03f */
[----:B------:R-:W-:-:S06]  /*2060*/  UIADD3 UR4, UR61, -UR4, URZ ;  /* 0x800000043d047290 */ /* 0x000fcc000fffe03f */
[----:B------:R-:W-:Y:S02]  /*2070*/  IMAD.U32 R0, RZ, RZ, UR4 ;  /* 0x00000004ff007e24 */ /* 0x000fe4000f8e00ff */
[----:B------:R-:W-:-:S03]  /*2080*/  IMAD.U32 R2, RZ, RZ, UR5 ;  /* 0x00000005ff027e24 */ /* 0x000fc6000f8e00ff */
[----:B------:R-:W-:Y:S02]  /*2090*/  SHF.L.U32 R0, R0, 0x1f, RZ ;  /* 0x0000001f00007819 */ /* 0x000fe400000006ff */
[----:B------:R-:W-:Y:S02]  /*20a0*/  ISETP.NE.AND P0, PT, R2, 0x3, PT ;  /* 0x000000030200780c */ /* 0x000fe40003f05270 */
[----:B------:R-:W0:Y:S02]  /*20b0*/  SYNCS.PHASECHK.TRANS64.TRYWAIT P1, [UR40+0x28800], R0 ;  /* 0x02880000ff0075a7 */ /* 0x000e240008020168 */
[----:B0-----:R-:W-:Y:S09]  /*20c0*/  @!P1 BRA `(.L_x_1335) ;  /* 0x0000015800209947 */ /* 0x001ff20003800000 */
.L_x_1531:
[----:B------:R-:W-:Y:S05]  /*20d0*/  @!P0 BRA `(.L_x_1336) ;  /* 0x0000000000048947 */ /* 0x000fea0003800000 */
[----:B------:R-:W-:Y:S01]  /*20e0*/  BPT.TRAP 0x1 ;  /* 0x000000040000795c */ /* 0x000fe20000300000 */
.L_x_1336:
[----:B0-----:R-:W-:Y:S02]  /*20f0*/  IMAD.U32 R3, RZ, RZ, UR38 ;  /* 0x00000026ff037e24 */ /* 0x001fe4000f8e00ff */
[----:B------:R-:W-:-:S03]  /*2100*/  IMAD.U32 R0, RZ, RZ, UR39 ;  /* 0x00000027ff007e24 */ /* 0x000fc6000f8e00ff */
[----:B------:R-:W-:Y:S02]  /*2110*/  LEA R3, R3, UR40, 0x3 ;  /* 0x0000002803037c11 */ /* 0x000fe4000f8e18ff */
[----:B------:R-:W-:-:S04]  /*2120*/  SHF.L.U32 R0, R0, 0x1f, RZ ;  /* 0x0000001f00007819 */ /* 0x000fc800000006ff */
[----:B------:R0:W1:Y:S01]  /*2130*/  SYNCS.PHASECHK.TRANS64.TRYWAIT P1, [R3+URZ+0x28830], R0 ;  /* 0x02883000030075a7 */ /* 0x000062000802017f */
[----:B------:R-:W-:Y:S05]  /*2140*/  @!P0 BRA `(.L_x_1337) ;  /* 0x0000000000048947 */ /* 0x000fea0003800000 */
[----:B------:R-:W-:Y:S01]  /*2150*/  BPT.TRAP 0x1 ;  /* 0x000000040000795c */ /* 0x000fe20000300000 */
.L_x_1337:
[----:B-1----:R-:W-:Y:S05]  /*2160*/  @P1 BRA `(.L_x_1338) ;  /* 0x0000000000081947 */ /* 0x002fea0003800000 */
[----:B------:R-:W1:Y:S02]  /*2170*/  SYNCS.PHASECHK.TRANS64.TRYWAIT P1, [R3+URZ+0x28830], R0 ;  /* 0x02883000030075a7 */ /* 0x000e64000802017f */
[----:B-1----:R-:W-:Y:S05]  /*2180*/  @!P1 BRA `(.L_x_1339) ;  /* 0x0000015800089947 */ /* 0x002fea0003800000 */
.L_x_1338:
        /* <DEDUP_REMOVED lines=63> */
.L_x_1340:
[----:B------:R-:W-:Y:S01]  /*2580*/  UISETP.NE.AND UP1, UPT, UR50, URZ, UPT ;  /* 0x0000003f3200728c */ /* 0x000fe2000bf25270 */
[----:B01----:R-:W-:Y:S01]  /*2590*/  VIADD R0, R17, UR46 ;  /* 0x0000002e11007c36 */ /* 0x003fe20008000000 */
[----:B------:R-:W-:Y:S01]  /*25a0*/  R2UR UR6, R3 ;  /* 0x00000000030672ca */ /* 0x000fe200000e0000 */
[----:B------:R-:W-:Y:S01]  /*25b0*/  IMAD.MOV.U32 R3, RZ, RZ, -0x80 ;  /* 0xffffff80ff037424 */ /* 0x000fe200078e00ff */
[----:B------:R-:W-:Y:S01]  /*25c0*/  UISETP.NE.AND UP0, UPT, UR43, URZ, UPT ;  /* 0x0000003f2b00728c */ /* 0x000fe2000bf05270 */
[C---:B------:R-:W-:Y:S01]  /*25d0*/  LEA R6, R90.reuse, 0xffffff80, 0x7 ;  /* 0xffffff805a067811 */ /* 0x040fe200078e38ff */
[----:B------:R-:W-:Y:S01]  /*25e0*/  ULDC UR59, c[0x0][0x9dc] ;  /* 0x00027700003b7ab9 */ /* 0x000fe20000000800 */
[----:B------:R-:W-:Y:S01]  /*25f0*/  PLOP3.LUT P1, PT, PT, PT, UP1, 0x80, 0x0 ;  /* 0x000000000000781c */ /* 0x000fe20003f2f018 */
[----:B------:R-:W-:Y:S01]  /*2600*/  IMAD R7, R90, R3, 0x80 ;  /* 0x000000805a077424 */ /* 0x000fe200078e0203 */
[----:B------:R-:W-:Y:S01]  /*2610*/  PLOP3.LUT P2, PT, PT, PT, UP1, 0x80, 0x0 ;  /* 0x000000000000781c */ /* 0x000fe20003f4f018 */
[----:B------:R-:W-:Y:S01]  /*2620*/  IMAD.U32 R3, RZ, RZ, UR42 ;  /* 0x0000002aff037e24 */ /* 0x000fe2000f8e00ff */
[----:B------:R-:W-:Y:S01]  /*2630*/  @UP1 ULDC UR7, c[0x0][0x44c] ;  /* 0x0001130000071ab9 */ /* 0x000fe20000000800 */
[----:B------:R-:W-:Y:S01]  /*2640*/  ULDC UR14, c[0x0][0x9e0] ;  /* 0x00027800000e7ab9 */ /* 0x000fe20000000800 */
[----:B------:R-:W-:-:S02]  /*2650*/  IADD3 R8, -R16, UR41, R7 ;  /* 0x0000002910087c10 */ /* 0x000fc4000fffe107 */
[----:B------:R-:W-:-:S04]  /*2660*/  UIADD3 UR6, UR6, 0x28840, URZ ;  /* 0x0002884006067890 */ /* 0x000fc8000fffe03f */
[----:B------:R-:W-:Y:S01]  /*2670*/  UPRMT UR6, UR53, 0x654, UR6 ;  /* 0x0000065435067896 */ /* 0x000fe20008000006 */
[----:B------:R-:W-:Y:S01]  /*2680*/  @P1 IMAD.HI.U32 R2, R0, UR7, RZ ;  /* 0x0000000700021c27 */ /* 0x000fe2000f8e00ff */
[----:B------:R-:W-:Y:S01]  /*2690*/  @UP1 ULDC UR7, c[0x0][0x450] ;  /* 0x0001140000071ab9 */ /* 0x000fe20000000800 */
[----:B------:R-:W-:-:S03]  /*26a0*/  PLOP3.LUT P1, PT, PT, PT, UP0, 0x40, 0x0 ;  /* 0x000000000000781c */ /* 0x000fc60003f2e808 */
[----:B------:R-:W-:Y:S02]  /*26b0*/  @P2 SHF.R.U32.HI R0, RZ, UR7, R2 ;  /* 0x00000007ff002c19 */ /* 0x000fe40008011602 */
[----:B------:R-:W-:Y:S01]  /*26c0*/  IADD3 R2, -R16, 0x1, R7 ;  /* 0x0000000110027810 */ /* 0x000fe20007ffe107 */
[----:B------:R-:W-:Y:S01]  /*26d0*/  SYNCS.ARRIVE.TRANS64.RED.A1T0 RZ, [UR6], RZ ;  /* 0x000000ffffff79a7 */ /* 0x000fe20008100406 */
[----:B------:R-:W-:Y:S01]  /*26e0*/  ULOP3.LUT UR6, URZ, UR59, URZ, 0x33, !UPT ;  /* 0x0000003b3f067292 */ /* 0x000fe2000f8e333f */
[----:B------:R-:W0:Y:S01]  /*26f0*/  SHFL.IDX PT, R5, R0, RZ, 0x1c1f ;  /* 0x001c1fff00057589 */ /* 0x000e2200000e0000 */
[----:B------:R-:W-:-:S05]  /*2700*/  IADD3 R2, -R3, UR41, R2 ;  /* 0x0000002903027c10 */ /* 0x000fca000fffe102 */
[C---:B------:R-:W-:Y:S02]  /*2710*/  VIADD R9, R2.reuse, UR14 ;  /* 0x0000000e02097c36 */ /* 0x040fe40008000000 */
[----:B------:R-:W-:-:S03]  /*2720*/  VIADD R10, R2, UR6 ;  /* 0x00000006020a7c36 */ /* 0x000fc60008000000 */
[----:B0-----:R-:W-:Y:S01]  /*2730*/  VIADDMNMX R2, R5, R9, R8, PT ;  /* 0x0000000905027246 */ /* 0x001fe20003800108 */
[----:B------:R-:W-:Y:S01]  /*2740*/  IMAD.IADD R3, R10, 0x1, R5 ;  /* 0x000000010a037824 */ /* 0x000fe200078e0205 */
[----:B------:R-:W-:Y:S06]  /*2750*/  @P1 BRA `(.L_x_1341) ;  /* 0x0000000000641947 */ /* 0x000fec0003800000 */
[----:B------:R-:W-:Y:S01]  /*2760*/  IMAD.U32 R4, RZ, RZ, UR42 ;  /* 0x0000002aff047e24 */ /* 0x000fe2000f8e00ff */
[----:B------:R-:W-:Y:S04]  /*2770*/  BSSY B0, `(.L_x_1342) ;  /* 0x0000013000007945 */ /* 0x000fe80003800000 */
[----:B------:R-:W-:-:S04]  /*2780*/  IADD3 R5, -R4, UR41, R5 ;  /* 0x0000002904057c10 */ /* 0x000fc8000fffe105 */
        /* <DEDUP_REMOVED lines=11> */
.L_x_1343:
[----:B------:R-:W-:Y:S02]  /*2840*/  ULDC UR6, c[0x0][0x9e4] ;  /* 0x0002790000067ab9 */ /* 0x000fe40000000800 */
[----:B------:R-:W-:-:S05]  /*2850*/  IMAD.U32 R11, RZ, RZ, UR6 ;  /* 0x00000006ff0b7e24 */ /* 0x000fca000f8e00ff */
[----:B------:R-:W-:-:S13]  /*2860*/  ISETP.NE.AND P1, PT, R11, 0x1, PT ;  /* 0x000000010b00780c */ /* 0x000fda0003f25270 */
[----:B------:R-:W0:Y:S02]  /*2870*/  @P1 LDC.64 R12, c[0x0][0x9e8] ;  /* 0x00027a00ff0c1b82 */ /* 0x000e240000000a00 */
[----:B0-----:R-:W-:-:S05]  /*2880*/  @P1 IMAD.HI.U32 R4, R5, R12, RZ ;  /* 0x0000000c05041227 */ /* 0x001fca00078e00ff */
[----:B------:R-:W-:-:S07]  /*2890*/  @P1 SHF.R.U32.HI R5, RZ, R13, R4 ;  /* 0x0000000dff051219 */ /* 0x000fce0000011604 */
.L_x_1344:
[----:B------:R-:W-:Y:S05]  /*28a0*/  BSYNC B0 ;  /* 0x0000000000007941 */ /* 0x000fea0003800000 */
.L_x_1342:
[----:B------:R-:W-:-:S04]  /*28b0*/  IMAD R5, R5, R11, -R6 ;  /* 0x0000000b05057224 */ /* 0x000fc800078e0a06 */
[----:B------:R-:W-:-:S05]  /*28c0*/  IMAD.IADD R5, R5, 0x1, -R16 ;  /* 0x0000000105057824 */ /* 0x000fca00078e0a10 */
[----:B------:R-:W-:Y:S02]  /*28d0*/  VIADDMNMX R2, R5, R11, R2, PT ;  /* 0x0000000b05027246 */ /* 0x000fe40003800102 */
[----:B------:R-:W-:-:S07]  /*28e0*/  VIMNMX R3, R3, R5, !PT ;  /* 0x0000000503037248 */ /* 0x000fce0007fe0100 */
.L_x_1341:
        /* <DEDUP_REMOVED lines=151> */
[----:B------:R-:W-:Y:S02]  /*3260*/  ISETP.GE.AND P6, PT, R7, 0x7a, PT ;  /* 0x0000007a0700780c */ /* 0x000fe40003fc6270 */
[----:B------:R-:W0:Y:S02]  /*3270*/  SHFL.IDX PT, R7, R0, 0x1, 0x1c1f ;  /* 0x003c1f0000077f89 */ /* 0x000e2400000e0000 */
[----:B------:R-:W-:Y:S02]  /*3280*/  P2R R24, PR, RZ, 0x40 ;  /* 0x00000040ff187803 */ /* 0x000fe40000000000 */
[----:B------:R-:W-:-:S04]  /*3290*/  ISETP.GT.AND P6, PT, R3, 0x79, !P6 ;  /* 0x000000790300780c */ /* 0x000fc800077c4270 */
[----:B------:R-:W-:-:S04]  /*32a0*/  ISETP.LT.OR P6, PT, R2, 0x7a, P6 ;  /* 0x0000007a0200780c */ /* 0x000fc800037c1670 */
[----:B------:R-:W-:Y:S02]  /*32b0*/  FSEL R85, R85, -INF , !P6 ;  /* 0xff80000055557808 */ /* 0x000fe40007000000 */
[----:B------:R-:W-:Y:S02]  /*32c0*/  PLOP3.LUT P6, PT, PT, PT, UP0, 0x40, 0x0 ;  /* 0x000000000000781c */ /* 0x000fe40003fce808 */
[----:B0-----:R-:W-:Y:S01]  /*32d0*/  VIADDMNMX R2, R7, R9, R8, PT ;  /* 0x0000000907027246 */ /* 0x001fe20003800108 */
[----:B------:R-:W-:-:S10]  /*32e0*/  IMAD.IADD R3, R10, 0x1, R7 ;  /* 0x000000010a037824 */ /* 0x000fd400078e0207 */
[----:B------:R-:W-:Y:S05]  /*32f0*/  @P6 BRA `(.L_x_1345) ;  /* 0x0000000000646947 */ /* 0x000fea0003800000 */
        /* <DEDUP_REMOVED lines=14> */
.L_x_1347:
[----:B------:R-:W-:Y:S02]  /*33e0*/  ULDC UR6, c[0x0][0x9e4] ;  /* 0x0002790000067ab9 */ /* 0x000fe40000000800 */
[----:B------:R-:W-:-:S05]  /*33f0*/  IMAD.U32 R0, RZ, RZ, UR6 ;  /* 0x00000006ff007e24 */ /* 0x000fca000f8e00ff */
[----:B------:R-:W-:-:S13]  /*3400*/  ISETP.NE.AND P6, PT, R0, 0x1, PT ;  /* 0x000000010000780c */ /* 0x000fda0003fc5270 */
[----:B------:R-:W0:Y:S02]  /*3410*/  @P6 LDC.64 R4, c[0x0][0x9e8] ;  /* 0x00027a00ff046b82 */ /* 0x000e240000000a00 */
[----:B0-----:R-:W-:-:S05]  /*3420*/  @P6 IMAD.HI.U32 R4, R7, R4, RZ ;  /* 0x0000000407046227 */ /* 0x001fca00078e00ff */
[----:B------:R-:W-:-:S07]  /*3430*/  @P6 SHF.R.U32.HI R7, RZ, R5, R4 ;  /* 0x00000005ff076219 */ /* 0x000fce0000011604 */
.L_x_1348:
[----:B------:R-:W-:Y:S05]  /*3440*/  BSYNC B0 ;  /* 0x0000000000007941 */ /* 0x000fea0003800000 */
.L_x_1346:
[----:B------:R-:W-:-:S04]  /*3450*/  IMAD R7, R7, R0, -R6 ;  /* 0x0000000007077224 */ /* 0x000fc800078e0a06 */
[----:B------:R-:W-:-:S05]  /*3460*/  IMAD.IADD R7, R7, 0x1, -R16 ;  /* 0x0000000107077824 */ /* 0x000fca00078e0a10 */
[----:B------:R-:W-:Y:S02]  /*3470*/  VIADDMNMX R2, R7, R0, R2, PT ;  /* 0x0000000007027246 */ /* 0x000fe40003800102 */
[----:B------:R-:W-:-:S07]  /*3480*/  VIMNMX R3, R3, R7, !PT ;  /* 0x0000000703037248 */ /* 0x000fce0007fe0100 */
.L_x_1345:
[----:B------:R-:W-:Y:S01]  /*3490*/  ISETP.GT.AND P1, PT, R3, 0x1, !P1 ;  /* 0x000000010300780c */ /* 0x000fe20004f24270 */
[----:B------:R-:W-:Y:S01]  /*34a0*/  ULDC UR6, c[0x0][0x988] ;  /* 0x0002620000067ab9 */ /* 0x000fe20000000800 */
[----:B------:R-:W-:Y:S01]  /*34b0*/  ISETP.NE.AND P6, PT, R15, RZ, PT ;  /* 0x000000ff0f00720c */ /* 0x000fe20003fc5270 */
[----:B------:R-:W-:Y:S01]  /*34c0*/  UISETP.NE.AND UP1, UPT, UR50, URZ, UPT ;  /* 0x0000003f3200728c */ /* 0x000fe2000bf25270 */
[----:B------:R-:W-:Y:S01]  /*34d0*/  ISETP.LT.OR P1, PT, R2, 0x2, P1 ;  /* 0x000000020200780c */ /* 0x000fe20000f21670 */
[----:B------:R-:W-:Y:S01]  /*34e0*/  UISETP.NE.AND UP0, UPT, UR43, URZ, UPT ;  /* 0x0000003f2b00728c */ /* 0x000fe2000bf05270 */
[----:B------:R-:W-:Y:S01]  /*34f0*/  FMNMX.FTZ R5, R11, R25, !PT ;  /* 0x000000190b057209 */ /* 0x000fe20007810000 */
[----:B------:R-:W-:Y:S01]  /*3500*/  UMOV UR7, UR46 ;  /* 0x0000002e00077c82 */ /* 0x000fe20008000000 */
[----:B------:R-:W-:Y:S02]  /*3510*/  FSEL R27, R27, -INF , !P1 ;  /* 0xff8000001b1b7808 */ /* 0x000fe40004800000 */
[----:B------:R-:W-:-:S02]  /*3520*/  ISETP.GT.AND P1, PT, R3, 0x9, !P6 ;  /* 0x000000090300780c */ /* 0x000fc40007724270 */
[----:B------:R-:W-:Y:S02]  /*3530*/  FMNMX.FTZ R0, R28, R5, !PT ;  /* 0x000000051c007209 */ /* 0x000fe40007810000 */
[----:B------:R-:W-:Y:S01]  /*3540*/  ISETP.LT.OR P1, PT, R2, 0xa, P1 ;  /* 0x0000000a0200780c */ /* 0x000fe20000f21670 */
[----:B------:R-:W-:Y:S01]  /*3550*/  @UP1 ULDC UR10, c[0x0][0x44c] ;  /* 0x00011300000a1ab9 */ /* 0x000fe20000000800 */
[----:B------:R-:W-:Y:S01]  /*3560*/  FMNMX.FTZ R5, R29, R0, !PT ;  /* 0x000000001d057209 */ /* 0x000fe20007810000 */
[----:B------:R-:W-:Y:S01]  /*3570*/  UIMAD.WIDE.U32 UR10, UR46, UR10, URZ ;  /* 0x0000000a2e0a72a5 */ /* 0x000fe2000f8e003f */
[----:B------:R-:W-:Y:S01]  /*3580*/  FSEL R31, R31, -INF , !P1 ;  /* 0xff8000001f1f7808 */ /* 0x000fe20004800000 */
[----:B------:R-:W-:Y:S01]  /*3590*/  @UP1 ULDC UR15, c[0x0][0x450] ;  /* 0x00011400000f1ab9 */ /* 0x000fe20000000800 */
[----:B------:R-:W-:Y:S01]  /*35a0*/  ISETP.NE.AND P1, PT, R20, RZ, PT ;  /* 0x000000ff1400720c */ /* 0x000fe20003f25270 */
[----:B------:R-:W-:Y:S01]  /*35b0*/  @UP1 USHF.R.U32.HI UR7, URZ, UR15, UR11 ;  /* 0x0000000f3f071299 */ /* 0x000fe2000801160b */
[----:B------:R-:W-:-:S02]  /*35c0*/  FMNMX.FTZ R0, R32, R5, !PT ;  /* 0x0000000520007209 */ /* 0x000fc40007810000 */
[----:B------:R-:W-:Y:S01]  /*35d0*/  ISETP.GT.AND P1, PT, R3, 0x10, !P1 ;  /* 0x000000100300780c */ /* 0x000fe20004f24270 */
[----:B------:R-:W-:Y:S01]  /*35e0*/  UIADD3 UR44, UR44, UR7, URZ ;  /* 0x000000072c2c7290 */ /* 0x000fe2000fffe03f */
[----:B------:R-:W-:Y:S02]  /*35f0*/  FMNMX.FTZ R5, R33, R0, !PT ;  /* 0x0000000021057209 */ /* 0x000fe40007810000 */
[----:B------:R-:W-:Y:S01]  /*3600*/  ISETP.LT.OR P1, PT, R2, 0x11, P1 ;  /* 0x000000110200780c */ /* 0x000fe20000f21670 */
[----:B------:R-:W-:Y:S01]  /*3610*/  UIADD3 UR7, UR44, UR14, URZ ;  /* 0x0000000e2c077290 */ /* 0x000fe2000fffe03f */
        /* <DEDUP_REMOVED lines=73> */
[----:B------:R-:W-:Y:S01]  /*3ab0*/  ISETP.NE.AND P2, PT, R107, RZ, PT ;  /* 0x000000ff6b00720c */ /* 0x000fe20003f45270 */
[----:B------:R-:W0:Y:S01]  /*3ac0*/  SHFL.BFLY PT, R5, R4, 0x2, 0x1f ;  /* 0x0c401f0004057f89 */ /* 0x000e2200000e0000 */
[----:B------:R-:W-:-:S02]  /*3ad0*/  FSEL R55, R55, -INF , !P1 ;  /* 0xff80000037377808 */ /* 0x000fc40004800000 */
[----:B------:R-:W-:Y:S02]  /*3ae0*/  ISETP.NE.AND P1, PT, R99, RZ, PT ;  /* 0x000000ff6300720c */ /* 0x000fe40003f25270 */
[----:B------:R-:W-:Y:S02]  /*3af0*/  ISETP.NE.AND P6, PT, R108, RZ, PT ;  /* 0x000000ff6c00720c */ /* 0x000fe40003fc5270 */
[C---:B------:R-:W-:Y:S02]  /*3b00*/  ISETP.GT.AND P1, PT, R3.reuse, 0x40, !P1 ;  /* 0x000000400300780c */ /* 0x040fe40004f24270 */
[C---:B------:R-:W-:Y:S02]  /*3b10*/  ISETP.GT.AND P3, PT, R3.reuse, 0x70, !P3 ;  /* 0x000000700300780c */ /* 0x040fe40005f64270 */
[----:B------:R-:W-:Y:S02]  /*3b20*/  ISETP.LT.OR P1, PT, R2, 0x41, P1 ;  /* 0x000000410200780c */ /* 0x000fe40000f21670 */
[----:B------:R-:W-:-:S02]  /*3b30*/  ISETP.GT.AND P4, PT, R3, 0x71, !P4 ;  /* 0x000000710300780c */ /* 0x000fc40006784270 */
[----:B------:R-:W-:Y:S02]  /*3b40*/  FSEL R58, R58, -INF , !P1 ;  /* 0xff8000003a3a7808 */ /* 0x000fe40004800000 */
[----:B------:R-:W-:Y:S02]  /*3b50*/  ISETP.NE.AND P1, PT, R100, RZ, PT ;  /* 0x000000ff6400720c */ /* 0x000fe40003f25270 */
[C---:B------:R-:W-:Y:S02]  /*3b60*/  ISETP.LT.OR P3, PT, R2.reuse, 0x71, P3 ;  /* 0x000000710200780c */ /* 0x040fe40001f61670 */
[C---:B------:R-:W-:Y:S02]  /*3b70*/  ISETP.GT.AND P1, PT, R3.reuse, 0x41, !P1 ;  /* 0x000000410300780c */ /* 0x040fe40004f24270 */
[----:B------:R-:W-:Y:S02]  /*3b80*/  ISETP.GT.AND P5, PT, R3, 0x78, !P5 ;  /* 0x000000780300780c */ /* 0x000fe40006fa4270 */
[----:B------:R-:W-:-:S02]  /*3b90*/  ISETP.LT.OR P1, PT, R2, 0x42, P1 ;  /* 0x000000420200780c */ /* 0x000fc40000f21670 */
[----:B0-----:R-:W-:Y:S02]  /*3ba0*/  FMNMX.FTZ R5, R4, R5, !PT ;  /* 0x0000000504057209 */ /* 0x001fe40007810000 */
[----:B------:R-:W-:Y:S02]  /*3bb0*/  FSEL R59, R59, -INF , !P1 ;  /* 0xff8000003b3b7808 */ /* 0x000fe40004800000 */
[----:B------:R-:W-:Y:S01]  /*3bc0*/  ISETP.NE.AND P1, PT, R101, RZ, PT ;  /* 0x000000ff6500720c */ /* 0x000fe20003f25270 */
[----:B------:R-:W0:Y:S01]  /*3bd0*/  SHFL.BFLY PT, R0, R5, 0x1, 0x1f ;  /* 0x0c201f0005007f89 */ /* 0x000e2200000e0000 */
[----:B------:R-:W-:Y:S02]  /*3be0*/  ISETP.LT.OR P4, PT, R2, 0x72, P4 ;  /* 0x000000720200780c */ /* 0x000fe40002781670 */
[----:B------:R-:W-:Y:S02]  /*3bf0*/  ISETP.GT.AND P1, PT, R3, 0x48, !P1 ;  /* 0x000000480300780c */ /* 0x000fe40004f24270 */
[----:B------:R-:W-:-:S02]  /*3c00*/  FSEL R82, R82, -INF , !P3 ;  /* 0xff80000052527808 */ /* 0x000fc40005800000 */
[C---:B------:R-:W-:Y:S02]  /*3c10*/  ISETP.LT.OR P1, PT, R2.reuse, 0x49, P1 ;  /* 0x000000490200780c */ /* 0x040fe40000f21670 */
[----:B------:R-:W-:Y:S02]  /*3c20*/  ISETP.LT.OR P5, PT, R2, 0x79, P5 ;  /* 0x000000790200780c */ /* 0x000fe40002fa1670 */
[----:B------:R-:W-:Y:S02]  /*3c30*/  FSEL R62, R62, -INF , !P1 ;  /* 0xff8000003e3e7808 */ /* 0x000fe40004800000 */
[----:B------:R-:W-:Y:S02]  /*3c40*/  ISETP.NE.AND P1, PT, R102, RZ, PT ;  /* 0x000000ff6600720c */ /* 0x000fe40003f25270 */
[----:B------:R-:W-:Y:S02]  /*3c50*/  FSEL R83, R83, -INF , !P4 ;  /* 0xff80000053537808 */ /* 0x000fe40006000000 */
[----:B------:R-:W-:-:S02]  /*3c60*/  ISETP.GT.AND P1, PT, R3, 0x49, !P1 ;  /* 0x000000490300780c */ /* 0x000fc40004f24270 */
[----:B------:R-:W-:Y:S02]  /*3c70*/  FSEL R86, R86, -INF , !P5 ;  /* 0xff80000056567808 */ /* 0x000fe40006800000 */
[----:B------:R-:W-:Y:S02]  /*3c80*/  ISETP.LT.OR P1, PT, R2, 0x4a, P1 ;  /* 0x0000004a0200780c */ /* 0x000fe40000f21670 */
[----:B0-----:R-:W-:Y:S02]  /*3c90*/  FMNMX.FTZ R0, R5, R0, !PT ;  /* 0x0000000005007209 */ /* 0x001fe40007810000 */
[----:B------:R-:W-:Y:S02]  /*3ca0*/  FSEL R63, R63, -INF , !P1 ;  /* 0xff8000003f3f7808 */ /* 0x000fe40004800000 */
[----:B------:R-:W-:Y:S01]  /*3cb0*/  ISETP.NE.AND P1, PT, R103, RZ, PT ;  /* 0x000000ff6700720c */ /* 0x000fe20003f25270 */
[----:B------:R-:W-:-:S03]  /*3cc0*/  FMUL.FTZ R6, R0, UR6 ;  /* 0x0000000600067c20 */ /* 0x000fc60008410000 */
        /* <DEDUP_REMOVED lines=30> */
[--C-:B------:R-:W-:Y:S01]  /*3eb0*/  FFMA.FTZ R180, R11, UR6, -R8.reuse ;  /* 0x000000060bb47c23 */ /* 0x100fe20008010808 */
[----:B------:R-:W-:Y:S01]  /*3ec0*/  ISETP.LT.OR P1, PT, R2, 0x1, P1 ;  /* 0x000000010200780c */ /* 0x000fe20000f21670 */
[--C-:B------:R-:W-:Y:S01]  /*3ed0*/  FFMA.FTZ R5, R25, UR6, -R8.reuse ;  /* 0x0000000619057c23 */ /* 0x100fe20008010808 */
[----:B------:R-:W-:Y:S01]  /*3ee0*/  ISETP.GT.AND P6, PT, R3, 0x79, !P6 ;  /* 0x000000790300780c */ /* 0x000fe200077c4270 */
[--C-:B------:R-:W-:Y:S01]  /*3ef0*/  FFMA.FTZ R7, R29, UR6, -R8.reuse ;  /* 0x000000061d077c23 */ /* 0x100fe20008010808 */
[----:B------:R-:W-:Y:S01]  /*3f00*/  FSEL R26, R26, -INF , !P1 ;  /* 0xff8000001a1a7808 */ /* 0x000fe20004800000 */
[--C-:B------:R-:W-:Y:S01]  /*3f10*/  FFMA.FTZ R41, R41, UR6, -R8.reuse ;  /* 0x0000000629297c23 */ /* 0x100fe20008010808 */
[----:B------:R-:W-:Y:S01]  /*3f20*/  ISETP.NE.AND P1, PT, R12, RZ, PT ;  /* 0x000000ff0c00720c */ /* 0x000fe20003f25270 */
[--C-:B------:R-:W-:Y:S01]  /*3f30*/  FFMA.FTZ R182, R28, UR6, -R8.reuse ;  /* 0x000000061cb67c23 */ /* 0x100fe20008010808 */
[----:B------:R-:W-:Y:S01]  /*3f40*/  FMNMX.FTZ R9, R26, R27, !PT ;  /* 0x0000001b1a097209 */ /* 0x000fe20007810000 */
[----:B------:R-:W-:Y:S01]  /*3f50*/  MUFU.EX2 R180, R180 ;  /* 0x000000b400b47308 */ /* 0x000fe20000000800 */
[----:B------:R-:W-:Y:S01]  /*3f60*/  ISETP.GT.AND P1, PT, R3, 0x68, !P1 ;  /* 0x000000680300780c */ /* 0x000fe20004f24270 */
[--C-:B------:R-:W-:Y:S01]  /*3f70*/  FFMA.FTZ R3, R53, UR6, -R8.reuse ;  /* 0x0000000635037c23 */ /* 0x100fe20008010808 */
[----:B------:R-:W-:Y:S01]  /*3f80*/  FMNMX.FTZ R4, R30, R9, !PT ;  /* 0x000000091e047209 */ /* 0x000fe20007810000 */
[--C-:B------:R-:W-:Y:S01]  /*3f90*/  FFMA.FTZ R176, R32, UR6, -R8.reuse ;  /* 0x0000000620b07c23 */ /* 0x100fe20008010808 */
[----:B------:R-:W-:Y:S01]  /*3fa0*/  ISETP.LT.OR P1, PT, R2, 0x69, P1 ;  /* 0x000000690200780c */ /* 0x000fe20000f21670 */
[--C-:B------:R-:W-:Y:S01]  /*3fb0*/  FFMA.FTZ R33, R33, UR6, -R8.reuse ;  /* 0x0000000621217c23 */ /* 0x100fe20008010808 */
[----:B------:R-:W-:Y:S01]  /*3fc0*/  FMNMX.FTZ R9, R31, R4, !PT ;  /* 0x000000041f097209 */ /* 0x000fe20007810000 */
[----:B------:R-:W0:Y:S01]  /*3fd0*/  MUFU.EX2 R5, R5 ;  /* 0x0000000500057308 */ /* 0x000e220000000800 */
[----:B------:R-:W-:Y:S01]  /*3fe0*/  FSEL R78, R78, -INF , !P1 ;  /* 0xff8000004e4e7808 */ /* 0x000fe20004800000 */
[--C-:B------:R-:W-:Y:S01]  /*3ff0*/  FFMA.FTZ R178, R36, UR6, -R8.reuse ;  /* 0x0000000624b27c23 */ /* 0x100fe20008010808 */
[----:B------:R-:W-:Y:S01]  /*4000*/  FMNMX.FTZ R4, R34, R9, !PT ;  /* 0x0000000922047209 */ /* 0x000fe20007810000 */
[--C-:B------:R-:W-:Y:S01]  /*4010*/  FFMA.FTZ R37, R37, UR6, -R8.reuse ;  /* 0x0000000625257c23 */ /* 0x100fe20008010808 */
[----:B------:R-:W-:Y:S01]  /*4020*/  ISETP.LT.OR P6, PT, R2, 0x7a, P6 ;  /* 0x0000007a0200780c */ /* 0x000fe200037c1670 */
[--C-:B------:R-:W-:Y:S01]  /*4030*/  FFMA.FTZ R172, R40, UR6, -R8.reuse ;  /* 0x0000000628ac7c23 */ /* 0x100fe20008010808 */
[----:B------:R-:W-:Y:S01]  /*4040*/  FMNMX.FTZ R11, R35, R4, !PT ;  /* 0x00000004230b7209 */ /* 0x000fe20007810000 */
[----:B------:R-:W1:Y:S01]  /*4050*/  MUFU.EX2 R182, R182 ;  /* 0x000000b600b67308 */ /* 0x000e620000000800 */
[----:B------:R-:W-:Y:S01]  /*4060*/  FSEL R87, R87, -INF , !P6 ;  /* 0xff80000057577808 */ /* 0x000fe20007000000 */
[--C-:B------:R-:W-:Y:S01]  /*4070*/  FFMA.FTZ R174, R44, UR6, -R8.reuse ;  /* 0x000000062cae7c23 */ /* 0x100fe20008010808 */
[----:B------:R-:W-:Y:S01]  /*4080*/  FMNMX.FTZ R4, R38, R11, !PT ;  /* 0x0000000b26047209 */ /* 0x000fe20007810000 */
[--C-:B------:R-:W-:Y:S01]  /*4090*/  FFMA.FTZ R45, R45, UR6, -R8.reuse ;  /* 0x000000062d2d7c23 */ /* 0x100fe20008010808 */
[--C-:B------:R-:W-:Y:S01]  /*40a0*/  FFMA.FTZ R168, R48, UR6, -R8.reuse ;  /* 0x0000000630a87c23 */ /* 0x100fe20008010808 */
[--C-:B------:R-:W-:Y:S01]  /*40b0*/  FFMA.FTZ R49, R49, UR6, -R8.reuse ;  /* 0x0000000631317c23 */ /* 0x100fe20008010808 */
[----:B------:R-:W-:Y:S01]  /*40c0*/  FMNMX.FTZ R11, R39, R4, !PT ;  /* 0x00000004270b7209 */ /* 0x000fe20007810000 */
[----:B------:R-:W2:Y:S01]  /*40d0*/  MUFU.EX2 R7, R7 ;  /* 0x0000000700077308 */ /* 0x000ea20000000800 */
[--C-:B------:R-:W-:Y:S01]  /*40e0*/  FFMA.FTZ R170, R52, UR6, -R8.reuse ;  /* 0x0000000634aa7c23 */ /* 0x100fe20008010808 */
[--C-:B------:R-:W-:Y:S01]  /*40f0*/  FFMA.FTZ R164, R56, UR6, -R8.reuse ;  /* 0x0000000638a47c23 */ /* 0x100fe20008010808 */
[----:B------:R-:W-:Y:S01]  /*4100*/  FMNMX.FTZ R4, R42, R11, !PT ;  /* 0x0000000b2a047209 */ /* 0x000fe20007810000 */
[--C-:B------:R-:W-:Y:S01]  /*4110*/  FFMA.FTZ R57, R57, UR6, -R8.reuse ;  /* 0x0000000639397c23 */ /* 0x100fe20008010808 */
[--C-:B------:R-:W-:Y:S01]  /*4120*/  FFMA.FTZ R166, R60, UR6, -R8.reuse ;  /* 0x000000063ca67c23 */ /* 0x100fe20008010808 */
[--C-:B------:R-:W-:Y:S01]  /*4130*/  FFMA.FTZ R160, R64, UR6, -R8.reuse ;  /* 0x0000000640a07c23 */ /* 0x100fe20008010808 */
[----:B------:R-:W-:Y:S01]  /*4140*/  FMNMX.FTZ R13, R43, R4, !PT ;  /* 0x000000042b0d7209 */ /* 0x000fe20007810000 */
[----:B------:R-:W3:Y:S01]  /*4150*/  MUFU.EX2 R176, R176 ;  /* 0x000000b000b07308 */ /* 0x000ee20000000800 */
[--C-:B------:R-:W-:Y:S01]  /*4160*/  FFMA.FTZ R162, R68, UR6, -R8.reuse ;  /* 0x0000000644a27c23 */ /* 0x100fe20008010808 */
[--C-:B------:R-:W-:Y:S01]  /*4170*/  FFMA.FTZ R156, R72, UR6, -R8.reuse ;  /* 0x00000006489c7c23 */ /* 0x100fe20008010808 */
[----:B------:R-:W-:Y:S01]  /*4180*/  FMNMX.FTZ R4, R46, R13, !PT ;  /* 0x0000000d2e047209 */ /* 0x000fe20007810000 */
[--C-:B------:R-:W-:Y:S01]  /*4190*/  FFMA.FTZ R158, R76, UR6, -R8.reuse ;  /* 0x000000064c9e7c23 */ /* 0x100fe20008010808 */
[--C-:B------:R-:W-:Y:S01]  /*41a0*/  FFMA.FTZ R152, R80, UR6, -R8.reuse ;  /* 0x0000000650987c23 */ /* 0x100fe20008010808 */
[----:B------:R-:W-:Y:S01]  /*41b0*/  FFMA.FTZ R154, R84, UR6, -R8 ;  /* 0x00000006549a7c23 */ /* 0x000fe20008010808 */
[----:B------:R-:W-:Y:S01]  /*41c0*/  FMNMX.FTZ R13, R47, R4, !PT ;  /* 0x000000042f0d7209 */ /* 0x000fe20007810000 */
[----:B------:R4:W5:Y:S03]  /*41d0*/  MUFU.EX2 R9, R33 ;  /* 0x0000002100097308 */ /* 0x0009660000000800 */
[----:B------:R-:W-:-:S04]  /*41e0*/  FMNMX.FTZ R4, R50, R13, !PT ;  /* 0x0000000d32047209 */ /* 0x000fc80007810000 */
[----:B------:R-:W-:Y:S01]  /*41f0*/  FMNMX.FTZ R15, R51, R4, !PT ;  /* 0x00000004330f7209 */ /* 0x000fe20007810000 */
[----:B------:R-:W-:Y:S01]  /*4200*/  MUFU.EX2 R13, R41 ;  /* 0x00000029000d7308 */ /* 0x000fe20000000800 */
[----:B----4-:R-:W-:Y:S02]  /*4210*/  FFMA.FTZ R33, R65, UR6, -R8 ;  /* 0x0000000641217c23 */ /* 0x010fe40008010808 */
[----:B------:R-:W-:-:S04]  /*4220*/  FMNMX.FTZ R4, R54, R15, !PT ;  /* 0x0000000f36047209 */ /* 0x000fc80007810000 */
[----:B------:R-:W-:Y:S01]  /*4230*/  FMNMX.FTZ R15, R55, R4, !PT ;  /* 0x00000004370f7209 */ /* 0x000fe20007810000 */
[----:B------:R-:W4:Y:S03]  /*4240*/  MUFU.EX2 R178, R178 ;  /* 0x000000b200b27308 */ /* 0x000f260000000800 */
[----:B------:R-:W-:-:S04]  /*4250*/  FMNMX.FTZ R4, R58, R15, !PT ;  /* 0x0000000f3a047209 */ /* 0x000fc80007810000 */
[----:B------:R-:W-:Y:S01]  /*4260*/  FMNMX.FTZ R21, R59, R4, !PT ;  /* 0x000000043b157209 */ /* 0x000fe20007810000 */
[----:B------:R0:W4:Y:S03]  /*4270*/  MUFU.EX2 R11, R37 ;  /* 0x00000025000b7308 */ /* 0x0001260000000800 */
[----:B------:R-:W-:-:S04]  /*4280*/  FMNMX.FTZ R4, R62, R21, !PT ;  /* 0x000000153e047209 */ /* 0x000fc80007810000 */
[----:B------:R-:W-:Y:S01]  /*4290*/  FMNMX.FTZ R21, R63, R4, !PT ;  /* 0x000000043f157209 */ /* 0x000fe20007810000 */
[----:B------:R-:W4:Y:S01]  /*42a0*/  MUFU.EX2 R172, R172 ;  /* 0x000000ac00ac7308 */ /* 0x000f220000000800 */
[----:B0-----:R-:W-:Y:S02]  /*42b0*/  FFMA.FTZ R37, R69, UR6, -R8 ;  /* 0x0000000645257c23 */ /* 0x001fe40008010808 */
[----:B------:R-:W-:-:S04]  /*42c0*/  FMNMX.FTZ R4, R66, R21, !PT ;  /* 0x0000001542047209 */ /* 0x000fc80007810000 */
[----:B------:R-:W-:Y:S01]  /*42d0*/  FMNMX.FTZ R25, R67, R4, !PT ;  /* 0x0000000443197209 */ /* 0x000fe20007810000 */
[----:B------:R-:W-:Y:S03]  /*42e0*/  MUFU.EX2 R174, R174 ;  /* 0x000000ae00ae7308 */ /* 0x000fe60000000800 */
[----:B------:R-:W-:-:S04]  /*42f0*/  FMNMX.FTZ R4, R70, R25, !PT ;  /* 0x0000001946047209 */ /* 0x000fc80007810000 */
[----:B------:R-:W-:Y:S01]  /*4300*/  FMNMX.FTZ R25, R71, R4, !PT ;  /* 0x0000000447197209 */ /* 0x000fe20007810000 */
[----:B------:R0:W-:Y:S03]  /*4310*/  MUFU.EX2 R15, R45 ;  /* 0x0000002d000f7308 */ /* 0x0001e60000000800 */
[----:B------:R-:W-:-:S04]  /*4320*/  FMNMX.FTZ R4, R74, R25, !PT ;  /* 0x000000194a047209 */ /* 0x000fc80007810000 */
[----:B------:R-:W-:Y:S01]  /*4330*/  FMNMX.FTZ R25, R75, R4, !PT ;  /* 0x000000044b197209 */ /* 0x000fe20007810000 */
[----:B------:R-:W-:Y:S01]  /*4340*/  MUFU.EX2 R168, R168 ;  /* 0x000000a800a87308 */ /* 0x000fe20000000800 */
[----:B0-----:R-:W-:Y:S02]  /*4350*/  FFMA.FTZ R45, R77, UR6, -R8 ;  /* 0x000000064d2d7c23 */ /* 0x001fe40008010808 */
[----:B------:R-:W-:-:S04]  /*4360*/  FMNMX.FTZ R4, R78, R25, !PT ;  /* 0x000000194e047209 */ /* 0x000fc80007810000 */
[----:B------:R-:W-:Y:S01]  /*4370*/  FMNMX.FTZ R25, R79, R4, !PT ;  /* 0x000000044f197209 */ /* 0x000fe20007810000 */
[----:B------:R0:W-:Y:S03]  /*4380*/  MUFU.EX2 R21, R49 ;  /* 0x0000003100157308 */ /* 0x0001e60000000800 */
[----:B------:R-:W-:-:S04]  /*4390*/  FMNMX.FTZ R4, R82, R25, !PT ;  /* 0x0000001952047209 */ /* 0x000fc80007810000 */
[----:B------:R-:W-:Y:S01]  /*43a0*/  FMNMX.FTZ R29, R83, R4, !PT ;  /* 0x00000004531d7209 */ /* 0x000fe20007810000 */
[----:B------:R-:W-:Y:S01]  /*43b0*/  MUFU.EX2 R170, R170 ;  /* 0x000000aa00aa7308 */ /* 0x000fe20000000800 */
[--C-:B0-----:R-:W-:Y:S02]  /*43c0*/  FFMA.FTZ R49, R81, UR6, -R8.reuse ;  /* 0x0000000651317c23 */ /* 0x101fe40008010808 */
[----:B------:R-:W-:Y:S01]  /*43d0*/  FMNMX.FTZ R2, R86, R29, !PT ;  /* 0x0000001d56027209 */ /* 0x000fe20007810000 */
[----:B------:R-:W-:-:S03]  /*43e0*/  FFMA.FTZ R29, R61, UR6, -R8 ;  /* 0x000000063d1d7c23 */ /* 0x000fc60008010808 */
[----:B------:R-:W-:Y:S01]  /*43f0*/  FMNMX.FTZ R2, R87, R2, !PT ;  /* 0x0000000257027209 */ /* 0x000fe20007810000 */
[----:B------:R-:W-:Y:S04]  /*4400*/  MUFU.EX2 R3, R3 ;  /* 0x0000000300037308 */ /* 0x000fe80000000800 */
[----:B------:R-:W0:Y:S04]  /*4410*/  SHFL.BFLY PT, R41, R2, 0x2, 0x1f ;  /* 0x0c401f0002297f89 */ /* 0x000e2800000e0000 */
        /* <DEDUP_REMOVED lines=10> */
[----:B0-----:R-:W-:Y:S01]  /*44c0*/  FMNMX.FTZ R4, R6, R53, !PT ;  /* 0x0000003506047209 */ /* 0x001fe20007810000 */
[----:B------:R-:W-:-:S03]  /*44d0*/  FFMA.FTZ R53, R85, UR6, -R8 ;  /* 0x0000000655357c23 */ /* 0x000fc60008010808 */
[C---:B------:R-:W-:Y:S01]  /*44e0*/  FSETP.NEU.FTZ.AND P1, PT, R4.reuse, -INF , PT ;  /* 0xff8000000400780b */ /* 0x040fe20003f3d000 */
[----:B------:R-:W-:Y:S02]  /*44f0*/  FMUL.FTZ R2, R4, UR6 ;  /* 0x0000000604027c20 */ /* 0x000fe40008410000 */
[----:B------:R-:W-:Y:S03]  /*4500*/  MUFU.EX2 R37, R37 ;  /* 0x0000002500257308 */ /* 0x000fe60000000800 */
[----:B------:R-:W-:Y:S02]  /*4510*/  FSEL R14, R2, RZ, P1 ;  /* 0x000000ff020e7208 */ /* 0x000fe40000800000 */
[----:B------:R-:W-:-:S03]  /*4520*/  PLOP3.LUT P1, PT, PT, PT, UP0, 0x40, 0x0 ;  /* 0x000000000000781c */ /* 0x000fc60003f2e808 */
        /* <DEDUP_REMOVED lines=17> */
[----:B-----5:R-:W-:Y:S01]  /*4640*/  FADD.FTZ R27, R9, R24 ;  /* 0x00000018091b7221 */ /* 0x020fe20000010000 */
[--C-:B------:R-:W-:Y:S01]  /*4650*/  FFMA.FTZ R47, R47, UR6, -R14.reuse ;  /* 0x000000062f2f7c23 */ /* 0x100fe2000801080e */
[--C-:B------:R-:W-:Y:S01]  /*4660*/  FFMA.FTZ R50, R50, UR6, -R14.reuse ;  /* 0x0000000632327c23 */ /* 0x100fe2000801080e */
[--C-:B------:R-:W-:Y:S01]  /*4670*/  FFMA.FTZ R51, R51, UR6, -R14.reuse ;  /* 0x0000000633337c23 */ /* 0x100fe2000801080e */
[----:B----4-:R-:W-:Y:S01]  /*4680*/  FADD.FTZ R24, R178, R27 ;  /* 0x0000001bb2187221 */ /* 0x010fe20000010000 */
[----:B------:R-:W1:Y:S01]  /*4690*/  MUFU.EX2 R183, R183 ;  /* 0x000000b700b77308 */ /* 0x000e620000000800 */
[--C-:B------:R-:W-:Y:S01]  /*46a0*/  FFMA.FTZ R54, R54, UR6, -R14.reuse ;  /* 0x0000000636367c23 */ /* 0x100fe2000801080e */
[----:B------:R-:W-:Y:S01]  /*46b0*/  FFMA.FTZ R55, R55, UR6, -R14 ;  /* 0x0000000637377c23 */ /* 0x000fe2000801080e */
[----:B------:R-:W-:Y:S01]  /*46c0*/  FADD.FTZ R27, R11, R24 ;  /* 0x000000180b1b7221 */ /* 0x000fe20000010000 */
[--C-:B------:R-:W-:Y:S01]  /*46d0*/  FFMA.FTZ R58, R58, UR6, -R14.reuse ;  /* 0x000000063a3a7c23 */ /* 0x100fe2000801080e */
[--C-:B------:R-:W-:Y:S01]  /*46e0*/  FFMA.FTZ R59, R59, UR6, -R14.reuse ;  /* 0x000000063b3b7c23 */ /* 0x100fe2000801080e */
[--C-:B------:R-:W-:Y:S01]  /*46f0*/  FFMA.FTZ R62, R62, UR6, -R14.reuse ;  /* 0x000000063e3e7c23 */ /* 0x100fe2000801080e */
[----:B------:R-:W-:Y:S01]  /*4700*/  FADD.FTZ R24, R172, R27 ;  /* 0x0000001bac187221 */ /* 0x000fe20000010000 */
[----:B------:R-:W2:Y:S01]  /*4710*/  MUFU.EX2 R6, R6 ;  /* 0x0000000600067308 */ /* 0x000ea20000000800 */
[----:B------:R-:W-:Y:S01]  /*4720*/  F2FP.BF16.F32.PACK_AB R180, R5, R180 ;  /* 0x000000b405b4723e */ /* 0x000fe200000010ff */
[----:B------:R-:W-:Y:S01]  /*4730*/  FFMA.FTZ R63, R63, UR6, -R14 ;  /* 0x000000063f3f7c23 */ /* 0x000fe2000801080e */
[----:B------:R-:W-:Y:S01]  /*4740*/  FADD.FTZ R27, R13, R24 ;  /* 0x000000180d1b7221 */ /* 0x000fe20000010000 */
[----:B0-----:R-:W-:Y:S01]  /*4750*/  FADD.FTZ R24, R181, R2 ;  /* 0x00000002b5187221 */ /* 0x001fe20000010000 */
[----:B------:R-:W-:Y:S01]  /*4760*/  F2FP.BF16.F32.PACK_AB R182, R7, R182 ;  /* 0x000000b607b6723e */ /* 0x000fe200000010ff */
[----:B------:R-:W-:Y:S01]  /*4770*/  FFMA.FTZ R66, R66, UR6, -R14 ;  /* 0x0000000642427c23 */ /* 0x000fe2000801080e */
[----:B------:R-:W-:Y:S01]  /*4780*/  FADD.FTZ R26, R174, R27 ;  /* 0x0000001bae1a7221 */ /* 0x000fe20000010000 */
[----:B------:R-:W0:Y:S01]  /*4790*/  MUFU.EX2 R177, R177 ;  /* 0x000000b100b17308 */ /* 0x000e220000000800 */
[----:B-1----:R-:W-:Y:S01]  /*47a0*/  FADD.FTZ R27, R183, R24 ;  /* 0x00000018b71b7221 */ /* 0x002fe20000010000 */
[----:B------:R-:W-:Y:S01]  /*47b0*/  FFMA.FTZ R67, R67, UR6, -R14 ;  /* 0x0000000643437c23 */ /* 0x000fe2000801080e */
[----:B------:R-:W-:Y:S01]  /*47c0*/  FADD.FTZ R31, R15, R26 ;  /* 0x0000001a0f1f7221 */ /* 0x000fe20000010000 */
[--C-:B------:R-:W-:Y:S01]  /*47d0*/  FFMA.FTZ R70, R70, UR6, -R14.reuse ;  /* 0x0000000646467c23 */ /* 0x100fe2000801080e */
[--C-:B------:R-:W-:Y:S01]  /*47e0*/  FFMA.FTZ R71, R71, UR6, -R14.reuse ;  /* 0x0000000647477c23 */ /* 0x100fe2000801080e */
[--C-:B------:R-:W-:Y:S01]  /*47f0*/  FFMA.FTZ R74, R74, UR6, -R14.reuse ;  /* 0x000000064a4a7c23 */ /* 0x100fe2000801080e */
[----:B------:R-:W-:Y:S01]  /*4800*/  FADD.FTZ R26, R168, R31 ;  /* 0x0000001fa81a7221 */ /* 0x000fe20000010000 */
[----:B------:R-:W1:Y:S01]  /*4810*/  MUFU.EX2 R8, R8 ;  /* 0x0000000800087308 */ /* 0x000e620000000800 */
[----:B--2---:R-:W-:Y:S01]  /*4820*/  FADD.FTZ R24, R6, R27 ;  /* 0x0000001b06187221 */ /* 0x004fe20000010000 */
[----:B------:R-:W-:Y:S01]  /*4830*/  FFMA.FTZ R75, R75, UR6, -R14 ;  /* 0x000000064b4b7c23 */ /* 0x000fe2000801080e */
[----:B------:R-:W-:Y:S01]  /*4840*/  FADD.FTZ R31, R21, R26 ;  /* 0x0000001a151f7221 */ /* 0x000fe20000010000 */
[--C-:B------:R-:W-:Y:S01]  /*4850*/  FFMA.FTZ R78, R78, UR6, -R14.reuse ;  /* 0x000000064e4e7c23 */ /* 0x100fe2000801080e */
[--C-:B------:R-:W-:Y:S01]  /*4860*/  FFMA.FTZ R79, R79, UR6, -R14.reuse ;  /* 0x000000064f4f7c23 */ /* 0x100fe2000801080e */
[----:B------:R-:W-:Y:S01]  /*4870*/  FFMA.FTZ R82, R82, UR6, -R14 ;  /* 0x0000000652527c23 */ /* 0x000fe2000801080e */
[----:B------:R-:W-:Y:S01]  /*4880*/  FADD.FTZ R26, R170, R31 ;  /* 0x0000001faa1a7221 */ /* 0x000fe20000010000 */
[----:B------:R-:W2:Y:S01]  /*4890*/  MUFU.EX2 R179, R179 ;  /* 0x000000b300b37308 */ /* 0x000ea20000000800 */
[----:B0-----:R-:W-:Y:S01]  /*48a0*/  FADD.FTZ R27, R177, R24 ;  /* 0x00000018b11b7221 */ /* 0x001fe20000010000 */
[C---:B------:R-:W-:Y:S01]  /*48b0*/  F2FP.BF16.F32.PACK_AB R170, R3.reuse, R170 ;  /* 0x000000aa03aa723e */ /* 0x040fe200000010ff */
[----:B------:R-:W-:Y:S01]  /*48c0*/  FADD.FTZ R31, R3, R26 ;  /* 0x0000001a031f7221 */ /* 0x000fe20000010000 */
[--C-:B------:R-:W-:Y:S01]  /*48d0*/  FFMA.FTZ R83, R83, UR6, -R14.reuse ;  /* 0x0000000653537c23 */ /* 0x100fe2000801080e */
[----:B------:R-:W-:Y:S01]  /*48e0*/  F2FP.BF16.F32.PACK_AB R181, R2, R181 ;  /* 0x000000b502b5723e */ /* 0x000fe200000010ff */
[--C-:B------:R-:W-:Y:S01]  /*48f0*/  FFMA.FTZ R86, R86, UR6, -R14.reuse ;  /* 0x0000000656567c23 */ /* 0x100fe2000801080e */
[----:B------:R-:W-:Y:S01]  /*4900*/  FADD.FTZ R26, R164, R31 ;  /* 0x0000001fa41a7221 */ /* 0x000fe20000010000 */
[----:B------:R-:W0:Y:S01]  /*4910*/  MUFU.EX2 R10, R10 ;  /* 0x0000000a000a7308 */ /* 0x000e220000000800 */
[C---:B-1----:R-:W-:Y:S01]  /*4920*/  FADD.FTZ R24, R8.reuse, R27 ;  /* 0x0000001b08187221 */ /* 0x042fe20000010000 */
[----:B------:R-:W-:Y:S01]  /*4930*/  FFMA.FTZ R14, R87, UR6, -R14 ;  /* 0x00000006570e7c23 */ /* 0x000fe2000801080e */
[----:B------:R-:W-:Y:S01]  /*4940*/  FADD.FTZ R31, R25, R26 ;  /* 0x0000001a191f7221 */ /* 0x000fe20000010000 */
[----:B------:R-:W-:Y:S01]  /*4950*/  F2FP.BF16.F32.PACK_AB R177, R8, R177 ;  /* 0x000000b108b1723e */ /* 0x000fe200000010ff */
[----:B------:R-:W-:Y:S01]  /*4960*/  VIADD R8, R90, 0xfffffffe ;  /* 0xfffffffe5a087836 */ /* 0x000fe20000000000 */
[----:B------:R-:W-:Y:S01]  /*4970*/  F2FP.BF16.F32.PACK_AB R176, R9, R176 ;  /* 0x000000b009b0723e */ /* 0x000fe200000010ff */
[----:B------:R-:W-:Y:S01]  /*4980*/  FADD.FTZ R26, R166, R31 ;  /* 0x0000001fa61a7221 */ /* 0x000fe20000010000 */
[----:B------:R-:W1:Y:S01]  /*4990*/  MUFU.EX2 R173, R173 ;  /* 0x000000ad00ad7308 */ /* 0x000e620000000800 */
[----:B--2---:R-:W-:Y:S01]  /*49a0*/  FADD.FTZ R27, R179, R24 ;  /* 0x00000018b31b7221 */ /* 0x004fe20000010000 */
[----:B------:R-:W-:Y:S01]  /*49b0*/  F2FP.BF16.F32.PACK_AB R178, R11, R178 ;  /* 0x000000b20bb2723e */ /* 0x000fe200000010ff */
[----:B------:R-:W-:Y:S01]  /*49c0*/  FADD.FTZ R31, R29, R26 ;  /* 0x0000001a1d1f7221 */ /* 0x000fe20000010000 */
[----:B------:R-:W-:-:S02]  /*49d0*/  F2FP.BF16.F32.PACK_AB R172, R13, R172 ;  /* 0x000000ac0dac723e */ /* 0x000fc400000010ff */
[----:B------:R-:W-:Y:S02]  /*49e0*/  F2FP.BF16.F32.PACK_AB R174, R15, R174 ;  /* 0x000000ae0fae723e */ /* 0x000fe400000010ff */
[----:B------:R-:W2:Y:S01]  /*49f0*/  MUFU.EX2 R12, R12 ;  /* 0x0000000c000c7308 */ /* 0x000ea20000000800 */
[----:B0-----:R-:W-:Y:S01]  /*4a00*/  FADD.FTZ R24, R10, R27 ;  /* 0x0000001b0a187221 */ /* 0x001fe20000010000 */
[----:B------:R-:W-:Y:S02]  /*4a10*/  F2FP.BF16.F32.PACK_AB R168, R21, R168 ;  /* 0x000000a815a8723e */ /* 0x000fe400000010ff */
[----:B------:R-:W-:Y:S02]  /*4a20*/  F2FP.BF16.F32.PACK_AB R164, R25, R164 ;  /* 0x000000a419a4723e */ /* 0x000fe400000010ff */
[----:B------:R-:W-:Y:S02]  /*4a30*/  F2FP.BF16.F32.PACK_AB R166, R29, R166 ;  /* 0x000000a61da6723e */ /* 0x000fe400000010ff */
[----:B------:R-:W0:Y:S01]  /*4a40*/  MUFU.EX2 R175, R175 ;  /* 0x000000af00af7308 */ /* 0x000e220000000800 */
[----:B-1----:R-:W-:Y:S01]  /*4a50*/  FADD.FTZ R27, R173, R24 ;  /* 0x00000018ad1b7221 */ /* 0x002fe20000010000 */
[----:B------:R-:W-:-:S02]  /*4a60*/  F2FP.BF16.F32.PACK_AB R183, R6, R183 ;  /* 0x000000b706b7723e */ /* 0x000fc400000010ff */
[----:B------:R-:W-:-:S04]  /*4a70*/  F2FP.BF16.F32.PACK_AB R179, R10, R179 ;  /* 0x000000b30ab3723e */ /* 0x000fc800000010ff */
        /* <DEDUP_REMOVED lines=9> */
[----:B-1----:R-:W-:Y:S01]  /*4b10*/  FADD.FTZ R27, R20, R27 ;  /* 0x0000001b141b7221 */ /* 0x002fe20000010000 */
[----:B------:R-:W-:Y:S01]  /*4b20*/  FADD.FTZ R26, R162, R31 ;  /* 0x0000001fa21a7221 */ /* 0x000fe20000010000 */
[C---:B------:R-:W-:Y:S02]  /*4b30*/  F2FP.BF16.F32.PACK_AB R162, R37.reuse, R162 ;  /* 0x000000a225a2723e */ /* 0x040fe400000010ff */
[----:B------:R-:W-:Y:S01]  /*4b40*/  F2FP.BF16.F32.PACK_AB R175, R20, R175 ;  /* 0x000000af14af723e */ /* 0x000fe200000010ff */
[----:B------:R-:W-:Y:S02]  /*4b50*/  FADD.FTZ R7, R37, R26 ;  /* 0x0000001a25077221 */ /* 0x000fe40000010000 */
        /* <DEDUP_REMOVED lines=63> */
[----:B0-----:R-:W-:-:S04]  /*4f50*/  FADD.FTZ R2, R86, R5 ;  /* 0x0000000556027221 */ /* 0x001fc80000010000 */
[C---:B-1----:R-:W-:Y:S01]  /*4f60*/  FADD.FTZ R2, R155.reuse, R2 ;  /* 0x000000029b027221 */ /* 0x042fe20000010000 */
[----:B------:R-:W-:Y:S01]  /*4f70*/  F2FP.BF16.F32.PACK_AB R155, R155, R86 ;  /* 0x000000569b9b723e */ /* 0x000fe200000010ff */
[C---:B--2---:R-:W-:Y:S01]  /*4f80*/  FADD.FTZ R3, R53.reuse, R26 ;  /* 0x0000001a35037221 */ /* 0x044fe20000010000 */
        /* <DEDUP_REMOVED lines=13> */
.L_x_1350:
[----:B------:R-:W-:Y:S02]  /*5060*/  ULDC UR19, c[0x0][0x9e4] ;  /* 0x0002790000137ab9 */ /* 0x000fe40000000800 */
[----:B------:R-:W-:-:S11]  /*5070*/  UISETP.NE.AND UP0, UPT, UR19, 0x1, UPT ;  /* 0x000000011300788c */ /* 0x000fd6000bf05270 */
[----:B------:R-:W-:Y:S02]  /*5080*/  @UP0 ULDC.64 UR10, c[0x0][0x9e8] ;  /* 0x00027a00000a0ab9 */ /* 0x000fe40000000a00 */
[----:B------:R-:W-:-:S04]  /*5090*/  UIMAD.WIDE.U32 UR14, UR18, UR10, URZ ;  /* 0x0000000a120e72a5 */ /* 0x000fc8000f8e003f */
[----:B------:R-:W-:-:S12]  /*50a0*/  @UP0 USHF.R.U32.HI UR18, URZ, UR11, UR15 ;  /* 0x0000000b3f120299 */ /* 0x000fd8000801160f */
.L_x_1351:
[----:B------:R-:W-:-:S04]  /*50b0*/  UIMAD UR18, UR18, UR19, UR19 ;  /* 0x00000013121272a4 */ /* 0x000fc8000f8e0213 */
[----:B------:R-:W-:-:S04]  /*50c0*/  UISETP.LT.AND UP0, UPT, UR7, UR18, UPT ;  /* 0x000000120700728c */ /* 0x000fc8000bf01270 */
[----:B------:R-:W-:-:S12]  /*50d0*/  USEL UR7, UR7, UR18, UP0 ;  /* 0x0000001207077287 */ /* 0x000fd80008000000 */
.L_x_1349:
[----:B------:R-:W-:Y:S01]  /*50e0*/  USHF.R.S32.HI UR10, URZ, 0x1f, UR7 ;  /* 0x0000001f3f0a7899 */ /* 0x000fe20008011407 */
[----:B------:R-:W-:Y:S02]  /*50f0*/  CS2R R150, SRZ ;  /* 0x0000000000967805 */ /* 0x000fe4000001ff00 */
[----:B------:R-:W-:Y:S02]  /*5100*/  CS2R R148, SRZ ;  /* 0x0000000000947805 */ /* 0x000fe4000001ff00 */
[----:B------:R-:W-:Y:S01]  /*5110*/  CS2R R146, SRZ ;  /* 0x0000000000927805 */ /* 0x000fe2000001ff00 */
        /* <DEDUP_REMOVED lines=34> */
[----:B------:R-:W-:Y:S06]  /*5340*/  @!P1 BRA `(.L_x_1352) ;  /* 0x0000003000749947 */ /* 0x000fec0003800000 */
[----:B------:R-:W-:Y:S01]  /*5350*/  IMAD.MOV.U32 R7, RZ, RZ, R4 ;  /* 0x000000ffff077224 */ /* 0x000fe200078e0004 */
[----:B------:R-:W-:Y:S01]  /*5360*/  UMOV UR44, UR39 ;  /* 0x00000027002c7c82 */ /* 0x000fe20008000000 */
[----:B------:R-:W-:Y:S01]  /*5370*/  IMAD.MOV.U32 R6, RZ, RZ, R0 ;  /* 0x000000ffff067224 */ /* 0x000fe200078e0000 */
[----:B------:R-:W-:Y:S01]  /*5380*/  UMOV UR45, UR38 ;  /* 0x00000026002d7c82 */ /* 0x000fe20008000000 */
[----:B------:R-:W-:Y:S01]  /*5390*/  IMAD.MOV.U32 R151, RZ, RZ, RZ ;  /* 0x000000ffff977224 */ /* 0x000fe200078e00ff */
[----:B------:R-:W-:Y:S01]  /*53a0*/  ULDC UR51, c[0x0][0x9e4] ;  /* 0x0002790000337ab9 */ /* 0x000fe20000000800 */
[----:B------:R-:W-:Y:S01]  /*53b0*/  ULDC UR59, c[0x0][0x9dc] ;  /* 0x00027700003b7ab9 */ /* 0x000fe20000000800 */
[----:B------:R-:W-:Y:S01]  /*53c0*/  ULDC UR58, c[0x0][0x988] ;  /* 0x00026200003a7ab9 */ /* 0x000fe20000000800 */
[----:B------:R-:W-:-:S05]  /*53d0*/  ULDC UR60, c[0x0][0x9e0] ;  /* 0x00027800003c7ab9 */ /* 0x000fca0000000800 */
.L_x_1371:
[----:B------:R-:W-:Y:S01]  /*53e0*/  ISETP.NE.AND P2, PT, RZ, UR49, PT ;  /* 0x00000031ff007c0c */ /* 0x000fe2000bf45270 */
[----:B------:R-:W-:-:S04]  /*53f0*/  UISETP.NE.AND UP0, UPT, UR45, 0x1, UPT ;  /* 0x000000012d00788c */ /* 0x000fc8000bf05270 */
[----:B------:R-:W-:-:S04]  /*5400*/  USEL UR39, URZ, 0x1, UP0 ;  /* 0x000000013f277887 */ /* 0x000fc80008000000 */
[----:B------:R-:W-:-:S04]  /*5410*/  ULOP3.LUT UR39, UR44, UR39, URZ, 0x3c, !UPT ;  /* 0x000000272c277292 */ /* 0x000fc8000f8e3c3f */
[----:B------:R-:W-:Y:S08]  /*5420*/  @P2 BRA `(.L_x_1353) ;  /* 0x0000000000382947 */ /* 0x000ff00003800000 */
[----:B------:R-:W-:Y:S05]  /*5430*/  @!P0 BRA `(.L_x_1354) ;  /* 0x0000000000048947 */ /* 0x000fea0003800000 */
[----:B------:R-:W-:Y:S01]  /*5440*/  BPT.TRAP 0x1 ;  /* 0x000000040000795c */ /* 0x000fe20000300000 */
.L_x_1354:
        /* <DEDUP_REMOVED lines=9> */
.L_x_1355:
[----:B-1----:R-:W-:Y:S05]  /*54e0*/  @P1 BRA `(.L_x_1353) ;  /* 0x0000000000081947 */ /* 0x002fea0003800000 */
[----:B------:R-:W1:Y:S02]  /*54f0*/  SYNCS.PHASECHK.TRANS64.TRYWAIT P1, [UR6+0x28830], R0 ;  /* 0x02883000ff0075a7 */ /* 0x000e640008020146 */
[----:B-1----:R-:W-:Y:S05]  /*5500*/  @!P1 BRA `(.L_x_1356) ;  /* 0x00000124003c9947 */ /* 0x002fea0003800000 */
.L_x_1353:
[----:B------:R-:W2:Y:S01]  /*5510*/  S2R R4, SR_TID.X ;  /* 0x0000000000047919 */ /* 0x000ea20000002100 */
        /* <DEDUP_REMOVED lines=14> */
[----:B------:R-:W-:Y:S01]  /*5600*/  UMOV UR34, UR30 ;  /* 0x0000001e00227c82 */ /* 0x000fe20008000000 */
[----:B------:R-:W-:Y:S02]  /*5610*/  UIADD3 UR14, UR30, 0x6, URZ ;  /* 0x000000061e0e7890 */ /* 0x000fe4000fffe03f */
[----:B------:R-:W-:-:S02]  /*5620*/  UIADD3 UR18, UR30, 0x400, URZ ;  /* 0x000004001e127890 */ /* 0x000fc4000fffe03f */
[----:B------:R-:W-:Y:S02]  /*5630*/  UIADD3 UR22, UR30, 0x402, URZ ;  /* 0x000004021e167890 */ /* 0x000fe4000fffe03f */
[----:B------:R-:W-:Y:S02]  /*5640*/  UIADD3 UR26, UR30, 0x404, URZ ;  /* 0x000004041e1a7890 */ /* 0x000fe4000fffe03f */
[----:B------:R-:W-:Y:S01]  /*5650*/  UIADD3 UR30, UR30, 0x406, URZ ;  /* 0x000004061e1e7890 */ /* 0x000fe2000fffe03f */
[----:B--2---:R-:W-:-:S05]  /*5660*/  SHF.R.U32.HI R4, RZ, 0x7, R4 ;  /* 0x00000007ff047819 */ /* 0x004fca0000011604 */
[----:B01----:R-:W-:-:S05]  /*5670*/  VIADD R0, R4, 0x8 ;  /* 0x0000000804007836 */ /* 0x003fca0000000000 */
        /* <DEDUP_REMOVED lines=28> */
.L_x_1358:
[----:B------:R-:W-:Y:S01]  /*5840*/  ULEA UR6, UR45, UR40, 0x3 ;  /* 0x000000282d067291 */ /* 0x000fe2000f8e183f */
[----:B------:R-:W-:-:S05]  /*5850*/  IMAD.U32 R0, RZ, RZ, UR44 ;  /* 0x0000002cff007e24 */ /* 0x000fca000f8e00ff */
[----:B------:R-:W-:-:S04]  /*5860*/  SHF.L.U32 R0, R0, 0x1f, RZ ;  /* 0x0000001f00007819 */ /* 0x000fc800000006ff */
[----:B------:R0:W1:Y:S01]  /*5870*/  SYNCS.PHASECHK.TRANS64.TRYWAIT P1, [UR6+0x28850], R0 ;  /* 0x02885000ff0075a7 */ /* 0x0000620008020146 */
[----:B------:R-:W-:Y:S05]  /*5880*/  @!P0 BRA `(.L_x_1359) ;  /* 0x0000000000048947 */ /* 0x000fea0003800000 */
[----:B------:R-:W-:Y:S01]  /*5890*/  BPT.TRAP 0x1 ;  /* 0x000000040000795c */ /* 0x000fe20000300000 */
.L_x_1359:
[----:B-1----:R-:W-:Y:S05]  /*58a0*/  @P1 BRA `(.L_x_1357) ;  /* 0x0000000000081947 */ /* 0x002fea0003800000 */
[----:B------:R-:W1:Y:S02]  /*58b0*/  SYNCS.PHASECHK.TRANS64.TRYWAIT P1, [UR6+0x28850], R0 ;  /* 0x02885000ff0075a7 */ /* 0x000e640008020146 */
[----:B-1----:R-:W-:Y:S05]  /*58c0*/  @!P1 BRA `(.L_x_1360) ;  /* 0x0000012000649947 */ /* 0x002fea0003800000 */
.L_x_1357:
[----:B------:R-:W-:Y:S01]  /*58d0*/  UIADD3 UR6, UR40, 0x400, URZ ;  /* 0x0000040028067890 */ /* 0x000fe2000fffe03f */
[----:B------:R-:W-:Y:S01]  /*58e0*/  WARPGROUP.ARRIVE ;  /* 0x00000000000079c5 */ /* 0x000fe20000000000 */
[----:B------:R-:W-:-:S05]  /*58f0*/  UMOV UR7, 0x40000040 ;  /* 0x4000004000077882 */ /* 0x000fca0000000000 */
[----:B------:R-:W2:Y:S01]  /*5900*/  S2R R4, SR_TID.X ;  /* 0x0000000000047919 */ /* 0x000ea20000002100 */
        /* <DEDUP_REMOVED lines=8> */
[----:B--2---:R-:W-:-:S04]  /*5990*/  SHF.R.U32.HI R4, RZ, 0x7, R4 ;  /* 0x00000007ff047819 */ /* 0x004fc80000011604 */
[----:B01----:R-:W-:Y:S01]  /*59a0*/  IADD3 R0, -R4, 0xb, RZ ;  /* 0x0000000b04007810 */ /* 0x003fe20007ffe1ff */
[----:B------:R-:W-:Y:S02]  /*59b0*/  WARPGROUP.DEPBAR.LE gsb0, 0x0 ;  /* 0x00008000000079c5 */ /* 0x000fe40000010000 */
[----:B------:R-:W-:-:S06]  /*59c0*/  WARPGROUP.ARRIVE ;  /* 0x00000000000079c5 */ /* 0x000fcc0000000000 */
        /* <DEDUP_REMOVED lines=35> */
.L_x_1361:
[----:B------:R-:W-:Y:S01]  /*5c00*/  UISETP.NE.AND UP1, UPT, UR50, URZ, UPT ;  /* 0x0000003f3200728c */ /* 0x000fe2000bf25270 */
[----:B0-----:R-:W-:Y:S01]  /*5c10*/  VIADD R0, R17, UR46 ;  /* 0x0000002e11007c36 */ /* 0x001fe20008000000 */
[----:B------:R-:W-:Y:S01]  /*5c20*/  ULEA UR6, UR38, UR40, 0x3 ;  /* 0x0000002826067291 */ /* 0x000fe2000f8e183f */
[----:B------:R-:W-:Y:S01]  /*5c30*/  IMAD.SHL.U32 R9, R8, 0x80, RZ ;  /* 0x0000008008097824 */ /* 0x000fe200078e00ff */
[----:B------:R-:W-:Y:S01]  /*5c40*/  UISETP.NE.AND UP0, UPT, UR43, URZ, UPT ;  /* 0x0000003f2b00728c */ /* 0x000fe2000bf05270 */
[----:B------:R-:W-:Y:S01]  /*5c50*/  IMAD.U32 R11, RZ, RZ, UR42 ;  /* 0x0000002aff0b7e24 */ /* 0x000fe2000f8e00ff */
[----:B------:R-:W-:Y:S01]  /*5c60*/  PLOP3.LUT P1, PT, PT, PT, UP1, 0x80, 0x0 ;  /* 0x000000000000781c */ /* 0x000fe20003f2f018 */
[----:B------:R-:W-:Y:S01]  /*5c70*/  UIADD3 UR6, UR6, 0x28840, URZ ;  /* 0x0002884006067890 */ /* 0x000fe2000fffe03f */
[----:B------:R-:W-:-:S03]  /*5c80*/  PLOP3.LUT P2, PT, PT, PT, UP1, 0x80, 0x0 ;  /* 0x000000000000781c */ /* 0x000fc60003f4f018 */
[----:B------:R-:W-:Y:S01]  /*5c90*/  @UP1 ULDC UR7, c[0x0][0x44c] ;  /* 0x0001130000071ab9 */ /* 0x000fe20000000800 */
[----:B------:R-:W-:-:S07]  /*5ca0*/  UPRMT UR6, UR53, 0x654, UR6 ;  /* 0x0000065435067896 */ /* 0x000fce0008000006 */
[----:B------:R-:W-:Y:S01]  /*5cb0*/  @P1 IMAD.HI.U32 R4, R0, UR7, RZ ;  /* 0x0000000700041c27 */ /* 0x000fe2000f8e00ff */
[----:B------:R-:W-:Y:S01]  /*5cc0*/  @UP1 ULDC UR7, c[0x0][0x450] ;  /* 0x0001140000071ab9 */ /* 0x000fe20000000800 */
[----:B------:R-:W-:Y:S01]  /*5cd0*/  PLOP3.LUT P1, PT, PT, PT, UP0, 0x40, 0x0 ;  /* 0x000000000000781c */ /* 0x000fe20003f2e808 */
[----:B------:R-:W-:Y:S01]  /*5ce0*/  SYNCS.ARRIVE.TRANS64.RED.A1T0 RZ, [UR6], RZ ;  /* 0x000000ffffff79a7 */ /* 0x000fe20008100406 */
[----:B------:R-:W-:Y:S01]  /*5cf0*/  ULOP3.LUT UR6, URZ, UR59, URZ, 0x33, !UPT ;  /* 0x0000003b3f067292 */ /* 0x000fe2000f8e333f */
[----:B------:R-:W-:Y:S02]  /*5d00*/  @P2 SHF.R.U32.HI R0, RZ, UR7, R4 ;  /* 0x00000007ff002c19 */ /* 0x000fe40008011604 */
[----:B------:R-:W-:-:S03]  /*5d10*/  IADD3 R4, -R16, 0x1, -R9 ;  /* 0x0000000110047810 */ /* 0x000fc60007ffe909 */
[----:B------:R-:W0:Y:S01]  /*5d20*/  SHFL.IDX PT, R5, R0, RZ, 0x1c1f ;  /* 0x001c1fff00057589 */ /* 0x000e2200000e0000 */
[----:B------:R-:W-:-:S05]  /*5d30*/  IADD3 R4, -R11, UR41, R4 ;  /* 0x000000290b047c10 */ /* 0x000fca000fffe104 */
[C---:B------:R-:W-:Y:S02]  /*5d40*/  VIADD R14, R4.reuse, UR60 ;  /* 0x0000003c040e7c36 */ /* 0x040fe40008000000 */
[----:B------:R-:W-:Y:S02]  /*5d50*/  VIADD R20, R4, UR6 ;  /* 0x0000000604147c36 */ /* 0x000fe40008000000 */
[--C-:B0-----:R-:W-:Y:S02]  /*5d60*/  IMAD.IADD R10, R14, 0x1, R5.reuse ;  /* 0x000000010e0a7824 */ /* 0x101fe400078e0205 */
[----:B------:R-:W-:Y:S01]  /*5d70*/  IMAD.IADD R11, R20, 0x1, R5 ;  /* 0x00000001140b7824 */ /* 0x000fe200078e0205 */
[----:B------:R-:W-:Y:S06]  /*5d80*/  @P1 BRA `(.L_x_1362) ;  /* 0x00000000005c1947 */ /* 0x000fec0003800000 */
[----:B------:R-:W-:Y:S01]  /*5d90*/  IMAD.U32 R12, RZ, RZ, UR42 ;  /* 0x0000002aff0c7e24 */ /* 0x000fe2000f8e00ff */
[----:B------:R-:W-:Y:S04]  /*5da0*/  BSSY B0, `(.L_x_1363) ;  /* 0x0000011000007945 */ /* 0x000fe80003800000 */
[----:B------:R-:W-:-:S04]  /*5db0*/  IADD3 R12, -R12, UR41, R5 ;  /* 0x000000290c0c7c10 */ /* 0x000fc8000fffe105 */
        /* <DEDUP_REMOVED lines=10> */
.L_x_1364:
[----:B------:R-:W-:-:S05]  /*5e60*/  IMAD.U32 R15, RZ, RZ, UR51 ;  /* 0x00000033ff0f7e24 */ /* 0x000fca000f8e00ff */
[----:B------:R-:W-:-:S13]  /*5e70*/  ISETP.NE.AND P1, PT, R15, 0x1, PT ;  /* 0x000000010f00780c */ /* 0x000fda0003f25270 */
[----:B------:R-:W0:Y:S02]  /*5e80*/  @P1 LDC.64 R4, c[0x0][0x9e8] ;  /* 0x00027a00ff041b82 */ /* 0x000e240000000a00 */
[----:B0-----:R-:W-:-:S05]  /*5e90*/  @P1 IMAD.HI.U32 R4, R12, R4, RZ ;  /* 0x000000040c041227 */ /* 0x001fca00078e00ff */
[----:B------:R-:W-:-:S07]  /*5ea0*/  @P1 SHF.R.U32.HI R12, RZ, R5, R4 ;  /* 0x00000005ff0c1219 */ /* 0x000fce0000011604 */
.L_x_1365:
[----:B------:R-:W-:Y:S05]  /*5eb0*/  BSYNC B0 ;  /* 0x0000000000007941 */ /* 0x000fea0003800000 */
.L_x_1363:
[----:B------:R-:W-:-:S04]  /*5ec0*/  IMAD R5, R12, R15, -R9 ;  /* 0x0000000f0c057224 */ /* 0x000fc800078e0a09 */
[----:B------:R-:W-:-:S05]  /*5ed0*/  IMAD.IADD R5, R5, 0x1, -R16 ;  /* 0x0000000105057824 */ /* 0x000fca00078e0a10 */
[----:B------:R-:W-:Y:S02]  /*5ee0*/  VIADDMNMX R10, R5, R15, R10, PT ;  /* 0x0000000f050a7246 */ /* 0x000fe4000380010a */
[----:B------:R-:W-:-:S07]  /*5ef0*/  VIMNMX R11, R11, R5, !PT ;  /* 0x000000050b0b7248 */ /* 0x000fce0007fe0100 */
.L_x_1362:
[----:B------:R-:W-:Y:S01]  /*5f00*/  ISETP.GT.AND P1, PT, R8, -0x1, PT ;  /* 0xffffffff0800780c */ /* 0x000fe20003f24270 */
[----:B------:R-:W0:Y:S01]  /*5f10*/  SHFL.IDX PT, R5, R0, 0x1, 0x1c1f ;  /* 0x003c1f0000057f89 */ /* 0x000e2200000e0000 */
[----:B------:R-:W-:Y:S02]  /*5f20*/  UISETP.NE.AND UP0, UPT, UR43, URZ, UPT ;  /* 0x0000003f2b00728c */ /* 0x000fe4000bf05270 */
[C---:B------:R-:W-:Y:S02]  /*5f30*/  ISETP.GT.AND P3, PT, R11.reuse, 0x8, P1 ;  /* 0x000000080b00780c */ /* 0x040fe40000f64270 */
[C---:B------:R-:W-:Y:S02]  /*5f40*/  ISETP.GT.AND P6, PT, R11.reuse, RZ, P1 ;  /* 0x000000ff0b00720c */ /* 0x040fe40000fc4270 */
[----:B------:R-:W-:Y:S02]  /*5f50*/  ISETP.LT.OR P3, PT, R10, 0x9, P3 ;  /* 0x000000090a00780c */ /* 0x000fe40001f61670 */
[----:B------:R-:W-:-:S02]  /*5f60*/  ISETP.GT.AND P2, PT, R11, 0x1, P1 ;  /* 0x000000010b00780c */ /* 0x000fc40000f44270 */
[----:B------:R-:W-:Y:S02]  /*5f70*/  FSEL R21, R28, -INF , !P3 ;  /* 0xff8000001c157808 */ /* 0x000fe40005800000 */
[----:B------:R-:W-:Y:S02]  /*5f80*/  ISETP.GT.AND P3, PT, R11, 0x19, P1 ;  /* 0x000000190b00780c */ /* 0x000fe40000f64270 */
[C---:B------:R-:W-:Y:S02]  /*5f90*/  ISETP.LT.OR P6, PT, R10.reuse, 0x1, P6 ;  /* 0x000000010a00780c */ /* 0x040fe400037c1670 */
[C---:B------:R-:W-:Y:S02]  /*5fa0*/  ISETP.LT.OR P2, PT, R10.reuse, 0x2, P2 ;  /* 0x000000020a00780c */ /* 0x040fe40001741670 */
[----:B------:R-:W-:Y:S02]  /*5fb0*/  ISETP.LT.OR P3, PT, R10, 0x1a, P3 ;  /* 0x0000001a0a00780c */ /* 0x000fe40001f61670 */
        /* <DEDUP_REMOVED lines=80> */
[--C-:B0-----:R-:W-:Y:S01]  /*64c0*/  IMAD.IADD R11, R20, 0x1, R5.reuse ;  /* 0x00000001140b7824 */ /* 0x101fe200078e0205 */
[C---:B------:R-:W-:Y:S02]  /*64d0*/  ISETP.LT.OR P5, PT, R10.reuse, 0x71, P5 ;  /* 0x000000710a00780c */ /* 0x040fe40002fa1670 */
[C---:B------:R-:W-:Y:S02]  /*64e0*/  ISETP.LT.OR P4, PT, R10.reuse, 0x72, P4 ;  /* 0x000000720a00780c */ /* 0x040fe40002781670 */
[C---:B------:R-:W-:Y:S02]  /*64f0*/  ISETP.LT.OR P6, PT, R10.reuse, 0x79, P6 ;  /* 0x000000790a00780c */ /* 0x040fe400037c1670 */
[----:B------:R-:W-:Y:S01]  /*6500*/  ISETP.LT.OR P2, PT, R10, 0x7a, P2 ;  /* 0x0000007a0a00780c */ /* 0x000fe20001741670 */
[----:B------:R-:W-:Y:S01]  /*6510*/  IMAD.IADD R10, R14, 0x1, R5 ;  /* 0x000000010e0a7824 */ /* 0x000fe200078e0205 */
[----:B------:R-:W-:-:S02]  /*6520*/  FSEL R80, R80, -INF , !P5 ;  /* 0xff80000050507808 */ /* 0x000fc40006800000 */
[----:B------:R-:W-:Y:S02]  /*6530*/  FSEL R81, R81, -INF , !P4 ;  /* 0xff80000051517808 */ /* 0x000fe40006000000 */
[----:B------:R-:W-:Y:S02]  /*6540*/  FSEL R84, R84, -INF , !P6 ;  /* 0xff80000054547808 */ /* 0x000fe40007000000 */
[----:B------:R-:W-:Y:S01]  /*6550*/  FSEL R85, R85, -INF , !P2 ;  /* 0xff80000055557808 */ /* 0x000fe20005000000 */
        /* <DEDUP_REMOVED lines=14> */
.L_x_1368:
[----:B------:R-:W-:-:S05]  /*6640*/  IMAD.U32 R12, RZ, RZ, UR51 ;  /* 0x00000033ff0c7e24 */ /* 0x000fca000f8e00ff */
[----:B------:R-:W-:-:S13]  /*6650*/  ISETP.NE.AND P2, PT, R12, 0x1, PT ;  /* 0x000000010c00780c */ /* 0x000fda0003f45270 */
[----:B------:R-:W0:Y:S02]  /*6660*/  @P2 LDC.64 R4, c[0x0][0x9e8] ;  /* 0x00027a00ff042b82 */ /* 0x000e240000000a00 */
[----:B0-----:R-:W-:-:S05]  /*6670*/  @P2 IMAD.HI.U32 R4, R0, R4, RZ ;  /* 0x0000000400042227 */ /* 0x001fca00078e00ff */
[----:B------:R-:W-:-:S07]  /*6680*/  @P2 SHF.R.U32.HI R0, RZ, R5, R4 ;  /* 0x00000005ff002219 */ /* 0x000fce0000011604 */
.L_x_1369:
[----:B------:R-:W-:Y:S05]  /*6690*/  BSYNC B0 ;  /* 0x0000000000007941 */ /* 0x000fea0003800000 */
.L_x_1367:
[----:B------:R-:W-:-:S04]  /*66a0*/  IMAD R9, R0, R12, -R9 ;  /* 0x0000000c00097224 */ /* 0x000fc800078e0a09 */
[----:B------:R-:W-:-:S05]  /*66b0*/  IMAD.IADD R9, R9, 0x1, -R16 ;  /* 0x0000000109097824 */ /* 0x000fca00078e0a10 */
[----:B------:R-:W-:Y:S02]  /*66c0*/  VIADDMNMX R10, R9, R12, R10, PT ;  /* 0x0000000c090a7246 */ /* 0x000fe4000380010a */
[----:B------:R-:W-:-:S07]  /*66d0*/  VIMNMX R11, R11, R9, !PT ;  /* 0x000000090b0b7248 */ /* 0x000fce0007fe0100 */
.L_x_1366:
[----:B------:R-:W-:Y:S01]  /*66e0*/  FMNMX.FTZ R0, R153, R6, !PT ;  /* 0x0000000699007209 */ /* 0x000fe20007810000 */
[----:B------:R-:W-:Y:S01]  /*66f0*/  UMOV UR6, UR58 ;  /* 0x0000003a00067c82 */ /* 0x000fe20008000000 */
        /* <DEDUP_REMOVED lines=12> */
[----:B------:R-:W-:Y:S02]  /*67c0*/  ISETP.GT.AND P5, PT, R11, RZ, P1 ;  /* 0x000000ff0b00720c */ /* 0x000fe40000fa4270 */
        /* <DEDUP_REMOVED lines=17> */
[----:B------:R-:W-:Y:S02]  /*68e0*/  FMNMX.FTZ R12, R26, R7, !PT ;  /* 0x000000071a0c7209 */ /* 0x000fe40007810000 */
[----:B------:R-:W-:Y:S02]  /*68f0*/  FMNMX.FTZ R0, R56, R5, !PT ;  /* 0x0000000538007209 */ /* 0x000fe40007810000 */
[----:B------:R-:W-:Y:S02]  /*6900*/  ISETP.LT.OR P4, PT, R10, 0xa, P4 ;  /* 0x0000000a0a00780c */ /* 0x000fe40002781670 */
[----:B------:R-:W-:Y:S02]  /*6910*/  FMNMX.FTZ R5, R57, R0, !PT ;  /* 0x0000000039057209 */ /* 0x000fe40007810000 */
[----:B------:R-:W-:-:S02]  /*6920*/  FSEL R30, R30, -INF , !P3 ;  /* 0xff8000001e1e7808 */ /* 0x000fc40005800000 */
[----:B------:R-:W-:Y:S02]  /*6930*/  FMNMX.FTZ R0, R60, R5, !PT ;  /* 0x000000053c007209 */ /* 0x000fe40007810000 */
[----:B------:R-:W-:Y:S02]  /*6940*/  ISETP.GT.AND P2, PT, R11, 0x11, P1 ;  /* 0x000000110b00780c */ /* 0x000fe40000f44270 */
[----:B------:R-:W-:Y:S02]  /*6950*/  FMNMX.FTZ R5, R61, R0, !PT ;  /* 0x000000003d057209 */ /* 0x000fe40007810000 */
[----:B------:R-:W-:Y:S02]  /*6960*/  FSEL R31, R31, -INF , !P4 ;  /* 0xff8000001f1f7808 */ /* 0x000fe40006000000 */
[----:B------:R-:W-:Y:S02]  /*6970*/  FMNMX.FTZ R0, R64, R5, !PT ;  /* 0x0000000540007209 */ /* 0x000fe40007810000 */
[----:B------:R-:W-:-:S02]  /*6980*/  ISETP.GT.AND P3, PT, R11, 0x18, P1 ;  /* 0x000000180b00780c */ /* 0x000fc40000f64270 */
[----:B------:R-:W-:Y:S02]  /*6990*/  FMNMX.FTZ R5, R65, R0, !PT ;  /* 0x0000000041057209 */ /* 0x000fe40007810000 */
[----:B------:R-:W-:Y:S02]  /*69a0*/  ISETP.LT.OR P2, PT, R10, 0x12, P2 ;  /* 0x000000120a00780c */ /* 0x000fe40001741670 */
[----:B------:R-:W-:Y:S02]  /*69b0*/  FMNMX.FTZ R0, R68, R5, !PT ;  /* 0x0000000544007209 */ /* 0x000fe40007810000 */
[----:B------:R-:W-:Y:S02]  /*69c0*/  ISETP.GT.AND P4, PT, R11, 0x19, P1 ;  /* 0x000000190b00780c */ /* 0x000fe40000f84270 */
[----:B------:R-:W-:Y:S02]  /*69d0*/  FMNMX.FTZ R5, R69, R0, !PT ;  /* 0x0000000045057209 */ /* 0x000fe40007810000 */
[----:B------:R-:W-:-:S02]  /*69e0*/  ISETP.LT.OR P3, PT, R10, 0x19, P3 ;  /* 0x000000190a00780c */ /* 0x000fc40001f61670 */
[----:B------:R-:W-:Y:S02]  /*69f0*/  FMNMX.FTZ R0, R72, R5, !PT ;  /* 0x0000000548007209 */ /* 0x000fe40007810000 */
[----:B------:R-:W-:Y:S02]  /*6a00*/  FSEL R35, R35, -INF , !P2 ;  /* 0xff80000023237808 */ /* 0x000fe40005000000 */
        /* <DEDUP_REMOVED lines=11> */
[C---:B------:R-:W-:Y:S02]  /*6ac0*/  ISETP.LT.OR P2, PT, R10.reuse, 0x22, P2 ;  /* 0x000000220a00780c */ /* 0x040fe40001741670 */
[----:B------:R-:W-:Y:S02]  /*6ad0*/  FMNMX.FTZ R4, R85, R0, !PT ;  /* 0x0000000055047209 */ /* 0x000fe40007810000 */
[----:B------:R-:W-:Y:S02]  /*6ae0*/  ISETP.GT.AND P4, PT, R11, 0x29, P1 ;  /* 0x000000290b00780c */ /* 0x000fe40000f84270 */
[----:B------:R-:W-:Y:S01]  /*6af0*/  ISETP.LT.OR P3, PT, R10, 0x29, P3 ;  /* 0x000000290a00780c */ /* 0x000fe20001f61670 */
[----:B------:R-:W0:Y:S01]  /*6b00*/  SHFL.BFLY PT, R5, R4, 0x2, 0x1f ;  /* 0x0c401f0004057f89 */ /* 0x000e2200000e0000 */
[----:B------:R-:W-:-:S02]  /*6b10*/  FSEL R43, R43, -INF , !P2 ;  /* 0xff8000002b2b7808 */ /* 0x000fc40005000000 */
[C---:B------:R-:W-:Y:S02]  /*6b20*/  ISETP.GT.AND P2, PT, R11.reuse, 0x30, P1 ;  /* 0x000000300b00780c */ /* 0x040fe40000f44270 */
[----:B------:R-:W-:Y:S02]  /*6b30*/  FSEL R46, R46, -INF , !P3 ;  /* 0xff8000002e2e7808 */ /* 0x000fe40005800000 */
[C---:B------:R-:W-:Y:S02]  /*6b40*/  ISETP.LT.OR P4, PT, R10.reuse, 0x2a, P4 ;  /* 0x0000002a0a00780c */ /* 0x040fe40002781670 */
[----:B------:R-:W-:Y:S02]  /*6b50*/  ISETP.GT.AND P3, PT, R11, 0x31, P1 ;  /* 0x000000310b00780c */ /* 0x000fe40000f64270 */
[----:B------:R-:W-:Y:S02]  /*6b60*/  ISETP.LT.OR P2, PT, R10, 0x31, P2 ;  /* 0x000000310a00780c */ /* 0x000fe40001741670 */
[----:B------:R-:W-:-:S02]  /*6b70*/  FSEL R47, R47, -INF , !P4 ;  /* 0xff8000002f2f7808 */ /* 0x000fc40006000000 */
[C---:B------:R-:W-:Y:S02]  /*6b80*/  ISETP.GT.AND P5, PT, R11.reuse, 0x38, P1 ;  /* 0x000000380b00780c */ /* 0x040fe40000fa4270 */
[----:B------:R-:W-:Y:S02]  /*6b90*/  FSEL R50, R50, -INF , !P2 ;  /* 0xff80000032327808 */ /* 0x000fe40005000000 */
[C---:B------:R-:W-:Y:S02]  /*6ba0*/  ISETP.LT.OR P3, PT, R10.reuse, 0x32, P3 ;  /* 0x000000320a00780c */ /* 0x040fe40001f61670 */
[----:B------:R-:W-:Y:S02]  /*6bb0*/  ISETP.GT.AND P4, PT, R11, 0x39, P1 ;  /* 0x000000390b00780c */ /* 0x000fe40000f84270 */
[----:B------:R-:W-:Y:S02]  /*6bc0*/  ISETP.LT.OR P5, PT, R10, 0x39, P5 ;  /* 0x000000390a00780c */ /* 0x000fe40002fa1670 */
[----:B0-----:R-:W-:-:S02]  /*6bd0*/  FMNMX.FTZ R5, R4, R5, !PT ;  /* 0x0000000504057209 */ /* 0x001fc40007810000 */
[----:B------:R-:W-:Y:S02]  /*6be0*/  FSEL R51, R51, -INF , !P3 ;  /* 0xff80000033337808 */ /* 0x000fe40005800000 */
[C---:B------:R-:W-:Y:S01]  /*6bf0*/  ISETP.GT.AND P2, PT, R11.reuse, 0x40, P1 ;  /* 0x000000400b00780c */ /* 0x040fe20000f44270 */
[----:B------:R-:W0:Y:S01]  /*6c00*/  SHFL.BFLY PT, R0, R5, 0x1, 0x1f ;  /* 0x0c201f0005007f89 */ /* 0x000e2200000e0000 */
[----:B------:R-:W-:Y:S02]  /*6c10*/  FSEL R54, R54, -INF , !P5 ;  /* 0xff80000036367808 */ /* 0x000fe40006800000 */
[C---:B------:R-:W-:Y:S02]  /*6c20*/  ISETP.LT.OR P4, PT, R10.reuse, 0x3a, P4 ;  /* 0x0000003a0a00780c */ /* 0x040fe40002781670 */
[----:B------:R-:W-:Y:S02]  /*6c30*/  ISETP.GT.AND P3, PT, R11, 0x41, P1 ;  /* 0x000000410b00780c */ /* 0x000fe40000f64270 */
[----:B------:R-:W-:-:S02]  /*6c40*/  ISETP.LT.OR P2, PT, R10, 0x41, P2 ;  /* 0x000000410a00780c */ /* 0x000fc40001741670 */
[----:B------:R-:W-:Y:S02]  /*6c50*/  FSEL R55, R55, -INF , !P4 ;  /* 0xff80000037377808 */ /* 0x000fe40006000000 */
[C---:B------:R-:W-:Y:S02]  /*6c60*/  ISETP.GT.AND P5, PT, R11.reuse, 0x48, P1 ;  /* 0x000000480b00780c */ /* 0x040fe40000fa4270 */
[----:B------:R-:W-:Y:S02]  /*6c70*/  FSEL R58, R58, -INF , !P2 ;  /* 0xff8000003a3a7808 */ /* 0x000fe40005000000 */
[C---:B------:R-:W-:Y:S02]  /*6c80*/  ISETP.LT.OR P3, PT, R10.reuse, 0x42, P3 ;  /* 0x000000420a00780c */ /* 0x040fe40001f61670 */
[----:B------:R-:W-:Y:S02]  /*6c90*/  ISETP.GT.AND P4, PT, R11, 0x49, P1 ;  /* 0x000000490b00780c */ /* 0x000fe40000f84270 */
[----:B------:R-:W-:-:S02]  /*6ca0*/  ISETP.LT.OR P5, PT, R10, 0x49, P5 ;  /* 0x000000490a00780c */ /* 0x000fc40002fa1670 */
[----:B------:R-:W-:Y:S02]  /*6cb0*/  FSEL R59, R59, -INF , !P3 ;  /* 0xff8000003b3b7808 */ /* 0x000fe40005800000 */
[----:B------:R-:W-:Y:S02]  /*6cc0*/  ISETP.GT.AND P2, PT, R11, 0x50, P1 ;  /* 0x000000500b00780c */ /* 0x000fe40000f44270 */
[----:B0-----:R-:W-:Y:S02]  /*6cd0*/  FMNMX.FTZ R0, R5, R0, !PT ;  /* 0x0000000005007209 */ /* 0x001fe40007810000 */
[----:B------:R-:W-:Y:S02]  /*6ce0*/  FSEL R62, R62, -INF , !P5 ;  /* 0xff8000003e3e7808 */ /* 0x000fe40006800000 */
[C---:B------:R-:W-:Y:S01]  /*6cf0*/  FSETP.NEU.FTZ.AND P6, PT, R0.reuse, -INF , PT ;  /* 0xff8000000000780b */ /* 0x040fe20003fdd000 */
[----:B------:R-:W-:Y:S01]  /*6d00*/  FMUL.FTZ R9, R0, UR6 ;  /* 0x0000000600097c20 */ /* 0x000fe20008410000 */
[----:B------:R-:W-:-:S02]  /*6d10*/  ISETP.LT.OR P4, PT, R10, 0x4a, P4 ;  /* 0x0000004a0a00780c */ /* 0x000fc40002781670 */
[----:B------:R-:W-:Y:S02]  /*6d20*/  ISETP.GT.AND P3, PT, R11, 0x51, P1 ;  /* 0x000000510b00780c */ /* 0x000fe40000f64270 */
[----:B------:R-:W-:Y:S02]  /*6d30*/  FSEL R4, R9, RZ, P6 ;  /* 0x000000ff09047208 */ /* 0x000fe40003000000 */
[----:B------:R-:W-:Y:S02]  /*6d40*/  ISETP.LT.OR P2, PT, R10, 0x51, P2 ;  /* 0x000000510a00780c */ /* 0x000fe40001741670 */
[----:B------:R-:W-:Y:S01]  /*6d50*/  FSEL R63, R63, -INF , !P4 ;  /* 0xff8000003f3f7808 */ /* 0x000fe20006000000 */
[--C-:B------:R-:W-:Y:S01]  /*6d60*/  FFMA.FTZ R182, R21, UR6, -R4.reuse ;  /* 0x0000000615b67c23 */ /* 0x100fe20008010804 */
[----:B------:R-:W-:Y:S01]  /*6d70*/  FMNMX.FTZ R21, R27, R12, !PT ;  /* 0x0000000c1b157209 */ /* 0x000fe20007810000 */
[--C-:B------:R-:W-:Y:S01]  /*6d80*/  FFMA.FTZ R178, R15, UR6, -R4.reuse ;  /* 0x000000060fb27c23 */ /* 0x100fe20008010804 */
[--C-:B------:R-:W-:Y:S01]  /*6d90*/  FFMA.FTZ R5, R25, UR6, -R4.reuse ;  /* 0x0000000619057c23 */ /* 0x100fe20008010804 */
[--C-:B------:R-:W-:Y:S01]  /*6da0*/  FFMA.FTZ R9, R29, UR6, -R4.reuse ;  /* 0x000000061d097c23 */ /* 0x100fe20008010804 */
[----:B------:R-:W-:Y:S01]  /*6db0*/  FMNMX.FTZ R12, R30, R21, !PT ;  /* 0x000000151e0c7209 */ /* 0x000fe20007810000 */
[--C-:B------:R-:W-:Y:S01]  /*6dc0*/  FFMA.FTZ R176, R13, UR6, -R4.reuse ;  /* 0x000000060db07c23 */ /* 0x100fe20008010804 */
[--C-:B------:R-:W-:Y:S01]  /*6dd0*/  FFMA.FTZ R13, R33, UR6, -R4.reuse ;  /* 0x00000006210d7c23 */ /* 0x100fe20008010804 */
[----:B------:R-:W-:Y:S01]  /*6de0*/  ISETP.GT.AND P5, PT, R11, 0x58, P1 ;  /* 0x000000580b00780c */ /* 0x000fe20000fa4270 */
[--C-:B------:R-:W-:Y:S01]  /*6df0*/  FFMA.FTZ R180, R153, UR6, -R4.reuse ;  /* 0x0000000699b47c23 */ /* 0x100fe20008010804 */
[----:B------:R-:W-:Y:S01]  /*6e00*/  FMNMX.FTZ R15, R31, R12, !PT ;  /* 0x0000000c1f0f7209 */ /* 0x000fe20007810000 */
[--C-:B------:R-:W-:Y:S01]  /*6e10*/  FFMA.FTZ R172, R40, UR6, -R4.reuse ;  /* 0x0000000628ac7c23 */ /* 0x100fe20008010804 */
[----:B------:R-:W-:Y:S01]  /*6e20*/  FSEL R66, R66, -INF , !P2 ;  /* 0xff80000042427808 */ /* 0x000fe20005000000 */
[--C-:B------:R-:W-:Y:S01]  /*6e30*/  FFMA.FTZ R174, R44, UR6, -R4.reuse ;  /* 0x000000062cae7c23 */ /* 0x100fe20008010804 */
[----:B------:R-:W-:Y:S01]  /*6e40*/  FMNMX.FTZ R12, R34, R15, !PT ;  /* 0x0000000f220c7209 */ /* 0x000fe20007810000 */
[--C-:B------:R-:W-:Y:S01]  /*6e50*/  FFMA.FTZ R15, R37, UR6, -R4.reuse ;  /* 0x00000006250f7c23 */ /* 0x100fe20008010804 */
[----:B------:R-:W-:Y:S01]  /*6e60*/  ISETP.LT.OR P3, PT, R10, 0x52, P3 ;  /* 0x000000520a00780c */ /* 0x000fe20001f61670 */
[--C-:B------:R-:W-:Y:S01]  /*6e70*/  FFMA.FTZ R168, R48, UR6, -R4.reuse ;  /* 0x0000000630a87c23 */ /* 0x100fe20008010804 */
[----:B------:R-:W-:Y:S01]  /*6e80*/  FMNMX.FTZ R21, R35, R12, !PT ;  /* 0x0000000c23157209 */ /* 0x000fe20007810000 */
[--C-:B------:R-:W-:Y:S01]  /*6e90*/  FFMA.FTZ R170, R52, UR6, -R4.reuse ;  /* 0x0000000634aa7c23 */ /* 0x100fe20008010804 */
[----:B------:R-:W-:Y:S01]  /*6ea0*/  ISETP.GT.AND P4, PT, R11, 0x59, P1 ;  /* 0x000000590b00780c */ /* 0x000fe20000f84270 */
[--C-:B------:R-:W-:Y:S01]  /*6eb0*/  FFMA.FTZ R164, R56, UR6, -R4.reuse ;  /* 0x0000000638a47c23 */ /* 0x100fe20008010804 */
[----:B------:R-:W-:Y:S01]  /*6ec0*/  FMNMX.FTZ R12, R38, R21, !PT ;  /* 0x00000015260c7209 */ /* 0x000fe20007810000 */
[--C-:B------:R-:W-:Y:S01]  /*6ed0*/  FFMA.FTZ R166, R60, UR6, -R4.reuse ;  /* 0x000000063ca67c23 */ /* 0x100fe20008010804 */
[----:B------:R-:W-:Y:S01]  /*6ee0*/  ISETP.LT.OR P5, PT, R10, 0x59, P5 ;  /* 0x000000590a00780c */ /* 0x000fe20002fa1670 */
[--C-:B------:R-:W-:Y:S01]  /*6ef0*/  FFMA.FTZ R61, R61, UR6, -R4.reuse ;  /* 0x000000063d3d7c23 */ /* 0x100fe20008010804 */
[----:B------:R-:W-:Y:S01]  /*6f00*/  FMNMX.FTZ R21, R39, R12, !PT ;  /* 0x0000000c27157209 */ /* 0x000fe20007810000 */
[--C-:B------:R-:W-:Y:S01]  /*6f10*/  FFMA.FTZ R160, R64, UR6, -R4.reuse ;  /* 0x0000000640a07c23 */ /* 0x100fe20008010804 */
[----:B------:R-:W-:Y:S01]  /*6f20*/  FSEL R67, R67, -INF , !P3 ;  /* 0xff80000043437808 */ /* 0x000fe20005800000 */
[--C-:B------:R-:W-:Y:S01]  /*6f30*/  FFMA.FTZ R162, R68, UR6, -R4.reuse ;  /* 0x0000000644a27c23 */ /* 0x100fe20008010804 */
[----:B------:R-:W-:Y:S01]  /*6f40*/  FMNMX.FTZ R12, R42, R21, !PT ;  /* 0x000000152a0c7209 */ /* 0x000fe20007810000 */
        /* <DEDUP_REMOVED lines=14> */
[----:B------:R-:W-:Y:S01]  /*7030*/  MUFU.EX2 R180, R180 ;  /* 0x000000b400b47308 */ /* 0x000fe20000000800 */
[----:B------:R-:W-:Y:S01]  /*7040*/  FMNMX.FTZ R12, R50, R25, !PT ;  /* 0x00000019320c7209 */ /* 0x000fe20007810000 */
[--C-:B------:R-:W-:Y:S01]  /*7050*/  FFMA.FTZ R25, R45, UR6, -R4.reuse ;  /* 0x000000062d197c23 */ /* 0x100fe20008010804 */
[----:B------:R-:W-:Y:S01]  /*7060*/  ISETP.LT.OR P2, PT, R10, 0x61, P2 ;  /* 0x000000610a00780c */ /* 0x000fe20001741670 */
[----:B------:R-:W-:Y:S01]  /*7070*/  FFMA.FTZ R45, R77, UR6, -R4 ;  /* 0x000000064d2d7c23 */ /* 0x000fe20008010804 */
[----:B------:R-:W-:-:S02]  /*7080*/  FMNMX.FTZ R29, R51, R12, !PT ;  /* 0x0000000c331d7209 */ /* 0x000fc40007810000 */
[----:B------:R-:W-:Y:S01]  /*7090*/  FSEL R71, R71, -INF , !P4 ;  /* 0xff80000047477808 */ /* 0x000fe20006000000 */
[----:B------:R-:W-:Y:S01]  /*70a0*/  MUFU.EX2 R5, R5 ;  /* 0x0000000500057308 */ /* 0x000fe20000000800 */
[----:B------:R-:W-:Y:S02]  /*70b0*/  FMNMX.FTZ R12, R54, R29, !PT ;  /* 0x0000001d360c7209 */ /* 0x000fe40007810000 */
[----:B------:R-:W-:Y:S02]  /*70c0*/  ISETP.GT.AND P5, PT, R11, 0x68, P1 ;  /* 0x000000680b00780c */ /* 0x000fe40000fa4270 */
[----:B------:R-:W-:Y:S02]  /*70d0*/  FMNMX.FTZ R29, R55, R12, !PT ;  /* 0x0000000c371d7209 */ /* 0x000fe40007810000 */
[----:B------:R-:W-:Y:S01]  /*70e0*/  FSEL R74, R74, -INF , !P2 ;  /* 0xff8000004a4a7808 */ /* 0x000fe20005000000 */
[----:B------:R-:W-:Y:S01]  /*70f0*/  MUFU.EX2 R182, R182 ;  /* 0x000000b600b67308 */ /* 0x000fe20000000800 */
[----:B------:R-:W-:Y:S01]  /*7100*/  FMNMX.FTZ R12, R58, R29, !PT ;  /* 0x0000001d3a0c7209 */ /* 0x000fe20007810000 */
[--C-:B------:R-:W-:Y:S01]  /*7110*/  FFMA.FTZ R29, R49, UR6, -R4.reuse ;  /* 0x00000006311d7c23 */ /* 0x100fe20008010804 */
[----:B------:R-:W-:Y:S01]  /*7120*/  ISETP.LT.OR P3, PT, R10, 0x62, P3 ;  /* 0x000000620a00780c */ /* 0x000fe20001f61670 */
[----:B------:R-:W-:Y:S01]  /*7130*/  FFMA.FTZ R49, R73, UR6, -R4 ;  /* 0x0000000649317c23 */ /* 0x000fe20008010804 */
[----:B------:R-:W-:-:S02]  /*7140*/  FMNMX.FTZ R33, R59, R12, !PT ;  /* 0x0000000c3b217209 */ /* 0x000fc40007810000 */
[----:B------:R-:W-:Y:S01]  /*7150*/  ISETP.GT.AND P4, PT, R11, 0x69, P1 ;  /* 0x000000690b00780c */ /* 0x000fe20000f84270 */
[----:B------:R-:W-:Y:S01]  /*7160*/  MUFU.EX2 R9, R9 ;  /* 0x0000000900097308 */ /* 0x000fe20000000800 */
[----:B------:R-:W-:Y:S02]  /*7170*/  FMNMX.FTZ R12, R62, R33, !PT ;  /* 0x000000213e0c7209 */ /* 0x000fe40007810000 */
[----:B------:R-:W-:Y:S02]  /*7180*/  ISETP.LT.OR P5, PT, R10, 0x69, P5 ;  /* 0x000000690a00780c */ /* 0x000fe40002fa1670 */
[----:B------:R-:W-:Y:S02]  /*7190*/  FMNMX.FTZ R33, R63, R12, !PT ;  /* 0x0000000c3f217209 */ /* 0x000fe40007810000 */
[----:B------:R-:W-:Y:S01]  /*71a0*/  FSEL R75, R75, -INF , !P3 ;  /* 0xff8000004b4b7808 */ /* 0x000fe20005800000 */
[----:B------:R-:W-:Y:S01]  /*71b0*/  MUFU.EX2 R176, R176 ;  /* 0x000000b000b07308 */ /* 0x000fe20000000800 */
[----:B------:R-:W-:Y:S01]  /*71c0*/  FMNMX.FTZ R12, R66, R33, !PT ;  /* 0x00000021420c7209 */ /* 0x000fe20007810000 */
[--C-:B------:R-:W-:Y:S01]  /*71d0*/  FFMA.FTZ R33, R53, UR6, -R4.reuse ;  /* 0x0000000635217c23 */ /* 0x100fe20008010804 */
[----:B------:R-:W-:Y:S01]  /*71e0*/  ISETP.GT.AND P2, PT, R11, 0x70, P1 ;  /* 0x000000700b00780c */ /* 0x000fe20000f44270 */
[----:B------:R-:W-:Y:S01]  /*71f0*/  FFMA.FTZ R53, R69, UR6, -R4 ;  /* 0x0000000645357c23 */ /* 0x000fe20008010804 */
[----:B------:R-:W-:-:S02]  /*7200*/  FMNMX.FTZ R37, R67, R12, !PT ;  /* 0x0000000c43257209 */ /* 0x000fc40007810000 */
[----:B------:R-:W-:Y:S01]  /*7210*/  FSEL R78, R78, -INF , !P5 ;  /* 0xff8000004e4e7808 */ /* 0x000fe20006800000 */
[----:B------:R-:W-:Y:S01]  /*7220*/  MUFU.EX2 R13, R13 ;  /* 0x0000000d000d7308 */ /* 0x000fe20000000800 */
[----:B------:R-:W-:Y:S02]  /*7230*/  FMNMX.FTZ R12, R70, R37, !PT ;  /* 0x00000025460c7209 */ /* 0x000fe40007810000 */
[----:B------:R-:W-:Y:S02]  /*7240*/  ISETP.LT.OR P4, PT, R10, 0x6a, P4 ;  /* 0x0000006a0a00780c */ /* 0x000fe40002781670 */
[----:B------:R-:W-:Y:S02]  /*7250*/  FMNMX.FTZ R37, R71, R12, !PT ;  /* 0x0000000c47257209 */ /* 0x000fe40007810000 */
[----:B------:R-:W-:Y:S01]  /*7260*/  ISETP.GT.AND P3, PT, R11, 0x71, P1 ;  /* 0x000000710b00780c */ /* 0x000fe20000f64270 */
[----:B------:R-:W-:Y:S01]  /*7270*/  MUFU.EX2 R178, R178 ;  /* 0x000000b200b27308 */ /* 0x000fe20000000800 */
[----:B------:R-:W-:-:S02]  /*7280*/  FMNMX.FTZ R12, R74, R37, !PT ;  /* 0x000000254a0c7209 */ /* 0x000fc40007810000 */
[----:B------:R-:W-:Y:S02]  /*7290*/  ISETP.LT.OR P2, PT, R10, 0x71, P2 ;  /* 0x000000710a00780c */ /* 0x000fe40001741670 */
[----:B------:R-:W-:Y:S02]  /*72a0*/  FMNMX.FTZ R37, R75, R12, !PT ;  /* 0x0000000c4b257209 */ /* 0x000fe40007810000 */
[----:B------:R-:W-:Y:S01]  /*72b0*/  FSEL R79, R79, -INF , !P4 ;  /* 0xff8000004f4f7808 */ /* 0x000fe20006000000 */
[----:B------:R-:W-:Y:S01]  /*72c0*/  MUFU.EX2 R15, R15 ;  /* 0x0000000f000f7308 */ /* 0x000fe20000000800 */
[----:B------:R-:W-:Y:S02]  /*72d0*/  FMNMX.FTZ R12, R78, R37, !PT ;  /* 0x000000254e0c7209 */ /* 0x000fe40007810000 */
[----:B------:R-:W-:Y:S02]  /*72e0*/  ISETP.GT.AND P5, PT, R11, 0x78, P1 ;  /* 0x000000780b00780c */ /* 0x000fe40000fa4270 */
[----:B------:R-:W-:-:S02]  /*72f0*/  ISETP.LT.OR P3, PT, R10, 0x72, P3 ;  /* 0x000000720a00780c */ /* 0x000fc40001f61670 */
[----:B------:R-:W-:Y:S01]  /*7300*/  FSEL R82, R82, -INF , !P2 ;  /* 0xff80000052527808 */ /* 0x000fe20005000000 */
[----:B------:R-:W-:Y:S01]  /*7310*/  MUFU.EX2 R172, R172 ;  /* 0x000000ac00ac7308 */ /* 0x000fe20000000800 */
[----:B------:R-:W-:Y:S02]  /*7320*/  FMNMX.FTZ R37, R79, R12, !PT ;  /* 0x0000000c4f257209 */ /* 0x000fe40007810000 */
[----:B------:R-:W-:Y:S01]  /*7330*/  ISETP.GT.AND P1, PT, R11, 0x79, P1 ;  /* 0x000000790b00780c */ /* 0x000fe20000f24270 */
[--C-:B------:R-:W-:Y:S01]  /*7340*/  FFMA.FTZ R11, R57, UR6, -R4.reuse ;  /* 0x00000006390b7c23 */ /* 0x100fe20008010804 */
[----:B------:R-:W-:Y:S01]  /*7350*/  ISETP.LT.OR P5, PT, R10, 0x79, P5 ;  /* 0x000000790a00780c */ /* 0x000fe20002fa1670 */
[----:B------:R-:W-:Y:S01]  /*7360*/  FFMA.FTZ R57, R65, UR6, -R4 ;  /* 0x0000000641397c23 */ /* 0x000fe20008010804 */
[----:B------:R-:W-:Y:S01]  /*7370*/  FSEL R83, R83, -INF , !P3 ;  /* 0xff80000053537808 */ /* 0x000fe20005800000 */
[----:B------:R-:W-:Y:S01]  /*7380*/  MUFU.EX2 R21, R21 ;  /* 0x0000001500157308 */ /* 0x000fe20000000800 */
[----:B------:R-:W-:-:S02]  /*7390*/  FMNMX.FTZ R12, R82, R37, !PT ;  /* 0x00000025520c7209 */ /* 0x000fc40007810000 */
[----:B------:R-:W-:Y:S02]  /*73a0*/  ISETP.LT.OR P1, PT, R10, 0x7a, P1 ;  /* 0x0000007a0a00780c */ /* 0x000fe40000f21670 */
[----:B------:R-:W-:Y:S02]  /*73b0*/  FSEL R86, R86, -INF , !P5 ;  /* 0xff80000056567808 */ /* 0x000fe40006800000 */
[----:B------:R-:W-:Y:S01]  /*73c0*/  FMNMX.FTZ R37, R83, R12, !PT ;  /* 0x0000000c53257209 */ /* 0x000fe20007810000 */
[----:B------:R-:W-:Y:S01]  /*73d0*/  MUFU.EX2 R174, R174 ;  /* 0x000000ae00ae7308 */ /* 0x000fe20000000800 */
[----:B------:R-:W-:Y:S02]  /*73e0*/  FSEL R87, R87, -INF , !P1 ;  /* 0xff80000057577808 */ /* 0x000fe40004800000 */
[----:B------:R-:W-:Y:S02]  /*73f0*/  FMNMX.FTZ R10, R86, R37, !PT ;  /* 0x00000025560a7209 */ /* 0x000fe40007810000 */
[----:B------:R-:W-:-:S02]  /*7400*/  FSEL R65, R0, RZ, P6 ;  /* 0x000000ff00417208 */ /* 0x000fc40003000000 */
[----:B------:R-:W-:Y:S01]  /*7410*/  FMNMX.FTZ R10, R87, R10, !PT ;  /* 0x0000000a570a7209 */ /* 0x000fe20007810000 */
[----:B------:R-:W-:Y:S02]  /*7420*/  MUFU.EX2 R25, R25 ;  /* 0x0000001900197308 */ /* 0x000fe40000000800 */
[----:B------:R-:W-:Y:S02]  /*7430*/  FADD.FTZ R6, -R65, R6 ;  /* 0x0000000641067221 */ /* 0x000fe40000010100 */
[----:B------:R-:W0:Y:S04]  /*7440*/  SHFL.BFLY PT, R37, R10, 0x2, 0x1f ;  /* 0x0c401f000a257f89 */ /* 0x000e2800000e0000 */
[----:B------:R-:W-:Y:S08]  /*7450*/  MUFU.EX2 R168, R168 ;  /* 0x000000a800a87308 */ /* 0x000ff00000000800 */
        /* <DEDUP_REMOVED lines=8> */
[----:B0-----:R-:W-:Y:S01]  /*74e0*/  FMNMX.FTZ R4, R37, R10, !PT ;  /* 0x0000000a25047209 */ /* 0x001fe20007810000 */
[----:B------:R-:W-:-:S03]  /*74f0*/  FMUL.FTZ R37, R6, UR6 ;  /* 0x0000000606257c20 */ /* 0x000fc60008410000 */
[C---:B------:R-:W-:Y:S01]  /*7500*/  FSETP.NEU.FTZ.AND P1, PT, R4.reuse, -INF , PT ;  /* 0xff8000000400780b */ /* 0x040fe20003f3d000 */
[----:B------:R-:W-:Y:S02]  /*7510*/  FMUL.FTZ R10, R4, UR6 ;  /* 0x00000006040a7c20 */ /* 0x000fe40008410000 */
[----:B------:R-:W0:Y:S03]  /*7520*/  MUFU.EX2 R37, R37 ;  /* 0x0000002500257308 */ /* 0x000e260000000800 */
[----:B------:R-:W-:-:S05]  /*7530*/  FSEL R6, R10, RZ, P1 ;  /* 0x000000ff0a067208 */ /* 0x000fca0000800000 */
[--C-:B------:R-:W-:Y:S01]  /*7540*/  FFMA.FTZ R183, R30, UR6, -R6.reuse ;  /* 0x000000061eb77c23 */ /* 0x100fe20008010806 */
[----:B------:R-:W-:Y:S01]  /*7550*/  FSEL R30, R4, RZ, P1 ;  /* 0x000000ff041e7208 */ /* 0x000fe20000800000 */
[--C-:B------:R-:W-:Y:S01]  /*7560*/  FFMA.FTZ R10, R26, UR6, -R6.reuse ;  /* 0x000000061a0a7c23 */ /* 0x100fe20008010806 */
[--C-:B------:R-:W-:Y:S01]  /*7570*/  FFMA.FTZ R181, R27, UR6, -R6.reuse ;  /* 0x000000061bb57c23 */ /* 0x100fe20008010806 */
[--C-:B------:R-:W-:Y:S01]  /*7580*/  FFMA.FTZ R12, R31, UR6, -R6.reuse ;  /* 0x000000061f0c7c23 */ /* 0x100fe20008010806 */
[--C-:B------:R-:W-:Y:S01]  /*7590*/  FFMA.FTZ R177, R34, UR6, -R6.reuse ;  /* 0x0000000622b17c23 */ /* 0x100fe20008010806 */
[----:B------:R-:W-:Y:S01]  /*75a0*/  FADD.FTZ R30, -R30, R7 ;  /* 0x000000071e1e7221 */ /* 0x000fe20000010100 */
[----:B------:R-:W-:Y:S01]  /*75b0*/  MUFU.EX2 R183, R183 ;  /* 0x000000b700b77308 */ /* 0x000fe20000000800 */
[----:B------:R-:W-:Y:S01]  /*75c0*/  FFMA.FTZ R14, R35, UR6, -R6 ;  /* 0x00000006230e7c23 */ /* 0x000fe20008010806 */
[----:B0-----:R-:W-:Y:S01]  /*75d0*/  FFMA.FTZ R34, R37, R3, R180 ;  /* 0x0000000325227223 */ /* 0x001fe200000100b4 */
[----:B------:R-:W-:Y:S01]  /*75e0*/  FMUL.FTZ R7, R30, UR6 ;  /* 0x000000061e077c20 */ /* 0x000fe20008410000 */
[--C-:B------:R-:W-:Y:S01]  /*75f0*/  FFMA.FTZ R179, R38, UR6, -R6.reuse ;  /* 0x0000000626b37c23 */ /* 0x100fe20008010806 */
[----:B------:R-:W-:Y:S01]  /*7600*/  FFMA.FTZ R20, R39, UR6, -R6 ;  /* 0x0000000627147c23 */ /* 0x000fe20008010806 */
[----:B------:R-:W-:Y:S01]  /*7610*/  FADD.FTZ R3, R5, R34 ;  /* 0x0000002205037221 */ /* 0x000fe20000010000 */
[--C-:B------:R-:W-:Y:S01]  /*7620*/  FFMA.FTZ R173, R42, UR6, -R6.reuse ;  /* 0x000000062aad7c23 */ /* 0x100fe20008010806 */
[----:B------:R-:W-:Y:S01]  /*7630*/  MUFU.EX2 R10, R10 ;  /* 0x0000000a000a7308 */ /* 0x000fe20000000800 */
[--C-:B------:R-:W-:Y:S01]  /*7640*/  FFMA.FTZ R24, R43, UR6, -R6.reuse ;  /* 0x000000062b187c23 */ /* 0x100fe20008010806 */
[----:B------:R-:W-:Y:S01]  /*7650*/  FADD.FTZ R36, R182, R3 ;  /* 0x00000003b6247221 */ /* 0x000fe20000010000 */
[--C-:B------:R-:W-:Y:S01]  /*7660*/  FFMA.FTZ R175, R46, UR6, -R6.reuse ;  /* 0x000000062eaf7c23 */ /* 0x100fe20008010806 */
[--C-:B------:R-:W-:Y:S01]  /*7670*/  FFMA.FTZ R26, R47, UR6, -R6.reuse ;  /* 0x000000062f1a7c23 */ /* 0x100fe20008010806 */
[----:B------:R-:W-:Y:S01]  /*7680*/  FFMA.FTZ R169, R50, UR6, -R6 ;  /* 0x0000000632a97c23 */ /* 0x000fe20008010806 */
[----:B------:R-:W-:Y:S01]  /*7690*/  FADD.FTZ R27, R9, R36 ;  /* 0x00000024091b7221 */ /* 0x000fe20000010000 */
[--C-:B------:R-:W-:Y:S01]  /*76a0*/  FFMA.FTZ R28, R51, UR6, -R6.reuse ;  /* 0x00000006331c7c23 */ /* 0x100fe20008010806 */
[----:B------:R-:W0:Y:S01]  /*76b0*/  MUFU.EX2 R7, R7 ;  /* 0x0000000700077308 */ /* 0x000e220000000800 */
[--C-:B------:R-:W-:Y:S01]  /*76c0*/  FFMA.FTZ R171, R54, UR6, -R6.reuse ;  /* 0x0000000636ab7c23 */ /* 0x100fe20008010806 */
[----:B------:R-:W-:Y:S01]  /*76d0*/  FADD.FTZ R36, R176, R27 ;  /* 0x0000001bb0247221 */ /* 0x000fe20000010000 */
[--C-:B------:R-:W-:Y:S01]  /*76e0*/  FFMA.FTZ R30, R55, UR6, -R6.reuse ;  /* 0x00000006371e7c23 */ /* 0x100fe20008010806 */
[--C-:B------:R-:W-:Y:S01]  /*76f0*/  FFMA.FTZ R165, R58, UR6, -R6.reuse ;  /* 0x000000063aa57c23 */ /* 0x100fe20008010806 */
[----:B------:R-:W-:Y:S01]  /*7700*/  FFMA.FTZ R32, R59, UR6, -R6 ;  /* 0x000000063b207c23 */ /* 0x000fe20008010806 */
[----:B------:R-:W-:Y:S01]  /*7710*/  FADD.FTZ R27, R13, R36 ;  /* 0x000000240d1b7221 */ /* 0x000fe20000010000 */
[--C-:B------:R-:W-:Y:S01]  /*7720*/  FFMA.FTZ R167, R62, UR6, -R6.reuse ;  /* 0x000000063ea77c23 */ /* 0x100fe20008010806 */
[----:B------:R-:W1:Y:S01]  /*7730*/  MUFU.EX2 R181, R181 ;  /* 0x000000b500b57308 */ /* 0x000e620000000800 */
[--C-:B------:R-:W-:Y:S01]  /*7740*/  FFMA.FTZ R34, R63, UR6, -R6.reuse ;  /* 0x000000063f227c23 */ /* 0x100fe20008010806 */
[----:B------:R-:W-:Y:S01]  /*7750*/  FADD.FTZ R38, R178, R27 ;  /* 0x0000001bb2267221 */ /* 0x000fe20000010000 */
[--C-:B------:R-:W-:Y:S01]  /*7760*/  FFMA.FTZ R161, R66, UR6, -R6.reuse ;  /* 0x0000000642a17c23 */ /* 0x100fe20008010806 */
[--C-:B------:R-:W-:Y:S01]  /*7770*/  FFMA.FTZ R36, R67, UR6, -R6.reuse ;  /* 0x0000000643247c23 */ /* 0x100fe20008010806 */
[----:B------:R-:W-:Y:S01]  /*7780*/  FFMA.FTZ R163, R70, UR6, -R6 ;  /* 0x0000000646a37c23 */ /* 0x000fe20008010806 */
[----:B------:R-:W-:Y:S01]  /*7790*/  FADD.FTZ R27, R15, R38 ;  /* 0x000000260f1b7221 */ /* 0x000fe20000010000 */
[----:B------:R-:W-:Y:S01]  /*77a0*/  FFMA.FTZ R157, R74, UR6, -R6 ;  /* 0x000000064a9d7c23 */ /* 0x000fe20008010806 */
[----:B------:R-:W2:Y:S01]  /*77b0*/  MUFU.EX2 R12, R12 ;  /* 0x0000000c000c7308 */ /* 0x000ea20000000800 */
[----:B0-----:R-:W-:Y:S01]  /*77c0*/  FFMA.FTZ R2, R7, R2, R10 ;  /* 0x0000000207027223 */ /* 0x001fe2000001000a */
[----:B------:R-:W-:Y:S01]  /*77d0*/  FADD.FTZ R38, R172, R27 ;  /* 0x0000001bac267221 */ /* 0x000fe20000010000 */
[--C-:B------:R-:W-:Y:S01]  /*77e0*/  FFMA.FTZ R159, R78, UR6, -R6.reuse ;  /* 0x000000064e9f7c23 */ /* 0x100fe20008010806 */
[--C-:B------:R-:W-:Y:S01]  /*77f0*/  FFMA.FTZ R153, R82, UR6, -R6.reuse ;  /* 0x0000000652997c23 */ /* 0x100fe20008010806 */
[----:B------:R-:W-:Y:S01]  /*7800*/  FFMA.FTZ R155, R86, UR6, -R6 ;  /* 0x00000006569b7c23 */ /* 0x000fe20008010806 */
[----:B------:R-:W-:Y:S01]  /*7810*/  FADD.FTZ R27, R21, R38 ;  /* 0x00000026151b7221 */ /* 0x000fe20000010000 */
[----:B------:R-:W-:Y:S01]  /*7820*/  FFMA.FTZ R38, R71, UR6, -R6 ;  /* 0x0000000647267c23 */ /* 0x000fe20008010806 */
[----:B------:R-:W0:Y:S01]  /*7830*/  MUFU.EX2 R177, R177 ;  /* 0x000000b100b17308 */ /* 0x000e220000000800 */
[----:B-1----:R-:W-:Y:S01]  /*7840*/  FADD.FTZ R2, R181, R2 ;  /* 0x00000002b5027221 */ /* 0x002fe20000010000 */
[----:B------:R-:W-:-:S03]  /*7850*/  FADD.FTZ R40, R174, R27 ;  /* 0x0000001bae287221 */ /* 0x000fc60000010000 */
[----:B------:R-:W-:Y:S01]  /*7860*/  FADD.FTZ R3, R183, R2 ;  /* 0x00000002b7037221 */ /* 0x000fe20000010000 */
[----:B------:R-:W-:Y:S02]  /*7870*/  FADD.FTZ R27, R25, R40 ;  /* 0x00000028191b7221 */ /* 0x000fe40000010000 */
[----:B------:R-:W1:Y:S01]  /*7880*/  MUFU.EX2 R14, R14 ;  /* 0x0000000e000e7308 */ /* 0x000e620000000800 */
[----:B--2---:R-:W-:Y:S01]  /*7890*/  FADD.FTZ R2, R12, R3 ;  /* 0x000000030c027221 */ /* 0x004fe20000010000 */
[----:B------:R-:W-:-:S04]  /*78a0*/  FADD.FTZ R40, R168, R27 ;  /* 0x0000001ba8287221 */ /* 0x000fc80000010000 */
[----:B------:R-:W-:Y:S01]  /*78b0*/  FADD.FTZ R27, R29, R40 ;  /* 0x000000281d1b7221 */ /* 0x000fe20000010000 */
[----:B------:R-:W-:Y:S01]  /*78c0*/  FFMA.FTZ R40, R75, UR6, -R6 ;  /* 0x000000064b287c23 */ /* 0x000fe20008010806 */
[----:B------:R-:W2:Y:S01]  /*78d0*/  MUFU.EX2 R179, R179 ;  /* 0x000000b300b37308 */ /* 0x000ea20000000800 */
[----:B0-----:R-:W-:Y:S01]  /*78e0*/  FADD.FTZ R3, R177, R2 ;  /* 0x00000002b1037221 */ /* 0x001fe20000010000 */
[----:B------:R-:W-:-:S04]  /*78f0*/  FADD.FTZ R42, R170, R27 ;  /* 0x0000001baa2a7221 */ /* 0x000fc80000010000 */
[----:B------:R-:W-:Y:S02]  /*7900*/  FADD.FTZ R27, R33, R42 ;  /* 0x0000002a211b7221 */ /* 0x000fe40000010000 */
[----:B------:R-:W0:Y:S01]  /*7910*/  MUFU.EX2 R20, R20 ;  /* 0x0000001400147308 */ /* 0x000e220000000800 */
[----:B-1----:R-:W-:Y:S01]  /*7920*/  FADD.FTZ R2, R14, R3 ;  /* 0x000000030e027221 */ /* 0x002fe20000010000 */
[----:B------:R-:W-:-:S04]  /*7930*/  FADD.FTZ R42, R164, R27 ;  /* 0x0000001ba42a7221 */ /* 0x000fc80000010000 */
[----:B------:R-:W-:Y:S01]  /*7940*/  FADD.FTZ R27, R11, R42 ;  /* 0x0000002a0b1b7221 */ /* 0x000fe20000010000 */
[----:B------:R-:W-:Y:S01]  /*7950*/  FFMA.FTZ R42, R79, UR6, -R6 ;  /* 0x000000064f2a7c23 */ /* 0x000fe20008010806 */
[----:B------:R-:W1:Y:S01]  /*7960*/  MUFU.EX2 R173, R173 ;  /* 0x000000ad00ad7308 */ /* 0x000e620000000800 */
[----:B--2---:R-:W-:Y:S01]  /*7970*/  FADD.FTZ R3, R179, R2 ;  /* 0x00000002b3037221 */ /* 0x004fe20000010000 */
[----:B------:R-:W-:-:S06]  /*7980*/  FADD.FTZ R44, R166, R27 ;  /* 0x0000001ba62c7221 */ /* 0x000fcc0000010000 */
        /* <DEDUP_REMOVED lines=34> */
[--C-:B------:R-:W-:Y:S01]  /*7bb0*/  FFMA.FTZ R44, R83, UR6, -R6.reuse ;  /* 0x00000006532c7c23 */ /* 0x100fe20008010806 */
[----:B------:R-:W-:-:S05]  /*7bc0*/  FFMA.FTZ R6, R87, UR6, -R6 ;  /* 0x0000000657067c23 */ /* 0x000fca0008010806 */
        /* <DEDUP_REMOVED lines=42> */
.L_x_1370:
[----:B------:R-:W-:Y:S01]  /*7e70*/  ULEA UR7, UR45, UR40, 0x3 ;  /* 0x000000282d077291 */ /* 0x000fe2000f8e183f */
[----:B------:R-:W-:Y:S01]  /*7e80*/  ISETP.GT.AND P1, PT, R8, UR48, PT ;  /* 0x0000003008007c0c */ /* 0x000fe2000bf24270 */
[----:B------:R-:W-:Y:S01]  /*7e90*/  UMOV UR44, UR39 ;  /* 0x00000027002c7c82 */ /* 0x000fe20008000000 */
[----:B------:R-:W-:Y:S01]  /*7ea0*/  UMOV UR45, UR38 ;  /* 0x00000026002d7c82 */ /* 0x000fe20008000000 */
[----:B------:R-:W-:Y:S01]  /*7eb0*/  UIADD3 UR7, UR7, 0x28860, URZ ;  /* 0x0002886007077890 */ /* 0x000fe2000fffe03f */
[----:B------:R-:W-:Y:S01]  /*7ec0*/  F2FP.BF16.F32.PACK_AB R155, R6, R155 ;  /* 0x0000009b069b723e */ /* 0x000fe200000010ff */
        /* <DEDUP_REMOVED lines=98> */
[----:B------:R-:W-:Y:S02]  /*84f0*/  IMAD.MOV.U32 R7, RZ, RZ, R4 ;  /* 0x000000ffff077224 */ /* 0x000fe400078e0004 */
[----:B------:R-:W-:Y:S01]  /*8500*/  IMAD.MOV.U32 R6, RZ, RZ, R0 ;  /* 0x000000ffff067224 */ /* 0x000fe200078e0000 */
[----:B------:R-:W-:Y:S06]  /*8510*/  @P1 BRA `(.L_x_1371) ;  /* 0xffffffcc00b01947 */ /* 0x000fec000383ffff */
.L_x_1352:
[----:B------:R-:W-:Y:S02]  /*8520*/  UISETP.NE.AND UP1, UPT, UR50, URZ, UPT ;  /* 0x0000003f3200728c */ /* 0x000fe4000bf25270 */
[----:B------:R-:W-:Y:S02]  /*8530*/  UISETP.NE.AND UP0, UPT, UR43, URZ, UPT ;  /* 0x0000003f2b00728c */ /* 0x000fe4000bf05270 */
[----:B------:R-:W-:Y:S02]  /*8540*/  UIADD3 UR7, UR46, 0x7f, URZ ;  /* 0x0000007f2e077890 */ /* 0x000fe4000fffe03f */
[----:B------:R-:W-:Y:S02]  /*8550*/  UIADD3 UR14, UR41, 0x1, -UR42 ;  /* 0x00000001290e7890 */ /* 0x000fe4000fffe82a */
[----:B------:R-:W-:-:S03]  /*8560*/  PLOP3.LUT P1, PT, PT, PT, UP0, 0x40, 0x0 ;  /* 0x000000000000781c */ /* 0x000fc60003f2e808 */
[----:B------:R-:W-:Y:S01]  /*8570*/  @UP1 ULDC UR10, c[0x0][0x44c] ;  /* 0x00011300000a1ab9 */ /* 0x000fe20000000800 */
[----:B------:R-:W-:Y:S01]  /*8580*/  @UP1 ULDC UR15, c[0x0][0x450] ;  /* 0x00011400000f1ab9 */ /* 0x000fe20000000800 */
[----:B------:R-:W-:-:S04]  /*8590*/  UIMAD.WIDE.U32 UR10, UR7, UR10, URZ ;  /* 0x0000000a070a72a5 */ /* 0x000fc8000f8e003f */
[----:B------:R-:W-:-:S04]  /*85a0*/  @UP1 USHF.R.U32.HI UR7, URZ, UR15, UR11 ;  /* 0x0000000f3f071299 */ /* 0x000fc8000801160b */
[----:B------:R-:W-:-:S04]  /*85b0*/  UIADD3 UR7, UR14, UR7, URZ ;  /* 0x000000070e077290 */ /* 0x000fc8000fffe03f */
        /* <DEDUP_REMOVED lines=13> */
.L_x_1373:
[----:B------:R-:W-:Y:S02]  /*8690*/  ULDC UR18, c[0x0][0x9e4] ;  /* 0x0002790000127ab9 */ /* 0x000fe40000000800 */
[----:B------:R-:W-:-:S11]  /*86a0*/  UISETP.NE.AND UP0, UPT, UR18, 0x1, UPT ;  /* 0x000000011200788c */ /* 0x000fd6000bf05270 */
[----:B------:R-:W-:Y:S02]  /*86b0*/  @UP0 ULDC.64 UR10, c[0x0][0x9e8] ;  /* 0x00027a00000a0ab9 */ /* 0x000fe40000000a00 */
[----:B------:R-:W-:-:S04]  /*86c0*/  UIMAD.WIDE.U32 UR14, UR7, UR10, URZ ;  /* 0x0000000a070e72a5 */ /* 0x000fc8000f8e003f */
[----:B------:R-:W-:-:S12]  /*86d0*/  @UP0 USHF.R.U32.HI UR7, URZ, UR11, UR15 ;  /* 0x0000000b3f070299 */ /* 0x000fd8000801160f */
.L_x_1374:
[----:B------:R-:W-:-:S04]  /*86e0*/  UIMAD UR7, UR7, UR18, URZ ;  /* 0x00000012070772a4 */ /* 0x000fc8000f8e023f */
[----:B------:R-:W-:-:S04]  /*86f0*/  UISETP.LT.AND UP0, UPT, UR59, UR7, UPT ;  /* 0x000000073b00728c */ /* 0x000fc8000bf01270 */
[----:B------:R-:W-:-:S12]  /*8700*/  USEL UR59, UR59, UR7, !UP0 ;  /* 0x000000073b3b7287 */ /* 0x000fd8000c000000 */
.L_x_1372:
        /* <DEDUP_REMOVED lines=12> */
[----:B------:R-:W-:-:S05]  /*87d0*/  ULDC UR51, c[0x0][0x988] ;  /* 0x0002620000337ab9 */ /* 0x000fca0000000800 */
.L_x_1386:
[----:B------:R-:W-:Y:S01]  /*87e0*/  ISETP.NE.AND P2, PT, RZ, UR49, PT ;  /* 0x00000031ff007c0c */ /* 0x000fe2000bf45270 */
[----:B------:R-:W-:-:S04]  /*87f0*/  UISETP.NE.AND UP0, UPT, UR45, 0x1, UPT ;  /* 0x000000012d00788c */ /* 0x000fc8000bf05270 */
[----:B------:R-:W-:-:S04]  /*8800*/  USEL UR39, URZ, 0x1, UP0 ;  /* 0x000000013f277887 */ /* 0x000fc80008000000 */
[----:B------:R-:W-:-:S04]  /*8810*/  ULOP3.LUT UR39, UR44, UR39, URZ, 0x3c, !UPT ;  /* 0x000000272c277292 */ /* 0x000fc8000f8e3c3f */
[----:B------:R-:W-:Y:S08]  /*8820*/  @P2 BRA `(.L_x_1376) ;  /* 0x0000000000382947 */ /* 0x000ff00003800000 */
[----:B------:R-:W-:Y:S05]  /*8830*/  @!P0 BRA `(.L_x_1377) ;  /* 0x0000000000048947 */ /* 0x000fea0003800000 */
[----:B------:R-:W-:Y:S01]  /*8840*/  BPT.TRAP 0x1 ;  /* 0x000000040000795c */ /* 0x000fe20000300000 */
.L_x_1377:
        /* <DEDUP_REMOVED lines=9> */
.L_x_1378:
[----:B-1----:R-:W-:Y:S05]  /*88e0*/  @P1 BRA `(.L_x_1376) ;  /* 0x0000000000081947 */ /* 0x002fea0003800000 */
[----:B------:R-:W1:Y:S02]  /*88f0*/  SYNCS.PHASECHK.TRANS64.TRYWAIT P1, [UR6+0x28830], R0 ;  /* 0x02883000ff0075a7 */ /* 0x000e640008020146 */
[----:B-1----:R-:W-:Y:S05]  /*8900*/  @!P1 BRA `(.L_x_1379) ;  /* 0x000000f0006c9947 */ /* 0x002fea0003800000 */
.L_x_1376:
        /* <DEDUP_REMOVED lines=51> */
.L_x_1381:
[----:B------:R-:W-:Y:S01]  /*8c40*/  ULEA UR6, UR45, UR40, 0x3 ;  /* 0x000000282d067291 */ /* 0x000fe2000f8e183f */
[----:B------:R-:W-:-:S05]  /*8c50*/  IMAD.U32 R0, RZ, RZ, UR44 ;  /* 0x0000002cff007e24 */ /* 0x000fca000f8e00ff */
[----:B------:R-:W-:-:S04]  /*8c60*/  SHF.L.U32 R0, R0, 0x1f, RZ ;  /* 0x0000001f00007819 */ /* 0x000fc800000006ff */
[----:B------:R0:W1:Y:S01]  /*8c70*/  SYNCS.PHASECHK.TRANS64.TRYWAIT P1, [UR6+0x28850], R0 ;  /* 0x02885000ff0075a7 */ /* 0x0000620008020146 */
[----:B------:R-:W-:Y:S05]  /*8c80*/  @!P0 BRA `(.L_x_1382) ;  /* 0x0000000000048947 */ /* 0x000fea0003800000 */
[----:B------:R-:W-:Y:S01]  /*8c90*/  BPT.TRAP 0x1 ;  /* 0x000000040000795c */ /* 0x000fe20000300000 */
.L_x_1382:
[----:B-1----:R-:W-:Y:S05]  /*8ca0*/  @P1 BRA `(.L_x_1380) ;  /* 0x0000000000081947 */ /* 0x002fea0003800000 */
[----:B------:R-:W1:Y:S02]  /*8cb0*/  SYNCS.PHASECHK.TRANS64.TRYWAIT P1, [UR6+0x28850], R0 ;  /* 0x02885000ff0075a7 */ /* 0x000e640008020146 */
[----:B-1----:R-:W-:Y:S05]  /*8cc0*/  @!P1 BRA `(.L_x_1383) ;  /* 0x000000ec00949947 */ /* 0x002fea0003800000 */
.L_x_1380:
        /* <DEDUP_REMOVED lines=51> */
.L_x_1384:
[----:B0-----:R-:W-:Y:S01]  /*9000*/  FMNMX.FTZ R0, R24, R5, !PT ;  /* 0x0000000518007209 */ /* 0x001fe20007810000 */
[----:B------:R-:W-:Y:S01]  /*9010*/  UMOV UR6, UR51 ;  /* 0x0000003300067c82 */ /* 0x000fe20008000000 */
[----:B------:R-:W-:Y:S01]  /*9020*/  FMNMX.FTZ R4, R26, R7, !PT ;  /* 0x000000071a047209 */ /* 0x000fe20007810000 */
        /* <DEDUP_REMOVED lines=74> */
[C---:B------:R-:W-:Y:S01]  /*94d0*/  FADD.FTZ R5, -R0.reuse, R5 ;  /* 0x0000000500057221 */ /* 0x040fe20000010100 */
[----:B------:R-:W-:-:S03]  /*94e0*/  FMUL.FTZ R10, R0, UR6 ;  /* 0x00000006000a7c20 */ /* 0x000fc60008410000 */
[----:B------:R-:W-:Y:S01]  /*94f0*/  FMUL.FTZ R13, R5, UR6 ;  /* 0x00000006050d7c20 */ /* 0x000fe20008410000 */
[--C-:B------:R-:W-:Y:S01]  /*9500*/  FFMA.FTZ R153, R41, UR6, -R10.reuse ;  /* 0x0000000629997c23 */ /* 0x100fe2000801080a */
[----:B------:R-:W-:Y:S01]  /*9510*/  FADD.FTZ R5, -R4, R7 ;  /* 0x0000000704057221 */ /* 0x000fe20000010100 */
[--C-:B------:R-:W-:Y:S01]  /*9520*/  FFMA.FTZ R180, R25, UR6, -R10.reuse ;  /* 0x0000000619b47c23 */ /* 0x100fe2000801080a */
[----:B------:R0:W-:Y:S01]  /*9530*/  MUFU.EX2 R6, R13 ;  /* 0x0000000d00067308 */ /* 0x0001e20000000800 */
[--C-:B------:R-:W-:Y:S01]  /*9540*/  FFMA.FTZ R159, R29, UR6, -R10.reuse ;  /* 0x000000061d9f7c23 */ /* 0x100fe2000801080a */
        /* <DEDUP_REMOVED lines=22> */
[--C-:B0-----:R-:W-:Y:S01]  /*96b0*/  FFMA.FTZ R13, R73, UR6, -R10.reuse ;  /* 0x00000006490d7c23 */ /* 0x101fe2000801080a */
[--C-:B------:R-:W-:Y:S01]  /*96c0*/  FFMA.FTZ R158, R76, UR6, -R10.reuse ;  /* 0x000000064c9e7c23 */ /* 0x100fe2000801080a */
[--C-:B------:R-:W-:Y:S01]  /*96d0*/  FFMA.FTZ R11, R77, UR6, -R10.reuse ;  /* 0x000000064d0b7c23 */ /* 0x100fe2000801080a */
[--C-:B------:R-:W-:Y:S01]  /*96e0*/  FFMA.FTZ R152, R80, UR6, -R10.reuse ;  /* 0x0000000650987c23 */ /* 0x100fe2000801080a */
[--C-:B------:R-:W-:Y:S01]  /*96f0*/  FFMA.FTZ R9, R81, UR6, -R10.reuse ;  /* 0x0000000651097c23 */ /* 0x100fe2000801080a */
[--C-:B------:R-:W-:Y:S01]  /*9700*/  FFMA.FTZ R154, R84, UR6, -R10.reuse ;  /* 0x00000006549a7c23 */ /* 0x100fe2000801080a */
[----:B------:R-:W-:Y:S01]  /*9710*/  FFMA.FTZ R45, R85, UR6, -R10 ;  /* 0x00000006552d7c23 */ /* 0x000fe2000801080a */
[----:B------:R-:W-:Y:S01]  /*9720*/  FMUL.FTZ R10, R4, UR6 ;  /* 0x00000006040a7c20 */ /* 0x000fe20008410000 */
[----:B------:R-:W-:Y:S01]  /*9730*/  FMUL.FTZ R5, R5, UR6 ;  /* 0x0000000605057c20 */ /* 0x000fe20008410000 */
[----:B------:R-:W0:Y:S02]  /*9740*/  MUFU.EX2 R7, R7 ;  /* 0x0000000700077308 */ /* 0x000e240000000800 */
[--C-:B------:R-:W-:Y:S01]  /*9750*/  FFMA.FTZ R12, R26, UR6, -R10.reuse ;  /* 0x000000061a0c7c23 */ /* 0x100fe2000801080a */
[--C-:B------:R-:W-:Y:S01]  /*9760*/  FFMA.FTZ R181, R27, UR6, -R10.reuse ;  /* 0x000000061bb57c23 */ /* 0x100fe2000801080a */
[--C-:B------:R-:W-:Y:S01]  /*9770*/  FFMA.FTZ R183, R30, UR6, -R10.reuse ;  /* 0x000000061eb77c23 */ /* 0x100fe2000801080a */
[--C-:B------:R-:W-:Y:S01]  /*9780*/  FFMA.FTZ R14, R31, UR6, -R10.reuse ;  /* 0x000000061f0e7c23 */ /* 0x100fe2000801080a */
[--C-:B------:R-:W-:Y:S01]  /*9790*/  FFMA.FTZ R177, R34, UR6, -R10.reuse ;  /* 0x0000000622b17c23 */ /* 0x100fe2000801080a */
[--C-:B------:R-:W-:Y:S01]  /*97a0*/  FFMA.FTZ R20, R35, UR6, -R10.reuse ;  /* 0x0000000623147c23 */ /* 0x100fe2000801080a */
[----:B------:R-:W-:Y:S01]  /*97b0*/  MUFU.EX2 R5, R5 ;  /* 0x0000000500057308 */ /* 0x000fe20000000800 */
[--C-:B------:R-:W-:Y:S01]  /*97c0*/  FFMA.FTZ R179, R38, UR6, -R10.reuse ;  /* 0x0000000626b37c23 */ /* 0x100fe2000801080a */
[--C-:B------:R-:W-:Y:S01]  /*97d0*/  FFMA.FTZ R24, R39, UR6, -R10.reuse ;  /* 0x0000000627187c23 */ /* 0x100fe2000801080a */
[--C-:B------:R-:W-:Y:S01]  /*97e0*/  FFMA.FTZ R173, R42, UR6, -R10.reuse ;  /* 0x000000062aad7c23 */ /* 0x100fe2000801080a */
[--C-:B------:R-:W-:Y:S01]  /*97f0*/  FFMA.FTZ R26, R43, UR6, -R10.reuse ;  /* 0x000000062b1a7c23 */ /* 0x100fe2000801080a */
[--C-:B------:R-:W-:Y:S01]  /*9800*/  FFMA.FTZ R175, R46, UR6, -R10.reuse ;  /* 0x000000062eaf7c23 */ /* 0x100fe2000801080a */
[--C-:B------:R-:W-:Y:S01]  /*9810*/  FFMA.FTZ R28, R47, UR6, -R10.reuse ;  /* 0x000000062f1c7c23 */ /* 0x100fe2000801080a */
[--C-:B------:R-:W-:Y:S01]  /*9820*/  FFMA.FTZ R169, R50, UR6, -R10.reuse ;  /* 0x0000000632a97c23 */ /* 0x100fe2000801080a */
[----:B------:R-:W1:Y:S01]  /*9830*/  MUFU.EX2 R12, R12 ;  /* 0x0000000c000c7308 */ /* 0x000e620000000800 */
[----:B0-----:R-:W-:Y:S01]  /*9840*/  FFMA.FTZ R3, R6, R3, R7 ;  /* 0x0000000306037223 */ /* 0x001fe20000010007 */
[--C-:B------:R-:W-:Y:S01]  /*9850*/  FFMA.FTZ R30, R51, UR6, -R10.reuse ;  /* 0x00000006331e7c23 */ /* 0x100fe2000801080a */
[--C-:B------:R-:W-:Y:S01]  /*9860*/  FFMA.FTZ R171, R54, UR6, -R10.reuse ;  /* 0x0000000636ab7c23 */ /* 0x100fe2000801080a */
[--C-:B------:R-:W-:Y:S01]  /*9870*/  FFMA.FTZ R32, R55, UR6, -R10.reuse ;  /* 0x0000000637207c23 */ /* 0x100fe2000801080a */
[--C-:B------:R-:W-:Y:S01]  /*9880*/  FFMA.FTZ R165, R58, UR6, -R10.reuse ;  /* 0x000000063aa57c23 */ /* 0x100fe2000801080a */
[--C-:B------:R-:W-:Y:S01]  /*9890*/  FFMA.FTZ R34, R59, UR6, -R10.reuse ;  /* 0x000000063b227c23 */ /* 0x100fe2000801080a */
[--C-:B------:R-:W-:Y:S01]  /*98a0*/  FFMA.FTZ R167, R62, UR6, -R10.reuse ;  /* 0x000000063ea77c23 */ /* 0x100fe2000801080a */
[----:B------:R-:W0:Y:S01]  /*98b0*/  MUFU.EX2 R180, R180 ;  /* 0x000000b400b47308 */ /* 0x000e220000000800 */
[--C-:B------:R-:W-:Y:S01]  /*98c0*/  FFMA.FTZ R36, R63, UR6, -R10.reuse ;  /* 0x000000063f247c23 */ /* 0x100fe2000801080a */
[--C-:B------:R-:W-:Y:S01]  /*98d0*/  FFMA.FTZ R161, R66, UR6, -R10.reuse ;  /* 0x0000000642a17c23 */ /* 0x100fe2000801080a */
[----:B------:R-:W-:-:S05]  /*98e0*/  FFMA.FTZ R163, R70, UR6, -R10 ;  /* 0x0000000646a37c23 */ /* 0x000fca000801080a */
        /* <DEDUP_REMOVED lines=20> */
[----:B------:R-:W-:-:S06]  /*9a30*/  FFMA.FTZ R38, R67, UR6, -R10 ;  /* 0x0000000643267c23 */ /* 0x000fcc000801080a */
        /* <DEDUP_REMOVED lines=20> */
[----:B0-----:R-:W-:Y:S01]  /*9b80*/  FADD.FTZ R42, R174, R27 ;  /* 0x0000001bae2a7221 */ /* 0x001fe20000010000 */
[----:B------:R-:W-:-:S06]  /*9b90*/  FFMA.FTZ R27, R74, UR6, -R10 ;  /* 0x000000064a1b7c23 */ /* 0x000fcc000801080a */
        /* <DEDUP_REMOVED lines=53> */
[--C-:B------:R-:W-:Y:S01]  /*9ef0*/  FFMA.FTZ R39, R86, UR6, -R10.reuse ;  /* 0x0000000656277c23 */ /* 0x100fe2000801080a */
[----:B------:R-:W-:-:S05]  /*9f00*/  FFMA.FTZ R10, R87, UR6, -R10 ;  /* 0x00000006570a7c23 */ /* 0x000fca000801080a */
        /* <DEDUP_REMOVED lines=38> */
.L_x_1385:
[----:B------:R-:W-:Y:S01]  /*a170*/  ULEA UR7, UR45, UR40, 0x3 ;  /* 0x000000282d077291 */ /* 0x000fe2000f8e183f */
[----:B------:R-:W-:Y:S01]  /*a180*/  ISETP.GT.AND P1, PT, R8, UR48, PT ;  /* 0x0000003008007c0c */ /* 0x000fe2000bf24270 */
[----:B------:R-:W-:Y:S01]  /*a190*/  UMOV UR44, UR39 ;  /* 0x00000027002c7c82 */ /* 0x000fe20008000000 */
[----:B------:R-:W-:Y:S01]  /*a1a0*/  UMOV UR45, UR38 ;  /* 0x00000026002d7c82 */ /* 0x000fe20008000000 */
[----:B------:R-:W-:Y:S01]  /*a1b0*/  UIADD3 UR7, UR7, 0x28860, URZ ;  /* 0x0002886007077890 */ /* 0x000fe2000fffe03f */
[----:B------:R-:W-:Y:S01]  /*a1c0*/  F2FP.BF16.F32.PACK_AB R180, R180, R7 ;  /* 0x00000007b4b4723e */ /* 0x000fe200000010ff */
[-C--:B------:R-:W-:Y:S01]  /*a1d0*/  FMUL.FTZ R90, R90, R5.reuse ;  /* 0x000000055a5a7220 */ /* 0x080fe20000410000 */
[----:B------:R-:W-:Y:S01]  /*a1e0*/  F2FP.BF16.F32.PACK_AB R182, R159, R182 ;  /* 0x000000b69fb6723e */ /* 0x000fe200000010ff */
[----:B------:R-:W-:Y:S01]  /*a1f0*/  UPRMT UR7, UR53, 0x654, UR7 ;  /* 0x0000065435077896 */ /* 0x000fe20008000007 */
[----:B------:R-:W-:Y:S01]  /*a200*/  F2FP.BF16.F32.PACK_AB R176, R157, R176 ;  /* 0x000000b09db0723e */ /* 0x000fe200000010ff */
[-C--:B------:R-:W-:Y:S01]  /*a210*/  FMUL.FTZ R91, R91, R5.reuse ;  /* 0x000000055b5b7220 */ /* 0x080fe20000410000 */
[----:B------:R-:W-:Y:S01]  /*a220*/  F2FP.BF16.F32.PACK_AB R178, R155, R178 ;  /* 0x000000b29bb2723e */ /* 0x000fe200000010ff */
[-C--:B------:R-:W-:Y:S01]  /*a230*/  FMUL.FTZ R94, R94, R5.reuse ;  /* 0x000000055e5e7220 */ /* 0x080fe20000410000 */
        /* <DEDUP_REMOVED lines=92> */
[----:B------:R-:W-:Y:S01]  /*a800*/  IMAD.MOV.U32 R5, RZ, RZ, R0 ;  /* 0x000000ffff057224 */ /* 0x000fe200078e0000 */
[----:B------:R-:W-:Y:S06]  /*a810*/  @P1 BRA `(.L_x_1386) ;  /* 0xffffffdc00f01947 */ /* 0x000fec000383ffff */
.L_x_1375:
[----:B------:R-:W-:-:S13]  /*a820*/  ISETP.GE.AND P1, PT, R8, UR52, PT ;  /* 0x0000003408007c0c */ /* 0x000fda000bf26270 */
[----:B------:R-:W-:Y:S05]  /*a830*/  @!P1 BRA `(.L_x_1387) ;  /* 0x0000003000609947 */ /* 0x000fea0003800000 */
        /* <DEDUP_REMOVED lines=8> */
.L_x_1406:
[----:B------:R-:W-:Y:S01]  /*a8c0*/  UIADD3 UR38, UR45, 0x1, URZ ;  /* 0x000000012d267890 */ /* 0x000fe2000fffe03f */
[----:B------:R-:W-:-:S03]  /*a8d0*/  ISETP.NE.AND P2, PT, RZ, UR49, PT ;  /* 0x00000031ff007c0c */ /* 0x000fc6000bf45270 */
[----:B------:R-:W-:-:S04]  /*a8e0*/  UISETP.NE.AND UP0, UPT, UR38, 0x2, UPT ;  /* 0x000000022600788c */ /* 0x000fc8000bf05270 */
[----:B------:R-:W-:Y:S02]  /*a8f0*/  USEL UR39, URZ, 0x1, UP0 ;  /* 0x000000013f277887 */ /* 0x000fe40008000000 */
[----:B------:R-:W-:Y:S02]  /*a900*/  USEL UR38, UR38, URZ, UP0 ;  /* 0x0000003f26267287 */ /* 0x000fe40008000000 */
[----:B------:R-:W-:Y:S02]  /*a910*/  ULOP3.LUT UR39, UR44, UR39, URZ, 0x3c, !UPT ;  /* 0x000000272c277292 */ /* 0x000fe4000f8e3c3f */
[----:B------:R-:W-:Y:S10]  /*a920*/  @P2 BRA `(.L_x_1388) ;  /* 0x00000000002c2947 */ /* 0x000ff40003800000 */
[----:B------:R-:W-:Y:S05]  /*a930*/  @!P0 BRA `(.L_x_1389) ;  /* 0x0000000000048947 */ /* 0x000fea0003800000 */
[----:B------:R-:W-:Y:S01]  /*a940*/  BPT.TRAP 0x1 ;  /* 0x000000040000795c */ /* 0x000fe20000300000 */
.L_x_1389:
[----:B------:R-:W-:Y:S01]  /*a950*/  ULEA UR6, UR38, UR40, 0x3 ;  /* 0x0000002826067291 */ /* 0x000fe2000f8e183f */
[----:B------:R-:W-:-:S05]  /*a960*/  IMAD.U32 R0, RZ, RZ, UR39 ;  /* 0x00000027ff007e24 */ /* 0x000fca000f8e00ff */
[----:B------:R-:W-:-:S04]  /*a970*/  SHF.L.U32 R0, R0, 0x1f, RZ ;  /* 0x0000001f00007819 */ /* 0x000fc800000006ff */
[----:B------:R0:W1:Y:S01]  /*a980*/  SYNCS.PHASECHK.TRANS64.TRYWAIT P1, [UR6+0x28830], R0 ;  /* 0x02883000ff0075a7 */ /* 0x0000620008020146 */
[----:B------:R-:W-:Y:S05]  /*a990*/  @!P0 BRA `(.L_x_1390) ;  /* 0x0000000000048947 */ /* 0x000fea0003800000 */
[----:B------:R-:W-:Y:S01]  /*a9a0*/  BPT.TRAP 0x1 ;  /* 0x000000040000795c */ /* 0x000fe20000300000 */
.L_x_1390:
[----:B-1----:R-:W-:Y:S05]  /*a9b0*/  @P1 BRA `(.L_x_1388) ;  /* 0x0000000000081947 */ /* 0x002fea0003800000 */
[----:B------:R-:W1:Y:S02]  /*a9c0*/  SYNCS.PHASECHK.TRANS64.TRYWAIT P1, [UR6+0x28830], R0 ;  /* 0x02883000ff0075a7 */ /* 0x000e640008020146 */
[----:B-1----:R-:W-:Y:S05]  /*a9d0*/  @!P1 BRA `(.L_x_1391) ;  /* 0x000000d000689947 */ /* 0x002fea0003800000 */
.L_x_1388:
[----:B------:R-:W2:Y:S01]  /*a9e0*/  S2R R4, SR_TID.X ;  /* 0x0000000000047919 */ /* 0x000ea20000002100 */
[----:B------:R-:W-:Y:S01]  /*a9f0*/  ULEA UR30, UR38, UR47, 0xb ;  /* 0x0000002f261e7291 */ /* 0x000fe2000f8e583f */
[----:B------:R-:W-:Y:S01]  /*aa00*/  UMOV UR35, 0x40000040 ;  /* 0x4000004000237882 */ /* 0x000fe20000000000 */
[----:B------:R-:W-:Y:S02]  /*aa10*/  UMOV UR7, 0x40000040 ;  /* 0x4000004000077882 */ /* 0x000fe40000000000 */
[----:B------:R-:W-:Y:S02]  /*aa20*/  UIADD3 UR6, UR30, 0x2, URZ ;  /* 0x000000021e067890 */ /* 0x000fe4000fffe03f */
[----:B------:R-:W-:Y:S02]  /*aa30*/  UIADD3 UR10, UR30, 0x4, URZ ;  /* 0x000000041e0a7890 */ /* 0x000fe4000fffe03f */
[----:B------:R-:W-:Y:S01]  /*aa40*/  UMOV UR34, UR30 ;  /* 0x0000001e00227c82 */ /* 0x000fe20008000000 */
        /* <DEDUP_REMOVED lines=41> */
.L_x_1393:
[----:B------:R-:W-:Y:S01]  /*ace0*/  ULEA UR6, UR45, UR40, 0x3 ;  /* 0x000000282d067291 */ /* 0x000fe2000f8e183f */
[----:B------:R-:W-:-:S05]  /*acf0*/  IMAD.U32 R0, RZ, RZ, UR44 ;  /* 0x0000002cff007e24 */ /* 0x000fca000f8e00ff */
[----:B------:R-:W-:-:S04]  /*ad00*/  SHF.L.U32 R0, R0, 0x1f, RZ ;  /* 0x0000001f00007819 */ /* 0x000fc800000006ff */
[----:B------:R0:W1:Y:S01]  /*ad10*/  SYNCS.PHASECHK.TRANS64.TRYWAIT P1, [UR6+0x28850], R0 ;  /* 0x02885000ff0075a7 */ /* 0x0000620008020146 */
[----:B------:R-:W-:Y:S05]  /*ad20*/  @!P0 BRA `(.L_x_1394) ;  /* 0x0000000000048947 */ /* 0x000fea0003800000 */
[----:B------:R-:W-:Y:S01]  /*ad30*/  BPT.TRAP 0x1 ;  /* 0x000000040000795c */ /* 0x000fe20000300000 */
.L_x_1394:
[----:B-1----:R-:W-:Y:S05]  /*ad40*/  @P1 BRA `(.L_x_1392) ;  /* 0x0000000000081947 */ /* 0x002fea0003800000 */
[----:B------:R-:W1:Y:S02]  /*ad50*/  SYNCS.PHASECHK.TRANS64.TRYWAIT P1, [UR6+0x28850], R0 ;  /* 0x02885000ff0075a7 */ /* 0x000e640008020146 */
[----:B-1----:R-:W-:Y:S05]  /*ad60*/  @!P1 BRA `(.L_x_1395) ;  /* 0x000000cc009c9947 */ /* 0x002fea0003800000 */
.L_x_1392:
        /* <DEDUP_REMOVED lines=51> */
.L_x_1396:
        /* <DEDUP_REMOVED lines=38> */
.L_x_1399:
[----:B------:R-:W-:-:S05]  /*b300*/  IMAD.U32 R15, RZ, RZ, UR48 ;  /* 0x00000030ff0f7e24 */ /* 0x000fca000f8e00ff */
[----:B------:R-:W-:-:S13]  /*b310*/  ISETP.NE.AND P1, PT, R15, 0x1, PT ;  /* 0x000000010f00780c */ /* 0x000fda0003f25270 */
[----:B------:R-:W0:Y:S02]  /*b320*/  @P1 LDC.64 R4, c[0x0][0x9e8] ;  /* 0x00027a00ff041b82 */ /* 0x000e240000000a00 */
[----:B0-----:R-:W-:-:S05]  /*b330*/  @P1 IMAD.HI.U32 R4, R12, R4, RZ ;  /* 0x000000040c041227 */ /* 0x001fca00078e00ff */
[----:B------:R-:W-:-:S07]  /*b340*/  @P1 SHF.R.U32.HI R12, RZ, R5, R4 ;  /* 0x00000005ff0c1219 */ /* 0x000fce0000011604 */
.L_x_1400:
[----:B------:R-:W-:Y:S05]  /*b350*/  BSYNC B0 ;  /* 0x0000000000007941 */ /* 0x000fea0003800000 */
.L_x_1398:
[----:B------:R-:W-:-:S04]  /*b360*/  IMAD R5, R12, R15, -R9 ;  /* 0x0000000f0c057224 */ /* 0x000fc800078e0a09 */
[----:B------:R-:W-:-:S05]  /*b370*/  IMAD.IADD R5, R5, 0x1, -R16 ;  /* 0x0000000105057824 */ /* 0x000fca00078e0a10 */
[----:B------:R-:W-:Y:S02]  /*b380*/  VIADDMNMX R10, R5, R15, R10, PT ;  /* 0x0000000f050a7246 */ /* 0x000fe4000380010a */
[----:B------:R-:W-:-:S07]  /*b390*/  VIMNMX R11, R11, R5, !PT ;  /* 0x000000050b0b7248 */ /* 0x000fce0007fe0100 */
.L_x_1397:
        /* <DEDUP_REMOVED lines=116> */
.L_x_1403:
[----:B------:R-:W-:-:S05]  /*bae0*/  IMAD.U32 R12, RZ, RZ, UR48 ;  /* 0x00000030ff0c7e24 */ /* 0x000fca000f8e00ff */
[----:B------:R-:W-:-:S13]  /*baf0*/  ISETP.NE.AND P2, PT, R12, 0x1, PT ;  /* 0x000000010c00780c */ /* 0x000fda0003f45270 */
[----:B------:R-:W0:Y:S02]  /*bb00*/  @P2 LDC.64 R4, c[0x0][0x9e8] ;  /* 0x00027a00ff042b82 */ /* 0x000e240000000a00 */
[----:B0-----:R-:W-:-:S05]  /*bb10*/  @P2 IMAD.HI.U32 R4, R0, R4, RZ ;  /* 0x0000000400042227 */ /* 0x001fca00078e00ff */
[----:B------:R-:W-:-:S07]  /*bb20*/  @P2 SHF.R.U32.HI R0, RZ, R5, R4 ;  /* 0x00000005ff002219 */ /* 0x000fce0000011604 */
.L_x_1404:
[----:B------:R-:W-:Y:S05]  /*bb30*/  BSYNC B0 ;  /* 0x0000000000007941 */ /* 0x000fea0003800000 */
.L_x_1402:
[----:B------:R-:W-:-:S04]  /*bb40*/  IMAD R9, R0, R12, -R9 ;  /* 0x0000000c00097224 */ /* 0x000fc800078e0a09 */
[----:B------:R-:W-:-:S05]  /*bb50*/  IMAD.IADD R9, R9, 0x1, -R16 ;  /* 0x0000000109097824 */ /* 0x000fca00078e0a10 */
[----:B------:R-:W-:Y:S02]  /*bb60*/  VIADDMNMX R10, R9, R12, R10, PT ;  /* 0x0000000c090a7246 */ /* 0x000fe4000380010a */
[----:B------:R-:W-:-:S07]  /*bb70*/  VIMNMX R11, R11, R9, !PT ;  /* 0x000000090b0b7248 */ /* 0x000fce0007fe0100 */
.L_x_1401:
        /* <DEDUP_REMOVED lines=377> */
.L_x_1405:
        /* <DEDUP_REMOVED lines=107> */
.L_x_1387:
[----:B------:R-:W-:Y:S06]  /*d9c0*/  BAR.ARV 0x8, 0x180 ;  /* 0x0206000000007b1d */ /* 0x000fec0000002000 */
[----:B------:R-:W-:Y:S05]  /*d9d0*/  @!P0 BRA `(.L_x_1407) ;  /* 0x0000000000048947 */ /* 0x000fea0003800000 */
[----:B------:R-:W-:Y:S01]  /*d9e0*/  BPT.TRAP 0x1 ;  /* 0x000000040000795c */ /* 0x000fe20000300000 */
.L_x_1407:
[----:B------:R-:W-:Y:S01]  /*d9f0*/  ULEA UR5, UR38, UR40, 0x3 ;  /* 0x0000002826057291 */ /* 0x000fe2000f8e183f */
[----:B------:R-:W-:-:S05]  /*da00*/  IMAD.U32 R5, RZ, RZ, UR39 ;  /* 0x00000027ff057e24 */ /* 0x000fca000f8e00ff */
[----:B------:R-:W-:-:S04]  /*da10*/  SHF.L.U32 R5, R5, 0x1f, RZ ;  /* 0x0000001f05057819 */ /* 0x000fc800000006ff */
[----:B------:R0:W1:Y:S01]  /*da20*/  SYNCS.PHASECHK.TRANS64.TRYWAIT P1, [UR5+0x28850], R5 ;  /* 0x02885005ff0075a7 */ /* 0x0000620008020145 */
[----:B------:R-:W-:Y:S05]  /*da30*/  @!P0 BRA `(.L_x_1408) ;  /* 0x0000000000048947 */ /* 0x000fea0003800000 */
[----:B------:R-:W-:Y:S01]  /*da40*/  BPT.TRAP 0x1 ;  /* 0x000000040000795c */ /* 0x000fe20000300000 */
.L_x_1408:
[----:B-1----:R-:W-:Y:S05]  /*da50*/  @P1 BRA `(.L_x_1409) ;  /* 0x0000000000081947 */ /* 0x002fea0003800000 */
[----:B------:R-:W1:Y:S02]  /*da60*/  SYNCS.PHASECHK.TRANS64.TRYWAIT P1, [UR5+0x28850], R5 ;  /* 0x02885005ff0075a7 */ /* 0x000e640008020145 */
[----:B-1----:R-:W-:Y:S05]  /*da70*/  @!P1 BRA `(.L_x_1410) ;  /* 0x000000a000709947 */ /* 0x002fea0003800000 */
.L_x_1409:
[----:B------:R-:W-:Y:S01]  /*da80*/  UIADD3 UR40, UR40, 0x400, URZ ;  /* 0x0000040028287890 */ /* 0x000fe2000fffe03f */
[----:B------:R-:W-:Y:S01]  /*da90*/  WARPGROUP.ARRIVE ;  /* 0x00000000000079c5 */ /* 0x000fe20000000000 */
[----:B------:R-:W-:Y:S01]  /*daa0*/  UMOV UR11, 0x40000040 ;  /* 0x40000040000b7882 */ /* 0x000fe20000000000 */
[----:B-1----:R-:W1:Y:S01]  /*dab0*/  SHFL.BFLY PT, R6, R3, 0x2, 0x1f ;  /* 0x0c401f0003067f89 */ /* 0x002e6200000e0000 */
[----:B------:R-:W-:Y:S01]  /*dac0*/  USHF.R.U32.HI UR40, URZ, 0x4, UR40 ;  /* 0x000000043f287899 */ /* 0x000fe20008011628 */
[----:B------:R-:W-:Y:S02]  /*dad0*/  IMAD.U32 R12, RZ, RZ, UR6 ;  /* 0x00000006ff0c7e24 */ /* 0x000fe4000f8e00ff */
[----:B0-----:R-:W0:Y:S01]  /*dae0*/  SHFL.BFLY PT, R5, R2, 0x2, 0x1f ;  /* 0x0c401f0002057f89 */ /* 0x001e2200000e0000 */
[----:B------:R-:W-:Y:S01]  /*daf0*/  ULOP3.LUT UR40, UR40, 0x3fff, URZ, 0xc0, !UPT ;  /* 0x00003fff28287892 */ /* 0x000fe2000f8ec03f */
[----:B------:R-:W-:Y:S02]  /*db00*/  IMAD.MOV.U32 R21, RZ, RZ, -0x800000 ;  /* 0xff800000ff157424 */ /* 0x000fe400078e00ff */
[----:B------:R-:W-:Y:S01]  /*db10*/  IMAD.MOV.U32 R20, RZ, RZ, -0x800000 ;  /* 0xff800000ff147424 */ /* 0x000fe200078e00ff */
[----:B------:R-:W-:-:S04]  /*db20*/  ULOP3.LUT UR4, UR40, 0x4000000, URZ, 0xfc, !UPT ;  /* 0x0400000028047892 */ /* 0x000fc8000f8efc3f */
[----:B------:R-:W-:-:S07]  /*db30*/  ULEA UR4, UR38, UR4, 0xb ;  /* 0x0000000426047291 */ /* 0x000fce000f8e583f */
[----:B------:R-:W-:Y:S02]  /*db40*/  UMOV UR10, UR4 ;  /* 0x00000004000a7c82 */ /* 0x000fe40008000000 */
[----:B------:R-:W-:Y:S01]  /*db50*/  HGMMA.64x128x16.F32.BF16 R88, R180, gdesc[UR8].tnspB, R88, gsb0 ;  /* 0x41e00008b4587df0 */ /* 0x000fe20008001858 */
[----:B------:R-:W-:Y:S01]  /*db60*/  UIADD3 UR10, UR4, 0x80, URZ ;  /* 0x00000080040a7890 */ /* 0x000fe2000fffe03f */
[----:B-1----:R-:W-:Y:S01]  /*db70*/  FADD.FTZ R6, R6, R3 ;  /* 0x0000000306067221 */ /* 0x002fe20000010000 */
[----:B------:R-:W-:Y:S01]  /*db80*/  UMOV UR11, 0x40000040 ;  /* 0x40000040000b7882 */ /* 0x000fe20000000000 */
[----:B------:R-:W-:Y:S02]  /*db90*/  IMAD.U32 R3, RZ, RZ, UR6 ;  /* 0x00000006ff037e24 */ /* 0x000fe4000f8e00ff */
[----:B0-----:R-:W-:Y:S01]  /*dba0*/  FADD.FTZ R7, R5, R2 ;  /* 0x0000000205077221 */ /* 0x001fe20000010000 */
[----:B------:R-:W-:Y:S01]  /*dbb0*/  IMAD.MOV.U32 R2, RZ, RZ, RZ ;  /* 0x000000ffff027224 */ /* 0x000fe200078e00ff */
[----:B------:R-:W0:Y:S04]  /*dbc0*/  SHFL.BFLY PT, R5, R6, 0x1, 0x1f ;  /* 0x0c201f0006057f89 */ /* 0x000e2800000e0000 */
[----:B------:R-:W1:Y:S01]  /*dbd0*/  SHFL.BFLY PT, R8, R7, 0x1, 0x1f ;  /* 0x0c201f0007087f89 */ /* 0x000e6200000e0000 */
[----:B0-----:R-:W-:Y:S01]  /*dbe0*/  FADD.FTZ R10, R6, R5 ;  /* 0x00000005060a7221 */ /* 0x001fe20000010000 */
[----:B-1----:R-:W-:-:S04]  /*dbf0*/  FADD.FTZ R11, R7, R8 ;  /* 0x00000008070b7221 */ /* 0x002fc80000010000 */
[----:B------:R-:W-:Y:S01]  /*dc00*/  FSETP.NE.FTZ.AND P1, PT, R10, RZ, PT ;  /* 0x000000ff0a00720b */ /* 0x000fe20003f35000 */
[----:B------:R-:W-:Y:S01]  /*dc10*/  IMAD.MOV.U32 R8, RZ, RZ, RZ ;  /* 0x000000ffff087224 */ /* 0x000fe200078e00ff */
[----:B------:R-:W-:-:S11]  /*dc20*/  FSETP.NE.FTZ.AND P2, PT, R11, RZ, PT ;  /* 0x000000ff0b00720b */ /* 0x000fd60003f55000 */
[----:B------:R-:W0:Y:S01]  /*dc30*/  @P1 MUFU.LG2 R5, R10 ;  /* 0x0000000a00051308 */ /* 0x000e220000000c00 */
[----:B------:R-:W-:Y:S01]  /*dc40*/  @P1 FMUL.FTZ R3, R3, 0.69314718246459960938 ;  /* 0x3f31721803031820 */ /* 0x000fe20000410000 */
        /* <DEDUP_REMOVED lines=45> */
.L_x_1411:
        /* <DEDUP_REMOVED lines=37> */
[----:B------:R-:W-:Y:S01]  /*e170*/  USEL UR4, URZ, 0x1, UP0 ;  /* 0x000000013f047887 */ /* 0x000fe20008000000 */
        /* <DEDUP_REMOVED lines=33> */
[----:B------:R-:W-:-:S02]  /*e390*/  UIADD3 UR61, UR61, 0x1, URZ ;  /* 0x000000013d3d7890 */ /* 0x000fc4000fffe03f */
[----:B------:R-:W-:Y:S02]  /*e3a0*/  USEL UR38, UR38, URZ, UP0 ;  /* 0x0000003f26267287 */ /* 0x000fe40008000000 */
[----:B------:R-:W-:-:S12]  /*e3b0*/  ULOP3.LUT UR39, UR39, UR4, URZ, 0x3c, !UPT ;  /* 0x0000000427277292 */ /* 0x000fd8000f8e3c3f */
.L_x_1333:
[----:B------:R-:W0:Y:S01]  /*e3c0*/  S2R R5, SR_CgaCtaId ;  /* 0x0000000000057919 */ /* 0x000e220000008800 */
[----:B------:R-:W-:Y:S01]  /*e3d0*/  MOV R0, 0x400 ;  /* 0x0000040000007802 */ /* 0x000fe20000000f00 */
[----:B------:R-:W-:Y:S01]  /*e3e0*/  BSSY B0, `(.L_x_1412) ;  /* 0x00002e8000007945 */ /* 0x000fe20003800000 */
[----:B------:R-:W-:Y:S02]  /*e3f0*/  BAR.SYNC.DEFER_BLOCKING 0x5, 0x180 ;  /* 0x0146000000007b1d */ /* 0x000fe40000010000 */
[----:B0-----:R-:W-:-:S05]  /*e400*/  LEA R0, R5, R0, 0x18 ;  /* 0x0000000005007211 */ /* 0x001fca00078ec0ff */
[----:B------:R-:W0:Y:S02]  /*e410*/  LDS.128 R4, [R0+0x288d0] ;  /* 0x0288d00000047984 */ /* 0x000e240000000c00 */
[----:B0-----:R-:W-:Y:S02]  /*e420*/  R2UR UR6, R5 ;  /* 0x00000000050672ca */ /* 0x001fe400000e0000 */
[----:B------:R-:W-:Y:S02]  /*e430*/  R2UR UR5, R6 ;  /* 0x00000000060572ca */ /* 0x000fe400000e0000 */
[----:B------:R-:W-:Y:S01]  /*e440*/  R2UR UR7, R7 ;  /* 0x00000000070772ca */ /* 0x000fe200000e0000 */
[----:B------:R-:W-:Y:S06]  /*e450*/  BAR.ARV 0x4, 0x180 ;  /* 0x0106000000007b1d */ /* 0x000fec0000002000 */
[----:B------:R-:W-:Y:S08]  /*e460*/  @P0 BRA `(.L_x_1413) ;  /* 0x0000002000640947 */ /* 0x000ff00003800000 */
[----:B------:R-:W0:Y:S01]  /*e470*/  S2R R5, SR_SWINHI ;  /* 0x0000000000057919 */ /* 0x000e220000002f00 */
[----:B------:R-:W-:Y:S01]  /*e480*/  ULDC.64 UR10, c[0x0][0xc00] ;  /* 0x00030000000a7ab9 */ /* 0x000fe20000000a00 */
[----:B------:R-:W-:Y:S01]  /*e490*/  ULDC.64 UR8, c[0x0][0xc00] ;  /* 0x0003000000087ab9 */ /* 0x000fe20000000a00 */
[----:B------:R-:W1:Y:S01]  /*e4a0*/  LDC R45, c[0x0][0xbe8] ;  /* 0x0002fa00ff2d7b82 */ /* 0x000e620000000800 */
[----:B------:R-:W-:Y:S01]  /*e4b0*/  UIMAD.WIDE UR8, UR57, 0x4, UR8 ;  /* 0x00000004390878a5 */ /* 0x000fe2000f8e0208 */
[----:B------:R-:W-:Y:S02]  /*e4c0*/  MOV R32, R0 ;  /* 0x0000000000207202 */ /* 0x000fe40000000f00 */
[----:B0-----:R-:W-:-:S03]  /*e4d0*/  MOV R33, R5 ;  /* 0x0000000500217202 */ /* 0x001fc60000000f00 */
[----:B------:R-:W-:-:S03]  /*e4e0*/  IMAD.WIDE R4, R218, 0x2, R32 ;  /* 0x00000002da047825 */ /* 0x000fc600078e0220 */
[C---:B------:R-:W-:Y:S02]  /*e4f0*/  LOP3.LUT R7, R4.reuse, 0x380, RZ, 0xc0, !PT ;  /* 0x0000038004077812 */ /* 0x040fe400078ec0ff */
[C---:B------:R-:W-:Y:S02]  /*e500*/  IADD3 R8, P5, R4.reuse, 0x40, RZ ;  /* 0x0000004004087810 */ /* 0x040fe40007fbe0ff */
[----:B------:R-:W-:Y:S02]  /*e510*/  SHF.R.U64 R7, R7, 0x3, RZ ;  /* 0x0000000307077819 */ /* 0x000fe400000012ff */
[C---:B------:R-:W-:Y:S01]  /*e520*/  IADD3 R31, P6, R4.reuse, 0x20, RZ ;  /* 0x00000020041f7810 */ /* 0x040fe20007fde0ff */
[--C-:B------:R-:W-:Y:S01]  /*e530*/  IMAD.X R27, RZ, RZ, R5.reuse, P5 ;  /* 0x000000ffff1b7224 */ /* 0x100fe200028e0605 */
[C---:B------:R-:W-:Y:S02]  /*e540*/  IADD3 R35, P4, R4.reuse, 0x60, RZ ;  /* 0x0000006004237810 */ /* 0x040fe40007f9e0ff */
[C---:B------:R-:W-:Y:S01]  /*e550*/  IADD3 R37, P3, R4.reuse, 0x4000, RZ ;  /* 0x0000400004257810 */ /* 0x040fe20007f7e0ff */
[--C-:B------:R-:W-:Y:S01]  /*e560*/  IMAD.X R29, RZ, RZ, R5.reuse, P6 ;  /* 0x000000ffff1d7224 */ /* 0x100fe200030e0605 */
[C---:B------:R-:W-:Y:S01]  /*e570*/  IADD3 R39, P2, R4.reuse, 0x4020, RZ ;  /* 0x0000402004277810 */ /* 0x040fe20007f5e0ff */
        /* <DEDUP_REMOVED lines=11> */
[----:B------:R-:W-:Y:S02]  /*e630*/  LOP3.LUT R10, R35, 0x380, RZ, 0xc0, !PT ;  /* 0x00000380230a7812 */ /* 0x000fe400078ec0ff */
[----:B------:R-:W-:Y:S02]  /*e640*/  LOP3.LUT R12, R37, 0x380, RZ, 0xc0, !PT ;  /* 0x00000380250c7812 */ /* 0x000fe400078ec0ff */
[----:B------:R-:W-:Y:S02]  /*e650*/  LOP3.LUT R26, R7, R8, RZ, 0x3c, !PT ;  /* 0x00000008071a7212 */ /* 0x000fe400078e3cff */
[----:B------:R-:W-:Y:S02]  /*e660*/  SHF.R.U64 R6, R6, 0x3, RZ ;  /* 0x0000000306067819 */ /* 0x000fe400000012ff */
[----:B------:R-:W-:-:S02]  /*e670*/  SHF.R.U64 R10, R10, 0x3, RZ ;  /* 0x000000030a0a7819 */ /* 0x000fc400000012ff */
[----:B------:R-:W-:Y:S02]  /*e680*/  LOP3.LUT R8, R39, 0x380, RZ, 0xc0, !PT ;  /* 0x0000038027087812 */ /* 0x000fe400078ec0ff */
[----:B------:R-:W-:Y:S02]  /*e690*/  SHF.R.U64 R12, R12, 0x3, RZ ;  /* 0x000000030c0c7819 */ /* 0x000fe400000012ff */
[----:B------:R-:W-:Y:S02]  /*e6a0*/  LOP3.LUT R28, R6, R31, RZ, 0x3c, !PT ;  /* 0x0000001f061c7212 */ /* 0x000fe400078e3cff */
[----:B------:R-:W-:Y:S02]  /*e6b0*/  LOP3.LUT R24, R10, R35, RZ, 0x3c, !PT ;  /* 0x000000230a187212 */ /* 0x000fe400078e3cff */
[----:B------:R-:W-:Y:S02]  /*e6c0*/  SHF.R.U64 R8, R8, 0x3, RZ ;  /* 0x0000000308087819 */ /* 0x000fe400000012ff */
[----:B------:R-:W-:-:S02]  /*e6d0*/  LOP3.LUT R10, R41, 0x380, RZ, 0xc0, !PT ;  /* 0x00000380290a7812 */ /* 0x000fc400078ec0ff */
[----:B------:R-:W-:Y:S02]  /*e6e0*/  LOP3.LUT R31, R34, 0x380, RZ, 0xc0, !PT ;  /* 0x00000380221f7812 */ /* 0x000fe400078ec0ff */
[----:B------:R-:W-:Y:S02]  /*e6f0*/  LOP3.LUT R14, R12, R37, RZ, 0x3c, !PT ;  /* 0x000000250c0e7212 */ /* 0x000fe400078e3cff */
[----:B------:R-:W-:Y:S02]  /*e700*/  LOP3.LUT R12, R8, R39, RZ, 0x3c, !PT ;  /* 0x00000027080c7212 */ /* 0x000fe400078e3cff */
[----:B------:R-:W-:Y:S02]  /*e710*/  MOV R30, R4 ;  /* 0x00000004001e7202 */ /* 0x000fe40000000f00 */
[----:B------:R-:W-:Y:S02]  /*e720*/  SHF.R.U64 R10, R10, 0x3, RZ ;  /* 0x000000030a0a7819 */ /* 0x000fe400000012ff */
[----:B------:R-:W-:-:S02]  /*e730*/  SHF.R.U64 R31, R31, 0x3, RZ ;  /* 0x000000031f1f7819 */ /* 0x000fc400000012ff */
[----:B------:R-:W-:Y:S02]  /*e740*/  F2FP.BF16.F32.PACK_AB R4, R89, R88 ;  /* 0x000000585904723e */ /* 0x000fe400000010ff */
[----:B------:R-:W-:Y:S02]  /*e750*/  F2FP.BF16.F32.PACK_AB R5, R3, R2 ;  /* 0x000000020305723e */ /* 0x000fe400000010ff */
[----:B------:R-:W-:Y:S02]  /*e760*/  F2FP.BF16.F32.PACK_AB R6, R93, R92 ;  /* 0x0000005c5d06723e */ /* 0x000fe400000010ff */
[----:B------:R-:W-:Y:S01]  /*e770*/  F2FP.BF16.F32.PACK_AB R7, R95, R94 ;  /* 0x0000005e5f07723e */ /* 0x000fe200000010ff */
[----:B------:R-:W-:Y:S01]  /*e780*/  BAR.SYNC.DEFER_BLOCKING 0x1, 0x100 ;  /* 0x0044000000007b1d */ /* 0x000fe20000010000 */
[----:B------:R-:W-:Y:S02]  /*e790*/  MOV R37, R14 ;  /* 0x0000000e00257202 */ /* 0x000fe40000000f00 */
[----:B------:R-:W-:-:S02]  /*e7a0*/  MOV R36, R12 ;  /* 0x0000000c00247202 */ /* 0x000fc40000000f00 */
[----:B------:R-:W-:Y:S02]  /*e7b0*/  LOP3.LUT R10, R10, R41, RZ, 0x3c, !PT ;  /* 0x000000290a0a7212 */ /* 0x000fe400078e3cff */
[----:B------:R-:W-:Y:S02]  /*e7c0*/  LOP3.LUT R8, R31, R34, RZ, 0x3c, !PT ;  /* 0x000000221f087212 */ /* 0x000fe400078e3cff */
[----:B------:R-:W-:Y:S02]  /*e7d0*/  MOV R40, R28 ;  /* 0x0000001c00287202 */ /* 0x000fe40000000f00 */
[----:B------:R-:W-:Y:S02]  /*e7e0*/  MOV R39, R26 ;  /* 0x0000001a00277202 */ /* 0x000fe40000000f00 */
[----:B------:R-:W-:Y:S02]  /*e7f0*/  MOV R38, R24 ;  /* 0x0000001800267202 */ /* 0x000fe40000000f00 */
[----:B------:R-:W-:-:S02]  /*e800*/  F2FP.BF16.F32.PACK_AB R12, R97, R96 ;  /* 0x00000060610c723e */ /* 0x000fc400000010ff */
[----:B------:R-:W-:Y:S02]  /*e810*/  F2FP.BF16.F32.PACK_AB R13, R99, R98 ;  /* 0x00000062630d723e */ /* 0x000fe400000010ff */
[----:B------:R-:W-:Y:S02]  /*e820*/  F2FP.BF16.F32.PACK_AB R14, R101, R100 ;  /* 0x00000064650e723e */ /* 0x000fe400000010ff */
[----:B------:R-:W-:Y:S02]  /*e830*/  F2FP.BF16.F32.PACK_AB R15, R103, R102 ;  /* 0x00000066670f723e */ /* 0x000fe400000010ff */
[----:B------:R-:W-:Y:S01]  /*e840*/  F2FP.BF16.F32.PACK_AB R24, R105, R104 ;  /* 0x000000686918723e */ /* 0x000fe200000010ff */
[----:B------:R0:W-:Y:S01]  /*e850*/  STSM.16.M88.4 [R30], R4 ;  /* 0x000000041e007844 */ /* 0x0001e20000000200 */
[----:B------:R-:W-:Y:S02]  /*e860*/  F2FP.BF16.F32.PACK_AB R25, R107, R106 ;  /* 0x0000006a6b19723e */ /* 0x000fe400000010ff */
[----:B------:R-:W-:Y:S01]  /*e870*/  F2FP.BF16.F32.PACK_AB R26, R109, R108 ;  /* 0x0000006c6d1a723e */ /* 0x000fe200000010ff */
[----:B------:R2:W-:Y:S01]  /*e880*/  STSM.16.M88.4 [R40], R12 ;  /* 0x0000000c28007844 */ /* 0x0005e20000000200 */
[----:B------:R-:W-:-:S02]  /*e890*/  F2FP.BF16.F32.PACK_AB R27, R111, R110 ;  /* 0x0000006e6f1b723e */ /* 0x000fc400000010ff */
[----:B------:R-:W-:Y:S02]  /*e8a0*/  F2FP.BF16.F32.PACK_AB R28, R113, R112 ;  /* 0x00000070711c723e */ /* 0x000fe400000010ff */
[----:B------:R-:W-:Y:S01]  /*e8b0*/  F2FP.BF16.F32.PACK_AB R29, R115, R114 ;  /* 0x00000072731d723e */ /* 0x000fe200000010ff */
[----:B------:R-:W-:Y:S01]  /*e8c0*/  STSM.16.M88.4 [R39], R24 ;  /* 0x0000001827007844 */ /* 0x000fe20000000200 */
[----:B------:R-:W-:Y:S02]  /*e8d0*/  F2FP.BF16.F32.PACK_AB R31, R119, R118 ;  /* 0x00000076771f723e */ /* 0x000fe400000010ff */
[----:B------:R-:W-:Y:S02]  /*e8e0*/  MOV R35, R10 ;  /* 0x0000000a00237202 */ /* 0x000fe40000000f00 */
[----:B------:R-:W-:Y:S02]  /*e8f0*/  MOV R34, R8 ;  /* 0x0000000800227202 */ /* 0x000fe40000000f00 */
[----:B0-----:R-:W-:-:S02]  /*e900*/  F2FP.BF16.F32.PACK_AB R30, R117, R116 ;  /* 0x00000074751e723e */ /* 0x001fc400000010ff */
[----:B------:R-:W-:Y:S02]  /*e910*/  F2FP.BF16.F32.PACK_AB R4, R121, R120 ;  /* 0x000000787904723e */ /* 0x000fe400000010ff */
[----:B------:R-:W-:Y:S01]  /*e920*/  F2FP.BF16.F32.PACK_AB R5, R123, R122 ;  /* 0x0000007a7b05723e */ /* 0x000fe200000010ff */
[----:B------:R0:W-:Y:S01]  /*e930*/  STSM.16.M88.4 [R38], R28 ;  /* 0x0000001c26007844 */ /* 0x0001e20000000200 */
[----:B------:R-:W-:Y:S02]  /*e940*/  F2FP.BF16.F32.PACK_AB R6, R125, R124 ;  /* 0x0000007c7d06723e */ /* 0x000fe400000010ff */
[----:B------:R-:W-:Y:S02]  /*e950*/  F2FP.BF16.F32.PACK_AB R7, R127, R126 ;  /* 0x0000007e7f07723e */ /* 0x000fe400000010ff */
[----:B------:R-:W-:Y:S02]  /*e960*/  F2FP.BF16.F32.PACK_AB R8, R129, R128 ;  /* 0x000000808108723e */ /* 0x000fe400000010ff */
[----:B------:R-:W-:Y:S01]  /*e970*/  F2FP.BF16.F32.PACK_AB R9, R131, R130 ;  /* 0x000000828309723e */ /* 0x000fe200000010ff */
[----:B------:R3:W-:Y:S01]  /*e980*/  STSM.16.M88.4 [R37], R4 ;  /* 0x0000000425007844 */ /* 0x0007e20000000200 */
[----:B------:R-:W-:-:S02]  /*e990*/  F2FP.BF16.F32.PACK_AB R10, R133, R132 ;  /* 0x00000084850a723e */ /* 0x000fc400000010ff */
[----:B------:R-:W-:Y:S02]  /*e9a0*/  F2FP.BF16.F32.PACK_AB R11, R135, R134 ;  /* 0x00000086870b723e */ /* 0x000fe400000010ff */
[----:B--2---:R-:W-:Y:S02]  /*e9b0*/  F2FP.BF16.F32.PACK_AB R12, R137, R136 ;  /* 0x00000088890c723e */ /* 0x004fe400000010ff */
[----:B------:R-:W-:Y:S01]  /*e9c0*/  F2FP.BF16.F32.PACK_AB R13, R139, R138 ;  /* 0x0000008a8b0d723e */ /* 0x000fe200000010ff */
[----:B------:R2:W-:Y:S01]  /*e9d0*/  STSM.16.M88.4 [R36], R8 ;  /* 0x0000000824007844 */ /* 0x0005e20000000200 */
[----:B------:R-:W-:Y:S01]  /*e9e0*/  F2FP.BF16.F32.PACK_AB R14, R141, R140 ;  /* 0x0000008c8d0e723e */ /* 0x000fe200000010ff */
[----:B0-----:R-:W-:Y:S01]  /*e9f0*/  IMAD.U32 R28, RZ, RZ, UR8 ;  /* 0x00000008ff1c7e24 */ /* 0x001fe2000f8e00ff */
[----:B------:R-:W-:Y:S01]  /*ea00*/  F2FP.BF16.F32.PACK_AB R15, R143, R142 ;  /* 0x0000008e8f0f723e */ /* 0x000fe200000010ff */
[----:B------:R-:W-:Y:S01]  /*ea10*/  IMAD.U32 R29, RZ, RZ, UR9 ;  /* 0x00000009ff1d7e24 */ /* 0x000fe2000f8e00ff */
[----:B------:R-:W-:Y:S01]  /*ea20*/  F2FP.BF16.F32.PACK_AB R24, R145, R144 ;  /* 0x000000909118723e */ /* 0x000fe200000010ff */
[----:B------:R-:W-:Y:S01]  /*ea30*/  ULDC.64 UR8, c[0x0][0xc08] ;  /* 0x0003020000087ab9 */ /* 0x000fe20000000a00 */
[----:B------:R-:W-:Y:S01]  /*ea40*/  F2FP.BF16.F32.PACK_AB R25, R147, R146 ;  /* 0x000000929319723e */ /* 0x000fe200000010ff */
[----:B------:R0:W-:Y:S01]  /*ea50*/  STSM.16.M88.4 [R35], R12 ;  /* 0x0000000c23007844 */ /* 0x0001e20000000200 */
[----:B------:R-:W-:-:S02]  /*ea60*/  F2FP.BF16.F32.PACK_AB R26, R149, R148 ;  /* 0x00000094951a723e */ /* 0x000fc400000010ff */
[----:B------:R-:W-:Y:S02]  /*ea70*/  F2FP.BF16.F32.PACK_AB R27, R151, R150 ;  /* 0x00000096971b723e */ /* 0x000fe400000010ff */
[----:B------:R-:W-:-:S03]  /*ea80*/  ISETP.NE.U32.AND P0, PT, RZ, UR10, PT ;  /* 0x0000000aff007c0c */ /* 0x000fc6000bf05070 */
[----:B------:R4:W-:Y:S01]  /*ea90*/  STSM.16.M88.4 [R34], R24 ;  /* 0x0000001822007844 */ /* 0x0009e20000000200 */
[----:B------:R-:W-:Y:S01]  /*eaa0*/  BAR.SYNC.DEFER_BLOCKING 0x1, 0x100 ;  /* 0x0044000000007b1d */ /* 0x000fe20000010000 */
[----:B------:R-:W-:-:S13]  /*eab0*/  ISETP.NE.AND.EX P0, PT, RZ, UR11, PT, P0 ;  /* 0x0000000bff007c0c */ /* 0x000fda000bf05300 */
[----:B------:R-:W4:Y:S01]  /*eac0*/  @P0 LDG.E R30, desc[UR36][R28.64] ;  /* 0x000000241c1e0981 */ /* 0x000f22000c1e1900 */
[----:B------:R-:W-:Y:S01]  /*ead0*/  UISETP.NE.U32.AND UP0, UPT, UR8, URZ, UPT ;  /* 0x0000003f0800728c */ /* 0x000fe2000bf05070 */
[----:B-1----:R-:W-:Y:S01]  /*eae0*/  ISETP.NE.AND P1, PT, R45, 0x1, PT ;  /* 0x000000012d00780c */ /* 0x002fe20003f25270 */
[----:B------:R-:W-:Y:S02]  /*eaf0*/  ULDC UR4, c[0x0][0xa88] ;  /* 0x0002a20000047ab9 */ /* 0x000fe40000000800 */
[----:B------:R-:W-:Y:S01]  /*eb00*/  UISETP.NE.AND.EX UP0, UPT, UR9, URZ, UPT, UP0 ;  /* 0x0000003f0900728c */ /* 0x000fe2000bf05300 */
[----:B------:R-:W-:Y:S01]  /*eb10*/  IMAD.U32 R44, RZ, RZ, UR4 ;  /* 0x00000004ff2c7e24 */ /* 0x000fe2000f8e00ff */
[----:B------:R-:W-:-:S04]  /*eb20*/  ULDC UR4, c[0x0][0xad4] ;  /* 0x0002b50000047ab9 */ /* 0x000fc80000000800 */
[----:B------:R-:W-:-:S04]  /*eb30*/  PLOP3.LUT P4, PT, PT, PT, UP0, 0x80, 0x0 ;  /* 0x000000000000781c */ /* 0x000fc80003f8f008 */
[----:B---3--:R-:W1:Y:S01]  /*eb40*/  @P1 LDC R6, c[0x0][0xbec] ;  /* 0x0002fb00ff061b82 */ /* 0x008e620000000800 */
[----:B------:R-:W-:Y:S02]  /*eb50*/  @UP0 ULDC.64 UR8, c[0x0][0xc08] ;  /* 0x0003020000080ab9 */ /* 0x000fe40000000a00 */
[----:B------:R-:W-:Y:S02]  /*eb60*/  @UP0 UIMAD.WIDE UR8, UR57, 0x4, UR8 ;  /* 0x00000004390808a5 */ /* 0x000fe4000f8e0208 */
[----:B------:R-:W-:-:S03]  /*eb70*/  UISETP.NE.AND UP0, UPT, UR54, URZ, UPT ;  /* 0x0000003f3600728c */ /* 0x000fc6000bf05270 */
[----:B--2---:R-:W2:Y:S01]  /*eb80*/  @P1 LDC R9, c[0x0][0xbf0] ;  /* 0x0002fc00ff091b82 */ /* 0x004ea20000000800 */
[----:B------:R-:W-:Y:S01]  /*eb90*/  USEL UR4, UR54, UR4, UP0 ;  /* 0x0000000436047287 */ /* 0x000fe20008000000 */
[----:B------:R-:W-:Y:S01]  /*eba0*/  IMAD.U32 R4, RZ, RZ, UR8 ;  /* 0x00000008ff047e24 */ /* 0x000fe2000f8e00ff */
[----:B------:R-:W-:Y:S01]  /*ebb0*/  UMOV UR19, 0x9b8 ;  /* 0x000009b800137882 */ /* 0x000fe20000000000 */
[----:B------:R-:W-:Y:S01]  /*ebc0*/  IMAD.U32 R5, RZ, RZ, UR9 ;  /* 0x00000009ff057e24 */ /* 0x000fe2000f8e00ff */
[----:B------:R-:W-:Y:S02]  /*ebd0*/  UISETP.GT.AND UP1, UPT, UR4, 0x1, UPT ;  /* 0x000000010400788c */ /* 0x000fe4000bf24270 */
[----:B------:R-:W-:Y:S02]  /*ebe0*/  UISETP.NE.U32.AND UP0, UPT, UR10, URZ, UPT ;  /* 0x0000003f0a00728c */ /* 0x000fe4000bf05070 */
[----:B------:R-:W-:Y:S01]  /*ebf0*/  USEL UR19, UR19, 0x978, UP1 ;  /* 0x0000097813137887 */ /* 0x000fe20008800000 */
[----:B0-----:R-:W-:Y:S01]  /*ec00*/  VIADD R13, R17, UR46 ;  /* 0x0000002e110d7c36 */ /* 0x001fe20008000000 */
[----:B------:R-:W-:Y:S01]  /*ec10*/  UISETP.NE.AND.EX UP0, UPT, UR11, URZ, UPT, UP0 ;  /* 0x0000003f0b00728c */ /* 0x000fe2000bf05300 */
[----:B------:R1:W5:Y:S01]  /*ec20*/  @P4 LDG.E R44, desc[UR36][R4.64] ;  /* 0x00000024042c4981 */ /* 0x000362000c1e1900 */
[----:B------:R-:W-:Y:S01]  /*ec30*/  UMOV UR4, URZ ;  /* 0x0000003f00047c82 */ /* 0x000fe20008000000 */
[----:B------:R-:W-:Y:S01]  /*ec40*/  USHF.R.S32.HI UR10, URZ, 0x1f, UR57 ;  /* 0x0000001f3f0a7899 */ /* 0x000fe20008011439 */
[----:B------:R-:W-:Y:S01]  /*ec50*/  IMAD.MOV.U32 R7, RZ, RZ, R13 ;  /* 0x000000ffff077224 */ /* 0x000fe200078e000d */
[----:B------:R-:W-:-:S02]  /*ec60*/  USEL UR8, UR57, URZ, !UP0 ;  /* 0x0000003f39087287 */ /* 0x000fc4000c000000 */
[----:B------:R-:W-:Y:S02]  /*ec70*/  USEL UR9, UR56, URZ, UP1 ;  /* 0x0000003f38097287 */ /* 0x000fe40008800000 */
[----:B------:R-:W-:Y:S01]  /*ec80*/  USEL UR18, UR10, URZ, !UP0 ;  /* 0x0000003f0a127287 */ /* 0x000fe2000c000000 */
[----:B------:R-:W-:Y:S02]  /*ec90*/  ULDC.64 UR12, c[0x0][UR19+0x220] ;  /* 0x00008800130c7abb */ /* 0x000fe40008000a00 */
[----:B------:R-:W-:Y:S01]  /*eca0*/  ULDC.64 UR10, c[0x0][UR19+0x218] ;  /* 0x00008600130a7abb */ /* 0x000fe20008000a00 */
[----:B-1----:R-:W-:Y:S01]  /*ecb0*/  @P1 IMAD.HI.U32 R4, R13, R6, RZ ;  /* 0x000000060d041227 */ /* 0x002fe200078e00ff */
[----:B------:R-:W-:Y:S01]  /*ecc0*/  ULDC.64 UR14, c[0x0][UR19+0x228] ;  /* 0x00008a00130e7abb */ /* 0x000fe20008000a00 */
[----:B------:R-:W-:Y:S02]  /*ecd0*/  UIMAD UR13, UR13, UR8, URZ ;  /* 0x000000080d0d72a4 */ /* 0x000fe4000f8e023f */
[----:B------:R-:W-:Y:S01]  /*ece0*/  UIMAD.WIDE.U32 UR16, UR10, UR55, URZ ;  /* 0x000000370a1072a5 */ /* 0x000fe2000f8e003f */
[----:B--2---:R-:W-:Y:S01]  /*ecf0*/  @P1 SHF.R.U32.HI R7, RZ, R9, R4 ;  /* 0x00000009ff071219 */ /* 0x004fe20000011604 */
[----:B------:R-:W-:-:S02]  /*ed00*/  UIMAD UR20, UR11, UR55, URZ ;  /* 0x000000370b1472a4 */ /* 0x000fc4000f8e023f */
[----:B------:R-:W-:Y:S02]  /*ed10*/  UIMAD.WIDE.U32 UR10, UR12, UR8, URZ ;  /* 0x000000080c0a72a5 */ /* 0x000fe4000f8e003f */
[----:B------:R-:W-:Y:S01]  /*ed20*/  UIMAD.WIDE.U32 UR22, UR14, UR9, URZ ;  /* 0x000000090e1672a5 */ /* 0x000fe2000f8e003f */
[----:B------:R-:W-:Y:S01]  /*ed30*/  IMAD.MOV R6, RZ, RZ, -R7 ;  /* 0x000000ffff067224 */ /* 0x000fe200078e0a07 */
[----:B------:R-:W-:Y:S02]  /*ed40*/  UIMAD UR9, UR15, UR9, URZ ;  /* 0x000000090f0972a4 */ /* 0x000fe4000f8e023f */
[----:B------:R-:W-:Y:S01]  /*ed50*/  UIMAD UR13, UR12, UR18, UR13 ;  /* 0x000000120c0d72a4 */ /* 0x000fe2000f8e020d */
[----:B------:R-:W-:Y:S01]  /*ed60*/  IMAD R9, R45, R6, R13 ;  /* 0x000000062d097224 */ /* 0x000fe200078e020d */
[----:B------:R-:W-:Y:S01]  /*ed70*/  UIADD3 UR20, UR17, UR20, URZ ;  /* 0x0000001411147290 */ /* 0x000fe2000fffe03f */
[----:B------:R-:W-:Y:S02]  /*ed80*/  IMAD.U32 R4, RZ, RZ, UR22 ;  /* 0x00000016ff047e24 */ /* 0x000fe4000f8e00ff */
[----:B------:R-:W-:Y:S01]  /*ed90*/  IMAD.U32 R5, RZ, RZ, UR23 ;  /* 0x00000017ff057e24 */ /* 0x000fe2000f8e00ff */
[----:B------:R-:W-:-:S02]  /*eda0*/  SHF.R.S32.HI R5, RZ, 0x1f, R7 ;  /* 0x0000001fff057819 */ /* 0x000fc40000011407 */
[----:B------:R-:W-:Y:S02]  /*edb0*/  SHF.R.S32.HI R6, RZ, 0x1f, R9 ;  /* 0x0000001fff067819 */ /* 0x000fe40000011409 */
[----:B----4-:R-:W-:-:S13]  /*edc0*/  @P0 R2UR UR4, R30 ;  /* 0x000000001e0402ca */ /* 0x010fda00000e0000 */
[----:B------:R-:W-:Y:S02]  /*edd0*/  UIADD3 UR16, UP0, UP2, UR10, UR16, UR4 ;  /* 0x000000100a107290 */ /* 0x000fe4000fa1e004 */
[----:B------:R-:W-:Y:S02]  /*ede0*/  UIADD3 UR10, UR23, UR9, URZ ;  /* 0x00000009170a7290 */ /* 0x000fe4000fffe03f */
[----:B------:R-:W-:Y:S02]  /*edf0*/  UIADD3 UR9, UR11, UR13, URZ ;  /* 0x0000000d0b097290 */ /* 0x000fe4000fffe03f */
[----:B------:R-:W-:Y:S01]  /*ee00*/  USHF.R.S32.HI UR14, URZ, 0x1f, UR4 ;  /* 0x0000001f3f0e7899 */ /* 0x000fe20008011404 */
[----:B------:R-:W-:Y:S01]  /*ee10*/  IADD3 R4, P2, P3, R7, UR16, R4 ;  /* 0x0000001007047c10 */ /* 0x000fe2000fb5e004 */
[----:B------:R-:W-:Y:S01]  /*ee20*/  IMAD.U32 R8, RZ, RZ, UR10 ;  /* 0x0000000aff087e24 */ /* 0x000fe2000f8e00ff */
[----:B------:R-:W-:Y:S01]  /*ee30*/  ULDC.64 UR10, c[0x0][UR19+0x210] ;  /* 0x00008400130a7abb */ /* 0x000fe20008000a00 */
[----:B------:R-:W-:Y:S01]  /*ee40*/  UIADD3.X UR9, UR9, UR20, UR14, UP0, UP2 ;  /* 0x0000001409097290 */ /* 0x000fe200087e440e */
[----:B------:R-:W-:Y:S01]  /*ee50*/  IMAD R7, R9, UR11, RZ ;  /* 0x0000000b09077c24 */ /* 0x000fe2000f8e02ff */
[----:B------:R-:W-:Y:S01]  /*ee60*/  ULDC.64 UR12, c[0x0][0xba8] ;  /* 0x0002ea00000c7ab9 */ /* 0x000fe20000000a00 */
[----:B------:R-:W-:Y:S01]  /*ee70*/  @!UP1 ULDC UR12, c[0x0][0xb50] ;  /* 0x0002d400000c9ab9 */ /* 0x000fe20000000800 */
[----:B------:R-:W-:Y:S01]  /*ee80*/  @!UP1 ULDC UR13, c[0x0][0xb54] ;  /* 0x0002d500000d9ab9 */ /* 0x000fe20000000800 */
[----:B------:R-:W-:Y:S01]  /*ee90*/  IMAD R7, R6, UR10, R7 ;  /* 0x0000000a06077c24 */ /* 0x000fe2000f8e0207 */
[----:B------:R-:W-:-:S03]  /*eea0*/  IADD3.X R5, R5, UR9, R8, P2, P3 ;  /* 0x0000000905057c10 */ /* 0x000fc600097e6408 */
[----:B------:R-:W-:-:S04]  /*eeb0*/  IMAD.WIDE.U32 R4, R9, UR10, R4 ;  /* 0x0000000a09047c25 */ /* 0x000fc8000f8e0004 */
[----:B------:R-:W-:Y:S01]  /*eec0*/  IMAD.IADD R5, R5, 0x1, R7 ;  /* 0x0000000105057824 */ /* 0x000fe200078e0207 */
[----:B------:R-:W-:-:S04]  /*eed0*/  LEA R8, P2, R4, UR12, 0x2 ;  /* 0x0000000c04087c11 */ /* 0x000fc8000f8410ff */
[----:B------:R-:W-:Y:S01]  /*eee0*/  LEA.HI.X R10, R4, UR13, R5, 0x2, P2 ;  /* 0x0000000d040a7c11 */ /* 0x000fe200090f1405 */
[----:B------:R-:W-:Y:S08]  /*eef0*/  @P4 BRA `(.L_x_1414) ;  /* 0x0000000000104947 */ /* 0x000ff00003800000 */
[----:B------:R-:W-:Y:S05]  /*ef00*/  @!P0 BRA `(.L_x_1414) ;  /* 0x00000000000c8947 */ /* 0x000fea0003800000 */
[----:B------:R-:W2:Y:S04]  /*ef10*/  LDG.E R5, desc[UR36][R28.64] ;  /* 0x000000241c057981 */ /* 0x000ea8000c1e1900 */
[----:B-----5:R-:W2:Y:S02]  /*ef20*/  LDG.E R44, desc[UR36][R28.64+0x4] ;  /* 0x000004241c2c7981 */ /* 0x020ea4000c1e1900 */
[----:B--2---:R-:W-:-:S07]  /*ef30*/  IMAD.IADD R44, R44, 0x1, -R5 ;  /* 0x000000012c2c7824 */ /* 0x004fce00078e0a05 */
.L_x_1414:
[----:B------:R-:W-:Y:S01]  /*ef40*/  SHFL.IDX PT, R4, R8, RZ, 0x1c1f ;  /* 0x001c1fff08047589 */ /* 0x000fe200000e0000 */
[----:B------:R-:W-:Y:S01]  /*ef50*/  VIADD R11, R217, UR46 ;  /* 0x0000002ed90b7c36 */ /* 0x000fe20008000000 */
[----:B------:R-:W-:Y:S01]  /*ef60*/  LOP3.LUT P0, RZ, R199, 0x3, RZ, 0xc0, !PT ;  /* 0x00000003c7ff7812 */ /* 0x000fe2000780c0ff */
[----:B-----5:R-:W-:Y:S01]  /*ef70*/  IMAD R44, R44, R45, RZ ;  /* 0x0000002d2c2c7224 */ /* 0x020fe200078e02ff */
[----:B------:R-:W0:Y:S01]  /*ef80*/  SHFL.IDX PT, R5, R10, RZ, 0x1c1f ;  /* 0x001c1fff0a057589 */ /* 0x000e2200000e0000 */
[C---:B------:R-:W-:Y:S01]  /*ef90*/  VIADD R9, R11.reuse, 0x8 ;  /* 0x000000080b097836 */ /* 0x040fe20000000000 */
[----:B------:R-:W-:Y:S02]  /*efa0*/  PLOP3.LUT P3, PT, PT, PT, UP1, 0x80, 0x0 ;  /* 0x000000000000781c */ /* 0x000fe40003f6f018 */
[----:B------:R-:W-:Y:S01]  /*efb0*/  SHFL.IDX PT, R6, R8, 0x1, 0x1c1f ;  /* 0x003c1f0008067f89 */ /* 0x000fe200000e0000 */
[-C--:B------:R-:W-:Y:S02]  /*efc0*/  ISETP.GE.OR P2, PT, R11, R44.reuse, P0 ;  /* 0x0000002c0b00720c */ /* 0x080fe40000746670 */
[-C--:B------:R-:W-:Y:S01]  /*efd0*/  ISETP.GE.OR P0, PT, R9, R44.reuse, P0 ;  /* 0x0000002c0900720c */ /* 0x080fe20000706670 */
[----:B------:R-:W1:Y:S10]  /*efe0*/  SHFL.IDX PT, R7, R10, 0x1, 0x1c1f ;  /* 0x003c1f000a077f89 */ /* 0x000e7400000e0000 */
[----:B0-----:R0:W-:Y:S01]  /*eff0*/  @!P2 ST.E desc[UR36][R4.64], R21 ;  /* 0x000000150400a985 */ /* 0x0011e2000c101924 */
[----:B------:R-:W-:-:S03]  /*f000*/  ISETP.GE.AND P2, PT, R11, R44, PT ;  /* 0x0000002c0b00720c */ /* 0x000fc60003f46270 */
[----:B-1----:R0:W-:Y:S01]  /*f010*/  @!P0 ST.E desc[UR36][R6.64], R20 ;  /* 0x0000001406008985 */ /* 0x0021e2000c101924 */
[----:B------:R-:W-:Y:S01]  /*f020*/  ISETP.GE.AND P0, PT, R9, R44, PT ;  /* 0x0000002c0900720c */ /* 0x000fe20003f06270 */
[----:B------:R-:W-:-:S12]  /*f030*/  @P3 BRA `(.L_x_1415) ;  /* 0x00000008008c3947 */ /* 0x000fd80003800000 */
[----:B------:R-:W-:Y:S01]  /*f040*/  IMAD R3, R198, 0x40, R18 ;  /* 0x00000040c6037824 */ /* 0x000fe200078e0212 */
[----:B0-----:R-:W0:Y:S01]  /*f050*/  @P1 LDC R20, c[0x0][0xbec] ;  /* 0x0002fb00ff141b82 */ /* 0x001e220000000800 */
[----:B------:R-:W-:Y:S02]  /*f060*/  ULDC.64 UR12, c[0x0][0xaa0] ;  /* 0x0002a800000c7ab9 */ /* 0x000fe40000000a00 */
[----:B------:R-:W-:-:S03]  /*f070*/  IMAD.WIDE R32, R3, 0x2, R32 ;  /* 0x0000000203207825 */ /* 0x000fc600078e0220 */
[C---:B------:R-:W-:Y:S01]  /*f080*/  IADD3 R9, P6, R32.reuse, 0x1000, RZ ;  /* 0x0000100020097810 */ /* 0x040fe20007fde0ff */
[----:B------:R-:W-:Y:S01]  /*f090*/  UIMAD UR9, UR14, UR12, URZ ;  /* 0x0000000c0e0972a4 */ /* 0x000fe2000f8e023f */
[C---:B------:R-:W-:Y:S02]  /*f0a0*/  IADD3 R13, P5, R32.reuse, 0x2000, RZ ;  /* 0x00002000200d7810 */ /* 0x040fe40007fbe0ff */
[----:B------:R-:W-:Y:S01]  /*f0b0*/  LOP3.LUT R8, R9, 0x380, RZ, 0xc0, !PT ;  /* 0x0000038009087812 */ /* 0x000fe200078ec0ff */
[----:B------:R-:W-:Y:S01]  /*f0c0*/  UIMAD.WIDE.U32 UR10, UR4, UR12, URZ ;  /* 0x0000000c040a72a5 */ /* 0x000fe2000f8e003f */
[----:B------:R-:W-:Y:S02]  /*f0d0*/  IADD3 R25, P4, R32, 0x3000, RZ ;  /* 0x0000300020197810 */ /* 0x000fe40007f9e0ff */
[----:B------:R-:W-:Y:S01]  /*f0e0*/  SHF.R.U64 R8, R8, 0x3, RZ ;  /* 0x0000000308087819 */ /* 0x000fe200000012ff */
[----:B------:R-:W-:Y:S01]  /*f0f0*/  UIMAD UR9, UR4, UR13, UR9 ;  /* 0x0000000d040972a4 */ /* 0x000fe2000f8e0209 */
[----:B------:R-:W-:-:S02]  /*f100*/  IADD3 R29, P3, R32, 0x4000, RZ ;  /* 0x00004000201d7810 */ /* 0x000fc40007f7e0ff */
[----:B------:R-:W-:Y:S01]  /*f110*/  LOP3.LUT R8, R8, R9, RZ, 0x3c, !PT ;  /* 0x0000000908087212 */ /* 0x000fe200078e3cff */
[--C-:B------:R-:W-:Y:S01]  /*f120*/  IMAD.X R9, RZ, RZ, R33.reuse, P6 ;  /* 0x000000ffff097224 */ /* 0x100fe200030e0621 */
[C---:B------:R-:W-:Y:S01]  /*f130*/  IADD3 R3, P6, R32.reuse, 0x7000, RZ ;  /* 0x0000700020037810 */ /* 0x040fe20007fde0ff */
[----:B------:R-:W-:Y:S01]  /*f140*/  UIADD3 UR11, UR11, UR9, URZ ;  /* 0x000000090b0b7290 */ /* 0x000fe2000fffe03f */
[C---:B------:R-:W-:Y:S01]  /*f150*/  IADD3 R35, P2, R32.reuse, 0x5000, RZ ;  /* 0x0000500020237810 */ /* 0x040fe20007f5e0ff */
[----:B------:R-:W-:Y:S01]  /*f160*/  ULDC.64 UR12, c[0x0][0xae8] ;  /* 0x0002ba00000c7ab9 */ /* 0x000fe20000000a00 */
[----:B------:R-:W-:Y:S01]  /*f170*/  LOP3.LUT R2, R3, 0x380, RZ, 0xc0, !PT ;  /* 0x0000038003027812 */ /* 0x000fe200078ec0ff */
[----:B------:R-:W-:Y:S01]  /*f180*/  USHF.R.S32.HI UR4, URZ, 0x1f, UR8 ;  /* 0x0000001f3f047899 */ /* 0x000fe20008011408 */
[----:B------:R-:W-:Y:S01]  /*f190*/  IADD3 R37, P0, R32, 0x6000, RZ ;  /* 0x0000600020257810 */ /* 0x000fe20007f1e0ff */
[----:B------:R-:W-:Y:S01]  /*f1a0*/  IMAD.X R41, RZ, RZ, R33, P6 ;  /* 0x000000ffff297224 */ /* 0x000fe200030e0621 */
[----:B------:R-:W-:Y:S01]  /*f1b0*/  SHF.R.U64 R2, R2, 0x3, RZ ;  /* 0x0000000302027819 */ /* 0x000fe200000012ff */
[----:B------:R-:W-:Y:S01]  /*f1c0*/  UIMAD.WIDE.U32 UR10, UR55, UR12, UR10 ;  /* 0x0000000c370a72a5 */ /* 0x000fe2000f8e000a */
[----:B------:R-:W-:Y:S01]  /*f1d0*/  LOP3.LUT R12, R13, 0x380, RZ, 0xc0, !PT ;  /* 0x000003800d0c7812 */ /* 0x000fe200078ec0ff */
[----:B------:R-:W5:Y:S01]  /*f1e0*/  LD.E.128 R8, desc[UR36][R8.64] ;  /* 0x0000002408087980 */ /* 0x000f62000c101d00 */
[----:B------:R-:W-:-:S02]  /*f1f0*/  LOP3.LUT R40, R2, R3, RZ, 0x3c, !PT ;  /* 0x0000000302287212 */ /* 0x000fc400078e3cff */
[----:B------:R-:W1:Y:S01]  /*f200*/  @P1 LDC R3, c[0x0][0xbf0] ;  /* 0x0002fc00ff031b82 */ /* 0x000e620000000800 */
[----:B------:R-:W-:Y:S01]  /*f210*/  IMAD R2, R22, 0x20, R198 ;  /* 0x0000002016027824 */ /* 0x000fe200078e02c6 */
[----:B------:R-:W-:Y:S01]  /*f220*/  UIMAD UR11, UR55, UR13, UR11 ;  /* 0x0000000d370b72a4 */ /* 0x000fe2000f8e020b */
[----:B------:R-:W-:Y:S01]  /*f230*/  LOP3.LUT R24, R25, 0x380, RZ, 0xc0, !PT ;  /* 0x0000038019187812 */ /* 0x000fe200078ec0ff */
[----:B------:R-:W5:Y:S01]  /*f240*/  LD.E.128 R40, desc[UR36][R40.64] ;  /* 0x0000002428287980 */ /* 0x000f62000c101d00 */
[----:B------:R-:W-:Y:S01]  /*f250*/  VIADD R47, R2, UR46 ;  /* 0x0000002e022f7c36 */ /* 0x000fe20008000000 */
[----:B------:R-:W-:Y:S01]  /*f260*/  ULDC.64 UR12, c[0x0][0xaf0] ;  /* 0x0002bc00000c7ab9 */ /* 0x000fe20000000a00 */
[----:B------:R-:W-:Y:S01]  /*f270*/  LOP3.LUT R28, R29, 0x380, RZ, 0xc0, !PT ;  /* 0x000003801d1c7812 */ /* 0x000fe200078ec0ff */
[----:B------:R-:W-:Y:S01]  /*f280*/  UIMAD UR4, UR4, UR12, URZ ;  /* 0x0000000c040472a4 */ /* 0x000fe2000f8e023f */
[----:B0-----:R-:W-:Y:S01]  /*f290*/  @P1 IMAD.HI.U32 R2, R47, R20, RZ ;  /* 0x000000142f021227 */ /* 0x001fe200078e00ff */
[----:B------:R-:W-:-:S02]  /*f2a0*/  LOP3.LUT R34, R35, 0x380, RZ, 0xc0, !PT ;  /* 0x0000038023227812 */ /* 0x000fc400078ec0ff */
[----:B------:R-:W-:Y:S02]  /*f2b0*/  LOP3.LUT R36, R37, 0x380, RZ, 0xc0, !PT ;  /* 0x0000038025247812 */ /* 0x000fe400078ec0ff */
[----:B------:R-:W-:Y:S01]  /*f2c0*/  LOP3.LUT R5, R32, 0x380, RZ, 0xc0, !PT ;  /* 0x0000038020057812 */ /* 0x000fe200078ec0ff */
[----:B------:R-:W-:Y:S01]  /*f2d0*/  IMAD.MOV.U32 R21, RZ, RZ, R47 ;  /* 0x000000ffff157224 */ /* 0x000fe200078e002f */
[----:B------:R-:W-:Y:S01]  /*f2e0*/  SHF.R.U64 R12, R12, 0x3, RZ ;  /* 0x000000030c0c7819 */ /* 0x000fe200000012ff */
[----:B------:R-:W-:Y:S01]  /*f2f0*/  UIMAD UR4, UR8, UR13, UR4 ;  /* 0x0000000d080472a4 */ /* 0x000fe2000f8e0204 */
[----:B------:R-:W-:Y:S01]  /*f300*/  SHF.R.U64 R24, R24, 0x3, RZ ;  /* 0x0000000318187819 */ /* 0x000fe200000012ff */
[----:B------:R-:W-:Y:S01]  /*f310*/  UIMAD.WIDE.U32 UR8, UR8, UR12, UR10 ;  /* 0x0000000c080872a5 */ /* 0x000fe2000f8e000a */
[----:B------:R-:W-:Y:S02]  /*f320*/  SHF.R.U64 R28, R28, 0x3, RZ ;  /* 0x000000031c1c7819 */ /* 0x000fe400000012ff */
[----:B------:R-:W-:-:S02]  /*f330*/  SHF.R.U64 R34, R34, 0x3, RZ ;  /* 0x0000000322227819 */ /* 0x000fc400000012ff */
[----:B------:R-:W-:Y:S02]  /*f340*/  SHF.R.U64 R36, R36, 0x3, RZ ;  /* 0x0000000324247819 */ /* 0x000fe400000012ff */
[----:B------:R-:W-:Y:S02]  /*f350*/  SHF.R.U64 R5, R5, 0x3, RZ ;  /* 0x0000000305057819 */ /* 0x000fe400000012ff */
[----:B-1----:R-:W-:Y:S01]  /*f360*/  @P1 SHF.R.U32.HI R21, RZ, R3, R2 ;  /* 0x00000003ff151219 */ /* 0x002fe20000011602 */
[----:B------:R-:W-:Y:S01]  /*f370*/  UIADD3 UR4, UR9, UR4, URZ ;  /* 0x0000000409047290 */ /* 0x000fe2000fffe03f */
[----:B------:R-:W-:Y:S01]  /*f380*/  LOP3.LUT R12, R12, R13, RZ, 0x3c, !PT ;  /* 0x0000000d0c0c7212 */ /* 0x000fe200078e3cff */
[--C-:B------:R-:W-:Y:S01]  /*f390*/  IMAD.X R13, RZ, RZ, R33.reuse, P5 ;  /* 0x000000ffff0d7224 */ /* 0x100fe200028e0621 */
        /* <DEDUP_REMOVED lines=9> */
[----:B------:R-:W-:Y:S01]  /*f430*/  IMAD.MOV.U32 R5, RZ, RZ, R33 ;  /* 0x000000ffff057224 */ /* 0x000fe200078e0021 */
[--C-:B------:R-:W-:Y:S01]  /*f440*/  SHF.R.S32.HI R20, RZ, 0x1f, R21.reuse ;  /* 0x0000001fff147819 */ /* 0x100fe20000011415 */
[----:B------:R-:W-:Y:S01]  /*f450*/  IMAD.MOV R46, RZ, RZ, -R21 ;  /* 0x000000ffff2e7224 */ /* 0x000fe200078e0a15 */
[----:B------:R-:W-:Y:S01]  /*f460*/  ULDC.64 UR10, c[0x0][0xae0] ;  /* 0x0002b800000a7ab9 */ /* 0x000fe20000000a00 */
[----:B------:R-:W-:Y:S01]  /*f470*/  IMAD.U32 R3, RZ, RZ, UR9 ;  /* 0x00000009ff037e24 */ /* 0x000fe2000f8e00ff */
[----:B------:R-:W5:Y:S01]  /*f480*/  LD.E.128 R12, desc[UR36][R12.64] ;  /* 0x000000240c0c7980 */ /* 0x000f62000c101d00 */
[----:B------:R-:W-:-:S02]  /*f490*/  IMAD R20, R20, UR10, RZ ;  /* 0x0000000a14147c24 */ /* 0x000fc4000f8e02ff */
[----:B------:R-:W-:Y:S01]  /*f4a0*/  IMAD R45, R45, R46, R47 ;  /* 0x0000002e2d2d7224 */ /* 0x000fe200078e022f */
[----:B------:R-:W5:Y:S01]  /*f4b0*/  LD.E.128 R4, desc[UR36][R4.64] ;  /* 0x0000002404047980 */ /* 0x000f62000c101d00 */
[----:B------:R-:W-:Y:S01]  /*f4c0*/  IMAD.U32 R2, RZ, RZ, UR8 ;  /* 0x00000008ff027e24 */ /* 0x000fe2000f8e00ff */
[----:B------:R-:W-:Y:S01]  /*f4d0*/  ULDC.64 UR8, c[0x0][0xad8] ;  /* 0x0002b60000087ab9 */ /* 0x000fe20000000a00 */
[----:B------:R-:W-:Y:S01]  /*f4e0*/  IMAD.U32 R3, RZ, RZ, UR4 ;  /* 0x00000004ff037e24 */ /* 0x000fe2000f8e00ff */
[----:B------:R-:W5:Y:S01]  /*f4f0*/  LD.E.128 R24, desc[UR36][R24.64] ;  /* 0x0000002418187980 */ /* 0x000f62000c101d00 */
[----:B------:R-:W-:-:S03]  /*f500*/  IMAD R47, R21, UR11, R20 ;  /* 0x0000000b152f7c24 */ /* 0x000fc6000f8e0214 */
[----:B------:R-:W5:Y:S01]  /*f510*/  LD.E.128 R28, desc[UR36][R28.64] ;  /* 0x000000241c1c7980 */ /* 0x000f62000c101d00 */
[----:B------:R-:W-:-:S03]  /*f520*/  SHF.R.S32.HI R20, RZ, 0x1f, R45 ;  /* 0x0000001fff147819 */ /* 0x000fc6000001142d */
[----:B------:R-:W5:Y:S04]  /*f530*/  LD.E.128 R32, desc[UR36][R34.64] ;  /* 0x0000002422207980 */ /* 0x000f68000c101d00 */
[----:B------:R-:W5:Y:S01]  /*f540*/  LD.E.128 R36, desc[UR36][R36.64] ;  /* 0x0000002424247980 */ /* 0x000f62000c101d00 */
[----:B------:R-:W-:Y:S01]  /*f550*/  IMAD.WIDE.U32 R2, R21, UR10, R2 ;  /* 0x0000000a15027c25 */ /* 0x000fe2000f8e0002 */
[----:B------:R-:W-:Y:S01]  /*f560*/  @!PT LDS RZ, [RZ] ;  /* 0x00000000fffff984 */ /* 0x000fe20000000800 */
[----:B------:R-:W-:Y:S01]  /*f570*/  @!PT LDS RZ, [RZ] ;  /* 0x00000000fffff984 */ /* 0x000fe20000000800 */
[----:B------:R-:W-:Y:S01]  /*f580*/  @!PT LDS RZ, [RZ] ;  /* 0x00000000fffff984 */ /* 0x000fe20000000800 */
[----:B------:R-:W-:Y:S01]  /*f590*/  @!PT LDS RZ, [RZ] ;  /* 0x00000000fffff984 */ /* 0x000fe20000000800 */
[----:B------:R0:W-:Y:S06]  /*f5a0*/  MEMBAR.ALL.CTA ;  /* 0x0000000000007992 */ /* 0x0001ec0000008000 */
[----:B0-----:R-:W0:Y:S01]  /*f5b0*/  FENCE.VIEW.ASYNC.S ;  /* 0x00000000000073c6 */ /* 0x001e220000000000 */
[----:B------:R-:W-:-:S02]  /*f5c0*/  IMAD.IADD R3, R3, 0x1, R47 ;  /* 0x0000000103037824 */ /* 0x000fc400078e022f */
[----:B------:R-:W-:Y:S02]  /*f5d0*/  IMAD R20, R20, UR8, RZ ;  /* 0x0000000814147c24 */ /* 0x000fe4000f8e02ff */
[----:B------:R-:W-:Y:S02]  /*f5e0*/  VIADD R49, R198, UR46 ;  /* 0x0000002ec6317c36 */ /* 0x000fe40008000000 */
[C---:B------:R-:W-:Y:S02]  /*f5f0*/  IMAD R47, R45.reuse, UR9, R20 ;  /* 0x000000092d2f7c24 */ /* 0x040fe4000f8e0214 */
[----:B------:R-:W-:Y:S01]  /*f600*/  IMAD.WIDE.U32 R2, R45, UR8, R2 ;  /* 0x000000082d027c25 */ /* 0x000fe2000f8e0002 */
[----:B------:R-:W-:Y:S01]  /*f610*/  ISETP.GE.AND P2, PT, R49, R44, PT ;  /* 0x0000002c3100720c */ /* 0x000fe20003f46270 */
[----:B------:R-:W-:Y:S02]  /*f620*/  ULDC.64 UR8, c[0x0][0xa80] ;  /* 0x0002a00000087ab9 */ /* 0x000fe40000000a00 */
[----:B------:R-:W-:Y:S01]  /*f630*/  VIADD R0, R0, 0x28820 ;  /* 0x0002882000007836 */ /* 0x000fe20000000000 */
[----:B------:R-:W-:Y:S01]  /*f640*/  LEA R45, P3, R2, UR8, 0x1 ;  /* 0x00000008022d7c11 */ /* 0x000fe2000f8608ff */
[----:B------:R-:W-:-:S02]  /*f650*/  IMAD.IADD R3, R3, 0x1, R47 ;  /* 0x0000000103037824 */ /* 0x000fc400078e022f */
[----:B------:R-:W-:Y:S01]  /*f660*/  VIADD R21, R49, 0x20 ;  /* 0x0000002031157836 */ /* 0x000fe20000000000 */
[----:B------:R-:W-:Y:S02]  /*f670*/  PRMT R0, RZ, 0x654, R0 ;  /* 0x00000654ff007816 */ /* 0x000fe40000000000 */
[----:B------:R-:W-:Y:S02]  /*f680*/  LEA.HI.X R46, R2, UR9, R3, 0x1, P3 ;  /* 0x00000009022e7c11 */ /* 0x000fe400098f0c03 */
[-C--:B------:R-:W-:Y:S01]  /*f690*/  ISETP.GE.AND P0, PT, R21, R44.reuse, PT ;  /* 0x0000002c1500720c */ /* 0x080fe20003f06270 */
[----:B------:R-:W-:Y:S01]  /*f6a0*/  VIADD R21, R49, 0x40 ;  /* 0x0000004031157836 */ /* 0x000fe20000000000 */
[----:B0-----:R0:W-:Y:S01]  /*f6b0*/  SYNCS.ARRIVE.TRANS64.RED.A1T0 RZ, [R0+URZ], RZ ;  /* 0x000000ff00ff79a7 */ /* 0x0011e2000810043f */
[----:B------:R1:W2:Y:S01]  /*f6c0*/  SHFL.IDX PT, R20, R45, RZ, 0x181f ;  /* 0x00181fff2d147589 */ /* 0x0002a200000e0000 */
[----:B------:R-:W-:Y:S02]  /*f6d0*/  BSSY B1, `(.L_x_1416) ;  /* 0x000000d000017945 */ /* 0x000fe40003800000 */
[----:B------:R-:W-:Y:S01]  /*f6e0*/  ISETP.GE.AND P1, PT, R21, R44, PT ;  /* 0x0000002c1500720c */ /* 0x000fe20003f26270 */
[----:B0-----:R1:W0:Y:S01]  /*f6f0*/  SHFL.IDX PT, R0, R46, RZ, 0x181f ;  /* 0x00181fff2e007589 */ /* 0x00122200000e0000 */
[----:B------:R-:W-:Y:S11]  /*f700*/  @P2 BRA `(.L_x_1417) ;  /* 0x0000000000242947 */ /* 0x000ff60003800000 */
[----:B------:R-:W-:Y:S02]  /*f710*/  ULDC UR4, c[0x0][0xac8] ;  /* 0x0002b20000047ab9 */ /* 0x000fe40000000800 */
[----:B------:R-:W-:Y:S02]  /*f720*/  ISETP.GE.AND P2, PT, R18, UR4, PT ;  /* 0x0000000412007c0c */ /* 0x000fe4000bf46270 */
[----:B------:R-:W-:-:S11]  /*f730*/  ISETP.GE.AND P3, PT, R19, UR4, PT ;  /* 0x0000000413007c0c */ /* 0x000fd6000bf66270 */
[CC--:B--2---:R-:W-:Y:S02]  /*f740*/  @!P2 LEA R2, P4, R18.reuse, R20.reuse, 0x1 ;  /* 0x000000141202a211 */ /* 0x0c4fe400078808ff */
[C---:B------:R-:W-:Y:S02]  /*f750*/  @!P3 LEA R20, P5, R19.reuse, R20, 0x1 ;  /* 0x000000141314b211 */ /* 0x040fe400078a08ff */
[-C--:B0-----:R-:W-:Y:S02]  /*f760*/  @!P2 LEA.HI.X R3, R18, R0.reuse, R221, 0x1, P4 ;  /* 0x000000001203a211 */ /* 0x081fe400020f0cdd */
[----:B------:R-:W-:-:S03]  /*f770*/  @!P3 LEA.HI.X R21, R19, R0, R220, 0x1, P5 ;  /* 0x000000001315b211 */ /* 0x000fc600028f0cdc */
[----:B-----5:R3:W-:Y:S04]  /*f780*/  @!P2 ST.E.128 desc[UR36][R2.64], R4 ;  /* 0x000000040200a985 */ /* 0x0207e8000c101d24 */
[----:B------:R3:W-:Y:S02]  /*f790*/  @!P3 ST.E.128 desc[UR36][R20.64], R28 ;  /* 0x0000001c1400b985 */ /* 0x0007e4000c101d24 */
.L_x_1417:
[----:B------:R-:W-:Y:S05]  /*f7a0*/  BSYNC B1 ;  /* 0x0000000000017941 */ /* 0x000fea0003800000 */
.L_x_1416:
[----:B0-----:R0:W4:Y:S01]  /*f7b0*/  SHFL.IDX PT, R0, R46, 0x1, 0x181f ;  /* 0x00381f002e007f89 */ /* 0x00112200000e0000 */
[----:B------:R-:W-:Y:S03]  /*f7c0*/  BSSY B1, `(.L_x_1418) ;  /* 0x000000c000017945 */ /* 0x000fe60003800000 */
[----:B---3-5:R0:W3:Y:S01]  /*f7d0*/  SHFL.IDX PT, R4, R45, 0x1, 0x181f ;  /* 0x00381f002d047f89 */ /* 0x0280e200000e0000 */
[----:B------:R-:W-:Y:S05]  /*f7e0*/  @P0 BRA `(.L_x_1419) ;  /* 0x0000000000240947 */ /* 0x000fea0003800000 */
[----:B------:R-:W-:Y:S02]  /*f7f0*/  ULDC UR4, c[0x0][0xac8] ;  /* 0x0002b20000047ab9 */ /* 0x000fe40000000800 */
[----:B------:R-:W-:Y:S02]  /*f800*/  ISETP.GE.AND P3, PT, R18, UR4, PT ;  /* 0x0000000412007c0c */ /* 0x000fe4000bf66270 */
[----:B------:R-:W-:-:S11]  /*f810*/  ISETP.GE.AND P4, PT, R19, UR4, PT ;  /* 0x0000000413007c0c */ /* 0x000fd6000bf86270 */
[CC--:B---3--:R-:W-:Y:S02]  /*f820*/  @!P3 LEA R2, P0, R18.reuse, R4.reuse, 0x1 ;  /* 0x000000041202b211 */ /* 0x0c8fe400078008ff */
[C---:B------:R-:W-:Y:S02]  /*f830*/  @!P4 LEA R4, P2, R19.reuse, R4, 0x1 ;  /* 0x000000041304c211 */ /* 0x040fe400078408ff */
[-C--:B----4-:R-:W-:Y:S02]  /*f840*/  @!P3 LEA.HI.X R3, R18, R0.reuse, R221, 0x1, P0 ;  /* 0x000000001203b211 */ /* 0x090fe400000f0cdd */
[----:B------:R-:W-:-:S03]  /*f850*/  @!P4 LEA.HI.X R5, R19, R0, R220, 0x1, P2 ;  /* 0x000000001305c211 */ /* 0x000fc600010f0cdc */
[----:B------:R3:W-:Y:S04]  /*f860*/  @!P3 ST.E.128 desc[UR36][R2.64], R8 ;  /* 0x000000080200b985 */ /* 0x0007e8000c101d24 */
[----:B------:R3:W-:Y:S02]  /*f870*/  @!P4 ST.E.128 desc[UR36][R4.64], R32 ;  /* 0x000000200400c985 */ /* 0x0007e4000c101d24 */
.L_x_1419:
[----:B------:R-:W-:Y:S05]  /*f880*/  BSYNC B1 ;  /* 0x0000000000017941 */ /* 0x000fea0003800000 */
.L_x_1418:
[----:B----4-:R4:W0:Y:S01]  /*f890*/  SHFL.IDX PT, R0, R46, 0x2, 0x181f ;  /* 0x00581f002e007f89 */ /* 0x01082200000e0000 */
[----:B------:R-:W-:Y:S03]  /*f8a0*/  BSSY B1, `(.L_x_1420) ;  /* 0x000000c000017945 */ /* 0x000fe60003800000 */
[----:B---3--:R4:W3:Y:S01]  /*f8b0*/  SHFL.IDX PT, R4, R45, 0x2, 0x181f ;  /* 0x00581f002d047f89 */ /* 0x0088e200000e0000 */
[----:B------:R-:W-:Y:S05]  /*f8c0*/  @P1 BRA `(.L_x_1421) ;  /* 0x0000000000241947 */ /* 0x000fea0003800000 */
[----:B------:R-:W-:Y:S02]  /*f8d0*/  ULDC UR4, c[0x0][0xac8] ;  /* 0x0002b20000047ab9 */ /* 0x000fe40000000800 */
[----:B------:R-:W-:Y:S02]  /*f8e0*/  ISETP.GE.AND P2, PT, R18, UR4, PT ;  /* 0x0000000412007c0c */ /* 0x000fe4000bf46270 */
[----:B------:R-:W-:-:S11]  /*f8f0*/  ISETP.GE.AND P3, PT, R19, UR4, PT ;  /* 0x0000000413007c0c */ /* 0x000fd6000bf66270 */
[CC--:B---3--:R-:W-:Y:S02]  /*f900*/  @!P2 LEA R2, P0, R18.reuse, R4.reuse, 0x1 ;  /* 0x000000041202a211 */ /* 0x0c8fe400078008ff */
[C---:B------:R-:W-:Y:S02]  /*f910*/  @!P3 LEA R4, P1, R19.reuse, R4, 0x1 ;  /* 0x000000041304b211 */ /* 0x040fe400078208ff */
[-C--:B0-----:R-:W-:Y:S02]  /*f920*/  @!P2 LEA.HI.X R3, R18, R0.reuse, R221, 0x1, P0 ;  /* 0x000000001203a211 */ /* 0x081fe400000f0cdd */
[----:B------:R-:W-:-:S03]  /*f930*/  @!P3 LEA.HI.X R5, R19, R0, R220, 0x1, P1 ;  /* 0x000000001305b211 */ /* 0x000fc600008f0cdc */
[----:B------:R0:W-:Y:S04]  /*f940*/  @!P2 ST.E.128 desc[UR36][R2.64], R12 ;  /* 0x0000000c0200a985 */ /* 0x0001e8000c101d24 */
[----:B------:R0:W-:Y:S02]  /*f950*/  @!P3 ST.E.128 desc[UR36][R4.64], R36 ;  /* 0x000000240400b985 */ /* 0x0001e4000c101d24 */
.L_x_1421:
[----:B------:R-:W-:Y:S05]  /*f960*/  BSYNC B1 ;  /* 0x0000000000017941 */ /* 0x000fea0003800000 */
.L_x_1420:
        /* <DEDUP_REMOVED lines=12> */
[----:B----4-:R-:W-:-:S04]  /*fa30*/  LEA R2, P0, R19, R45, 0x1 ;  /* 0x0000002d13027211 */ /* 0x010fc800078008ff */
[----:B------:R-:W-:-:S05]  /*fa40*/  LEA.HI.X R3, R19, R46, R220, 0x1, P0 ;  /* 0x0000002e13037211 */ /* 0x000fca00000f0cdc */
[----:B------:R0:W-:Y:S01]  /*fa50*/  ST.E.128 desc[UR36][R2.64], R40 ;  /* 0x0000002802007985 */ /* 0x0001e2000c101d24 */
[----:B------:R-:W-:Y:S05]  /*fa60*/  BRA `(.L_x_1422) ;  /* 0x0000001400fc7947 */ /* 0x000fea0003800000 */
.L_x_1415:
[----:B------:R-:W-:Y:S01]  /*fa70*/  ULDC.64 UR12, c[0x0][0xb08] ;  /* 0x0002c200000c7ab9 */ /* 0x000fe20000000a00 */
[----:B0-----:R-:W0:Y:S01]  /*fa80*/  @P1 LDC R4, c[0x0][0xbec] ;  /* 0x0002fb00ff041b82 */ /* 0x001e220000000800 */
[----:B------:R-:W-:Y:S01]  /*fa90*/  UIMAD UR9, UR14, UR12, URZ ;  /* 0x0000000c0e0972a4 */ /* 0x000fe2000f8e023f */
[----:B------:R-:W-:Y:S01]  /*faa0*/  IMAD.MOV.U32 R7, RZ, RZ, R13 ;  /* 0x000000ffff077224 */ /* 0x000fe200078e000d */
[----:B------:R-:W-:Y:S01]  /*fab0*/  UIMAD.WIDE.U32 UR10, UR4, UR12, URZ ;  /* 0x0000000c040a72a5 */ /* 0x000fe2000f8e003f */
[----:B------:R-:W-:Y:S01]  /*fac0*/  BSSY B1, `(.L_x_1423) ;  /* 0x000006d000017945 */ /* 0x000fe20003800000 */
[----:B------:R-:W-:Y:S02]  /*fad0*/  UIMAD UR9, UR4, UR13, UR9 ;  /* 0x0000000d040972a4 */ /* 0x000fe4000f8e0209 */
[----:B------:R-:W-:Y:S01]  /*fae0*/  USHF.R.S32.HI UR4, URZ, 0x1f, UR8 ;  /* 0x0000001f3f047899 */ /* 0x000fe20008011408 */
[----:B------:R-:W1:Y:S01]  /*faf0*/  @P1 LDC R5, c[0x0][0xbf0] ;  /* 0x0002fc00ff051b82 */ /* 0x000e620000000800 */
[----:B------:R-:W-:Y:S01]  /*fb00*/  UIADD3 UR11, UR11, UR9, URZ ;  /* 0x000000090b0b7290 */ /* 0x000fe2000fffe03f */
[----:B------:R-:W-:-:S03]  /*fb10*/  ULDC.64 UR12, c[0x0][0xb38] ;  /* 0x0002ce00000c7ab9 */ /* 0x000fc60000000a00 */
[----:B------:R-:W-:-:S04]  /*fb20*/  UIMAD.WIDE.U32 UR10, UR55, UR12, UR10 ;  /* 0x0000000c370a72a5 */ /* 0x000fc8000f8e000a */
[----:B------:R-:W-:-:S03]  /*fb30*/  UIMAD UR11, UR55, UR13, UR11 ;  /* 0x0000000d370b72a4 */ /* 0x000fc6000f8e020b */
[----:B------:R-:W-:Y:S02]  /*fb40*/  ULDC.64 UR12, c[0x0][0xb40] ;  /* 0x0002d000000c7ab9 */ /* 0x000fe40000000a00 */
[----:B------:R-:W-:Y:S01]  /*fb50*/  UIMAD UR4, UR4, UR12, URZ ;  /* 0x0000000c040472a4 */ /* 0x000fe2000f8e023f */
[----:B0-----:R-:W-:-:S03]  /*fb60*/  @P1 IMAD.HI.U32 R4, R13, R4, RZ ;  /* 0x000000040d041227 */ /* 0x001fc600078e00ff */
[----:B------:R-:W-:Y:S02]  /*fb70*/  UIMAD UR4, UR8, UR13, UR4 ;  /* 0x0000000d080472a4 */ /* 0x000fe4000f8e0204 */
[----:B------:R-:W-:-:S03]  /*fb80*/  UIMAD.WIDE.U32 UR8, UR8, UR12, UR10 ;  /* 0x0000000c080872a5 */ /* 0x000fc6000f8e000a */
[----:B------:R-:W-:Y:S01]  /*fb90*/  ULDC.64 UR10, c[0x0][0xb48] ;  /* 0x0002d200000a7ab9 */ /* 0x000fe20000000a00 */
[----:B------:R-:W-:Y:S01]  /*fba0*/  UIADD3 UR9, UR9, UR4, URZ ;  /* 0x0000000409097290 */ /* 0x000fe2000fffe03f */
[----:B-1----:R-:W-:-:S03]  /*fbb0*/  @P1 SHF.R.U32.HI R7, RZ, R5, R4 ;  /* 0x00000005ff071219 */ /* 0x002fc60000011604 */
[----:B------:R-:W-:Y:S01]  /*fbc0*/  UIMAD.WIDE.U32 UR8, UR56, UR10, UR8 ;  /* 0x0000000a380872a5 */ /* 0x000fe2000f8e0008 */
[--C-:B------:R-:W-:Y:S01]  /*fbd0*/  SHF.R.S32.HI R4, RZ, 0x1f, R7.reuse ;  /* 0x0000001fff047819 */ /* 0x100fe20000011407 */
[----:B------:R-:W-:Y:S02]  /*fbe0*/  IMAD.MOV R6, RZ, RZ, -R7 ;  /* 0x000000ffff067224 */ /* 0x000fe400078e0a07 */
[----:B------:R-:W-:Y:S02]  /*fbf0*/  UIMAD UR56, UR56, UR11, UR9 ;  /* 0x0000000b383872a4 */ /* 0x000fe4000f8e0209 */
[----:B------:R-:W-:Y:S01]  /*fc00*/  IMAD R45, R45, R6, R13 ;  /* 0x000000062d2d7224 */ /* 0x000fe200078e020d */
[----:B------:R-:W-:Y:S01]  /*fc10*/  ULDC.64 UR10, c[0x0][0xb30] ;  /* 0x0002cc00000a7ab9 */ /* 0x000fe20000000a00 */
[----:B------:R-:W-:Y:S02]  /*fc20*/  IMAD.U32 R5, RZ, RZ, UR9 ;  /* 0x00000009ff057e24 */ /* 0x000fe4000f8e00ff */
[----:B------:R-:W-:-:S02]  /*fc30*/  IMAD R6, R4, UR10, RZ ;  /* 0x0000000a04067c24 */ /* 0x000fc4000f8e02ff */
[----:B------:R-:W-:Y:S01]  /*fc40*/  IMAD.U32 R4, RZ, RZ, UR8 ;  /* 0x00000008ff047e24 */ /* 0x000fe2000f8e00ff */
[----:B------:R-:W-:Y:S01]  /*fc50*/  ULDC.64 UR8, c[0x0][0xb28] ;  /* 0x0002ca0000087ab9 */ /* 0x000fe20000000a00 */
[----:B------:R-:W-:Y:S02]  /*fc60*/  IMAD.U32 R5, RZ, RZ, UR56 ;  /* 0x00000038ff057e24 */ /* 0x000fe4000f8e00ff */
[C---:B------:R-:W-:Y:S01]  /*fc70*/  IMAD R9, R7.reuse, UR11, R6 ;  /* 0x0000000b07097c24 */ /* 0x040fe2000f8e0206 */
[----:B------:R-:W-:Y:S01]  /*fc80*/  SHF.R.S32.HI R6, RZ, 0x1f, R45 ;  /* 0x0000001fff067819 */ /* 0x000fe2000001142d */
        /* <DEDUP_REMOVED lines=9> */
[----:B------:R-:W-:Y:S01]  /*fd20*/  PRMT R6, RZ, 0x654, R6 ;  /* 0x00000654ff067816 */ /* 0x000fe20000000006 */
[----:B------:R0:W1:Y:S01]  /*fd30*/  SHFL.IDX PT, R14, R0, RZ, 0x1c1f ;  /* 0x001c1fff000e7589 */ /* 0x00006200000e0000 */
[----:B------:R-:W-:Y:S02]  /*fd40*/  LEA.HI.X R20, R4, UR9, R5, 0x2, P1 ;  /* 0x0000000904147c11 */ /* 0x000fe400088f1405 */
[----:B------:R0:W-:Y:S03]  /*fd50*/  SYNCS.ARRIVE.TRANS64.RED.A1T0 RZ, [R6+URZ], RZ ;  /* 0x000000ff06ff79a7 */ /* 0x0001e6000810043f */
[----:B------:R0:W2:Y:S01]  /*fd60*/  SHFL.IDX PT, R15, R20, RZ, 0x1c1f ;  /* 0x001c1fff140f7589 */ /* 0x0000a200000e0000 */
[----:B------:R-:W-:Y:S05]  /*fd70*/  @P2 BRA `(.L_x_1424) ;  /* 0x0000000400042947 */ /* 0x000fea0003800000 */
[----:B------:R-:W-:Y:S02]  /*fd80*/  ULDC UR4, c[0x0][0xac8] ;  /* 0x0002b20000047ab9 */ /* 0x000fe40000000800 */
[----:B------:R-:W-:Y:S02]  /*fd90*/  ISETP.GE.AND P1, PT, R16, UR4, PT ;  /* 0x0000000410007c0c */ /* 0x000fe4000bf26270 */
[----:B------:R-:W-:Y:S02]  /*fda0*/  ISETP.GE.AND P3, PT, R197, UR4, PT ;  /* 0x00000004c5007c0c */ /* 0x000fe4000bf66270 */
[----:B------:R-:W-:Y:S02]  /*fdb0*/  ISETP.GE.AND P4, PT, R196, UR4, PT ;  /* 0x00000004c4007c0c */ /* 0x000fe4000bf86270 */
[----:B------:R-:W-:-:S07]  /*fdc0*/  ISETP.GE.AND P2, PT, R195, UR4, PT ;  /* 0x00000004c3007c0c */ /* 0x000fce000bf46270 */
[CC--:B-1----:R-:W-:Y:S02]  /*fdd0*/  @!P1 LEA R4, P5, R16.reuse, R14.reuse, 0x2 ;  /* 0x0000000e10049211 */ /* 0x0c2fe400078a10ff */
[CC--:B0-----:R-:W-:Y:S02]  /*fde0*/  @!P3 LEA R6, P6, R197.reuse, R14.reuse, 0x2 ;  /* 0x0000000ec506b211 */ /* 0x0c1fe400078c10ff */
[-C--:B--2---:R-:W-:Y:S02]  /*fdf0*/  @!P1 LEA.HI.X R5, R16, R15.reuse, R215, 0x2, P5 ;  /* 0x0000000f10059211 */ /* 0x084fe400028f14d7 */
[----:B------:R-:W-:Y:S02]  /*fe00*/  @!P3 LEA.HI.X R7, R197, R15, R214, 0x2, P6 ;  /* 0x0000000fc507b211 */ /* 0x000fe400030f14d6 */
[----:B------:R-:W-:Y:S01]  /*fe10*/  @!P4 LEA R8, P5, R196, R14, 0x2 ;  /* 0x0000000ec408c211 */ /* 0x000fe200078a10ff */
[----:B------:R0:W-:Y:S01]  /*fe20*/  @!P1 ST.E.64 desc[UR36][R4.64], R88 ;  /* 0x0000005804009985 */ /* 0x0001e2000c101b24 */
[----:B------:R-:W-:-:S02]  /*fe30*/  ISETP.GE.AND P1, PT, R194, UR4, PT ;  /* 0x00000004c2007c0c */ /* 0x000fc4000bf26270 */
[-C--:B------:R-:W-:Y:S01]  /*fe40*/  @!P2 LEA R10, P6, R195, R14.reuse, 0x2 ;  /* 0x0000000ec30aa211 */ /* 0x080fe200078c10ff */
[----:B------:R1:W-:Y:S01]  /*fe50*/  @!P3 ST.E.64 desc[UR36][R6.64], R92 ;  /* 0x0000005c0600b985 */ /* 0x0003e2000c101b24 */
[----:B------:R-:W-:Y:S02]  /*fe60*/  ISETP.GE.AND P3, PT, R193, UR4, PT ;  /* 0x00000004c1007c0c */ /* 0x000fe4000bf66270 */
[-C--:B------:R-:W-:Y:S02]  /*fe70*/  @!P4 LEA.HI.X R9, R196, R15.reuse, R213, 0x2, P5 ;  /* 0x0000000fc409c211 */ /* 0x080fe400028f14d5 */
[----:B------:R-:W-:Y:S02]  /*fe80*/  @!P2 LEA.HI.X R11, R195, R15, R212, 0x2, P6 ;  /* 0x0000000fc30ba211 */ /* 0x000fe400030f14d4 */
[----:B------:R-:W-:Y:S01]  /*fe90*/  ISETP.GE.AND P5, PT, R192, UR4, PT ;  /* 0x00000004c0007c0c */ /* 0x000fe2000bfa6270 */
[----:B------:R2:W-:Y:S02]  /*fea0*/  @!P4 ST.E.64 desc[UR36][R8.64], R96 ;  /* 0x000000600800c985 */ /* 0x0005e4000c101b24 */
[----:B------:R-:W-:-:S02]  /*feb0*/  @!P1 LEA R12, P4, R194, R14, 0x2 ;  /* 0x0000000ec20c9211 */ /* 0x000fc400078810ff */
[----:B------:R3:W-:Y:S01]  /*fec0*/  @!P2 ST.E.64 desc[UR36][R10.64], R100 ;  /* 0x000000640a00a985 */ /* 0x0007e2000c101b24 */
[----:B------:R-:W-:Y:S02]  /*fed0*/  ISETP.GE.AND P2, PT, R191, UR4, PT ;  /* 0x00000004bf007c0c */ /* 0x000fe4000bf46270 */
[CC--:B0-----:R-:W-:Y:S02]  /*fee0*/  @!P3 LEA R4, P6, R193.reuse, R14.reuse, 0x2 ;  /* 0x0000000ec104b211 */ /* 0x0c1fe400078c10ff */
[-C--:B------:R-:W-:Y:S02]  /*fef0*/  @!P1 LEA.HI.X R13, R194, R15.reuse, R211, 0x2, P4 ;  /* 0x0000000fc20d9211 */ /* 0x080fe400020f14d3 */
[----:B------:R-:W-:Y:S02]  /*ff00*/  @!P3 LEA.HI.X R5, R193, R15, R210, 0x2, P6 ;  /* 0x0000000fc105b211 */ /* 0x000fe400030f14d2 */
[----:B------:R-:W-:Y:S01]  /*ff10*/  ISETP.GE.AND P4, PT, R190, UR4, PT ;  /* 0x00000004be007c0c */ /* 0x000fe2000bf86270 */
[----:B------:R0:W-:Y:S01]  /*ff20*/  @!P1 ST.E.64 desc[UR36][R12.64], R104 ;  /* 0x000000680c009985 */ /* 0x0001e2000c101b24 */
[----:B-1----:R-:W-:-:S03]  /*ff30*/  @!P5 LEA R6, P1, R192, R14, 0x2 ;  /* 0x0000000ec006d211 */ /* 0x002fc600078210ff */
[----:B------:R1:W-:Y:S01]  /*ff40*/  @!P3 ST.E.64 desc[UR36][R4.64], R108 ;  /* 0x0000006c0400b985 */ /* 0x0003e2000c101b24 */
[-C--:B--2---:R-:W-:Y:S02]  /*ff50*/  @!P2 LEA R8, P6, R191, R14.reuse, 0x2 ;  /* 0x0000000ebf08a211 */ /* 0x084fe400078c10ff */
[----:B------:R-:W-:Y:S02]  /*ff60*/  ISETP.GE.AND P3, PT, R189, UR4, PT ;  /* 0x00000004bd007c0c */ /* 0x000fe4000bf66270 */
[-C--:B------:R-:W-:Y:S02]  /*ff70*/  @!P5 LEA.HI.X R7, R192, R15.reuse, R209, 0x2, P1 ;  /* 0x0000000fc007d211 */ /* 0x080fe400008f14d1 */
[----:B------:R-:W-:Y:S02]  /*ff80*/  ISETP.GE.AND P1, PT, R188, UR4, PT ;  /* 0x00000004bc007c0c */ /* 0x000fe4000bf26270 */
[----:B------:R-:W-:Y:S01]  /*ff90*/  @!P2 LEA.HI.X R9, R191, R15, R208, 0x2, P6 ;  /* 0x0000000fbf09a211 */ /* 0x000fe200030f14d0 */
[----:B------:R2:W-:Y:S01]  /*ffa0*/  @!P5 ST.E.64 desc[UR36][R6.64], R112 ;  /* 0x000000700600d985 */ /* 0x0005e2000c101b24 */
[----:B---3--:R-:W-:-:S03]  /*ffb0*/  @!P4 LEA R10, P6, R190, R14, 0x2 ;  /* 0x0000000ebe0ac211 */ /* 0x008fc600078c10ff */
[----:B------:R3:W-:Y:S01]  /*ffc0*/  @!P2 ST.E.64 desc[UR36][R8.64], R116 ;  /* 0x000000740800a985 */ /* 0x0007e2000c101b24 */
[----:B------:R-:W-:Y:S02]  /*ffd0*/  ISETP.GE.AND P2, PT, R187, UR4, PT ;  /* 0x00000004bb007c0c */ /* 0x000fe4000bf46270 */
[-C--:B------:R-:W-:Y:S02]  /*ffe0*/  @!P4 LEA.HI.X R11, R190, R15.reuse, R207, 0x2, P6 ;  /* 0x0000000fbe0bc211 */ /* 0x080fe400030f14cf */
[CC--:B0-----:R-:W-:Y:S02]  /*fff0*/  @!P3 LEA R12, P5, R189.reuse, R14.reuse, 0x2 ;  /* 0x0000000ebd0cb211 */ /* 0x0c1fe400078a10ff */
        /* <DEDUP_REMOVED lines=14> */
[CC--:B0-----:R-:W-:Y:S02]  /*100e0*/  @!P5 LEA R10, P2, R185.reuse, R14.reuse, 0x2 ;  /* 0x0000000eb90ad211 */ /* 0x0c1fe400078410ff */
[-C--:B------:R-:W-:Y:S02]  /*100f0*/  @!P4 LEA.HI.X R9, R186, R15.reuse, R203, 0x2, P6 ;  /* 0x0000000fba09c211 */ /* 0x080fe400030f14cb */
[CC--:B-1----:R-:W-:Y:S02]  /*10100*/  @!P3 LEA R12, P6, R184.reuse, R14.reuse, 0x2 ;  /* 0x0000000eb80cb211 */ /* 0x0c2fe400078c10ff */
        /* <DEDUP_REMOVED lines=8> */
.L_x_1424:
[----:B------:R-:W-:Y:S05]  /*10190*/  BSYNC B1 ;  /* 0x0000000000017941 */ /* 0x000fea0003800000 */
.L_x_1423:
[----:B0-----:R-:W0:Y:S04]  /*101a0*/  SHFL.IDX PT, R20, R20, 0x1, 0x1c1f ;  /* 0x003c1f0014147f89 */ /* 0x001e2800000e0000 */
[----:B------:R-:W3:Y:S01]  /*101b0*/  SHFL.IDX PT, R0, R0, 0x1, 0x1c1f ;  /* 0x003c1f0000007f89 */ /* 0x000ee200000e0000 */
[----:B------:R-:W-:Y:S05]  /*101c0*/  @P0 BRA `(.L_x_1422) ;  /* 0x0000001000240947 */ /* 0x000fea0003800000 */
[----:B------:R-:W-:Y:S02]  /*101d0*/  ULDC UR4, c[0x0][0xac8] ;  /* 0x0002b20000047ab9 */ /* 0x000fe40000000800 */
[----:B------:R-:W-:Y:S02]  /*101e0*/  ISETP.GE.AND P2, PT, R16, UR4, PT ;  /* 0x0000000410007c0c */ /* 0x000fe4000bf46270 */
[----:B------:R-:W-:Y:S02]  /*101f0*/  ISETP.GE.AND P1, PT, R197, UR4, PT ;  /* 0x00000004c5007c0c */ /* 0x000fe4000bf26270 */
[----:B------:R-:W-:Y:S02]  /*10200*/  ISETP.GE.AND P0, PT, R196, UR4, PT ;  /* 0x00000004c4007c0c */ /* 0x000fe4000bf06270 */
[----:B------:R-:W-:Y:S02]  /*10210*/  ISETP.GE.AND P4, PT, R194, UR4, PT ;  /* 0x00000004c2007c0c */ /* 0x000fe4000bf86270 */
[----:B------:R-:W-:-:S05]  /*10220*/  ISETP.GE.AND P3, PT, R195, UR4, PT ;  /* 0x00000004c3007c0c */ /* 0x000fca000bf66270 */
[CC--:B---34-:R-:W-:Y:S02]  /*10230*/  @!P2 LEA R4, P6, R16.reuse, R0.reuse, 0x2 ;  /* 0x000000001004a211 */ /* 0x0d8fe400078c10ff */
[C---:B------:R-:W-:Y:S02]  /*10240*/  @!P1 LEA R6, P5, R197.reuse, R0, 0x2 ;  /* 0x00000000c5069211 */ /* 0x040fe400078a10ff */
[----:B0-----:R-:W-:Y:S02]  /*10250*/  @!P2 LEA.HI.X R5, R16, R20, R215, 0x2, P6 ;  /* 0x000000141005a211 */ /* 0x001fe400030f14d7 */
[----:B------:R-:W-:Y:S02]  /*10260*/  @!P0 LEA R8, P6, R196, R0, 0x2 ;  /* 0x00000000c4088211 */ /* 0x000fe400078c10ff */
[----:B------:R-:W-:Y:S01]  /*10270*/  @!P1 LEA.HI.X R7, R197, R20, R214, 0x2, P5 ;  /* 0x00000014c5079211 */ /* 0x000fe200028f14d6 */
[----:B------:R0:W-:Y:S01]  /*10280*/  @!P2 ST.E.64 desc[UR36][R4.64], R2 ;  /* 0x000000020400a985 */ /* 0x0001e2000c101b24 */
[----:B------:R-:W-:-:S02]  /*10290*/  ISETP.GE.AND P5, PT, R193, UR4, PT ;  /* 0x00000004c1007c0c */ /* 0x000fc4000bfa6270 */
[----:B------:R-:W-:Y:S01]  /*102a0*/  @!P0 LEA.HI.X R9, R196, R20, R213, 0x2, P6 ;  /* 0x00000014c4098211 */ /* 0x000fe200030f14d5 */
[----:B------:R3:W-:Y:S01]  /*102b0*/  @!P1 ST.E.64 desc[UR36][R6.64], R94 ;  /* 0x0000005e06009985 */ /* 0x0007e2000c101b24 */
[----:B------:R-:W-:Y:S02]  /*102c0*/  ISETP.GE.AND P2, PT, R192, UR4, PT ;  /* 0x00000004c0007c0c */ /* 0x000fe4000bf46270 */
[-C--:B------:R-:W-:Y:S01]  /*102d0*/  @!P3 LEA R10, P6, R195, R0.reuse, 0x2 ;  /* 0x00000000c30ab211 */ /* 0x080fe200078c10ff */
[----:B------:R4:W-:Y:S01]  /*102e0*/  @!P0 ST.E.64 desc[UR36][R8.64], R98 ;  /* 0x0000006208008985 */ /* 0x0009e2000c101b24 */
[C---:B------:R-:W-:Y:S02]  /*102f0*/  @!P4 LEA R12, P0, R194.reuse, R0, 0x2 ;  /* 0x00000000c20cc211 */ /* 0x040fe400078010ff */
[----:B------:R-:W-:Y:S02]  /*10300*/  ISETP.GE.AND P1, PT, R191, UR4, PT ;  /* 0x00000004bf007c0c */ /* 0x000fe4000bf26270 */
[----:B------:R-:W-:-:S02]  /*10310*/  @!P4 LEA.HI.X R13, R194, R20, R211, 0x2, P0 ;  /* 0x00000014c20dc211 */ /* 0x000fc400000f14d3 */
[----:B------:R-:W-:Y:S02]  /*10320*/  @!P3 LEA.HI.X R11, R195, R20, R212, 0x2, P6 ;  /* 0x00000014c30bb211 */ /* 0x000fe400030f14d4 */
[----:B------:R-:W-:Y:S02]  /*10330*/  ISETP.GE.AND P0, PT, R190, UR4, PT ;  /* 0x00000004be007c0c */ /* 0x000fe4000bf06270 */
[----:B-1----:R-:W-:Y:S01]  /*10340*/  @!P5 LEA R14, P6, R193, R0, 0x2 ;  /* 0x00000000c10ed211 */ /* 0x002fe200078c10ff */
[----:B------:R1:W-:Y:S01]  /*10350*/  @!P3 ST.E.64 desc[UR36][R10.64], R102 ;  /* 0x000000660a00b985 */ /* 0x0003e2000c101b24 */
[----:B------:R-:W-:Y:S02]  /*10360*/  ISETP.GE.AND P3, PT, R189, UR4, PT ;  /* 0x00000004bd007c0c */ /* 0x000fe4000bf66270 */
[----:B--2---:R-:W-:Y:S01]  /*10370*/  @!P5 LEA.HI.X R15, R193, R20, R210, 0x2, P6 ;  /* 0x00000014c10fd211 */ /* 0x004fe200030f14d2 */
[----:B------:R-:W-:Y:S01]  /*10380*/  @!P4 ST.E.64 desc[UR36][R12.64], R106 ;  /* 0x0000006a0c00c985 */ /* 0x000fe2000c101b24 */
[----:B0-----:R-:W-:-:S03]  /*10390*/  @!P2 LEA R2, P4, R192, R0, 0x2 ;  /* 0x00000000c002a211 */ /* 0x001fc600078810ff */
[----:B------:R-:W-:Y:S01]  /*103a0*/  @!P5 ST.E.64 desc[UR36][R14.64], R110 ;  /* 0x0000006e0e00d985 */ /* 0x000fe2000c101b24 */
[C---:B------:R-:W-:Y:S02]  /*103b0*/  @!P1 LEA R4, P5, R191.reuse, R0, 0x2 ;  /* 0x00000000bf049211 */ /* 0x040fe400078a10ff */
[----:B------:R-:W-:Y:S02]  /*103c0*/  @!P2 LEA.HI.X R3, R192, R20, R209, 0x2, P4 ;  /* 0x00000014c003a211 */ /* 0x000fe400020f14d1 */
[----:B---3--:R-:W-:Y:S02]  /*103d0*/  @!P0 LEA R6, P6, R190, R0, 0x2 ;  /* 0x00000000be068211 */ /* 0x008fe400078c10ff */
[----:B------:R-:W-:Y:S01]  /*103e0*/  ISETP.GE.AND P4, PT, R188, UR4, PT ;  /* 0x00000004bc007c0c */ /* 0x000fe2000bf86270 */
[----:B------:R0:W-:Y:S01]  /*103f0*/  @!P2 ST.E.64 desc[UR36][R2.64], R114 ;  /* 0x000000720200a985 */ /* 0x0001e2000c101b24 */
[-C--:B------:R-:W-:Y:S02]  /*10400*/  @!P1 LEA.HI.X R5, R191, R20.reuse, R208, 0x2, P5 ;  /* 0x00000014bf059211 */ /* 0x080fe400028f14d0 */
[----:B------:R-:W-:-:S02]  /*10410*/  @!P0 LEA.HI.X R7, R190, R20, R207, 0x2, P6 ;  /* 0x00000014be078211 */ /* 0x000fc400030f14cf */
[----:B------:R-:W-:Y:S01]  /*10420*/  ISETP.GE.AND P2, PT, R187, UR4, PT ;  /* 0x00000004bb007c0c */ /* 0x000fe2000bf46270 */
[----:B------:R2:W-:Y:S01]  /*10430*/  @!P1 ST.E.64 desc[UR36][R4.64], R118 ;  /* 0x0000007604009985 */ /* 0x0005e2000c101b24 */
[----:B----4-:R-:W-:Y:S02]  /*10440*/  @!P3 LEA R8, P5, R189, R0, 0x2 ;  /* 0x00000000bd08b211 */ /* 0x010fe400078a10ff */
[----:B------:R-:W-:Y:S01]  /*10450*/  ISETP.GE.AND P1, PT, R186, UR4, PT ;  /* 0x00000004ba007c0c */ /* 0x000fe2000bf26270 */
[----:B------:R3:W-:Y:S01]  /*10460*/  @!P0 ST.E.64 desc[UR36][R6.64], R122 ;  /* 0x0000007a06008985 */ /* 0x0007e2000c101b24 */
[----:B------:R-:W-:Y:S02]  /*10470*/  ISETP.GE.AND P0, PT, R185, UR4, PT ;  /* 0x00000004b9007c0c */ /* 0x000fe4000bf06270 */
[----:B------:R-:W-:Y:S02]  /*10480*/  @!P3 LEA.HI.X R9, R189, R20, R206, 0x2, P5 ;  /* 0x00000014bd09b211 */ /* 0x000fe400028f14ce */
[----:B------:R-:W-:-:S02]  /*10490*/  ISETP.GE.AND P5, PT, R184, UR4, PT ;  /* 0x00000004b8007c0c */ /* 0x000fc4000bfa6270 */
[CC--:B-1----:R-:W-:Y:S01]  /*104a0*/  @!P4 LEA R10, P6, R188.reuse, R0.reuse, 0x2 ;  /* 0x00000000bc0ac211 */ /* 0x0c2fe200078c10ff */
[----:B------:R1:W-:Y:S01]  /*104b0*/  @!P3 ST.E.64 desc[UR36][R8.64], R126 ;  /* 0x0000007e0800b985 */ /* 0x0003e2000c101b24 */
[C---:B0-----:R-:W-:Y:S02]  /*104c0*/  @!P2 LEA R2, P3, R187.reuse, R0, 0x2 ;  /* 0x00000000bb02a211 */ /* 0x041fe400078610ff */
[----:B------:R-:W-:Y:S02]  /*104d0*/  @!P4 LEA.HI.X R11, R188, R20, R205, 0x2, P6 ;  /* 0x00000014bc0bc211 */ /* 0x000fe400030f14cd */
[----:B--2---:R-:W-:Y:S02]  /*104e0*/  @!P1 LEA R4, P6, R186, R0, 0x2 ;  /* 0x00000000ba049211 */ /* 0x004fe400078c10ff */
[----:B------:R-:W-:Y:S01]  /*104f0*/  @!P2 LEA.HI.X R3, R187, R20, R204, 0x2, P3 ;  /* 0x00000014bb03a211 */ /* 0x000fe200018f14cc */
[----:B------:R1:W-:Y:S01]  /*10500*/  @!P4 ST.E.64 desc[UR36][R10.64], R130 ;  /* 0x000000820a00c985 */ /* 0x0003e2000c101b24 */
[----:B---3--:R-:W-:-:S02]  /*10510*/  @!P0 LEA R6, P4, R185, R0, 0x2 ;  /* 0x00000000b9068211 */ /* 0x008fc400078810ff */
[----:B------:R-:W-:Y:S01]  /*10520*/  @!P5 LEA R12, P3, R184, R0, 0x2 ;  /* 0x00000000b80cd211 */ /* 0x000fe200078610ff */
[----:B------:R1:W-:Y:S01]  /*10530*/  @!P2 ST.E.64 desc[UR36][R2.64], R134 ;  /* 0x000000860200a985 */ /* 0x0003e2000c101b24 */
[-C--:B------:R-:W-:Y:S02]  /*10540*/  @!P1 LEA.HI.X R5, R186, R20.reuse, R203, 0x2, P6 ;  /* 0x00000014ba059211 */ /* 0x080fe400030f14cb */
[-C--:B------:R-:W-:Y:S02]  /*10550*/  @!P0 LEA.HI.X R7, R185, R20.reuse, R202, 0x2, P4 ;  /* 0x00000014b9078211 */ /* 0x080fe400020f14ca */
[----:B------:R-:W-:Y:S01]  /*10560*/  @!P5 LEA.HI.X R13, R184, R20, R201, 0x2, P3 ;  /* 0x00000014b80dd211 */ /* 0x000fe200018f14c9 */
[----:B------:R1:W-:Y:S04]  /*10570*/  @!P1 ST.E.64 desc[UR36][R4.64], R138 ;  /* 0x0000008a04009985 */ /* 0x0003e8000c101b24 */
[----:B------:R1:W-:Y:S01]  /*10580*/  @!P0 ST.E.64 desc[UR36][R6.64], R142 ;  /* 0x0000008e06008985 */ /* 0x0003e2000c101b24 */
[----:B------:R-:W-:-:S03]  /*10590*/  ISETP.GE.AND P0, PT, R23, UR4, PT ;  /* 0x0000000417007c0c */ /* 0x000fc6000bf06270 */
[----:B------:R1:W-:Y:S10]  /*105a0*/  @!P5 ST.E.64 desc[UR36][R12.64], R146 ;  /* 0x000000920c00d985 */ /* 0x0003f4000c101b24 */
[----:B------:R-:W-:Y:S05]  /*105b0*/  @P0 BRA `(.L_x_1422) ;  /* 0x0000000c00280947 */ /* 0x000fea0003800000 */
[----:B-1----:R-:W-:-:S04]  /*105c0*/  LEA R2, P0, R23, R0, 0x2 ;  /* 0x0000000017027211 */ /* 0x002fc800078010ff */
[----:B------:R-:W-:-:S05]  /*105d0*/  LEA.HI.X R3, R23, R20, R200, 0x2, P0 ;  /* 0x0000001417037211 */ /* 0x000fca00000f14c8 */
[----:B------:R0:W-:Y:S01]  /*105e0*/  ST.E.64 desc[UR36][R2.64], R150 ;  /* 0x0000009602007985 */ /* 0x0001e2000c101b24 */
[----:B------:R-:W-:Y:S05]  /*105f0*/  BRA `(.L_x_1422) ;  /* 0x0000000c00187947 */ /* 0x000fea0003800000 */
.L_x_1413:
[----:B------:R-:W-:Y:S02]  /*10600*/  ULDC.64 UR8, c[0x0][0xc00] ;  /* 0x0003000000087ab9 */ /* 0x000fe40000000a00 */
[----:B------:R-:W-:-:S04]  /*10610*/  UISETP.NE.U32.AND UP0, UPT, UR8, URZ, UPT ;  /* 0x0000003f0800728c */ /* 0x000fc8000bf05070 */
[----:B------:R-:W-:-:S03]  /*10620*/  UISETP.NE.AND.EX UP0, UPT, UR9, URZ, UPT, UP0 ;  /* 0x0000003f0900728c */ /* 0x000fc6000bf05300 */
[----:B------:R-:W-:Y:S02]  /*10630*/  ULDC.64 UR8, c[0x0][0xc00] ;  /* 0x0003000000087ab9 */ /* 0x000fe40000000a00 */
[----:B------:R-:W-:Y:S01]  /*10640*/  UIMAD.WIDE UR8, UR57, 0x4, UR8 ;  /* 0x00000004390878a5 */ /* 0x000fe2000f8e0208 */
[----:B------:R-:W-:-:S05]  /*10650*/  PLOP3.LUT P1, PT, PT, PT, UP0, 0x80, 0x0 ;  /* 0x000000000000781c */ /* 0x000fca0003f2f008 */
[----:B------:R-:W-:Y:S02]  /*10660*/  IMAD.U32 R2, RZ, RZ, UR8 ;  /* 0x00000008ff027e24 */ /* 0x000fe4000f8e00ff */
[----:B------:R-:W-:Y:S01]  /*10670*/  IMAD.U32 R3, RZ, RZ, UR9 ;  /* 0x00000009ff037e24 */ /* 0x000fe2000f8e00ff */
[----:B------:R-:W-:Y:S02]  /*10680*/  ULDC.64 UR8, c[0x0][0xc08] ;  /* 0x0003020000087ab9 */ /* 0x000fe40000000a00 */
[----:B------:R-:W-:Y:S01]  /*10690*/  UISETP.NE.U32.AND UP1, UPT, UR8, URZ, UPT ;  /* 0x0000003f0800728c */ /* 0x000fe2000bf25070 */
[----:B------:R-:W-:Y:S02]  /*106a0*/  ULDC UR4, c[0x0][0xa88] ;  /* 0x0002a20000047ab9 */ /* 0x000fe40000000800 */
[----:B------:R-:W2:Y:S01]  /*106b0*/  @P1 LDG.E R6, desc[UR36][R2.64] ;  /* 0x0000002402061981 */ /* 0x000ea2000c1e1900 */
[----:B------:R-:W-:Y:S01]  /*106c0*/  UISETP.NE.AND.EX UP1, UPT, UR9, URZ, UPT, UP1 ;  /* 0x0000003f0900728c */ /* 0x000fe2000bf25310 */
[----:B------:R-:W-:-:S05]  /*106d0*/  IMAD.U32 R0, RZ, RZ, UR4 ;  /* 0x00000004ff007e24 */ /* 0x000fca000f8e00ff */
[----:B------:R-:W-:-:S05]  /*106e0*/  PLOP3.LUT P2, PT, PT, PT, UP1, 0x80, 0x0 ;  /* 0x000000000000781c */ /* 0x000fca0003f4f018 */
[----:B------:R-:W-:Y:S02]  /*106f0*/  @UP1 ULDC.64 UR8, c[0x0][0xc08] ;  /* 0x0003020000081ab9 */ /* 0x000fe40000000a00 */
[----:B------:R-:W-:-:S06]  /*10700*/  @UP1 UIMAD.WIDE UR8, UR57, 0x4, UR8 ;  /* 0x00000004390818a5 */ /* 0x000fcc000f8e0208 */
[----:B------:R-:W-:Y:S02]  /*10710*/  IMAD.U32 R4, RZ, RZ, UR8 ;  /* 0x00000008ff047e24 */ /* 0x000fe4000f8e00ff */
[----:B------:R-:W-:-:S05]  /*10720*/  IMAD.U32 R5, RZ, RZ, UR9 ;  /* 0x00000009ff057e24 */ /* 0x000fca000f8e00ff */
[----:B------:R0:W5:Y:S01]  /*10730*/  @P2 LDG.E R0, desc[UR36][R4.64] ;  /* 0x0000002404002981 */ /* 0x000162000c1e1900 */
[----:B------:R-:W-:Y:S01]  /*10740*/  UISETP.NE.AND UP1, UPT, UR54, URZ, UPT ;  /* 0x0000003f3600728c */ /* 0x000fe2000bf25270 */
[----:B------:R-:W-:Y:S01]  /*10750*/  ISETP.GT.AND P0, PT, R222, 0x7f, PT ;  /* 0x0000007fde00780c */ /* 0x000fe20003f04270 */
[----:B------:R-:W-:-:S09]  /*10760*/  UMOV UR4, URZ ;  /* 0x0000003f00047c82 */ /* 0x000fd20008000000 */
[----:B------:R-:W-:Y:S01]  /*10770*/  @!UP1 ULDC UR54, c[0x0][0xad4] ;  /* 0x0002b50000369ab9 */ /* 0x000fe20000000800 */
[----:B--2---:R-:W-:Y:S01]  /*10780*/  @P1 R2UR UR4, R6 ;  /* 0x00000000060412ca */ /* 0x004fe200000e0000 */
[----:B0-----:R-:W-:-:S14]  /*10790*/  @P2 BRA `(.L_x_1425) ;  /* 0x0000000000102947 */ /* 0x001fdc0003800000 */
[----:B------:R-:W-:Y:S05]  /*107a0*/  @!P1 BRA `(.L_x_1425) ;  /* 0x00000000000c9947 */ /* 0x000fea0003800000 */
[----:B------:R-:W2:Y:S04]  /*107b0*/  LDG.E R5, desc[UR36][R2.64] ;  /* 0x0000002402057981 */ /* 0x000ea8000c1e1900 */
[----:B-----5:R-:W2:Y:S02]  /*107c0*/  LDG.E R0, desc[UR36][R2.64+0x4] ;  /* 0x0000042402007981 */ /* 0x020ea4000c1e1900 */
[----:B--2---:R-:W-:-:S07]  /*107d0*/  IMAD.IADD R0, R0, 0x1, -R5 ;  /* 0x0000000100007824 */ /* 0x004fce00078e0a05 */
.L_x_1425:
[----:B------:R-:W-:Y:S01]  /*107e0*/  USHF.R.S32.HI UR13, URZ, 0x1f, UR57 ;  /* 0x0000001f3f0d7899 */ /* 0x000fe20008011439 */
[----:B------:R-:W-:Y:S01]  /*107f0*/  BSSY B1, `(.L_x_1426) ;  /* 0x000003a000017945 */ /* 0x000fe20003800000 */
[----:B------:R-:W-:Y:S02]  /*10800*/  USHF.R.S32.HI UR21, URZ, 0x1f, UR4 ;  /* 0x0000001f3f157899 */ /* 0x000fe40008011404 */
[----:B------:R-:W-:Y:S02]  /*10810*/  USEL UR12, UR57, URZ, !UP0 ;  /* 0x0000003f390c7287 */ /* 0x000fe4000c000000 */
[----:B------:R-:W-:Y:S01]  /*10820*/  USEL UR13, UR13, URZ, !UP0 ;  /* 0x0000003f0d0d7287 */ /* 0x000fe2000c000000 */
[----:B------:R-:W-:Y:S11]  /*10830*/  @P0 BRA `(.L_x_1427) ;  /* 0x0000000000d40947 */ /* 0x000ff60003800000 */
[----:B------:R-:W0:Y:S01]  /*10840*/  S2R R4, SR_TID.X ;  /* 0x0000000000047919 */ /* 0x000e220000002100 */
[----:B------:R-:W1:Y:S01]  /*10850*/  LDC R9, c[0x0][0xbe8] ;  /* 0x0002fa00ff097b82 */ /* 0x000e620000000800 */
[----:B------:R-:W-:Y:S02]  /*10860*/  IMAD.U32 R3, RZ, RZ, UR46 ;  /* 0x0000002eff037e24 */ /* 0x000fe4000f8e00ff */
[----:B-1---5:R-:W-:-:S03]  /*10870*/  IMAD R2, R0, R9, RZ ;  /* 0x0000000900027224 */ /* 0x022fc600078e02ff */
[----:B0-----:R-:W-:-:S04]  /*10880*/  IADD3 R4, R3, -0x80, R4 ;  /* 0xffffff8003047810 */ /* 0x001fc80007ffe004 */
[----:B------:R-:W-:-:S13]  /*10890*/  ISETP.GE.AND P0, PT, R4, R2, PT ;  /* 0x000000020400720c */ /* 0x000fda0003f06270 */
[----:B------:R-:W-:Y:S05]  /*108a0*/  @P0 BRA `(.L_x_1427) ;  /* 0x0000000000b80947 */ /* 0x000fea0003800000 */
[----:B------:R-:W-:Y:S01]  /*108b0*/  ISETP.NE.AND P0, PT, R9, 0x1, PT ;  /* 0x000000010900780c */ /* 0x000fe20003f05270 */
[----:B------:R-:W-:Y:S01]  /*108c0*/  UISETP.GT.AND UP0, UPT, UR54, 0x1, UPT ;  /* 0x000000013600788c */ /* 0x000fe2000bf04270 */
[----:B------:R-:W-:Y:S01]  /*108d0*/  IMAD.MOV.U32 R5, RZ, RZ, R4 ;  /* 0x000000ffff057224 */ /* 0x000fe200078e0004 */
[----:B------:R-:W-:Y:S02]  /*108e0*/  UMOV UR19, 0x9b8 ;  /* 0x000009b800137882 */ /* 0x000fe40000000000 */
[----:B------:R-:W-:Y:S02]  /*108f0*/  USEL UR19, UR19, 0x978, UP0 ;  /* 0x0000097813137887 */ /* 0x000fe40008000000 */
[----:B------:R-:W-:-:S06]  /*10900*/  USEL UR18, UR56, URZ, UP0 ;  /* 0x0000003f38127287 */ /* 0x000fcc0008000000 */
[----:B------:R-:W0:Y:S04]  /*10910*/  @P0 LDC R3, c[0x0][0xbec] ;  /* 0x0002fb00ff030b82 */ /* 0x000e280000000800 */
[----:B------:R-:W-:Y:S01]  /*10920*/  ULDC.64 UR8, c[0x0][UR19+0x218] ;  /* 0x0000860013087abb */ /* 0x000fe20008000a00 */
[----:B------:R-:W-:Y:S01]  /*10930*/  ULDC.64 UR14, c[0x0][UR19+0x220] ;  /* 0x00008800130e7abb */ /* 0x000fe20008000a00 */
[----:B------:R-:W-:Y:S01]  /*10940*/  ULDC.64 UR16, c[0x0][UR19+0x228] ;  /* 0x00008a0013107abb */ /* 0x000fe20008000a00 */
[----:B------:R-:W-:Y:S01]  /*10950*/  UIMAD.WIDE.U32 UR10, UR8, UR55, URZ ;  /* 0x00000037080a72a5 */ /* 0x000fe2000f8e003f */
[----:B------:R-:W1:Y:S01]  /*10960*/  @P0 LDC R7, c[0x0][0xbf0] ;  /* 0x0002fc00ff070b82 */ /* 0x000e620000000800 */
[----:B------:R-:W-:Y:S02]  /*10970*/  UIMAD UR20, UR9, UR55, URZ ;  /* 0x00000037091472a4 */ /* 0x000fe4000f8e023f */
[----:B------:R-:W-:-:S02]  /*10980*/  UIMAD UR15, UR15, UR12, URZ ;  /* 0x0000000c0f0f72a4 */ /* 0x000fc4000f8e023f */
[----:B------:R-:W-:Y:S02]  /*10990*/  UIMAD.WIDE.U32 UR22, UR16, UR18, URZ ;  /* 0x00000012101672a5 */ /* 0x000fe4000f8e003f */
[----:B------:R-:W-:Y:S02]  /*109a0*/  UIMAD.WIDE.U32 UR8, UR14, UR12, URZ ;  /* 0x0000000c0e0872a5 */ /* 0x000fe4000f8e003f */
[----:B------:R-:W-:Y:S02]  /*109b0*/  UIMAD UR16, UR17, UR18, URZ ;  /* 0x00000012111072a4 */ /* 0x000fe4000f8e023f */
[----:B------:R-:W-:Y:S02]  /*109c0*/  UIMAD UR15, UR14, UR13, UR15 ;  /* 0x0000000d0e0f72a4 */ /* 0x000fe4000f8e020f */
[----:B------:R-:W-:Y:S02]  /*109d0*/  UIADD3 UR10, UP1, UP2, UR8, UR10, UR4 ;  /* 0x0000000a080a7290 */ /* 0x000fe4000fa3e004 */
[----:B------:R-:W-:Y:S01]  /*109e0*/  UIADD3 UR16, UR23, UR16, URZ ;  /* 0x0000001017107290 */ /* 0x000fe2000fffe03f */
[----:B0-----:R-:W-:Y:S01]  /*109f0*/  @P0 IMAD.HI.U32 R2, R4, R3, RZ ;  /* 0x0000000304020227 */ /* 0x001fe200078e00ff */
[----:B------:R-:W-:-:S02]  /*10a00*/  UIADD3 UR20, UR11, UR20, URZ ;  /* 0x000000140b147290 */ /* 0x000fc4000fffe03f */
[----:B------:R-:W-:Y:S01]  /*10a10*/  UIADD3 UR15, UR9, UR15, URZ ;  /* 0x0000000f090f7290 */ /* 0x000fe2000fffe03f */
[----:B------:R-:W-:Y:S02]  /*10a20*/  IMAD.U32 R3, RZ, RZ, UR23 ;  /* 0x00000017ff037e24 */ /* 0x000fe4000f8e00ff */
[----:B------:R-:W-:Y:S01]  /*10a30*/  IMAD.U32 R6, RZ, RZ, UR16 ;  /* 0x00000010ff067e24 */ /* 0x000fe2000f8e00ff */
[----:B------:R-:W-:Y:S01]  /*10a40*/  ULDC.64 UR8, c[0x0][UR19+0x210] ;  /* 0x0000840013087abb */ /* 0x000fe20008000a00 */
[----:B-1----:R-:W-:Y:S01]  /*10a50*/  @P0 SHF.R.U32.HI R5, RZ, R7, R2 ;  /* 0x00000007ff050219 */ /* 0x002fe20000011602 */
[----:B------:R-:W-:-:S04]  /*10a60*/  IMAD.U32 R2, RZ, RZ, UR22 ;  /* 0x00000016ff027e24 */ /* 0x000fc8000f8e00ff */
[--C-:B------:R-:W-:Y:S01]  /*10a70*/  IMAD.MOV R7, RZ, RZ, -R5.reuse ;  /* 0x000000ffff077224 */ /* 0x100fe200078e0a05 */
[----:B------:R-:W-:Y:S01]  /*10a80*/  IADD3 R2, P0, P1, R5, UR10, R2 ;  /* 0x0000000a05027c10 */ /* 0x000fe2000f91e002 */
[----:B------:R-:W-:Y:S01]  /*10a90*/  UIADD3.X UR10, UR15, UR20, UR21, UP1, UP2 ;  /* 0x000000140f0a7290 */ /* 0x000fe20008fe4415 */
[----:B------:R-:W-:Y:S01]  /*10aa0*/  SHF.R.S32.HI R5, RZ, 0x1f, R5 ;  /* 0x0000001fff057819 */ /* 0x000fe20000011405 */
[----:B------:R-:W-:-:S04]  /*10ab0*/  IMAD R7, R9, R7, R4 ;  /* 0x0000000709077224 */ /* 0x000fc800078e0204 */
[----:B------:R-:W-:Y:S01]  /*10ac0*/  IADD3.X R3, R5, UR10, R6, P0, P1 ;  /* 0x0000000a05037c10 */ /* 0x000fe200087e2406 */
[C---:B------:R-:W-:Y:S01]  /*10ad0*/  IMAD R9, R7.reuse, UR9, RZ ;  /* 0x0000000907097c24 */ /* 0x040fe2000f8e02ff */
[----:B------:R-:W-:Y:S01]  /*10ae0*/  SHF.R.S32.HI R4, RZ, 0x1f, R7 ;  /* 0x0000001fff047819 */ /* 0x000fe20000011407 */
[----:B------:R-:W-:Y:S01]  /*10af0*/  ULDC.64 UR10, c[0x0][0xba8] ;  /* 0x0002ea00000a7ab9 */ /* 0x000fe20000000a00 */
[----:B------:R-:W-:Y:S01]  /*10b00*/  @!UP0 ULDC UR10, c[0x0][0xb50] ;  /* 0x0002d400000a8ab9 */ /* 0x000fe20000000800 */
[----:B------:R-:W-:Y:S01]  /*10b10*/  IMAD.WIDE.U32 R2, R7, UR8, R2 ;  /* 0x0000000807027c25 */ /* 0x000fe2000f8e0002 */
[----:B------:R-:W-:-:S03]  /*10b20*/  @!UP0 ULDC UR11, c[0x0][0xb54] ;  /* 0x0002d500000b8ab9 */ /* 0x000fc60000000800 */
[----:B------:R-:W-:Y:S01]  /*10b30*/  IMAD R9, R4, UR8, R9 ;  /* 0x0000000804097c24 */ /* 0x000fe2000f8e0209 */
[----:B------:R-:W-:-:S03]  /*10b40*/  LEA R4, P0, R2, UR10, 0x2 ;  /* 0x0000000a02047c11 */ /* 0x000fc6000f8010ff */
[----:B------:R-:W-:-:S05]  /*10b50*/  IMAD.IADD R3, R3, 0x1, R9 ;  /* 0x0000000103037824 */ /* 0x000fca00078e0209 */
[----:B------:R-:W-:Y:S01]  /*10b60*/  LEA.HI.X R5, R2, UR11, R3, 0x2, P0 ;  /* 0x0000000b02057c11 */ /* 0x000fe200080f1403 */
[----:B------:R-:W-:-:S05]  /*10b70*/  IMAD.MOV.U32 R3, RZ, RZ, -0x800000 ;  /* 0xff800000ff037424 */ /* 0x000fca00078e00ff */
[----:B------:R0:W-:Y:S02]  /*10b80*/  STG.E desc[UR36][R4.64], R3 ;  /* 0x0000000304007986 */ /* 0x0001e4000c101924 */
.L_x_1427:
[----:B------:R-:W-:Y:S05]  /*10b90*/  BSYNC B1 ;  /* 0x0000000000017941 */ /* 0x000fea0003800000 */
.L_x_1426:
[----:B------:R-:W-:-:S06]  /*10ba0*/  UISETP.GT.AND UP0, UPT, UR54, 0x1, UPT ;  /* 0x000000013600788c */ /* 0x000fcc000bf04270 */
[----:B------:R-:W-:-:S13]  /*10bb0*/  PLOP3.LUT P0, PT, PT, PT, UP0, 0x80, 0x0 ;  /* 0x000000000000781c */ /* 0x000fda0003f0f008 */
[----:B------:R-:W-:Y:S05]  /*10bc0*/  @P0 BRA `(.L_x_1422) ;  /* 0x0000000400a40947 */ /* 0x000fea0003800000 */
[----:B------:R-:W1:Y:S01]  /*10bd0*/  LDC R11, c[0x0][0xbe8] ;  /* 0x0002fa00ff0b7b82 */ /* 0x000e620000000800 */
[----:B------:R-:W-:Y:S01]  /*10be0*/  ULDC.64 UR14, c[0x0][0xaa0] ;  /* 0x0002a800000e7ab9 */ /* 0x000fe20000000a00 */
[----:B------:R-:W-:Y:S01]  /*10bf0*/  IMAD R2, R22, 0x20, R198 ;  /* 0x0000002016027824 */ /* 0x000fe200078e02c6 */
[----:B------:R-:W-:Y:S01]  /*10c00*/  UIMAD UR10, UR21, UR14, URZ ;  /* 0x0000000e150a72a4 */ /* 0x000fe2000f8e023f */
[----:B------:R-:W-:Y:S01]  /*10c10*/  BSSY B1, `(.L_x_1428) ;  /* 0x000003a000017945 */ /* 0x000fe20003800000 */
[----:B------:R-:W-:Y:S01]  /*10c20*/  UIMAD.WIDE.U32 UR8, UR4, UR14, URZ ;  /* 0x0000000e040872a5 */ /* 0x000fe2000f8e003f */
[----:B------:R-:W-:Y:S01]  /*10c30*/  VIADD R6, R2, UR46 ;  /* 0x0000002e02067c36 */ /* 0x000fe20008000000 */
[----:B------:R-:W-:-:S03]  /*10c40*/  UIMAD UR10, UR4, UR15, UR10 ;  /* 0x0000000f040a72a4 */ /* 0x000fc6000f8e020a */
[----:B0-----:R-:W-:Y:S01]  /*10c50*/  IMAD.MOV.U32 R5, RZ, RZ, R6 ;  /* 0x000000ffff057224 */ /* 0x001fe200078e0006 */
[----:B------:R-:W-:-:S03]  /*10c60*/  UIADD3 UR9, UR9, UR10, URZ ;  /* 0x0000000a09097290 */ /* 0x000fc6000fffe03f */
[----:B------:R-:W-:Y:S02]  /*10c70*/  ULDC.64 UR10, c[0x0][0xae8] ;  /* 0x0002ba00000a7ab9 */ /* 0x000fe40000000a00 */
[----:B------:R-:W-:-:S04]  /*10c80*/  UIMAD.WIDE.U32 UR8, UR55, UR10, UR8 ;  /* 0x0000000a370872a5 */ /* 0x000fc8000f8e0008 */
[----:B------:R-:W-:-:S03]  /*10c90*/  UIMAD UR9, UR55, UR11, UR9 ;  /* 0x0000000b370972a4 */ /* 0x000fc6000f8e0209 */
[----:B------:R-:W-:Y:S01]  /*10ca0*/  ULDC.64 UR10, c[0x0][0xaf0] ;  /* 0x0002bc00000a7ab9 */ /* 0x000fe20000000a00 */
[----:B-1----:R-:W-:Y:S01]  /*10cb0*/  ISETP.NE.AND P0, PT, R11, 0x1, PT ;  /* 0x000000010b00780c */ /* 0x002fe20003f05270 */
[----:B------:R-:W-:-:S04]  /*10cc0*/  UIMAD UR13, UR13, UR10, URZ ;  /* 0x0000000a0d0d72a4 */ /* 0x000fc8000f8e023f */
[----:B------:R-:W-:Y:S02]  /*10cd0*/  UIMAD UR4, UR12, UR11, UR13 ;  /* 0x0000000b0c0472a4 */ /* 0x000fe4000f8e020d */
[----:B------:R-:W-:-:S03]  /*10ce0*/  UIMAD.WIDE.U32 UR12, UR12, UR10, UR8 ;  /* 0x0000000a0c0c72a5 */ /* 0x000fc6000f8e0008 */
[----:B------:R-:W-:Y:S01]  /*10cf0*/  ULDC.64 UR8, c[0x0][0xae0] ;  /* 0x0002b80000087ab9 */ /* 0x000fe20000000a00 */
[----:B------:R-:W-:Y:S02]  /*10d00*/  UIADD3 UR4, UR13, UR4, URZ ;  /* 0x000000040d047290 */ /* 0x000fe4000fffe03f */
[----:B------:R-:W0:Y:S08]  /*10d10*/  @P0 LDC R3, c[0x0][0xbec] ;  /* 0x0002fb00ff030b82 */ /* 0x000e300000000800 */
[----:B------:R-:W1:Y:S01]  /*10d20*/  @P0 LDC R7, c[0x0][0xbf0] ;  /* 0x0002fc00ff070b82 */ /* 0x000e620000000800 */
[----:B0-----:R-:W-:-:S04]  /*10d30*/  @P0 IMAD.HI.U32 R2, R6, R3, RZ ;  /* 0x0000000306020227 */ /* 0x001fc800078e00ff */
[----:B------:R-:W-:Y:S02]  /*10d40*/  IMAD.U32 R3, RZ, RZ, UR13 ;  /* 0x0000000dff037e24 */ /* 0x000fe4000f8e00ff */
[----:B------:R-:W-:Y:S01]  /*10d50*/  IMAD.U32 R3, RZ, RZ, UR4 ;  /* 0x00000004ff037e24 */ /* 0x000fe2000f8e00ff */
[----:B-1----:R-:W-:-:S04]  /*10d60*/  @P0 SHF.R.U32.HI R5, RZ, R7, R2 ;  /* 0x00000007ff050219 */ /* 0x002fc80000011602 */
[--C-:B------:R-:W-:Y:S01]  /*10d70*/  SHF.R.S32.HI R2, RZ, 0x1f, R5.reuse ;  /* 0x0000001fff027819 */ /* 0x100fe20000011405 */
[----:B------:R-:W-:-:S04]  /*10d80*/  IMAD.MOV R7, RZ, RZ, -R5 ;  /* 0x000000ffff077224 */ /* 0x000fc800078e0a05 */
[----:B------:R-:W-:Y:S02]  /*10d90*/  IMAD R4, R2, UR8, RZ ;  /* 0x0000000802047c24 */ /* 0x000fe4000f8e02ff */
[----:B------:R-:W-:Y:S02]  /*10da0*/  IMAD R7, R11, R7, R6 ;  /* 0x000000070b077224 */ /* 0x000fe400078e0206 */
[----:B------:R-:W-:Y:S02]  /*10db0*/  IMAD.U32 R2, RZ, RZ, UR12 ;  /* 0x0000000cff027e24 */ /* 0x000fe4000f8e00ff */
[C---:B------:R-:W-:Y:S01]  /*10dc0*/  IMAD R9, R5.reuse, UR9, R4 ;  /* 0x0000000905097c24 */ /* 0x040fe2000f8e0204 */
[----:B------:R-:W-:Y:S01]  /*10dd0*/  SHF.R.S32.HI R4, RZ, 0x1f, R7 ;  /* 0x0000001fff047819 */ /* 0x000fe20000011407 */
[----:B------:R-:W-:Y:S01]  /*10de0*/  IMAD.WIDE.U32 R2, R5, UR8, R2 ;  /* 0x0000000805027c25 */ /* 0x000fe2000f8e0002 */
[----:B------:R-:W-:-:S03]  /*10df0*/  ULDC.64 UR8, c[0x0][0xad8] ;  /* 0x0002b60000087ab9 */ /* 0x000fc60000000a00 */
[----:B------:R-:W-:Y:S02]  /*10e00*/  IMAD.IADD R3, R3, 0x1, R9 ;  /* 0x0000000103037824 */ /* 0x000fe400078e0209 */
[----:B------:R-:W-:Y:S02]  /*10e10*/  IMAD R4, R4, UR8, RZ ;  /* 0x0000000804047c24 */ /* 0x000fe4000f8e02ff */
[----:B------:R-:W-:Y:S02]  /*10e20*/  VIADD R6, R198, UR46 ;  /* 0x0000002ec6067c36 */ /* 0x000fe40008000000 */
[----:B-----5:R-:W-:Y:S02]  /*10e30*/  IMAD R11, R0, R11, RZ ;  /* 0x0000000b000b7224 */ /* 0x020fe400078e02ff */
        /* <DEDUP_REMOVED lines=17> */
[CC--:B-1----:R-:W-:Y:S02]  /*10f50*/  @!P4 LEA R8, P2, R18.reuse, R2.reuse, 0x1 ;  /* 0x000000021208c211 */ /* 0x0c2fe400078408ff */
[C---:B------:R-:W-:Y:S02]  /*10f60*/  @!P5 LEA R2, P3, R19.reuse, R2, 0x1 ;  /* 0x000000021302d211 */ /* 0x040fe400078608ff */
[-C--:B--2---:R-:W-:Y:S02]  /*10f70*/  @!P4 LEA.HI.X R9, R18, R0.reuse, R221, 0x1, P2 ;  /* 0x000000001209c211 */ /* 0x084fe400010f0cdd */
[----:B------:R-:W-:-:S03]  /*10f80*/  @!P5 LEA.HI.X R3, R19, R0, R220, 0x1, P3 ;  /* 0x000000001303d211 */ /* 0x000fc600018f0cdc */
[----:B------:R3:W-:Y:S04]  /*10f90*/  @!P4 ST.E.128 desc[UR36][R8.64], RZ ;  /* 0x000000ff0800c985 */ /* 0x0007e8000c101d24 */
[----:B------:R3:W-:Y:S02]  /*10fa0*/  @!P5 ST.E.128 desc[UR36][R2.64], RZ ;  /* 0x000000ff0200d985 */ /* 0x0007e4000c101d24 */
.L_x_1429:
[----:B------:R-:W-:Y:S05]  /*10fb0*/  BSYNC B1 ;  /* 0x0000000000017941 */ /* 0x000fea0003800000 */
.L_x_1428:
[----:B--2---:R2:W4:Y:S01]  /*10fc0*/  SHFL.IDX PT, R0, R5, 0x1, 0x181f ;  /* 0x00381f0005007f89 */ /* 0x00452200000e0000 */
[----:B------:R-:W-:Y:S03]  /*10fd0*/  BSSY B1, `(.L_x_1430) ;  /* 0x000000c000017945 */ /* 0x000fe60003800000 */
[----:B-1-3--:R2:W1:Y:S01]  /*10fe0*/  SHFL.IDX PT, R2, R4, 0x1, 0x181f ;  /* 0x00381f0004027f89 */ /* 0x00a46200000e0000 */
[----:B------:R-:W-:Y:S05]  /*10ff0*/  @P1 BRA `(.L_x_1431) ;  /* 0x0000000000241947 */ /* 0x000fea0003800000 */
[----:B------:R-:W-:Y:S02]  /*11000*/  ULDC UR4, c[0x0][0xac8] ;  /* 0x0002b20000047ab9 */ /* 0x000fe40000000800 */
[----:B------:R-:W-:Y:S02]  /*11010*/  ISETP.GE.AND P3, PT, R18, UR4, PT ;  /* 0x0000000412007c0c */ /* 0x000fe4000bf66270 */
[----:B------:R-:W-:-:S11]  /*11020*/  ISETP.GE.AND P4, PT, R19, UR4, PT ;  /* 0x0000000413007c0c */ /* 0x000fd6000bf86270 */
[CC--:B-1----:R-:W-:Y:S02]  /*11030*/  @!P3 LEA R8, P1, R18.reuse, R2.reuse, 0x1 ;  /* 0x000000021208b211 */ /* 0x0c2fe400078208ff */
[C---:B------:R-:W-:Y:S02]  /*11040*/  @!P4 LEA R2, P2, R19.reuse, R2, 0x1 ;  /* 0x000000021302c211 */ /* 0x040fe400078408ff */
[-C--:B----4-:R-:W-:Y:S02]  /*11050*/  @!P3 LEA.HI.X R9, R18, R0.reuse, R221, 0x1, P1 ;  /* 0x000000001209b211 */ /* 0x090fe400008f0cdd */
[----:B------:R-:W-:-:S03]  /*11060*/  @!P4 LEA.HI.X R3, R19, R0, R220, 0x1, P2 ;  /* 0x000000001303c211 */ /* 0x000fc600010f0cdc */
[----:B------:R3:W-:Y:S04]  /*11070*/  @!P3 ST.E.128 desc[UR36][R8.64], RZ ;  /* 0x000000ff0800b985 */ /* 0x0007e8000c101d24 */
[----:B------:R3:W-:Y:S02]  /*11080*/  @!P4 ST.E.128 desc[UR36][R2.64], RZ ;  /* 0x000000ff0200c985 */ /* 0x0007e4000c101d24 */
.L_x_1431:
[----:B------:R-:W-:Y:S05]  /*11090*/  BSYNC B1 ;  /* 0x0000000000017941 */ /* 0x000fea0003800000 */
.L_x_1430:
[----:B----4-:R4:W0:Y:S01]  /*110a0*/  SHFL.IDX PT, R0, R5, 0x2, 0x181f ;  /* 0x00581f0005007f89 */ /* 0x01082200000e0000 */
        /* <DEDUP_REMOVED lines=8> */
[-C--:B0-----:R-:W-:Y:S02]  /*11130*/  @!P2 LEA.HI.X R9, R18, R0.reuse, R221, 0x1, P0 ;  /* 0x000000001209a211 */ /* 0x081fe400000f0cdd */
[----:B------:R-:W-:-:S03]  /*11140*/  @!P3 LEA.HI.X R3, R19, R0, R220, 0x1, P1 ;  /* 0x000000001303b211 */ /* 0x000fc600008f0cdc */
[----:B------:R3:W-:Y:S04]  /*11150*/  @!P2 ST.E.128 desc[UR36][R8.64], RZ ;  /* 0x000000ff0800a985 */ /* 0x0007e8000c101d24 */
[----:B------:R3:W-:Y:S02]  /*11160*/  @!P3 ST.E.128 desc[UR36][R2.64], RZ ;  /* 0x000000ff0200b985 */ /* 0x0007e4000c101d24 */
.L_x_1433:
[----:B------:R-:W-:Y:S05]  /*11170*/  BSYNC B1 ;  /* 0x0000000000017941 */ /* 0x000fea0003800000 */
.L_x_1432:
        /* <DEDUP_REMOVED lines=8> */
[CC--:B--2---:R-:W-:Y:S02]  /*11200*/  @!P2 LEA R6, P0, R18.reuse, R2.reuse, 0x1 ;  /* 0x000000021206a211 */ /* 0x0c4fe400078008ff */
[C---:B------:R-:W-:Y:S02]  /*11210*/  @!P3 LEA R2, P1, R19.reuse, R2, 0x1 ;  /* 0x000000021302b211 */ /* 0x040fe400078208ff */
[-C--:B0-----:R-:W-:Y:S02]  /*11220*/  @!P2 LEA.HI.X R7, R18, R5.reuse, R221, 0x1, P0 ;  /* 0x000000051207a211 */ /* 0x081fe400000f0cdd */
[----:B------:R-:W-:-:S03]  /*11230*/  @!P3 LEA.HI.X R3, R19, R5, R220, 0x1, P1 ;  /* 0x000000051303b211 */ /* 0x000fc600008f0cdc */
[----:B------:R0:W-:Y:S04]  /*11240*/  @!P2 ST.E.128 desc[UR36][R6.64], RZ ;  /* 0x000000ff0600a985 */ /* 0x0001e8000c101d24 */
[----:B------:R0:W-:Y:S02]  /*11250*/  @!P3 ST.E.128 desc[UR36][R2.64], RZ ;  /* 0x000000ff0200b985 */ /* 0x0001e4000c101d24 */
.L_x_1422:
[----:B------:R-:W-:Y:S05]  /*11260*/  BSYNC B0 ;  /* 0x0000000000007941 */ /* 0x000fea0003800000 */
.L_x_1412:
[----:B------:R-:W-:Y:S02]  /*11270*/  ULDC UR4, c[0x0][0xc3c] ;  /* 0x00030f0000047ab9 */ /* 0x000fe40000000800 */
[----:B------:R-:W-:-:S06]  /*11280*/  UISETP.GE.AND UP0, UPT, UR7, UR4, UPT ;  /* 0x000000040700728c */ /* 0x000fcc000bf06270 */
[----:B------:R-:W-:-:S13]  /*11290*/  PLOP3.LUT P0, PT, PT, PT, UP0, 0x80, 0x0 ;  /* 0x000000000000781c */ /* 0x000fda0003f0f008 */
[----:B------:R-:W-:Y:S05]  /*112a0*/  @!P0 BRA `(.L_x_1434) ;  /* 0xfffffefc00348947 */ /* 0x000fea000383ffff */
[----:B------:R-:W-:Y:S05]  /*112b0*/  EXIT ;  /* 0x000000000000794d */ /* 0x000fea0003800000 */
.L_x_1321:
[----:B------:R-:W-:-:S08]  /*112c0*/  NOP ;  /* 0x0000000000007918 */ /* 0x000fd00000000000 */
[----:B0-----:R-:W0:-:S00]  /*112d0*/  USETMAXREG.DEALLOC.CTAPOOL 0x28 ;  /* 0x00000028000079c8 */ /* 0x001e0000080e0500 */
[----:B0-----:R-:W-:Y:S01]  /*112e0*/  LOP3.LUT R2, R2, 0x3, RZ, 0xc0, !PT ;  /* 0x0000000302027812 */ /* 0x001fe200078ec0ff */
[----:B------:R-:W-:Y:S01]  /*112f0*/  IMAD.MOV.U32 R6, RZ, RZ, RZ ;  /* 0x000000ffff067224 */ /* 0x000fe200078e00ff */
[----:B------:R-:W-:-:S04]  /*11300*/  LOP3.LUT R23, R23, 0xffffffbf, RZ, 0xc0, !PT ;  /* 0xffffffbf17177812 */ /* 0x000fc800078ec0ff */
[----:B------:R-:W0:Y:S02]  /*11310*/  SHFL.IDX PT, R2, R2, RZ, 0x1f ;  /* 0x00001fff02027589 */ /* 0x000e2400000e0000 */
[----:B0-----:R-:W-:-:S13]  /*11320*/  ISETP.NE.AND P0, PT, R2, RZ, PT ;  /* 0x000000ff0200720c */ /* 0x001fda0003f05270 */
[----:B------:R-:W-:Y:S01]  /*11330*/  @P0 LOP3.LUT R23, R23, 0x40, RZ, 0xfc, !PT ;  /* 0x0000004017170812 */ /* 0x000fe200078efcff */
[----:B------:R-:W-:Y:S06]  /*11340*/  @!P0 BRA `(.L_x_1435) ;  /* 0x00000000001c8947 */ /* 0x000fec0003800000 */
[----:B------:R-:W0:Y:S08]  /*11350*/  S2UR UR5, SR_CgaCtaId ;  /* 0x00000000000579c3 */ /* 0x000e300000008800 */
[----:B------:R-:W-:Y:S06]  /*11360*/  BAR.SYNC.DEFER_BLOCKING 0x5, 0x180 ;  /* 0x0146000000007b1d */ /* 0x000fec0000010000 */
[----:B------:R-:W-:-:S02]  /*11370*/  UMOV UR4, 0x400 ;  /* 0x0000040000047882 */ /* 0x000fc40000000000 */
[----:B0-----:R-:W-:-:S09]  /*11380*/  ULEA UR4, UR5, UR4, 0x18 ;  /* 0x0000000405047291 */ /* 0x001fd2000f8ec03f */
[----:B------:R-:W0:Y:S01]  /*11390*/  LDS.128 R16, [UR4+0x288d0] ;  /* 0x0288d004ff107984 */ /* 0x000e220008000c00 */
[----:B------:R-:W-:Y:S06]  /*113a0*/  BAR.ARV 0x4, 0x180 ;  /* 0x0106000000007b1d */ /* 0x000fec0000002000 */
[----:B------:R-:W-:Y:S05]  /*113b0*/  BRA `(.L_x_1436) ;  /* 0x0000000c00907947 */ /* 0x000fea0003800000 */
.L_x_1435:
[----:B------:R-:W-:Y:S01]  /*113c0*/  LOP3.LUT R7, R0, 0x1f, RZ, 0xc0, !PT ;  /* 0x0000001f00077812 */ /* 0x000fe200078ec0ff */
[----:B------:R-:W-:Y:S01]  /*113d0*/  ULDC UR4, c[0x0][0xc3c] ;  /* 0x00030f0000047ab9 */ /* 0x000fe20000000800 */
[----:B------:R-:W-:Y:S01]  /*113e0*/  IMAD.MOV.U32 R9, RZ, RZ, RZ ;  /* 0x000000ffff097224 */ /* 0x000fe200078e00ff */
[----:B------:R-:W0:Y:S01]  /*113f0*/  S2UR UR6, SR_CTAID.X ;  /* 0x00000000000679c3 */ /* 0x000e220000002500 */
[----:B------:R-:W-:Y:S01]  /*11400*/  ISETP.NE.AND P0, PT, R7, 0x1f, PT ;  /* 0x0000001f0700780c */ /* 0x000fe20003f05270 */
[----:B------:R-:W-:-:S03]  /*11410*/  ULDC UR5, c[0x0][0xc38] ;  /* 0x00030e0000057ab9 */ /* 0x000fc60000000800 */
[----:B------:R-:W-:-:S13]  /*11420*/  ISETP.GE.OR P1, PT, R7, UR4, !P0 ;  /* 0x0000000407007c0c */ /* 0x000fda000c726670 */
[----:B------:R-:W1:Y:S08]  /*11430*/  @!P1 LDC.64 R4, c[0x0][0xc80] ;  /* 0x00032000ff049b82 */ /* 0x000e700000000a00 */
[----:B------:R-:W2:Y:S01]  /*11440*/  @!P1 LDC.64 R2, c[0x0][0xc78] ;  /* 0x00031e00ff029b82 */ /* 0x000ea20000000a00 */
[----:B-1----:R-:W-:-:S05]  /*11450*/  @!P1 IMAD.WIDE.U32 R4, R7, 0x4, R4 ;  /* 0x0000000407049825 */ /* 0x002fca00078e0004 */
        /* <DEDUP_REMOVED lines=10> */
[----:B------:R-:W1:Y:S02]  /*11500*/  SHFL.UP PT, R10, R8, 0x1, RZ ;  /* 0x04200000080a7989 */ /* 0x000e6400000e00ff */
[----:B-1----:R-:W-:-:S05]  /*11510*/  SEL R11, R10, RZ, P1 ;  /* 0x000000ff0a0b7207 */ /* 0x002fca0000800000 */
[----:B------:R-:W-:-:S05]  /*11520*/  IMAD.IADD R11, R8, 0x1, R11 ;  /* 0x00000001080b7824 */ /* 0x000fca00078e020b */
        /* <DEDUP_REMOVED lines=12> */
[----:B------:R-:W1:Y:S02]  /*115f0*/  SHFL.IDX PT, R8, R5, 0x1f, 0x1f ;  /* 0x03e01f0005087f89 */ /* 0x000e6400000e0000 */
[----:B-1----:R-:W-:-:S05]  /*11600*/  IMAD R8, R8, UR5, RZ ;  /* 0x0000000508087c24 */ /* 0x002fca000f8e02ff */
[----:B0-----:R-:W-:Y:S01]  /*11610*/  ISETP.GT.AND P6, PT, R8, UR6, PT ;  /* 0x0000000608007c0c */ /* 0x001fe2000bfc4270 */
[----:B------:R-:W-:-:S12]  /*11620*/  IMAD.MOV.U32 R3, RZ, RZ, R8 ;  /* 0x000000ffff037224 */ /* 0x000fd800078e0008 */
[----:B------:R-:W-:Y:S05]  /*11630*/  @P6 BRA `(.L_x_1437) ;  /* 0x0000000000986947 */ /* 0x000fea0003800000 */
[----:B------:R-:W-:Y:S01]  /*11640*/  IMAD.MOV.U32 R8, RZ, RZ, R3 ;  /* 0x000000ffff087224 */ /* 0x000fe200078e0003 */
[----:B------:R-:W-:Y:S01]  /*11650*/  UMOV UR4, URZ ;  /* 0x0000003f00047c82 */ /* 0x000fe20008000000 */
[----:B------:R-:W-:-:S05]  /*11660*/  ULDC UR5, c[0x0][0xc38] ;  /* 0x00030e0000057ab9 */ /* 0x000fca0000000800 */
.L_x_1439:
[----:B------:R-:W0:Y:S01]  /*11670*/  LDC R2, c[0x0][0xc3c] ;  /* 0x00030f00ff027b82 */ /* 0x000e220000000800 */
[----:B------:R-:W-:-:S06]  /*11680*/  UIADD3 UR4, UR4, 0x1f, URZ ;  /* 0x0000001f04047890 */ /* 0x000fcc000fffe03f */
        /* <DEDUP_REMOVED lines=33> */
.L_x_1437:
        /* <DEDUP_REMOVED lines=9> */
[----:B0-----:R-:W-:-:S07]  /*11930*/  ISETP.NE.AND P1, PT, R9, 0x1, PT ;  /* 0x000000010900780c */ /* 0x001fce0003f25270 */
[----:B-1----:R-:W-:Y:S06]  /*11940*/  @!P0 BRA `(.L_x_1440) ;  /* 0x0000000000088947 */ /* 0x002fec0003800000 */
[----:B------:R-:W-:-:S06]  /*11950*/  VIADD R16, R19, 0xffffffff ;  /* 0xffffffff13107836 */ /* 0x000fcc0000000000 */
[----:B------:R0:W1:Y:S02]  /*11960*/  SHFL.IDX PT, R16, R5, R16, 0x1f ;  /* 0x00001f1005107589 */ /* 0x00006400000e0000 */
.L_x_1440:
[----:B-1----:R-:W-:Y:S02]  /*11970*/  IMAD R16, R16, UR5, R3 ;  /* 0x0000000510107c24 */ /* 0x002fe4000f8e0203 */
[----:B------:R-:W-:-:S03]  /*11980*/  VIADD R19, R19, UR4 ;  /* 0x0000000413137c36 */ /* 0x000fc60008000000 */
[----:B0-----:R-:W-:Y:S01]  /*11990*/  IADD3 R5, -R16, UR6, RZ ;  /* 0x0000000610057c10 */ /* 0x001fe2000fffe1ff */
[----:B------:R-:W-:Y:S06]  /*119a0*/  @!P1 BRA `(.L_x_1441) ;  /* 0x0000000000e89947 */ /* 0x000fec0003800000 */
[-C--:B--2---:R-:W-:Y:S02]  /*119b0*/  IABS R12, R6.reuse ;  /* 0x00000006000c7213 */ /* 0x084fe40000000000 */
[----:B------:R-:W-:Y:S02]  /*119c0*/  IABS R4, R9 ;  /* 0x0000000900047213 */ /* 0x000fe40000000000 */
[----:B------:R-:W0:Y:S01]  /*119d0*/  I2F.RP R8, R12 ;  /* 0x0000000c00087306 */ /* 0x000e220000209400 */
[----:B------:R-:W-:-:S07]  /*119e0*/  IABS R13, R6 ;  /* 0x00000006000d7213 */ /* 0x000fce0000000000 */
[----:B------:R-:W1:Y:S08]  /*119f0*/  I2F.RP R10, R4 ;  /* 0x00000004000a7306 */ /* 0x000e700000209400 */
[----:B0-----:R-:W0:Y:S08]  /*11a00*/  MUFU.RCP R8, R8 ;  /* 0x0000000800087308 */ /* 0x001e300000001000 */
[----:B-1----:R-:W-:Y:S01]  /*11a10*/  MUFU.RCP R10, R10 ;  /* 0x0000000a000a7308 */ /* 0x002fe20000001000 */
[----:B0-----:R-:W-:Y:S01]  /*11a20*/  VIADD R2, R8, 0xffffffe ;  /* 0x0ffffffe08027836 */ /* 0x001fe20000000000 */
[----:B------:R-:W-:-:S06]  /*11a30*/  IABS R8, R5 ;  /* 0x0000000500087213 */ /* 0x000fcc0000000000 */
[----:B------:R0:W1:Y:S02]  /*11a40*/  F2I.FTZ.U32.TRUNC.NTZ R3, R2 ;  /* 0x0000000200037305 */ /* 0x000064000021f000 */
[----:B0-----:R-:W-:Y:S02]  /*11a50*/  IMAD.MOV.U32 R2, RZ, RZ, RZ ;  /* 0x000000ffff027224 */ /* 0x001fe400078e00ff */
[----:B-1----:R-:W-:-:S04]  /*11a60*/  IMAD.MOV R11, RZ, RZ, -R3 ;  /* 0x000000ffff0b7224 */ /* 0x002fc800078e0a03 */
[----:B------:R-:W-:-:S04]  /*11a70*/  IMAD R11, R11, R12, RZ ;  /* 0x0000000c0b0b7224 */ /* 0x000fc800078e02ff */
[----:B------:R-:W-:-:S04]  /*11a80*/  IMAD.HI.U32 R3, R3, R11, R2 ;  /* 0x0000000b03037227 */ /* 0x000fc800078e0002 */
[----:B------:R-:W-:Y:S02]  /*11a90*/  IMAD.MOV R11, RZ, RZ, -R13 ;  /* 0x000000ffff0b7224 */ /* 0x000fe400078e0a0d */
[----:B------:R-:W-:-:S04]  /*11aa0*/  IMAD.HI.U32 R2, R3, R8, RZ ;  /* 0x0000000803027227 */ /* 0x000fc800078e00ff */
[----:B------:R-:W-:Y:S01]  /*11ab0*/  IMAD R3, R2, R11, R8 ;  /* 0x0000000b02037224 */ /* 0x000fe200078e0208 */
[----:B------:R-:W-:Y:S01]  /*11ac0*/  LOP3.LUT R8, R5, R6, RZ, 0x3c, !PT ;  /* 0x0000000605087212 */ /* 0x000fe200078e3cff */
[----:B------:R-:W-:-:S03]  /*11ad0*/  VIADD R11, R10, 0xffffffe ;  /* 0x0ffffffe0a0b7836 */ /* 0x000fc60000000000 */
[----:B------:R-:W-:Y:S02]  /*11ae0*/  ISETP.GT.U32.AND P1, PT, R12, R3, PT ;  /* 0x000000030c00720c */ /* 0x000fe40003f24070 */
[----:B------:R-:W-:-:S11]  /*11af0*/  ISETP.GE.AND P2, PT, R8, RZ, PT ;  /* 0x000000ff0800720c */ /* 0x000fd60003f46270 */
[----:B------:R-:W-:Y:S02]  /*11b00*/  @!P1 IMAD.IADD R3, R3, 0x1, -R12 ;  /* 0x0000000103039824 */ /* 0x000fe400078e0a0c */
[----:B------:R-:W-:Y:S01]  /*11b10*/  @!P1 VIADD R2, R2, 0x1 ;  /* 0x0000000102029836 */ /* 0x000fe20000000000 */
[----:B------:R-:W-:Y:S02]  /*11b20*/  ISETP.NE.AND P1, PT, R6, RZ, PT ;  /* 0x000000ff0600720c */ /* 0x000fe40003f25270 */
[----:B------:R-:W-:Y:S02]  /*11b30*/  ISETP.GE.U32.AND P0, PT, R3, R12, PT ;  /* 0x0000000c0300720c */ /* 0x000fe40003f06070 */
[----:B------:R-:W0:Y:S11]  /*11b40*/  F2I.FTZ.U32.TRUNC.NTZ R3, R11 ;  /* 0x0000000b00037305 */ /* 0x000e36000021f000 */
[----:B------:R-:W-:-:S04]  /*11b50*/  @P0 VIADD R2, R2, 0x1 ;  /* 0x0000000102020836 */ /* 0x000fc80000000000 */
[----:B------:R-:W-:Y:S01]  /*11b60*/  IMAD.MOV.U32 R10, RZ, RZ, R2 ;  /* 0x000000ffff0a7224 */ /* 0x000fe200078e0002 */
[----:B------:R-:W-:Y:S01]  /*11b70*/  IABS R2, R9 ;  /* 0x0000000900027213 */ /* 0x000fe20000000000 */
[----:B0-----:R-:W-:Y:S02]  /*11b80*/  IMAD.MOV R13, RZ, RZ, -R3 ;  /* 0x000000ffff0d7224 */ /* 0x001fe400078e0a03 */
[----:B------:R-:W-:Y:S01]  /*11b90*/  @!P2 IMAD.MOV R10, RZ, RZ, -R10 ;  /* 0x000000ffff0aa224 */ /* 0x000fe200078e0a0a */
[----:B------:R-:W-:Y:S01]  /*11ba0*/  @!P1 LOP3.LUT R10, RZ, R6, RZ, 0x33, !PT ;  /* 0x00000006ff0a9212 */ /* 0x000fe200078e33ff */
[----:B------:R-:W-:Y:S02]  /*11bb0*/  IMAD.MOV R12, RZ, RZ, -R2 ;  /* 0x000000ffff0c7224 */ /* 0x000fe400078e0a02 */
[----:B------:R-:W-:Y:S01]  /*11bc0*/  IMAD R11, R13, R4, RZ ;  /* 0x000000040d0b7224 */ /* 0x000fe200078e02ff */
[----:B------:R-:W-:Y:S01]  /*11bd0*/  IABS R8, R10 ;  /* 0x0000000a00087213 */ /* 0x000fe20000000000 */
[----:B------:R-:W-:-:S04]  /*11be0*/  IMAD.MOV.U32 R2, RZ, RZ, RZ ;  /* 0x000000ffff027224 */ /* 0x000fc800078e00ff */
[----:B------:R-:W-:-:S04]  /*11bf0*/  IMAD.HI.U32 R2, R3, R11, R2 ;  /* 0x0000000b03027227 */ /* 0x000fc800078e0002 */
[----:B------:R-:W-:Y:S02]  /*11c00*/  IMAD.MOV.U32 R3, RZ, RZ, R8 ;  /* 0x000000ffff037224 */ /* 0x000fe400078e0008 */
[----:B------:R-:W-:Y:S02]  /*11c10*/  IMAD.MOV.U32 R8, RZ, RZ, R12 ;  /* 0x000000ffff087224 */ /* 0x000fe400078e000c */
[----:B------:R-:W-:-:S04]  /*11c20*/  IMAD.HI.U32 R2, R2, R3, RZ ;  /* 0x0000000302027227 */ /* 0x000fc800078e00ff */
[----:B------:R-:W-:-:S05]  /*11c30*/  IMAD R3, R2, R8, R3 ;  /* 0x0000000802037224 */ /* 0x000fca00078e0203 */
[----:B------:R-:W-:-:S13]  /*11c40*/  ISETP.GT.U32.AND P1, PT, R4, R3, PT ;  /* 0x000000030400720c */ /* 0x000fda0003f24070 */
[----:B------:R-:W-:Y:S02]  /*11c50*/  @!P1 IMAD.IADD R3, R3, 0x1, -R4 ;  /* 0x0000000103039824 */ /* 0x000fe400078e0a04 */
[----:B------:R-:W-:Y:S01]  /*11c60*/  @!P1 VIADD R2, R2, 0x1 ;  /* 0x0000000102029836 */ /* 0x000fe20000000000 */
[----:B------:R-:W-:Y:S02]  /*11c70*/  ISETP.NE.AND P1, PT, R9, RZ, PT ;  /* 0x000000ff0900720c */ /* 0x000fe40003f25270 */
[----:B------:R-:W-:Y:S02]  /*11c80*/  ISETP.GE.U32.AND P0, PT, R3, R4, PT ;  /* 0x000000040300720c */ /* 0x000fe40003f06070 */
[----:B------:R-:W-:-:S04]  /*11c90*/  LOP3.LUT R3, R10, R9, RZ, 0x3c, !PT ;  /* 0x000000090a037212 */ /* 0x000fc800078e3cff */
[----:B------:R-:W-:Y:S01]  /*11ca0*/  ISETP.GE.AND P2, PT, R3, RZ, PT ;  /* 0x000000ff0300720c */ /* 0x000fe20003f46270 */
[----:B------:R-:W-:-:S06]  /*11cb0*/  IMAD.MOV R3, RZ, RZ, -R10 ;  /* 0x000000ffff037224 */ /* 0x000fcc00078e0a0a */
[----:B------:R-:W-:-:S06]  /*11cc0*/  @P0 VIADD R2, R2, 0x1 ;  /* 0x0000000102020836 */ /* 0x000fcc0000000000 */
[----:B------:R-:W-:Y:S01]  /*11cd0*/  @!P2 IMAD.MOV R2, RZ, RZ, -R2 ;  /* 0x000000ffff02a224 */ /* 0x000fe200078e0a02 */
[----:B------:R-:W-:-:S05]  /*11ce0*/  @!P1 LOP3.LUT R2, RZ, R9, RZ, 0x33, !PT ;  /* 0x00000009ff029212 */ /* 0x000fca00078e33ff */
[----:B------:R-:W-:-:S04]  /*11cf0*/  IMAD.MOV R18, RZ, RZ, -R2 ;  /* 0x000000ffff127224 */ /* 0x000fc800078e0a02 */
[C---:B------:R-:W-:Y:S02]  /*11d00*/  IMAD R18, R9.reuse, R18, R10 ;  /* 0x0000001209127224 */ /* 0x040fe400078e020a */
[----:B------:R-:W-:Y:S02]  /*11d10*/  IMAD R9, R9, 0x1000000, R2 ;  /* 0x0100000009097824 */ /* 0x000fe400078e0202 */
[----:B------:R-:W-:Y:S02]  /*11d20*/  IMAD R2, R6, R3, R5 ;  /* 0x0000000306027224 */ /* 0x000fe400078e0205 */
[----:B------:R-:W-:Y:S01]  /*11d30*/  IMAD R18, R18, 0x10000, R9 ;  /* 0x0001000012127824 */ /* 0x000fe200078e0209 */
[----:B------:R-:W-:Y:S06]  /*11d40*/  BRA `(.L_x_1442) ;  /* 0x0000000000f47947 */ /* 0x000fec0003800000 */
.L_x_1441:
[----:B------:R-:W0:Y:S02]  /*11d50*/  LDC.64 R2, c[0x0][0xc90] ;  /* 0x00032400ff027b82 */ /* 0x000e240000000a00 */
[----:B0-----:R-:W-:-:S05]  /*11d60*/  IMAD.WIDE R2, R19, 0x4, R2 ;  /* 0x0000000413027825 */ /* 0x001fca00078e0202 */
[----:B------:R0:W2:Y:S01]  /*11d70*/  LDG.E R13, desc[UR36][R2.64] ;  /* 0x00000024020d7981 */ /* 0x0000a2000c1e1900 */
[----:B------:R-:W-:Y:S01]  /*11d80*/  IABS R15, R5 ;  /* 0x00000005000f7213 */ /* 0x000fe20000000000 */
[----:B0-----:R-:W-:Y:S02]  /*11d90*/  IMAD.MOV.U32 R2, RZ, RZ, RZ ;  /* 0x000000ffff027224 */ /* 0x001fe400078e00ff */
[----:B--2---:R-:W-:-:S05]  /*11da0*/  IMAD R4, R6, R13, RZ ;  /* 0x0000000d06047224 */ /* 0x004fca00078e02ff */
[-C--:B------:R-:W-:Y:S02]  /*11db0*/  IABS R10, R4.reuse ;  /* 0x00000004000a7213 */ /* 0x080fe40000000000 */
[----:B------:R-:W-:Y:S02]  /*11dc0*/  IABS R12, R4 ;  /* 0x00000004000c7213 */ /* 0x000fe40000000000 */
[----:B------:R-:W0:Y:S08]  /*11dd0*/  I2F.RP R8, R10 ;  /* 0x0000000a00087306 */ /* 0x000e300000209400 */
[----:B0-----:R-:W0:Y:S02]  /*11de0*/  MUFU.RCP R8, R8 ;  /* 0x0000000800087308 */ /* 0x001e240000001000 */
[----:B0-----:R-:W-:-:S06]  /*11df0*/  VIADD R9, R8, 0xffffffe ;  /* 0x0ffffffe08097836 */ /* 0x001fcc0000000000 */
[----:B------:R-:W0:Y:S02]  /*11e00*/  F2I.FTZ.U32.TRUNC.NTZ R3, R9 ;  /* 0x0000000900037305 */ /* 0x000e24000021f000 */
[----:B0-----:R-:W-:-:S04]  /*11e10*/  IMAD.MOV R11, RZ, RZ, -R3 ;  /* 0x000000ffff0b7224 */ /* 0x001fc800078e0a03 */
[----:B------:R-:W-:-:S04]  /*11e20*/  IMAD R11, R11, R10, RZ ;  /* 0x0000000a0b0b7224 */ /* 0x000fc800078e02ff */
[----:B------:R-:W-:-:S04]  /*11e30*/  IMAD.HI.U32 R2, R3, R11, R2 ;  /* 0x0000000b03027227 */ /* 0x000fc800078e0002 */
[----:B------:R-:W-:Y:S02]  /*11e40*/  IMAD.MOV R3, RZ, RZ, -R12 ;  /* 0x000000ffff037224 */ /* 0x000fe400078e0a0c */
        /* <DEDUP_REMOVED lines=12> */
[----:B------:R-:W-:Y:S02]  /*11f10*/  IMAD R11, R13, R2, RZ ;  /* 0x000000020d0b7224 */ /* 0x000fe400078e02ff */
[----:B------:R-:W-:Y:S02]  /*11f20*/  IMAD.MOV R2, RZ, RZ, -R2 ;  /* 0x000000ffff027224 */ /* 0x000fe400078e0a02 */
[----:B------:R-:W-:Y:S02]  /*11f30*/  IMAD.MOV R3, RZ, RZ, -R11 ;  /* 0x000000ffff037224 */ /* 0x000fe400078e0a0b */
[----:B------:R-:W-:Y:S02]  /*11f40*/  IMAD R4, R4, R2, R5 ;  /* 0x0000000204047224 */ /* 0x000fe400078e0205 */
[----:B------:R-:W-:Y:S01]  /*11f50*/  IMAD.MOV.U32 R2, RZ, RZ, RZ ;  /* 0x000000ffff027224 */ /* 0x000fe200078e00ff */
[----:B------:R-:W-:-:S04]  /*11f60*/  VIADDMNMX R13, R3, UR5, R13, PT ;  /* 0x00000005030d7c46 */ /* 0x000fc8000b80010d */
[-C--:B------:R-:W-:Y:S01]  /*11f70*/  IABS R10, R13.reuse ;  /* 0x0000000d000a7213 */ /* 0x080fe20000000000 */
[----:B------:R-:W-:Y:S01]  /*11f80*/  IMAD.MOV R18, RZ, RZ, -R13 ;  /* 0x000000ffff127224 */ /* 0x000fe200078e0a0d */
[----:B------:R-:W-:Y:S02]  /*11f90*/  IABS R12, R13 ;  /* 0x0000000d000c7213 */ /* 0x000fe40000000000 */
[----:B------:R-:W0:Y:S08]  /*11fa0*/  I2F.RP R8, R10 ;  /* 0x0000000a00087306 */ /* 0x000e300000209400 */
[----:B0-----:R-:W0:Y:S02]  /*11fb0*/  MUFU.RCP R8, R8 ;  /* 0x0000000800087308 */ /* 0x001e240000001000 */
[----:B0-----:R-:W-:-:S06]  /*11fc0*/  VIADD R3, R8, 0xffffffe ;  /* 0x0ffffffe08037836 */ /* 0x001fcc0000000000 */
[----:B------:R-:W0:Y:S02]  /*11fd0*/  F2I.FTZ.U32.TRUNC.NTZ R3, R3 ;  /* 0x0000000300037305 */ /* 0x000e24000021f000 */
[----:B0-----:R-:W-:-:S04]  /*11fe0*/  IMAD.MOV R9, RZ, RZ, -R3 ;  /* 0x000000ffff097224 */ /* 0x001fc800078e0a03 */
[----:B------:R-:W-:Y:S01]  /*11ff0*/  IMAD.MOV.U32 R5, RZ, RZ, R9 ;  /* 0x000000ffff057224 */ /* 0x000fe200078e0009 */
[----:B------:R-:W-:-:S03]  /*12000*/  IABS R9, R4 ;  /* 0x0000000400097213 */ /* 0x000fc60000000000 */
        /* <DEDUP_REMOVED lines=11> */
[----:B------:R-:W-:Y:S02]  /*120c0*/  ISETP.GE.AND P2, PT, R3, RZ, PT ;  /* 0x000000ff0300720c */ /* 0x000fe40003f46270 */
[----:B------:R-:W-:-:S05]  /*120d0*/  IADD3 R3, R11, 0x1000000, R4 ;  /* 0x010000000b037810 */ /* 0x000fca0007ffe004 */
[----:B------:R-:W-:-:S06]  /*120e0*/  @P0 VIADD R2, R2, 0x1 ;  /* 0x0000000102020836 */ /* 0x000fcc0000000000 */
[----:B------:R-:W-:Y:S01]  /*120f0*/  @!P2 IMAD.MOV R2, RZ, RZ, -R2 ;  /* 0x000000ffff02a224 */ /* 0x000fe200078e0a02 */
[----:B------:R-:W-:-:S05]  /*12100*/  @!P1 LOP3.LUT R2, RZ, R13, RZ, 0x33, !PT ;  /* 0x0000000dff029212 */ /* 0x000fca00078e33ff */
[----:B------:R-:W-:-:S07]  /*12110*/  IMAD R18, R2, R18, R3 ;  /* 0x0000001202127224 */ /* 0x000fce00078e0203 */
.L_x_1442:
[----:B------:R-:W-:-:S05]  /*12120*/  LOP3.LUT R17, RZ, R2, RZ, 0x33, !PT ;  /* 0x00000002ff117212 */ /* 0x000fca00078e33ff */
[----:B------:R-:W-:Y:S01]  /*12130*/  IMAD.IADD R17, R6, 0x1, R17 ;  /* 0x0000000106117824 */ /* 0x000fe200078e0211 */
[----:B------:R-:W-:Y:S06]  /*12140*/  BRA `(.L_x_1443) ;  /* 0x0000000000147947 */ /* 0x000fec0003800000 */
.L_x_1438:
[----:B------:R-:W-:Y:S01]  /*12150*/  ULDC UR4, c[0x0][0xc3c] ;  /* 0x00030f0000047ab9 */ /* 0x000fe20000000800 */
[----:B------:R-:W-:Y:S02]  /*12160*/  IMAD.MOV.U32 R17, RZ, RZ, RZ ;  /* 0x000000ffff117224 */ /* 0x000fe400078e00ff */
[----:B------:R-:W-:Y:S02]  /*12170*/  IMAD.U32 R16, RZ, RZ, UR6 ;  /* 0x00000006ff107e24 */ /* 0x000fe4000f8e00ff */
[----:B------:R-:W-:Y:S02]  /*12180*/  IMAD.MOV.U32 R18, RZ, RZ, RZ ;  /* 0x000000ffff127224 */ /* 0x000fe400078e00ff */
[----:B------:R-:W-:-:S07]  /*12190*/  IMAD.U32 R19, RZ, RZ, UR4 ;  /* 0x00000004ff137e24 */ /* 0x000fce000f8e00ff */
.L_x_1443:
[----:B------:R-:W-:-:S13]  /*121a0*/  ISETP.NE.AND P0, PT, R7, RZ, PT ;  /* 0x000000ff0700720c */ /* 0x000fda0003f05270 */
[----:B------:R-:W0:Y:S01]  /*121b0*/  @!P0 S2R R3, SR_CgaCtaId ;  /* 0x0000000000038919 */ /* 0x000e220000008800 */
[----:B------:R-:W-:-:S04]  /*121c0*/  @!P0 MOV R2, 0x400 ;  /* 0x0000040000028802 */ /* 0x000fc80000000f00 */
[----:B0-----:R-:W-:-:S05]  /*121d0*/  @!P0 LEA R2, R3, R2, 0x18 ;  /* 0x0000000203028211 */ /* 0x001fca00078ec0ff */
[----:B------:R1:W-:Y:S01]  /*121e0*/  @!P0 STS.128 [R2+0x288d0], R16 ;  /* 0x0288d01002008388 */ /* 0x0003e20000000c00 */
[----:B------:R-:W-:Y:S06]  /*121f0*/  BAR.ARV 0x5, 0x180 ;  /* 0x0146000000007b1d */ /* 0x000fec0000002000 */
.L_x_1436:
[----:B------:R2:W-:Y:S01]  /*12200*/  STL [R1+0x14], RZ ;  /* 0x000014ff01007387 */ /* 0x0005e20000100800 */
[----:B------:R-:W-:Y:S01]  /*12210*/  ULDC UR4, c[0x0][0xc3c] ;  /* 0x00030f0000047ab9 */ /* 0x000fe20000000800 */
[----:B------:R-:W-:Y:S01]  /*12220*/  IMAD.MOV.U32 R28, RZ, RZ, 0x1 ;  /* 0x00000001ff1c7424 */ /* 0x000fe200078e00ff */
[----:B0-----:R-:W-:Y:S01]  /*12230*/  ISETP.GE.AND P0, PT, R19, UR4, PT ;  /* 0x0000000413007c0c */ /* 0x001fe2000bf06270 */
[----:B------:R-:W-:-:S12]  /*12240*/  IMAD.MOV.U32 R25, RZ, RZ, RZ ;  /* 0x000000ffff197224 */ /* 0x000fd800078e00ff */
[----:B--2---:R-:W-:Y:S05]  /*12250*/  @P0 BRA `(.L_x_1444) ;  /* 0x0000005000cc0947 */ /* 0x004fea0003800000 */
[----:B-1----:R-:W2:Y:S01]  /*12260*/  LDL R2, [R1+0x18] ;  /* 0x0000180001027983 */ /* 0x002ea20000100800 */
[----:B------:R-:W0:Y:S01]  /*12270*/  S2UR UR5, SR_CgaCtaId ;  /* 0x00000000000579c3 */ /* 0x000e220000008800 */
[----:B------:R-:W-:Y:S01]  /*12280*/  IMAD.SHL.U32 R30, R0, 0x8, RZ ;  /* 0x00000008001e7824 */ /* 0x000fe200078e00ff */
[----:B------:R-:W-:Y:S01]  /*12290*/  BSSY B8, `(.L_x_1444) ;  /* 0x000052f000087945 */ /* 0x000fe20003800000 */
[----:B------:R1:W-:Y:S01]  /*122a0*/  STL [R1+0x14], RZ ;  /* 0x000014ff01007387 */ /* 0x0003e20000100800 */
[----:B------:R-:W-:Y:S01]  /*122b0*/  IMAD.MOV.U32 R28, RZ, RZ, 0x1 ;  /* 0x00000001ff1c7424 */ /* 0x000fe200078e00ff */
[----:B------:R-:W-:Y:S01]  /*122c0*/  ULDC UR39, c[0x0][0xc] ;  /* 0x0000030000277ab9 */ /* 0x000fe20000000800 */
[----:B------:R-:W-:Y:S01]  /*122d0*/  LOP3.LUT R3, R30, 0x1f8, RZ, 0xc0, !PT ;  /* 0x000001f81e037812 */ /* 0x000fe200078ec0ff */
[----:B------:R-:W-:-:S03]  /*122e0*/  IMAD.MOV.U32 R25, RZ, RZ, RZ ;  /* 0x000000ffff197224 */ /* 0x000fc600078e00ff */
[----:B------:R-:W-:-:S04]  /*122f0*/  LOP3.LUT R3, R3, 0x38, R0, 0x78, !PT ;  /* 0x0000003803037812 */ /* 0x000fc800078e7800 */
[----:B------:R-:W-:Y:S02]  /*12300*/  LOP3.LUT R33, R3, 0x200, R30, 0xf8, !PT ;  /* 0x0000020003217812 */ /* 0x000fe400078ef81e */
[----:B------:R-:W-:-:S04]  /*12310*/  LOP3.LUT R30, R30, 0x38, RZ, 0xc0, !PT ;  /* 0x000000381e1e7812 */ /* 0x000fc800078ec0ff */
[----:B------:R-:W-:Y:S02]  /*12320*/  LOP3.LUT R29, R30, 0x40, RZ, 0xfc, !PT ;  /* 0x000000401e1d7812 */ /* 0x000fe400078efcff */
[----:B--2---:R-:W-:Y:S02]  /*12330*/  R2UR UR4, R2 ;  /* 0x00000000020472ca */ /* 0x004fe400000e0000 */
[C---:B------:R-:W-:Y:S01]  /*12340*/  LOP3.LUT R2, R0.reuse, 0x7f, RZ, 0xc0, !PT ;  /* 0x0000007f00027812 */ /* 0x040fe200078ec0ff */
[----:B------:R-:W-:-:S03]  /*12350*/  IMAD.SHL.U32 R0, R0, 0x10, RZ ;  /* 0x0000001000007824 */ /* 0x000fc600078e00ff */
[----:B------:R-:W-:Y:S02]  /*12360*/  SHF.R.U32.HI R2, RZ, 0x3, R2 ;  /* 0x00000003ff027819 */ /* 0x000fe40000011602 */
[----:B------:R-:W-:-:S04]  /*12370*/  LOP3.LUT R0, R0, 0x70, RZ, 0xc0, !PT ;  /* 0x0000007000007812 */ /* 0x000fc800078ec0ff */
[----:B------:R-:W-:Y:S01]  /*12380*/  LOP3.LUT R2, R2, R0, RZ, 0xfc, !PT ;  /* 0x0000000002027212 */ /* 0x000fe200078efcff */
[----:B------:R-:W-:-:S03]  /*12390*/  ULOP3.LUT UR38, UR4, 0x2, URZ, 0xfc, !UPT ;  /* 0x0000000204267892 */ /* 0x000fc6000f8efc3f */
[----:B------:R-:W-:Y:S02]  /*123a0*/  UMOV UR4, 0x400 ;  /* 0x0000040000047882 */ /* 0x000fe40000000000 */
[----:B0-----:R-:W-:-:S06]  /*123b0*/  ULEA UR4, UR5, UR4, 0x18 ;  /* 0x0000000405047291 */ /* 0x001fcc000f8ec03f */
[----:B------:R-:W-:-:S04]  /*123c0*/  IMAD.U32 R22, RZ, RZ, UR4 ;  /* 0x00000004ff167e24 */ /* 0x000fc8000f8e00ff */
[----:B------:R-:W-:-:S05]  /*123d0*/  IMAD R0, R33, 0x2, R22 ;  /* 0x0000000221007824 */ /* 0x000fca00078e0216 */
[----:B------:R1:W-:Y:S02]  /*123e0*/  STL [R1], R0 ;  /* 0x0000000001007387 */ /* 0x0003e40000100800 */
.L_x_1517:
[----:B------:R-:W-:Y:S05]  /*123f0*/  YIELD ;  /* 0x0000000000007946 */ /* 0x000fea0003800000 */
[----:B------:R-:W-:Y:S01]  /*12400*/  ULDC.64 UR4, c[0x0][0xa28] ;  /* 0x00028a0000047ab9 */ /* 0x000fe20000000a00 */
[----:B------:R-:W-:Y:S01]  /*12410*/  IMAD.MOV.U32 R36, RZ, RZ, RZ ;  /* 0x000000ffff247224 */ /* 0x000fe200078e00ff */
[----:B------:R-:W-:-:S04]  /*12420*/  ISETP.NE.U32.AND P0, PT, RZ, UR4, PT ;  /* 0x00000004ff007c0c */ /* 0x000fc8000bf05070 */
[----:B------:R-:W-:Y:S01]  /*12430*/  ISETP.NE.AND.EX P0, PT, RZ, UR5, PT, P0 ;  /* 0x00000005ff007c0c */ /* 0x000fe2000bf05300 */
[----:B------:R-:W-:-:S12]  /*12440*/  ULDC.64 UR4, c[0x0][0xa18] ;  /* 0x0002860000047ab9 */ /* 0x000fd80000000a00 */
[----:B0-----:R-:W0:Y:S02]  /*12450*/  @P0 LDC.64 R2, c[0x0][0xa28] ;  /* 0x00028a00ff020b82 */ /* 0x001e240000000a00 */
[----:B0-----:R-:W-:-:S05]  /*12460*/  @P0 IMAD.WIDE R2, R19, 0x4, R2 ;  /* 0x0000000413020825 */ /* 0x001fca00078e0202 */
[----:B------:R0:W5:Y:S01]  /*12470*/  @P0 LDG.E R36, desc[UR36][R2.64] ;  /* 0x0000002402240981 */ /* 0x000162000c1e1900 */
[----:B------:R-:W-:Y:S01]  /*12480*/  ISETP.NE.U32.AND P0, PT, RZ, UR4, PT ;  /* 0x00000004ff007c0c */ /* 0x000fe2000bf05070 */
[----:B-1----:R-:W-:Y:S01]  /*12490*/  IMAD.MOV.U32 R0, RZ, RZ, RZ ;  /* 0x000000ffff007224 */ /* 0x002fe200078e00ff */
[----:B------:R-:W-:Y:S02]  /*124a0*/  LOP3.LUT R23, R23, 0xffffffdf, RZ, 0xc0, !PT ;  /* 0xffffffdf17177812 */ /* 0x000fe400078ec0ff */
[----:B------:R-:W-:Y:S01]  /*124b0*/  ISETP.NE.AND.EX P1, PT, RZ, UR5, PT, P0 ;  /* 0x00000005ff007c0c */ /* 0x000fe2000bf25300 */
[----:B------:R-:W-:Y:S02]  /*124c0*/  ULDC.64 UR4, c[0x0][0xa00] ;  /* 0x0002800000047ab9 */ /* 0x000fe40000000a00 */
[----:B------:R-:W-:Y:S01]  /*124d0*/  ISETP.NE.U32.AND P0, PT, RZ, UR4, PT ;  /* 0x00000004ff007c0c */ /* 0x000fe2000bf05070 */
[----:B0-----:R-:W0:Y:S03]  /*124e0*/  LDC.64 R2, c[0x0][0xa00] ;  /* 0x00028000ff027b82 */ /* 0x001e260000000a00 */
[----:B------:R-:W-:Y:S01]  /*124f0*/  ISETP.NE.AND.EX P2, PT, RZ, UR5, PT, P0 ;  /* 0x00000005ff007c0c */ /* 0x000fe2000bf45300 */
[----:B------:R-:W-:-:S05]  /*12500*/  ULDC.64 UR4, c[0x0][0x418] ;  /* 0x0001060000047ab9 */ /* 0x000fca0000000a00 */
[----:B------:R-:W1:Y:S07]  /*12510*/  @P1 LDC.64 R4, c[0x0][0xa18] ;  /* 0x00028600ff041b82 */ /* 0x000e6e0000000a00 */
[----:B------:R-:W-:Y:S01]  /*12520*/  @P2 LOP3.LUT R23, R23, 0x20, RZ, 0xfc, !PT ;  /* 0x0000002017172812 */ /* 0x000fe200078efcff */
[----:B0-----:R-:W-:-:S05]  /*12530*/  IMAD.WIDE R2, R19, 0x4, R2 ;  /* 0x0000000413027825 */ /* 0x001fca00078e0202 */
[----:B--2---:R-:W2:Y:S01]  /*12540*/  @P2 LDG.E R0, desc[UR36][R2.64] ;  /* 0x0000002402002981 */ /* 0x004ea2000c1e1900 */
[----:B-1----:R-:W-:-:S05]  /*12550*/  @P1 IMAD.WIDE R4, R19, 0x4, R4 ;  /* 0x0000000413041825 */ /* 0x002fca00078e0204 */
[----:B------:R0:W5:Y:S01]  /*12560*/  @P1 LDG.E R31, desc[UR36][R4.64] ;  /* 0x00000024041f1981 */ /* 0x000162000c1e1900 */
[----:B------:R-:W-:-:S03]  /*12570*/  UISETP.NE.U32.AND UP0, UPT, UR4, URZ, UPT ;  /* 0x0000003f0400728c */ /* 0x000fc6000bf05070 */
[----:B------:R-:W-:Y:S01]  /*12580*/  ULDC UR4, c[0x0][0x424] ;  /* 0x0001090000047ab9 */ /* 0x000fe20000000800 */
[----:B------:R-:W-:-:S03]  /*12590*/  UISETP.NE.AND.EX UP0, UPT, UR5, URZ, UPT, UP0 ;  /* 0x0000003f0500728c */ /* 0x000fc6000bf05300 */
[----:B------:R-:W-:Y:S01]  /*125a0*/  ULDC UR5, c[0x0][0x2f0] ;  /* 0x0000bc0000057ab9 */ /* 0x000fe20000000800 */
[----:B------:R-:W-:-:S04]  /*125b0*/  USEL UR4, UR4, 0x1, UP0 ;  /* 0x0000000104047887 */ /* 0x000fc80008000000 */
[----:B------:R-:W-:-:S06]  /*125c0*/  UIMAD UR4, UR4, UR5, URZ ;  /* 0x00000005040472a4 */ /* 0x000fcc000f8e023f */
[----:B------:R-:W-:Y:S01]  /*125d0*/  IMAD.U32 R7, RZ, RZ, UR4 ;  /* 0x00000004ff077e24 */ /* 0x000fe2000f8e00ff */
[----:B--2---:R0:W-:Y:S01]  /*125e0*/  STL [R1+0x4], R0 ;  /* 0x0000040001007387 */ /* 0x0041e20000100800 */
[----:B------:R-:W-:Y:S05]  /*125f0*/  @P1 BRA `(.L_x_1445) ;  /* 0x0000000000181947 */ /* 0x000fea0003800000 */
[----:B------:R-:W-:Y:S02]  /*12600*/  ULDC UR4, c[0x0][0x288] ;  /* 0x0000a20000047ab9 */ /* 0x000fe40000000800 */
[----:B-----5:R-:W-:Y:S01]  /*12610*/  IMAD.U32 R31, RZ, RZ, UR4 ;  /* 0x00000004ff1f7e24 */ /* 0x020fe2000f8e00ff */
[----:B------:R-:W-:Y:S06]  /*12620*/  @!P2 BRA `(.L_x_1445) ;  /* 0x00000000000ca947 */ /* 0x000fec0003800000 */
[----:B0-----:R-:W2:Y:S04]  /*12630*/  LDG.E R0, desc[UR36][R2.64] ;  /* 0x0000002402007981 */ /* 0x001ea8000c1e1900 */
[----:B------:R-:W2:Y:S02]  /*12640*/  LDG.E R31, desc[UR36][R2.64+0x4] ;  /* 0x00000424021f7981 */ /* 0x000ea4000c1e1900 */
[----:B--2---:R-:W-:-:S07]  /*12650*/  IMAD.IADD R31, R31, 0x1, -R0 ;  /* 0x000000011f1f7824 */ /* 0x004fce00078e0a00 */
.L_x_1445:
[----:B------:R-:W-:Y:S02]  /*12660*/  ULDC.64 UR4, c[0x0][0xa20] ;  /* 0x0002880000047ab9 */ /* 0x000fe40000000a00 */
[----:B------:R-:W-:-:S04]  /*12670*/  ISETP.NE.U32.AND P0, PT, RZ, UR4, PT ;  /* 0x00000004ff007c0c */ /* 0x000fc8000bf05070 */
[----:B------:R-:W-:-:S13]  /*12680*/  ISETP.NE.AND.EX P0, PT, RZ, UR5, PT, P0 ;  /* 0x00000005ff007c0c */ /* 0x000fda000bf05300 */
[----:B------:R-:W-:Y:S05]  /*12690*/  @!P0 BRA `(.L_x_1446) ;  /* 0x0000000000108947 */ /* 0x000fea0003800000 */
[----:B------:R-:W1:Y:S02]  /*126a0*/  LDC.64 R2, c[0x0][0xa20] ;  /* 0x00028800ff027b82 */ /* 0x000e640000000a00 */
[----:B-1----:R-:W-:-:S05]  /*126b0*/  IMAD.WIDE R2, R19, 0x4, R2 ;  /* 0x0000000413027825 */ /* 0x002fca00078e0202 */
[----:B------:R1:W5:Y:S01]  /*126c0*/  LDG.E R7, desc[UR36][R2.64] ;  /* 0x0000002402077981 */ /* 0x000362000c1e1900 */
[----:B------:R-:W-:Y:S05]  /*126d0*/  BRA `(.L_x_1447) ;  /* 0x0000000000247947 */ /* 0x000fea0003800000 */
.L_x_1446:
[----:B------:R-:W-:Y:S02]  /*126e0*/  ULDC.64 UR4, c[0x0][0xa08] ;  /* 0x0002820000047ab9 */ /* 0x000fe40000000a00 */
[----:B------:R-:W-:-:S04]  /*126f0*/  ISETP.NE.U32.AND P0, PT, RZ, UR4, PT ;  /* 0x00000004ff007c0c */ /* 0x000fc8000bf05070 */
[----:B------:R-:W-:-:S13]  /*12700*/  ISETP.NE.AND.EX P0, PT, RZ, UR5, PT, P0 ;  /* 0x00000005ff007c0c */ /* 0x000fda000bf05300 */
[----:B------:R-:W-:Y:S05]  /*12710*/  @!P0 BRA `(.L_x_1447) ;  /* 0x0000000000148947 */ /* 0x000fea0003800000 */
[----:B------:R-:W1:Y:S02]  /*12720*/  LDC.64 R2, c[0x0][0xa08] ;  /* 0x00028200ff027b82 */ /* 0x000e640000000a00 */
[----:B-1----:R-:W-:-:S05]  /*12730*/  IMAD.WIDE R2, R19, 0x4, R2 ;  /* 0x0000000413027825 */ /* 0x002fca00078e0202 */
[----:B------:R-:W2:Y:S04]  /*12740*/  LDG.E R7, desc[UR36][R2.64] ;  /* 0x0000002402077981 */ /* 0x000ea8000c1e1900 */
[----:B0-----:R-:W2:Y:S02]  /*12750*/  LDG.E R0, desc[UR36][R2.64+0x4] ;  /* 0x0000042402007981 */ /* 0x001ea4000c1e1900 */
[----:B--2---:R-:W-:-:S07]  /*12760*/  IMAD.IADD R7, R0, 0x1, -R7 ;  /* 0x0000000100077824 */ /* 0x004fce00078e0a07 */
.L_x_1447:
[----:B0-----:R-:W0:Y:S01]  /*12770*/  LDC R0, c[0x0][0x448] ;  /* 0x00011200ff007b82 */ /* 0x001e220000000800 */
[----:B------:R-:W-:Y:S01]  /*12780*/  IMAD.SHL.U32 R27, R17, 0x80, RZ ;  /* 0x00000080111b7824 */ /* 0x000fe200078e00ff */
[----:B------:R-:W-:Y:S01]  /*12790*/  LOP3.LUT R23, R23, 0xffffffef, RZ, 0xc0, !PT ;  /* 0xffffffef17177812 */ /* 0x000fe200078ec0ff */
[----:B-----5:R-:W-:-:S05]  /*127a0*/  IMAD.IADD R34, R7, 0x1, -R36 ;  /* 0x0000000107227824 */ /* 0x020fca00078e0a24 */
[----:B-1----:R-:W1:Y:S01]  /*127b0*/  LDC.64 R2, c[0x0][0x9e0] ;  /* 0x00027800ff027b82 */ /* 0x002e620000000a00 */
[----:B0-----:R-:W-:Y:S01]  /*127c0*/  ISETP.NE.AND P2, PT, R0, 0x1, PT ;  /* 0x000000010000780c */ /* 0x001fe20003f45270 */
[----:B------:R-:W-:Y:S01]  /*127d0*/  VIADD R0, R27, 0x7f ;  /* 0x0000007f1b007836 */ /* 0x000fe20000000000 */
[----:B-1----:R-:W-:-:S11]  /*127e0*/  ISETP.GE.AND P1, PT, R3, 0x1, PT ;  /* 0x000000010300780c */ /* 0x002fd60003f26270 */
[----:B------:R-:W0:Y:S01]  /*127f0*/  @P2 LDC R5, c[0x0][0x44c] ;  /* 0x00011300ff052b82 */ /* 0x000e220000000800 */
[----:B------:R-:W-:-:S07]  /*12800*/  @P2 LOP3.LUT R23, R23, 0x10, RZ, 0xfc, !PT ;  /* 0x0000001017172812 */ /* 0x000fce00078efcff */
[----:B------:R-:W1:Y:S01]  /*12810*/  @P2 LDC R9, c[0x0][0x450] ;  /* 0x00011400ff092b82 */ /* 0x000e620000000800 */
[----:B0-----:R-:W-:Y:S01]  /*12820*/  @P2 IMAD.HI.U32 R4, R0, R5, RZ ;  /* 0x0000000500042227 */ /* 0x001fe200078e00ff */
[----:B------:R-:W-:-:S04]  /*12830*/  IADD3 R5, R34, 0x1, -R31 ;  /* 0x0000000122057810 */ /* 0x000fc80007ffe81f */
[----:B-1----:R-:W-:-:S05]  /*12840*/  @P2 SHF.R.U32.HI R0, RZ, R9, R4 ;  /* 0x00000009ff002219 */ /* 0x002fca0000011604 */
[----:B------:R-:W-:-:S04]  /*12850*/  IMAD.IADD R7, R5, 0x1, R0 ;  /* 0x0000000105077824 */ /* 0x000fc800078e0200 */
[----:B------:R-:W-:Y:S01]  /*12860*/  IMAD.IADD R2, R7, 0x1, R2 ;  /* 0x0000000107027824 */ /* 0x000fe200078e0202 */
[----:B------:R-:W-:Y:S06]  /*12870*/  @!P1 BRA `(.L_x_1448) ;  /* 0x0000000000489947 */ /* 0x000fec0003800000 */
[C---:B------:R-:W-:Y:S01]  /*12880*/  ISETP.GT.AND P0, PT, R7.reuse, RZ, PT ;  /* 0x000000ff0700720c */ /* 0x040fe20003f04270 */
[----:B------:R-:W-:Y:S01]  /*12890*/  BSSY B0, `(.L_x_1449) ;  /* 0x000000e000007945 */ /* 0x000fe20003800000 */
[----:B------:R-:W-:-:S11]  /*128a0*/  VIADD R0, R7, 0xffffffff ;  /* 0xffffffff07007836 */ /* 0x000fd60000000000 */
[----:B------:R-:W-:Y:S05]  /*128b0*/  @P0 BRA `(.L_x_1450) ;  /* 0x00000000001c0947 */ /* 0x000fea0003800000 */
[----:B------:R-:W-:Y:S01]  /*128c0*/  ISETP.NE.AND P0, PT, R3, 0x1, PT ;  /* 0x000000010300780c */ /* 0x000fe20003f05270 */
[----:B------:R-:W-:-:S12]  /*128d0*/  IMAD.MOV R7, RZ, RZ, -R7 ;  /* 0x000000ffff077224 */ /* 0x000fd800078e0a07 */
[----:B------:R-:W0:Y:S02]  /*128e0*/  @P0 LDC.64 R4, c[0x0][0x9e8] ;  /* 0x00027a00ff040b82 */ /* 0x000e240000000a00 */
[----:B0-----:R-:W-:-:S05]  /*128f0*/  @P0 IMAD.HI.U32 R4, R7, R4, RZ ;  /* 0x0000000407040227 */ /* 0x001fca00078e00ff */
[----:B------:R-:W-:-:S04]  /*12900*/  @P0 SHF.R.U32.HI R7, RZ, R5, R4 ;  /* 0x00000005ff070219 */ /* 0x000fc80000011604 */
[----:B------:R-:W-:Y:S01]  /*12910*/  LOP3.LUT R0, RZ, R7, RZ, 0x33, !PT ;  /* 0x00000007ff007212 */ /* 0x000fe200078e33ff */
[----:B------:R-:W-:Y:S06]  /*12920*/  BRA `(.L_x_1451) ;  /* 0x0000000000107947 */ /* 0x000fec0003800000 */
.L_x_1450:
[----:B------:R-:W-:-:S13]  /*12930*/  ISETP.NE.AND P0, PT, R3, 0x1, PT ;  /* 0x000000010300780c */ /* 0x000fda0003f05270 */
[----:B------:R-:W0:Y:S02]  /*12940*/  @P0 LDC.64 R4, c[0x0][0x9e8] ;  /* 0x00027a00ff040b82 */ /* 0x000e240000000a00 */
[----:B0-----:R-:W-:-:S05]  /*12950*/  @P0 IMAD.HI.U32 R4, R0, R4, RZ ;  /* 0x0000000400040227 */ /* 0x001fca00078e00ff */
[----:B------:R-:W-:-:S07]  /*12960*/  @P0 SHF.R.U32.HI R0, RZ, R5, R4 ;  /* 0x00000005ff000219 */ /* 0x000fce0000011604 */
.L_x_1451:
[----:B------:R-:W-:Y:S05]  /*12970*/  BSYNC B0 ;  /* 0x0000000000007941 */ /* 0x000fea0003800000 */
.L_x_1449:
[----:B------:R-:W-:-:S05]  /*12980*/  IMAD R5, R0, R3, R3 ;  /* 0x0000000300057224 */ /* 0x000fca00078e0203 */
[----:B------:R-:W-:-:S07]  /*12990*/  VIMNMX R2, R2, R5, PT ;  /* 0x0000000502027248 */ /* 0x000fce0003fe0100 */
.L_x_1448:
[----:B------:R-:W0:Y:S01]  /*129a0*/  @P2 LDC R0, c[0x0][0x44c] ;  /* 0x00011300ff002b82 */ /* 0x000e220000000800 */
[----:B------:R-:W-:Y:S01]  /*129b0*/  VIADD R2, R2, 0x7f ;  /* 0x0000007f02027836 */ /* 0x000fe20000000000 */
[----:B------:R-:W-:Y:S01]  /*129c0*/  ULDC UR4, c[0x0][0x9dc] ;  /* 0x0002770000047ab9 */ /* 0x000fe20000000800 */
[----:B------:R-:W-:-:S05]  /*129d0*/  IMAD.MOV.U32 R4, RZ, RZ, R27 ;  /* 0x000000ffff047224 */ /* 0x000fca00078e001b */
[----:B------:R-:W1:Y:S01]  /*129e0*/  @P2 LDC R5, c[0x0][0x450] ;  /* 0x00011400ff052b82 */ /* 0x000e620000000800 */
[----:B0-----:R-:W-:-:S05]  /*129f0*/  @P2 IMAD.HI.U32 R0, R27, R0, RZ ;  /* 0x000000001b002227 */ /* 0x001fca00078e00ff */
[----:B-1----:R-:W-:Y:S01]  /*12a00*/  @P2 SHF.R.U32.HI R4, RZ, R5, R0 ;  /* 0x00000005ff042219 */ /* 0x002fe20000011600 */
[----:B------:R-:W-:Y:S01]  /*12a10*/  VIADD R0, R34, 0x7f ;  /* 0x0000007f22007836 */ /* 0x000fe20000000000 */
[----:B------:R-:W-:Y:S02]  /*12a20*/  SHF.R.S32.HI R5, RZ, 0x1f, R2 ;  /* 0x0000001fff057819 */ /* 0x000fe40000011402 */
[----:B------:R-:W-:Y:S02]  /*12a30*/  IADD3 R4, R4, R34, -R31 ;  /* 0x0000002204047210 */ /* 0x000fe40007ffe81f */
[----:B------:R-:W-:Y:S02]  /*12a40*/  LEA.HI R2, R5, R2, RZ, 0x7 ;  /* 0x0000000205027211 */ /* 0x000fe400078f38ff */
[----:B------:R-:W-:Y:S02]  /*12a50*/  SHF.R.S32.HI R5, RZ, 0x1f, R0 ;  /* 0x0000001fff057819 */ /* 0x000fe40000011400 */
[----:B------:R-:W-:Y:S01]  /*12a60*/  SHF.R.S32.HI R7, RZ, 0x7, R2 ;  /* 0x00000007ff077819 */ /* 0x000fe20000011402 */
[----:B------:R-:W-:Y:S01]  /*12a70*/  VIADD R2, R4, -UR4 ;  /* 0x8000000404027c36 */ /* 0x000fe20008000000 */
[----:B------:R-:W-:-:S04]  /*12a80*/  LEA.HI R5, R5, R0, RZ, 0x7 ;  /* 0x0000000005057211 */ /* 0x000fc800078f38ff */
[----:B------:R-:W-:-:S04]  /*12a90*/  SHF.R.S32.HI R0, RZ, 0x7, R5 ;  /* 0x00000007ff007819 */ /* 0x000fc80000011405 */
[----:B------:R-:W-:Y:S01]  /*12aa0*/  VIMNMX R0, R0, R7, PT ;  /* 0x0000000700007248 */ /* 0x000fe20003fe0100 */
[----:B------:R-:W-:Y:S06]  /*12ab0*/  @!P1 BRA `(.L_x_1452) ;  /* 0x0000000000489947 */ /* 0x000fec0003800000 */
[----:B------:R-:W-:Y:S01]  /*12ac0*/  IMAD.MOV.U32 R6, RZ, RZ, R4 ;  /* 0x000000ffff067224 */ /* 0x000fe200078e0004 */
[----:B------:R-:W-:Y:S04]  /*12ad0*/  BSSY B0, `(.L_x_1453) ;  /* 0x000000e000007945 */ /* 0x000fe80003800000 */
[----:B------:R-:W-:-:S13]  /*12ae0*/  ISETP.GT.AND P0, PT, R6, -0x1, PT ;  /* 0xffffffff0600780c */ /* 0x000fda0003f04270 */
[----:B------:R-:W-:Y:S05]  /*12af0*/  @P0 BRA `(.L_x_1454) ;  /* 0x00000000001c0947 */ /* 0x000fea0003800000 */
[----:B------:R-:W-:Y:S02]  /*12b00*/  ISETP.NE.AND P0, PT, R3, 0x1, PT ;  /* 0x000000010300780c */ /* 0x000fe40003f05270 */
[----:B------:R-:W-:-:S11]  /*12b10*/  LOP3.LUT R7, RZ, R6, RZ, 0x33, !PT ;  /* 0x00000006ff077212 */ /* 0x000fd600078e33ff */
[----:B------:R-:W0:Y:S02]  /*12b20*/  @P0 LDC.64 R4, c[0x0][0x9e8] ;  /* 0x00027a00ff040b82 */ /* 0x000e240000000a00 */
[----:B0-----:R-:W-:-:S05]  /*12b30*/  @P0 IMAD.HI.U32 R4, R7, R4, RZ ;  /* 0x0000000407040227 */ /* 0x001fca00078e00ff */
[----:B------:R-:W-:-:S04]  /*12b40*/  @P0 SHF.R.U32.HI R7, RZ, R5, R4 ;  /* 0x00000005ff070219 */ /* 0x000fc80000011604 */
[----:B------:R-:W-:Y:S01]  /*12b50*/  LOP3.LUT R6, RZ, R7, RZ, 0x33, !PT ;  /* 0x00000007ff067212 */ /* 0x000fe200078e33ff */
[----:B------:R-:W-:Y:S06]  /*12b60*/  BRA `(.L_x_1455) ;  /* 0x0000000000107947 */ /* 0x000fec0003800000 */
.L_x_1454:
[----:B------:R-:W-:-:S13]  /*12b70*/  ISETP.NE.AND P0, PT, R3, 0x1, PT ;  /* 0x000000010300780c */ /* 0x000fda0003f05270 */
[----:B------:R-:W0:Y:S02]  /*12b80*/  @P0 LDC.64 R4, c[0x0][0x9e8] ;  /* 0x00027a00ff040b82 */ /* 0x000e240000000a00 */
[----:B0-----:R-:W-:-:S05]  /*12b90*/  @P0 IMAD.HI.U32 R4, R6, R4, RZ ;  /* 0x0000000406040227 */ /* 0x001fca00078e00ff */
[----:B------:R-:W-:-:S07]  /*12ba0*/  @P0 SHF.R.U32.HI R6, RZ, R5, R4 ;  /* 0x00000005ff060219 */ /* 0x000fce0000011604 */
.L_x_1455:
[----:B------:R-:W-:Y:S05]  /*12bb0*/  BSYNC B0 ;  /* 0x0000000000007941 */ /* 0x000fea0003800000 */
.L_x_1453:
[----:B------:R-:W-:-:S05]  /*12bc0*/  IMAD R3, R6, R3, RZ ;  /* 0x0000000306037224 */ /* 0x000fca00078e02ff */
[----:B------:R-:W-:-:S07]  /*12bd0*/  VIMNMX R2, R2, R3, !PT ;  /* 0x0000000302027248 */ /* 0x000fce0007fe0100 */
.L_x_1452:
[----:B------:R-:W-:Y:S01]  /*12be0*/  SHF.R.S32.HI R3, RZ, 0x1f, R2 ;  /* 0x0000001fff037819 */ /* 0x000fe20000011402 */
[----:B------:R-:W-:Y:S03]  /*12bf0*/  BSSY B0, `(.L_x_1456) ;  /* 0x000002a000007945 */ /* 0x000fe60003800000 */
[----:B------:R-:W-:Y:S02]  /*12c00*/  LEA.HI R3, R3, R2, RZ, 0x7 ;  /* 0x0000000203037211 */ /* 0x000fe400078f38ff */
[----:B------:R-:W-:Y:S02]  /*12c10*/  LOP3.LUT R2, R18, 0xff000000, RZ, 0xc0, !PT ;  /* 0xff00000012027812 */ /* 0x000fe400078ec0ff */
[----:B------:R-:W-:-:S04]  /*12c20*/  SHF.R.S32.HI R3, RZ, 0x7, R3 ;  /* 0x00000007ff037819 */ /* 0x000fc80000011403 */
[----:B------:R-:W-:Y:S02]  /*12c30*/  VIMNMX R35, RZ, R3, !PT ;  /* 0x00000003ff237248 */ /* 0x000fe40007fe0100 */
[----:B------:R-:W-:Y:S02]  /*12c40*/  SHF.R.U32.HI R3, RZ, 0x8, R2 ;  /* 0x00000008ff037819 */ /* 0x000fe40000011602 */
[----:B------:R-:W-:Y:S02]  /*12c50*/  ISETP.GT.AND P0, PT, R0, R35, PT ;  /* 0x000000230000720c */ /* 0x000fe40003f04270 */
[----:B------:R-:W-:-:S04]  /*12c60*/  LOP3.LUT R2, R18, 0xff0000, RZ, 0xc0, !PT ;  /* 0x00ff000012027812 */ /* 0x000fc800078ec0ff */
[----:B------:R-:W-:Y:S01]  /*12c70*/  LEA.HI R3, R2, R3, RZ, 0x10 ;  /* 0x0000000302037211 */ /* 0x000fe200078f80ff */
[----:B------:R-:W-:-:S03]  /*12c80*/  IMAD.MOV.U32 R2, RZ, RZ, RZ ;  /* 0x000000ffff027224 */ /* 0x000fc600078e00ff */
[----:B------:R-:W-:-:S03]  /*12c90*/  LOP3.LUT R4, R3, 0xff, RZ, 0xc0, !PT ;  /* 0x000000ff03047812 */ /* 0x000fc600078ec0ff */
[----:B------:R-:W-:Y:S05]  /*12ca0*/  @!P0 BRA `(.L_x_1457) ;  /* 0x0000000000788947 */ /* 0x000fea0003800000 */
[----:B------:R-:W-:Y:S01]  /*12cb0*/  SHF.R.U32.HI R5, RZ, 0x10, R3 ;  /* 0x00000010ff057819 */ /* 0x000fe20000011603 */
[----:B------:R-:W-:-:S03]  /*12cc0*/  IMAD.MOV.U32 R2, RZ, RZ, RZ ;  /* 0x000000ffff027224 */ /* 0x000fc600078e00ff */
[----:B------:R-:W-:-:S13]  /*12cd0*/  ISETP.NE.AND P0, PT, R5, RZ, PT ;  /* 0x000000ff0500720c */ /* 0x000fda0003f05270 */
[----:B------:R-:W0:Y:S02]  /*12ce0*/  @!P0 LDC R5, c[0x0][0x9f0] ;  /* 0x00027c00ff058b82 */ /* 0x000e240000000800 */
[----:B0-----:R-:W-:-:S04]  /*12cf0*/  IABS R6, R5 ;  /* 0x0000000500067213 */ /* 0x001fc80000000000 */
[----:B------:R-:W0:Y:S08]  /*12d00*/  I2F.RP R7, R6 ;  /* 0x0000000600077306 */ /* 0x000e300000209400 */
[----:B0-----:R-:W0:Y:S02]  /*12d10*/  MUFU.RCP R7, R7 ;  /* 0x0000000700077308 */ /* 0x001e240000001000 */
[----:B0-----:R-:W-:-:S06]  /*12d20*/  VIADD R8, R7, 0xffffffe ;  /* 0x0ffffffe07087836 */ /* 0x001fcc0000000000 */
[----:B------:R-:W0:Y:S02]  /*12d30*/  F2I.FTZ.U32.TRUNC.NTZ R3, R8 ;  /* 0x0000000800037305 */ /* 0x000e24000021f000 */
[----:B0-----:R-:W-:-:S04]  /*12d40*/  IMAD.MOV R9, RZ, RZ, -R3 ;  /* 0x000000ffff097224 */ /* 0x001fc800078e0a03 */
[----:B------:R-:W-:-:S04]  /*12d50*/  IMAD R9, R9, R6, RZ ;  /* 0x0000000609097224 */ /* 0x000fc800078e02ff */
[----:B------:R-:W-:Y:S01]  /*12d60*/  IMAD.HI.U32 R3, R3, R9, R2 ;  /* 0x0000000903037227 */ /* 0x000fe200078e0002 */
[----:B------:R-:W-:Y:S02]  /*12d70*/  IADD3 R2, R5, -0x1, R0 ;  /* 0xffffffff05027810 */ /* 0x000fe40007ffe000 */
[----:B------:R-:W-:-:S03]  /*12d80*/  IABS R9, R5 ;  /* 0x0000000500097213 */ /* 0x000fc60000000000 */
[----:B------:R-:W-:Y:S02]  /*12d90*/  IMAD.IADD R2, R2, 0x1, -R35 ;  /* 0x0000000102027824 */ /* 0x000fe400078e0a23 */
[----:B------:R-:W-:-:S03]  /*12da0*/  IMAD.MOV R7, RZ, RZ, -R9 ;  /* 0x000000ffff077224 */ /* 0x000fc600078e0a09 */
[----:B------:R-:W-:Y:S02]  /*12db0*/  IABS R8, R2 ;  /* 0x0000000200087213 */ /* 0x000fe40000000000 */
[----:B------:R-:W-:-:S03]  /*12dc0*/  LOP3.LUT R2, R2, R5, RZ, 0x3c, !PT ;  /* 0x0000000502027212 */ /* 0x000fc600078e3cff */
        /* <DEDUP_REMOVED lines=12> */
.L_x_1457:
[----:B------:R-:W-:Y:S05]  /*12e90*/  BSYNC B0 ;  /* 0x0000000000007941 */ /* 0x000fea0003800000 */
.L_x_1456:
[-C--:B------:R-:W-:Y:S01]  /*12ea0*/  IMAD R35, R4, R2.reuse, R35 ;  /* 0x0000000204237224 */ /* 0x080fe200078e0223 */
        /* <DEDUP_REMOVED lines=12> */
[----:B------:R-:W0:Y:S08]  /*12f70*/  FLO.U32 R0, UR4 ;  /* 0x0000000400007d00 */ /* 0x000e3000080e0000 */
[----:B------:R-:W1:Y:S01]  /*12f80*/  POPC R5, UR4 ;  /* 0x0000000400057d09 */ /* 0x000e620008000000 */
[----:B0-----:R-:W-:-:S13]  /*12f90*/  ISETP.EQ.U32.AND P0, PT, R0, R7, PT ;  /* 0x000000070000720c */ /* 0x001fda0003f02070 */
[----:B-1----:R-:W2:Y:S01]  /*12fa0*/  @P0 ATOMG.E.ADD.STRONG.GPU PT, R3, desc[UR36][R2.64], R5 ;  /* 0x00000005020309a8 */ /* 0x002ea200081ee1e4 */
[----:B------:R-:W0:Y:S02]  /*12fb0*/  S2R R4, SR_LTMASK ;  /* 0x0000000000047919 */ /* 0x000e240000003900 */
[----:B0-----:R-:W-:-:S04]  /*12fc0*/  LOP3.LUT R4, R4, UR4, RZ, 0xc0, !PT ;  /* 0x0000000404047c12 */ /* 0x001fc8000f8ec0ff */
[----:B------:R-:W0:Y:S01]  /*12fd0*/  POPC R7, R4 ;  /* 0x0000000400077309 */ /* 0x000e220000000000 */
[----:B--2---:R-:W0:Y:S02]  /*12fe0*/  SHFL.IDX PT, R0, R3, R0, 0x1f ;  /* 0x00001f0003007589 */ /* 0x004e2400000e0000 */
[----:B0-----:R-:W-:Y:S01]  /*12ff0*/  IADD3 R16, R0, UR39, R7 ;  /* 0x0000002700107c10 */ /* 0x001fe2000fffe007 */
[----:B------:R-:W-:Y:S06]  /*13000*/  BRA `(.L_x_1460) ;  /* 0x00000034004c7947 */ /* 0x000fec0003800000 */
.L_x_1459:
        /* <DEDUP_REMOVED lines=20> */
.L_x_1462:
[----:B------:R-:W-:Y:S05]  /*13150*/  BSYNC B6 ;  /* 0x0000000000067941 */ /* 0x000fea0003800000 */
.L_x_1461:
        /* <DEDUP_REMOVED lines=20> */
.L_x_1465:
        /* <DEDUP_REMOVED lines=15> */
.L_x_1464:
[----:B------:R-:W-:Y:S05]  /*13390*/  BSYNC B6 ;  /* 0x0000000000067941 */ /* 0x000fea0003800000 */
.L_x_1463:
[----:B------:R-:W-:Y:S01]  /*133a0*/  ULDC.64 UR4, c[0x0][0x9f8] ;  /* 0x00027e0000047ab9 */ /* 0x000fe20000000a00 */
[----:B------:R-:W-:Y:S01]  /*133b0*/  IMAD.MOV.U32 R32, RZ, RZ, R19 ;  /* 0x000000ffff207224 */ /* 0x000fe200078e0013 */
[----:B------:R-:W-:Y:S01]  /*133c0*/  ISETP.NE.U32.AND P0, PT, RZ, UR4, PT ;  /* 0x00000004ff007c0c */ /* 0x000fe2000bf05070 */
[----:B------:R-:W0:Y:S01]  /*133d0*/  S2R R20, SR_TID.X ;  /* 0x0000000000147919 */ /* 0x000e220000002100 */
[----:B------:R-:W1:Y:S01]  /*133e0*/  LDC R6, c[0x0][0x430] ;  /* 0x00010c00ff067b82 */ /* 0x000e620000000800 */
[----:B------:R-:W2:Y:S01]  /*133f0*/  S2R R17, SR_TID.X ;  /* 0x0000000000117919 */ /* 0x000ea20000002100 */
[----:B------:R-:W-:Y:S01]  /*13400*/  ISETP.NE.AND.EX P0, PT, RZ, UR5, PT, P0 ;  /* 0x00000005ff007c0c */ /* 0x000fe2000bf05300 */
[----:B------:R-:W-:Y:S01]  /*13410*/  VIADD R26, R24, 0xffffffff ;  /* 0xffffffff181a7836 */ /* 0x000fe20000000000 */
[----:B------:R-:W-:Y:S01]  /*13420*/  LOP3.LUT R23, R23, 0xfffffff7, RZ, 0xc0, !PT ;  /* 0xfffffff717177812 */ /* 0x000fe200078ec0ff */
[----:B------:R-:W-:-:S10]  /*13430*/  ULDC UR4, c[0x0][0x2f4] ;  /* 0x0000bd0000047ab9 */ /* 0x000fd40000000800 */
[----:B------:R-:W3:Y:S02]  /*13440*/  @P0 LDC.64 R2, c[0x0][0x9f8] ;  /* 0x00027e00ff020b82 */ /* 0x000ee40000000a00 */
[----:B---3--:R-:W-:-:S05]  /*13450*/  @P0 IMAD.WIDE R2, R19, 0x4, R2 ;  /* 0x0000000413020825 */ /* 0x008fca00078e0202 */
[----:B------:R3:W4:Y:S01]  /*13460*/  @P0 LDG.E R32, desc[UR36][R2.64] ;  /* 0x0000002402200981 */ /* 0x000722000c1e1900 */
[----:B-1----:R-:W-:Y:S01]  /*13470*/  ISETP.NE.AND P1, PT, R6, 0x1, PT ;  /* 0x000000010600780c */ /* 0x002fe20003f25270 */
[----:B0-----:R-:W-:Y:S01]  /*13480*/  IMAD.SHL.U32 R20, R20, 0x10, RZ ;  /* 0x0000001014147824 */ /* 0x001fe200078e00ff */
[----:B--2---:R-:W-:Y:S01]  /*13490*/  LOP3.LUT R17, R17, 0x7f, RZ, 0xc0, !PT ;  /* 0x0000007f11117812 */ /* 0x004fe200078ec0ff */
[----:B------:R-:W-:-:S03]  /*134a0*/  IMAD.SHL.U32 R8, R26, 0x80, RZ ;  /* 0x000000801a087824 */ /* 0x000fc600078e00ff */
[----:B------:R-:W-:Y:S02]  /*134b0*/  SHF.R.U32.HI R17, RZ, 0x3, R17 ;  /* 0x00000003ff117819 */ /* 0x000fe40000011611 */
[----:B------:R-:W-:-:S04]  /*134c0*/  LOP3.LUT R20, R20, 0x70, RZ, 0xc0, !PT ;  /* 0x0000007014147812 */ /* 0x000fc800078ec0ff */
[----:B------:R-:W-:Y:S01]  /*134d0*/  LOP3.LUT R5, R8, R17, R20, 0xfe, !PT ;  /* 0x0000001108057212 */ /* 0x000fe200078efe14 */
[----:B------:R-:W0:Y:S01]  /*134e0*/  @P1 LDC R4, c[0x0][0x434] ;  /* 0x00010d00ff041b82 */ /* 0x000e220000000800 */
[----:B------:R-:W-:Y:S02]  /*134f0*/  @P1 LOP3.LUT R23, R23, 0x8, RZ, 0xfc, !PT ;  /* 0x0000000817171812 */ /* 0x000fe400078efcff */
[C---:B------:R-:W-:Y:S01]  /*13500*/  ISETP.GE.AND P0, PT, R5.reuse, R34, PT ;  /* 0x000000220500720c */ /* 0x040fe20003f06270 */
[----:B------:R-:W-:-:S04]  /*13510*/  IMAD.IADD R5, R5, 0x1, R36 ;  /* 0x0000000105057824 */ /* 0x000fc800078e0224 */
[----:B------:R-:W1:Y:S08]  /*13520*/  @P1 LDC R0, c[0x0][0x438] ;  /* 0x00010e00ff001b82 */ /* 0x000e700000000800 */
[----:B---3--:R-:W2:Y:S01]  /*13530*/  @!P0 LDC.64 R2, c[0x0][0x428] ;  /* 0x00010a00ff028b82 */ /* 0x008ea20000000a00 */
[----:B0-----:R-:W-:-:S04]  /*13540*/  @P1 IMAD.HI.U32 R7, R5, R4, RZ ;  /* 0x0000000405071227 */ /* 0x001fc800078e00ff */
[----:B------:R-:W-:Y:S01]  /*13550*/  IMAD.MOV.U32 R4, RZ, RZ, R5 ;  /* 0x000000ffff047224 */ /* 0x000fe200078e0005 */
[----:B-1----:R-:W-:-:S05]  /*13560*/  @P1 SHF.R.U32.HI R4, RZ, R0, R7 ;  /* 0x00000000ff041219 */ /* 0x002fca0000011607 */
[----:B------:R-:W-:-:S04]  /*13570*/  IMAD.MOV R0, RZ, RZ, -R4 ;  /* 0x000000ffff007224 */ /* 0x000fc800078e0a04 */
[----:B------:R-:W-:Y:S01]  /*13580*/  IMAD R0, R6, R0, R5 ;  /* 0x0000000006007224 */ /* 0x000fe200078e0205 */
[----:B------:R-:W-:Y:S02]  /*13590*/  @!P0 SHF.R.S32.HI R5, RZ, 0x1f, R4 ;  /* 0x0000001fff058819 */ /* 0x000fe40000011404 */
[----:B------:R-:W-:Y:S01]  /*135a0*/  LOP3.LUT R23, R23, 0xfffffffb, RZ, 0xc0, !PT ;  /* 0xfffffffb17177812 */ /* 0x000fe200078ec0ff */
[----:B------:R-:W-:Y:S01]  /*135b0*/  UMOV UR5, 0xffffffff ;  /* 0xffffffff00057882 */ /* 0x000fe20000000000 */
[----:B----4-:R-:W-:Y:S01]  /*135c0*/  SHF.R.S32.HI R37, RZ, 0x1f, R32 ;  /* 0x0000001fff257819 */ /* 0x010fe20000011420 */
[----:B--2---:R-:W-:-:S04]  /*135d0*/  @!P0 IMAD.WIDE.U32 R4, R32, R2, R4 ;  /* 0x0000000220048225 */ /* 0x004fc800078e0004 */
[----:B------:R-:W-:-:S04]  /*135e0*/  @!P0 IMAD R6, R37, R2, RZ ;  /* 0x0000000225068224 */ /* 0x000fc800078e02ff */
[----:B------:R-:W-:Y:S02]  /*135f0*/  @!P0 IMAD R6, R32, R3, R6 ;  /* 0x0000000320068224 */ /* 0x000fe400078e0206 */
[----:B------:R-:W0:Y:S02]  /*13600*/  @!P0 LDC.64 R2, c[0x0][0x418] ;  /* 0x00010600ff028b82 */ /* 0x000e240000000a00 */
[----:B------:R-:W-:Y:S01]  /*13610*/  @!P0 IMAD.IADD R5, R5, 0x1, R6 ;  /* 0x0000000105058824 */ /* 0x000fe200078e0206 */
[----:B0-----:R-:W-:-:S04]  /*13620*/  @!P0 LEA R2, P1, R4, R2, 0x2 ;  /* 0x0000000204028211 */ /* 0x001fc800078210ff */
[----:B------:R-:W-:Y:S01]  /*13630*/  @!P0 LEA.HI.X R3, R4, R3, R5, 0x2, P1 ;  /* 0x0000000304038211 */ /* 0x000fe200008f1405 */
[----:B------:R-:W-:Y:S02]  /*13640*/  IMAD.U32 R5, RZ, RZ, UR38 ;  /* 0x00000026ff057e24 */ /* 0x000fe4000f8e00ff */
[----:B------:R-:W-:-:S03]  /*13650*/  IMAD.MOV.U32 R4, RZ, RZ, RZ ;  /* 0x000000ffff047224 */ /* 0x000fc600078e00ff */
[----:B------:R-:W-:-:S03]  /*13660*/  ISETP.NE.AND P2, PT, R5, 0x3, PT ;  /* 0x000000030500780c */ /* 0x000fc60003f45270 */
[----:B------:R0:W5:Y:S01]  /*13670*/  @!P0 LDG.E R4, desc[UR36][R2.64] ;  /* 0x0000002402048981 */ /* 0x000162000c1e1900 */
[----:B------:R-:W-:-:S09]  /*13680*/  ISETP.GE.AND P0, PT, R30, UR4, PT ;  /* 0x000000041e007c0c */ /* 0x000fd2000bf06270 */
[----:B------:R-:W-:-:S04]  /*13690*/  @P2 LOP3.LUT R23, R23, 0x4, RZ, 0xfc, !PT ;  /* 0x0000000417172812 */ /* 0x000fc800078efcff */
[----:B------:R-:W-:-:S04]  /*136a0*/  LOP3.LUT R23, R23, 0xfffffffd, RZ, 0xc0, !PT ;  /* 0xfffffffd17177812 */ /* 0x000fc800078ec0ff */
[----:B------:R-:W-:Y:S02]  /*136b0*/  @P0 LOP3.LUT R23, R23, 0x2, RZ, 0xfc, !PT ;  /* 0x0000000217170812 */ /* 0x000fe400078efcff */
[----:B------:R-:W-:Y:S02]  /*136c0*/  ISETP.GE.AND P0, PT, R29, UR4, PT ;  /* 0x000000041d007c0c */ /* 0x000fe4000bf06270 */
[----:B------:R-:W-:-:S11]  /*136d0*/  LOP3.LUT R23, R23, 0xfffffffe, RZ, 0xc0, !PT ;  /* 0xfffffffe17177812 */ /* 0x000fd600078ec0ff */
[----:B------:R-:W-:Y:S01]  /*136e0*/  @P0 LOP3.LUT R23, R23, 0x1, RZ, 0xfc, !PT ;  /* 0x0000000117170812 */ /* 0x000fe200078efcff */
[----:B0-----:R-:W-:Y:S06]  /*136f0*/  BRA.DIV UR5, `(.L_x_1466) ;  /* 0x0000004605687947 */ /* 0x001fec000b800000 */
.L_x_1534:
[----:B------:R-:W-:Y:S01]  /*13700*/  LOP3.LUT R24, R18, 0xffff, RZ, 0xc0, !PT ;  /* 0x0000ffff12187812 */ /* 0x000fe200078ec0ff */
[----:B------:R-:W-:Y:S06]  /*13710*/  @!P2 BRA `(.L_x_1467) ;  /* 0x000000000004a947 */ /* 0x000fec0003800000 */
[----:B------:R-:W-:Y:S01]  /*13720*/  BPT.TRAP 0x1 ;  /* 0x000000040000795c */ /* 0x000fe20000300000 */
.L_x_1467:
[----:B------:R-:W-:Y:S01]  /*13730*/  SHF.R.S32.HI R6, RZ, 0x1f, R0 ;  /* 0x0000001fff067819 */ /* 0x000fe20000011400 */
[----:B------:R-:W-:Y:S01]  /*13740*/  ULDC.64 UR4, c[0x0][0x328] ;  /* 0x0000ca0000047ab9 */ /* 0x000fe20000000a00 */
[----:B------:R-:W-:Y:S01]  /*13750*/  ULDC.64 UR6, c[0x0][0x318] ;  /* 0x0000c60000067ab9 */ /* 0x000fe20000000a00 */
[----:B------:R-:W-:Y:S01]  /*13760*/  IMAD.WIDE.U32 R2, R0, UR4, RZ ;  /* 0x0000000400027c25 */ /* 0x000fe2000f8e00ff */
[----:B------:R-:W-:Y:S03]  /*13770*/  BSSY B0, `(.L_x_1468) ;  /* 0x0000013000007945 */ /* 0x000fe60003800000 */
[----:B------:R-:W-:-:S04]  /*13780*/  IMAD R5, R6, UR4, RZ ;  /* 0x0000000406057c24 */ /* 0x000fc8000f8e02ff */
[----:B------:R-:W-:Y:S01]  /*13790*/  IMAD R5, R0, UR5, R5 ;  /* 0x0000000500057c24 */ /* 0x000fe2000f8e0205 */
        /* <DEDUP_REMOVED lines=16> */
.L_x_1535:
[----:B------:R-:W-:Y:S05]  /*138a0*/  BSYNC B0 ;  /* 0x0000000000007941 */ /* 0x000fea0003800000 */
.L_x_1468:
        /* <DEDUP_REMOVED lines=105> */
.L_x_1553:
        /* <DEDUP_REMOVED lines=11> */
.L_x_1471:
[----:B------:R-:W-:Y:S02]  /*13ff0*/  PLOP3.LUT P1, PT, P1, P0, PT, 0xa2, 0x0 ;  /* 0x000000000000781c */ /* 0x000fe40000f21472 */
[----:B------:R-:W-:-:S08]  /*14000*/  @P0 R2UR P1, UR4, R7 ;  /* 0x00000000070402ca */ /* 0x000fd00000020000 */
[----:B------:R-:W-:-:S05]  /*14010*/  @P0 PLOP3.LUT P0, PT, P1, PT, PT, 0x80, 0x0 ;  /* 0x000000000000081c */ /* 0x000fca0000f0f070 */
[----:B------:R-:W-:Y:S01]  /*14020*/  @!P1 SYNCS.ARRIVE.TRANS64.RED.A0T1 RZ, [UR4+0x28830], RZ ;  /* 0x028830ffffff99a7 */ /* 0x000fe20008200404 */
[----:B------:R-:W-:Y:S07]  /*14030*/  @!P1 ARRIVES.LDGSTSBAR.64.TRANSCNT [UR4+0x28830] ;  /* 0x02883000ff0099b0 */ /* 0x000fee0008000a84 */
[----:B------:R-:W-:Y:S05]  /*14040*/  @P0 BRA.U.ANY `(.L_x_1471) ;  /* 0xfffffffd00e80947 */ /* 0x000fea000393ffff */
[----:B------:R-:W-:Y:S01]  /*14050*/  NOP ;  /* 0x0000000000007918 */ /* 0x000fe20000000000 */
[----:B------:R-:W-:-:S13]  /*14060*/  LOP3.LUT P2, RZ, R23, 0x4, RZ, 0xc0, !PT ;  /* 0x0000000417ff7812 */ /* 0x000fda000784c0ff */
[----:B------:R-:W-:Y:S05]  /*14070*/  @!P2 BRA `(.L_x_1472) ;  /* 0x000000000004a947 */ /* 0x000fea0003800000 */
[----:B------:R-:W-:Y:S01]  /*14080*/  BPT.TRAP 0x1 ;  /* 0x000000040000795c */ /* 0x000fe20000300000 */
.L_x_1472:
[----:B-1----:R1:W5:Y:S01]  /*14090*/  LDL.LU R2, [R1+0x4] ;  /* 0x0000040001027983 */ /* 0x0023620000300800 */
[----:B------:R1:W-:Y:S02]  /*140a0*/  SYNCS.ARRIVE.TRANS64.A1T0 RZ, [R7+URZ+0x28830], RZ ;  /* 0x028830ff07ff79a7 */ /* 0x0003e4000810003f */
[----:B------:R-:W-:Y:S05]  /*140b0*/  WARPSYNC.ALL ;  /* 0x0000000000007948 */ /* 0x000fea0003800000 */
[----:B------:R-:W-:Y:S01]  /*140c0*/  ULDC.64 UR4, c[0x0][0x298] ;  /* 0x0000a60000047ab9 */ /* 0x000fe20000000a00 */
[----:B------:R-:W-:Y:S01]  /*140d0*/  BSSY B6, `(.L_x_1473) ;  /* 0x000001c000067945 */ /* 0x000fe20003800000 */
[----:B------:R-:W-:Y:S01]  /*140e0*/  BAR.SYNC.DEFER_BLOCKING 0x8, 0x180 ;  /* 0x0206000000007b1d */ /* 0x000fe20000010000 */
[----:B-----5:R-:W-:Y:S01]  /*140f0*/  SHF.R.S32.HI R0, RZ, 0x1f, R2 ;  /* 0x0000001fff007819 */ /* 0x020fe20000011402 */
[----:B0-----:R-:W-:-:S04]  /*14100*/  IMAD.WIDE.U32 R4, R2, UR4, RZ ;  /* 0x0000000402047c25 */ /* 0x001fc8000f8e00ff */
[----:B------:R-:W-:Y:S01]  /*14110*/  IMAD R0, R0, UR4, RZ ;  /* 0x0000000400007c24 */ /* 0x000fe2000f8e02ff */
[----:B------:R0:W-:Y:S03]  /*14120*/  STL.64 [R1+0x8], R4 ;  /* 0x0000080401007387 */ /* 0x0001e60000100a00 */
[----:B------:R-:W-:Y:S02]  /*14130*/  IMAD R0, R2, UR5, R0 ;  /* 0x0000000502007c24 */ /* 0x000fe4000f8e0200 */
[----:B------:R-:W-:Y:S02]  /*14140*/  VIADD R2, R22, 0x10400 ;  /* 0x0001040016027836 */ /* 0x000fe40000000000 */
[----:B------:R-:W-:-:S03]  /*14150*/  IMAD.IADD R0, R5, 0x1, R0 ;  /* 0x0000000105007824 */ /* 0x000fc600078e0200 */
[----:B------:R-:W-:Y:S02]  /*14160*/  LOP3.LUT P0, RZ, R2, 0x3ff, RZ, 0xc0, !PT ;  /* 0x000003ff02ff7812 */ /* 0x000fe4000780c0ff */
[----:B------:R0:W-:Y:S11]  /*14170*/  STL [R1+0x4], R0 ;  /* 0x0000040001007387 */ /* 0x0001f60000100800 */
[----:B0-----:R-:W-:Y:S05]  /*14180*/  @!P0 BRA `(.L_x_1474) ;  /* 0x0000000000408947 */ /* 0x001fea0003800000 */
        /* <DEDUP_REMOVED lines=8> */
[----:B-1----:R-:W-:-:S02]  /*14210*/  IMAD.U32 R7, RZ, RZ, UR7 ;  /* 0x00000007ff077e24 */ /* 0x002fc4000f8e00ff */
[----:B------:R-:W-:Y:S02]  /*14220*/  IMAD.U32 R10, RZ, RZ, UR8 ;  /* 0x00000008ff0a7e24 */ /* 0x000fe4000f8e00ff */
[----:B------:R-:W-:Y:S02]  /*14230*/  IMAD.U32 R11, RZ, RZ, UR9 ;  /* 0x00000009ff0b7e24 */ /* 0x000fe4000f8e00ff */
[----:B------:R-:W-:Y:S02]  /*14240*/  IMAD.MOV.U32 R8, RZ, RZ, 0x70 ;  /* 0x00000070ff087424 */ /* 0x000fe400078e00ff */
[----:B------:R-:W-:Y:S02]  /*14250*/  IMAD.MOV.U32 R12, RZ, RZ, 0x1 ;  /* 0x00000001ff0c7424 */ /* 0x000fe400078e00ff */
[----:B------:R-:W-:-:S07]  /*14260*/  IMAD.MOV.U32 R13, RZ, RZ, RZ ;  /* 0x000000ffff0d7224 */ /* 0x000fce00078e00ff */
[----:B------:R-:W-:-:S07]  /*14270*/  LEPC R20, `(.L_x_1474) ;  /* 0x000000001014794e */ /* 0x000fce0000000000 */
[----:B0-----:R-:W-:Y:S05]  /*14280*/  CALL.ABS.NOINC R2 ;  /* 0x0000000002007343 */ /* 0x001fea0003c00000 */
.L_x_1474:
[----:B------:R-:W-:Y:S05]  /*14290*/  BSYNC B6 ;  /* 0x0000000000067941 */ /* 0x000fea0003800000 */
.L_x_1473:
[----:B------:R-:W2:Y:S01]  /*142a0*/  LDL.LU R2, [R1+0x4] ;  /* 0x0000040001027983 */ /* 0x000ea20000300800 */
[----:B------:R-:W-:Y:S01]  /*142b0*/  LOP3.LUT P6, RZ, R23, 0x20, RZ, 0xc0, !PT ;  /* 0x0000002017ff7812 */ /* 0x000fe200078cc0ff */
[----:B------:R-:W-:Y:S01]  /*142c0*/  ULDC.64 UR6, c[0x0][0x2e0] ;  /* 0x0000b80000067ab9 */ /* 0x000fe20000000a00 */
[----:B------:R-:W-:Y:S01]  /*142d0*/  SHF.R.S32.HI R0, RZ, 0x1f, R19 ;  /* 0x0000001fff007819 */ /* 0x000fe20000011413 */
[----:B------:R-:W3:Y:S01]  /*142e0*/  LDL.LU.64 R20, [R1+0x8] ;  /* 0x0000080001147983 */ /* 0x000ee20000300a00 */
[----:B------:R-:W-:Y:S02]  /*142f0*/  ULDC.64 UR4, c[0x0][0x2d8] ;  /* 0x0000b60000047ab9 */ /* 0x000fe40000000a00 */
[----:B------:R-:W-:Y:S01]  /*14300*/  SEL R0, R0, RZ, !P6 ;  /* 0x000000ff00007207 */ /* 0x000fe20007000000 */
[----:B------:R0:W5:Y:S04]  /*14310*/  LDL R8, [R1] ;  /* 0x0000000001087983 */ /* 0x0001680000100800 */
[----:B------:R-:W-:Y:S01]  /*14320*/  IMAD R4, R0, UR6, RZ ;  /* 0x0000000600047c24 */ /* 0x000fe2000f8e02ff */
[----:B------:R-:W-:-:S05]  /*14330*/  SEL R0, R19, RZ, !P6 ;  /* 0x000000ff13007207 */ /* 0x000fca0007000000 */
[----:B------:R-:W-:Y:S02]  /*14340*/  IMAD R4, R0, UR7, R4 ;  /* 0x0000000700047c24 */ /* 0x000fe4000f8e0204 */
[----:B--2---:R-:W-:Y:S01]  /*14350*/  IMAD.MOV.U32 R3, RZ, RZ, R2 ;  /* 0x000000ffff037224 */ /* 0x004fe200078e0002 */
[----:B---3--:R-:W2:Y:S01]  /*14360*/  LDC R21, c[0x0][0x448] ;  /* 0x00011200ff157b82 */ /* 0x008ea20000000800 */
[----:B------:R-:W-:Y:S02]  /*14370*/  IMAD.MOV.U32 R2, RZ, RZ, R20 ;  /* 0x000000ffff027224 */ /* 0x000fe400078e0014 */
[----:B------:R-:W3:Y:S02]  /*14380*/  S2R R20, SR_TID.X ;  /* 0x0000000000147919 */ /* 0x000ee40000002100 */
[----:B------:R-:W-:-:S04]  /*14390*/  IMAD.WIDE.U32 R2, R24, UR4, R2 ;  /* 0x0000000418027c25 */ /* 0x000fc8000f8e0002 */
[----:B------:R-:W-:Y:S01]  /*143a0*/  IMAD R3, R24, UR5, R3 ;  /* 0x0000000518037c24 */ /* 0x000fe2000f8e0203 */
[----:B------:R-:W-:Y:S01]  /*143b0*/  ULDC.64 UR4, c[0x0][0x2d0] ;  /* 0x0000b40000047ab9 */ /* 0x000fe20000000a00 */
[----:B------:R-:W-:-:S04]  /*143c0*/  IMAD.WIDE.U32 R2, R0, UR6, R2 ;  /* 0x0000000600027c25 */ /* 0x000fc8000f8e0002 */
[----:B------:R-:W-:Y:S01]  /*143d0*/  IMAD.IADD R3, R3, 0x1, R4 ;  /* 0x0000000103037824 */ /* 0x000fe200078e0204 */
[----:B--2---:R-:W-:Y:S02]  /*143e0*/  ISETP.NE.AND P6, PT, R21, 0x1, PT ;  /* 0x000000011500780c */ /* 0x004fe40003fc5270 */
[----:B------:R-:W2:Y:S01]  /*143f0*/  S2R R21, SR_TID.X ;  /* 0x0000000000157919 */ /* 0x000ea20000002100 */
[----:B---3--:R-:W-:-:S10]  /*14400*/  LOP3.LUT R20, R20, 0x7f, RZ, 0xc0, !PT ;  /* 0x0000007f14147812 */ /* 0x008fd400078ec0ff */
[----:B------:R-:W3:Y:S01]  /*14410*/  @P6 LDC R5, c[0x0][0x44c] ;  /* 0x00011300ff056b82 */ /* 0x000ee20000000800 */
[----:B------:R-:W-:-:S07]  /*14420*/  SHF.R.U32.HI R20, RZ, 0x3, R20 ;  /* 0x00000003ff147819 */ /* 0x000fce0000011614 */
[----:B------:R-:W4:Y:S01]  /*14430*/  @P6 LDC R0, c[0x0][0x450] ;  /* 0x00011400ff006b82 */ /* 0x000f220000000800 */
[----:B--2---:R-:W-:-:S05]  /*14440*/  IMAD.SHL.U32 R21, R21, 0x10, RZ ;  /* 0x0000001015157824 */ /* 0x004fca00078e00ff */
[----:B------:R-:W-:-:S04]  /*14450*/  LOP3.LUT R21, R21, 0x70, RZ, 0xc0, !PT ;  /* 0x0000007015157812 */ /* 0x000fc800078ec0ff */
[----:B------:R-:W-:-:S05]  /*14460*/  LOP3.LUT R20, R20, R21, RZ, 0xfc, !PT ;  /* 0x0000001514147212 */ /* 0x000fca00078efcff */
[----:B------:R-:W-:-:S04]  /*14470*/  IMAD.IADD R4, R20, 0x1, R27 ;  /* 0x0000000114047824 */ /* 0x000fc800078e021b */
[----:B---3--:R-:W-:-:S04]  /*14480*/  @P6 IMAD.HI.U32 R5, R4, R5, RZ ;  /* 0x0000000504056227 */ /* 0x008fc800078e00ff */
[----:B------:R-:W-:Y:S01]  /*14490*/  IMAD.MOV.U32 R6, RZ, RZ, R4 ;  /* 0x000000ffff067224 */ /* 0x000fe200078e0004 */
[----:B----4-:R-:W-:Y:S02]  /*144a0*/  @P6 SHF.R.U32.HI R6, RZ, R0, R5 ;  /* 0x00000000ff066219 */ /* 0x010fe40000011605 */
[----:B------:R-:W2:Y:S03]  /*144b0*/  LDC R5, c[0x0][0x448] ;  /* 0x00011200ff057b82 */ /* 0x000ea60000000800 */
[----:B------:R-:W-:Y:S01]  /*144c0*/  IMAD.MOV R0, RZ, RZ, -R6 ;  /* 0x000000ffff007224 */ /* 0x000fe200078e0a06 */
[----:B------:R-:W3:Y:S01]  /*144d0*/  S2R R20, SR_TID.X ;  /* 0x0000000000147919 */ /* 0x000ee20000002100 */
[----:B------:R-:W-:-:S04]  /*144e0*/  IMAD.WIDE.U32 R2, R6, UR4, R2 ;  /* 0x0000000406027c25 */ /* 0x000fc8000f8e0002 */
[----:B--2---:R-:W-:Y:S01]  /*144f0*/  IMAD R0, R5, R0, R4 ;  /* 0x0000000005007224 */ /* 0x004fe200078e0204 */
[----:B------:R-:W-:-:S05]  /*14500*/  SHF.R.S32.HI R4, RZ, 0x1f, R6 ;  /* 0x0000001fff047819 */ /* 0x000fca0000011406 */
[----:B-1----:R-:W-:-:S04]  /*14510*/  IMAD R7, R4, UR4, RZ ;  /* 0x0000000404077c24 */ /* 0x002fc8000f8e02ff */
        /* <DEDUP_REMOVED lines=14> */
[----:B------:R-:W-:Y:S01]  /*14600*/  UMOV UR4, 0xffffffff ;  /* 0xffffffff00047882 */ /* 0x000fe20000000000 */
[----:B---3--:R-:W-:-:S04]  /*14610*/  LOP3.LUT R20, R20, 0x7f, RZ, 0xc0, !PT ;  /* 0x0000007f14147812 */ /* 0x008fc800078ec0ff */
[----:B------:R-:W-:Y:S01]  /*14620*/  SHF.R.U32.HI R9, RZ, 0x3, R20 ;  /* 0x00000003ff097819 */ /* 0x000fe20000011614 */
[----:B0-----:R-:W-:Y:S06]  /*14630*/  BRA.DIV UR4, `(.L_x_1475) ;  /* 0x0000004204ac7947 */ /* 0x001fec000b800000 */
[----:B------:R-:W0:Y:S01]  /*14640*/  SHFL.IDX PT, R14, R0, RZ, 0x181f ;  /* 0x00181fff000e7589 */ /* 0x000e2200000e0000 */
[----:B------:R-:W-:Y:S02]  /*14650*/  IMAD R31, R31, R5, RZ ;  /* 0x000000051f1f7224 */ /* 0x000fe400078e02ff */
        /* <DEDUP_REMOVED lines=8> */
[----:B-----5:R-:W-:Y:S04]  /*146e0*/  @!P2 LDGSTS.E.BYPASS.LTC128B.128 [R8+0x10400], desc[UR36][R2.64], !P0 ;  /* 0x104000000208afae */ /* 0x020fe8000c101d64 */
[----:B------:R1:W-:Y:S01]  /*146f0*/  @!P2 LDGSTS.E.BYPASS.LTC128B.128 [R8+0x14400], desc[UR36][R2.64+0x80], !P1 ;  /* 0x144000800208afae */ /* 0x0003e2000c901d64 */
[----:B------:R-:W-:Y:S01]  /*14700*/  ISETP.GE.AND P2, PT, R6, R31, PT ;  /* 0x0000001f0600720c */ /* 0x000fe20003f46270 */
[----:B------:R-:W-:-:S02]  /*14710*/  VIADD R6, R27, 0x20 ;  /* 0x000000201b067836 */ /* 0x000fc40000000000 */
[----:B-1----:R-:W1:Y:S10]  /*14720*/  SHFL.IDX PT, R2, R4, 0x1, 0x181f ;  /* 0x00381f0004027f89 */ /* 0x002e7400000e0000 */
[----:B0-----:R-:W-:-:S05]  /*14730*/  @!P2 LEA R14, P3, R30, R14, 0x1 ;  /* 0x0000000e1e0ea211 */ /* 0x001fca00078608ff */
[----:B-1----:R-:W-:Y:S02]  /*14740*/  @!P2 IMAD.X R5, RZ, RZ, R2, P3 ;  /* 0x000000ffff05a224 */ /* 0x002fe400018e0602 */
[----:B------:R-:W-:Y:S02]  /*14750*/  @!P2 IMAD.MOV.U32 R2, RZ, RZ, R14 ;  /* 0x000000ffff02a224 */ /* 0x000fe400078e000e */
[----:B------:R-:W-:Y:S01]  /*14760*/  @!P2 IMAD.MOV.U32 R3, RZ, RZ, R5 ;  /* 0x000000ffff03a224 */ /* 0x000fe200078e0005 */
[----:B------:R-:W0:Y:S04]  /*14770*/  SHFL.IDX PT, R14, R0, 0x2, 0x181f ;  /* 0x00581f00000e7f89 */ /* 0x000e2800000e0000 */
[----:B------:R-:W-:Y:S04]  /*14780*/  @!P2 LDGSTS.E.BYPASS.LTC128B.128 [R8+0x10c00], desc[UR36][R2.64], !P0 ;  /* 0x10c000000208afae */ /* 0x000fe8000c101d64 */
        /* <DEDUP_REMOVED lines=51> */
.L_x_1570:
        /* <DEDUP_REMOVED lines=11> */
.L_x_1477:
[----:B------:R-:W-:Y:S05]  /*14b70*/  BSYNC B0 ;  /* 0x0000000000007941 */ /* 0x000fea0003800000 */
.L_x_1476:
[----:B------:R-:W-:Y:S01]  /*14b80*/  NOP ;  /* 0x0000000000007918 */ /* 0x000fe20000000000 */
[----:B------:R-:W-:-:S13]  /*14b90*/  PLOP3.LUT P0, PT, PT, PT, PT, 0x80, 0x0 ;  /* 0x000000000000781c */ /* 0x000fda0003f0f070 */
.L_x_1478:
        /* <DEDUP_REMOVED lines=21> */
.L_x_1571:
[----:B------:R-:W-:Y:S05]  /*14cf0*/  BSYNC B0 ;  /* 0x0000000000007941 */ /* 0x000fea0003800000 */
.L_x_1479:
        /* <DEDUP_REMOVED lines=8> */
.L_x_1495:
[----:B------:R-:W1:Y:S01]  /*14d80*/  LDC R0, c[0x0][0x430] ;  /* 0x00010c00ff007b82 */ /* 0x000e620000000800 */
[----:B------:R-:W3:Y:S01]  /*14d90*/  S2R R4, SR_TID.X ;  /* 0x0000000000047919 */ /* 0x000ee20000002100 */
[----:B------:R-:W-:Y:S05]  /*14da0*/  YIELD ;  /* 0x0000000000007946 */ /* 0x000fea0003800000 */
[----:B------:R-:W-:Y:S01]  /*14db0*/  ULDC.64 UR4, c[0x0][0x428] ;  /* 0x00010a0000047ab9 */ /* 0x000fe20000000a00 */
[----:B------:R-:W-:Y:S01]  /*14dc0*/  LOP3.LUT P3, RZ, R23, 0x4, RZ, 0xc0, !PT ;  /* 0x0000000417ff7812 */ /* 0x000fe2000786c0ff */
[----:B------:R-:W-:Y:S01]  /*14dd0*/  VIADD R25, R10, 0x1 ;  /* 0x000000010a197836 */ /* 0x000fe20000000000 */
[----:B-1----:R-:W-:-:S02]  /*14de0*/  ISETP.NE.AND P0, PT, R0, 0x1, PT ;  /* 0x000000010000780c */ /* 0x002fc40003f05270 */
[----:B------:R-:W1:Y:S01]  /*14df0*/  S2R R0, SR_TID.X ;  /* 0x0000000000007919 */ /* 0x000e620000002100 */
[----:B---3--:R-:W-:-:S10]  /*14e00*/  IMAD.SHL.U32 R4, R4, 0x10, RZ ;  /* 0x0000001004047824 */ /* 0x008fd400078e00ff */
[----:B0-----:R-:W0:Y:S01]  /*14e10*/  @P0 LDC R3, c[0x0][0x438] ;  /* 0x00010e00ff030b82 */ /* 0x001e220000000800 */
[----:B------:R-:W-:Y:S02]  /*14e20*/  LOP3.LUT R4, R4, 0x70, RZ, 0xc0, !PT ;  /* 0x0000007004047812 */ /* 0x000fe400078ec0ff */
[----:B-1----:R-:W-:-:S04]  /*14e30*/  LOP3.LUT R0, R0, 0x7f, RZ, 0xc0, !PT ;  /* 0x0000007f00007812 */ /* 0x002fc800078ec0ff */
[----:B------:R-:W-:Y:S02]  /*14e40*/  SHF.R.U32.HI R5, RZ, 0x3, R0 ;  /* 0x00000003ff057819 */ /* 0x000fe40000011600 */
[----:B------:R-:W1:Y:S03]  /*14e50*/  @P0 LDC R0, c[0x0][0x434] ;  /* 0x00010d00ff000b82 */ /* 0x000e660000000800 */
[----:B------:R-:W-:Y:S02]  /*14e60*/  IMAD R7, R6, 0x80, R5 ;  /* 0x0000008006077824 */ /* 0x000fe400078e0205 */
[----:B------:R-:W-:-:S03]  /*14e70*/  IMAD R5, R37, UR4, RZ ;  /* 0x0000000425057c24 */ /* 0x000fc6000f8e02ff */
[----:B------:R-:W-:Y:S01]  /*14e80*/  IADD3 R7, R4, R7, R36 ;  /* 0x0000000704077210 */ /* 0x000fe20007ffe024 */
[----:B------:R-:W-:-:S04]  /*14e90*/  IMAD R5, R32, UR5, R5 ;  /* 0x0000000520057c24 */ /* 0x000fc8000f8e0205 */
[----:B------:R-:W-:Y:S02]  /*14ea0*/  IMAD.MOV.U32 R8, RZ, RZ, R7 ;  /* 0x000000ffff087224 */ /* 0x000fe400078e0007 */
[----:B-1----:R-:W-:-:S05]  /*14eb0*/  @P0 IMAD.HI.U32 R0, R7, R0, RZ ;  /* 0x0000000007000227 */ /* 0x002fca00078e00ff */
[----:B0-----:R-:W-:-:S04]  /*14ec0*/  @P0 SHF.R.U32.HI R8, RZ, R3, R0 ;  /* 0x00000003ff080219 */ /* 0x001fc80000011600 */
[--C-:B------:R-:W-:Y:S01]  /*14ed0*/  SHF.R.S32.HI R3, RZ, 0x1f, R8.reuse ;  /* 0x0000001fff037819 */ /* 0x100fe20000011408 */
[----:B------:R-:W-:-:S04]  /*14ee0*/  IMAD.MOV.U32 R2, RZ, RZ, R8 ;  /* 0x000000ffff027224 */ /* 0x000fc800078e0008 */
[----:B------:R-:W-:Y:S01]  /*14ef0*/  IMAD.WIDE.U32 R2, R32, UR4, R2 ;  /* 0x0000000420027c25 */ /* 0x000fe2000f8e0002 */
[----:B------:R-:W-:-:S03]  /*14f00*/  ULDC.64 UR4, c[0x0][0x418] ;  /* 0x0001060000047ab9 */ /* 0x000fc60000000a00 */
[----:B------:R-:W-:Y:S01]  /*14f10*/  IMAD.IADD R3, R5, 0x1, R3 ;  /* 0x0000000105037824 */ /* 0x000fe200078e0203 */
[----:B------:R-:W-:Y:S01]  /*14f20*/  LEA R4, P0, R2, UR4, 0x2 ;  /* 0x0000000402047c11 */ /* 0x000fe2000f8010ff */
[----:B------:R-:W-:-:S03]  /*14f30*/  ULDC UR4, c[0x0][0x430] ;  /* 0x00010c0000047ab9 */ /* 0x000fc60000000800 */
[----:B------:R-:W-:Y:S01]  /*14f40*/  LEA.HI.X R5, R2, UR5, R3, 0x2, P0 ;  /* 0x0000000502057c11 */ /* 0x000fe200080f1403 */
[----:B------:R-:W-:Y:S01]  /*14f50*/  IMAD.MOV R2, RZ, RZ, -R8 ;  /* 0x000000ffff027224 */ /* 0x000fe200078e0a08 */
[----:B------:R-:W-:-:S03]  /*14f60*/  ISETP.NE.AND P0, PT, R25, 0x2, PT ;  /* 0x000000021900780c */ /* 0x000fc60003f05270 */
[----:B------:R0:W3:Y:S01]  /*14f70*/  LDG.E R0, desc[UR36][R4.64] ;  /* 0x0000002404007981 */ /* 0x0000e2000c1e1900 */
[----:B------:R-:W-:Y:S01]  /*14f80*/  SEL R28, RZ, 0x1, P0 ;  /* 0x00000001ff1c7807 */ /* 0x000fe20000000000 */
[----:B------:R-:W-:Y:S01]  /*14f90*/  IMAD.MOV.U32 R26, RZ, RZ, R6 ;  /* 0x000000ffff1a7224 */ /* 0x000fe200078e0006 */
[----:B------:R-:W-:Y:S02]  /*14fa0*/  SEL R25, R25, RZ, P0 ;  /* 0x000000ff19197207 */ /* 0x000fe40000000000 */
[----:B------:R-:W-:Y:S01]  /*14fb0*/  LOP3.LUT R28, R20, R28, RZ, 0x3c, !PT ;  /* 0x0000001c141c7212 */ /* 0x000fe200078e3cff */
[----:B0-----:R-:W-:Y:S01]  /*14fc0*/  IMAD R4, R2, UR4, R7 ;  /* 0x0000000402047c24 */ /* 0x001fe2000f8e0207 */
[----:B---3--:R-:W-:Y:S01]  /*14fd0*/  SHF.R.S32.HI R27, RZ, 0x1f, R0 ;  /* 0x0000001fff1b7819 */ /* 0x008fe20000011400 */
[----:B------:R-:W-:Y:S06]  /*14fe0*/  @!P3 BRA `(.L_x_1483) ;  /* 0x000000000004b947 */ /* 0x000fec0003800000 */
[----:B------:R-:W-:Y:S01]  /*14ff0*/  BPT.TRAP 0x1 ;  /* 0x000000040000795c */ /* 0x000fe20000300000 */
.L_x_1483:
[----:B------:R-:W-:Y:S01]  /*15000*/  IMAD R6, R25, 0x8, R22 ;  /* 0x0000000819067824 */ /* 0x000fe200078e0216 */
[----:B------:R-:W-:Y:S01]  /*15010*/  SHF.L.U32 R3, R28, 0x1f, RZ ;  /* 0x0000001f1c037819 */ /* 0x000fe200000006ff */
[----:B------:R-:W-:Y:S03]  /*15020*/  BSSY B1, `(.L_x_1484) ;  /* 0x0000003000017945 */ /* 0x000fe60003800000 */
[----:B------:R-:W0:Y:S02]  /*15030*/  SYNCS.PHASECHK.TRANS64.TRYWAIT P0, [R6+URZ+0x28840], R3 ;  /* 0x02884003060075a7 */ /* 0x000e24000800017f */
[----:B0-----:R-:W-:Y:S05]  /*15040*/  @!P0 BRA `(.L_x_1485) ;  /* 0x0000004000bc8947 */ /* 0x001fea0003800000 */
.L_x_1572:
[----:B------:R-:W-:Y:S05]  /*15050*/  BSYNC B1 ;  /* 0x0000000000017941 */ /* 0x000fea0003800000 */
.L_x_1484:
[----:B------:R-:W-:Y:S01]  /*15060*/  SHF.R.S32.HI R21, RZ, 0x1f, R4 ;  /* 0x0000001fff157819 */ /* 0x000fe20000011404 */
[----:B------:R-:W-:Y:S01]  /*15070*/  ULDC.64 UR4, c[0x0][0x300] ;  /* 0x0000c00000047ab9 */ /* 0x000fe20000000a00 */
[----:B------:R-:W-:Y:S01]  /*15080*/  ULDC.64 UR6, c[0x0][0x2e8] ;  /* 0x0000ba0000067ab9 */ /* 0x000fe20000000a00 */
[C---:B0-----:R-:W-:Y:S01]  /*15090*/  IMAD.WIDE.U32 R2, R4.reuse, UR4, RZ ;  /* 0x0000000404027c25 */ /* 0x041fe2000f8e00ff */
        /* <DEDUP_REMOVED lines=65> */
.L_x_1590:
        /* <DEDUP_REMOVED lines=9> */
.L_x_1487:
        /* <DEDUP_REMOVED lines=10> */
.L_x_1488:
[----:B------:R3:W-:Y:S01]  /*155e0*/  SYNCS.ARRIVE.TRANS64.A1T0 RZ, [R6+URZ+0x28830], RZ ;  /* 0x028830ff06ff79a7 */ /* 0x0007e2000810003f */
[----:B------:R-:W-:Y:S05]  /*155f0*/  @!P4 BRA `(.L_x_1489) ;  /* 0x000000000004c947 */ /* 0x000fea0003800000 */
[----:B------:R-:W-:Y:S01]  /*15600*/  BPT.TRAP 0x1 ;  /* 0x000000040000795c */ /* 0x000fe20000300000 */
.L_x_1489:
[----:B-1----:R-:W-:Y:S01]  /*15610*/  SHF.L.U32 R2, R20, 0x1f, RZ ;  /* 0x0000001f14027819 */ /* 0x002fe200000006ff */
[----:B---3--:R-:W-:Y:S01]  /*15620*/  IMAD R6, R10, 0x8, R22 ;  /* 0x000000080a067824 */ /* 0x008fe200078e0216 */
[----:B------:R-:W-:Y:S01]  /*15630*/  BSSY B1, `(.L_x_1490) ;  /* 0x0000004000017945 */ /* 0x000fe20003800000 */
[----:B------:R-:W-:Y:S02]  /*15640*/  IMAD R8, R31, -0x80, R34 ;  /* 0xffffff801f087824 */ /* 0x000fe400078e0222 */
[----:B------:R-:W1:Y:S02]  /*15650*/  SYNCS.PHASECHK.TRANS64.TRYWAIT P0, [R6+URZ+0x28860], R2 ;  /* 0x02886002060075a7 */ /* 0x000e64000800017f */
[----:B-1----:R-:W-:Y:S05]  /*15660*/  @!P0 BRA `(.L_x_1491) ;  /* 0x0000004400948947 */ /* 0x002fea0003800000 */
.L_x_1591:
[----:B------:R-:W-:Y:S05]  /*15670*/  BSYNC B1 ;  /* 0x0000000000017941 */ /* 0x000fea0003800000 */
.L_x_1490:
[----:B------:R-:W3:Y:S01]  /*15680*/  S2R R3, SR_TID.X ;  /* 0x0000000000037919 */ /* 0x000ee20000002100 */
[----:B------:R-:W-:Y:S01]  /*15690*/  UMOV UR4, 0xffffffff ;  /* 0xffffffff00047882 */ /* 0x000fe20000000000 */
[----:B0-----:R-:W-:Y:S01]  /*156a0*/  IMAD R7, R10, 0x4000, R33 ;  /* 0x000040000a077824 */ /* 0x001fe200078e0221 */
[----:B---3--:R-:W-:-:S04]  /*156b0*/  LOP3.LUT R3, R3, 0x7f, RZ, 0xc0, !PT ;  /* 0x0000007f03037812 */ /* 0x008fc800078ec0ff */
[----:B------:R-:W-:-:S05]  /*156c0*/  SHF.R.U32.HI R3, RZ, 0x3, R3 ;  /* 0x00000003ff037819 */ /* 0x000fca0000011603 */
[----:B------:R-:W-:Y:S01]  /*156d0*/  IMAD.IADD R8, R8, 0x1, -R3 ;  /* 0x0000000108087824 */ /* 0x000fe200078e0a03 */
[----:B------:R-:W-:Y:S06]  /*156e0*/  BRA.DIV UR4, `(.L_x_1492) ;  /* 0x0000004604887947 */ /* 0x000fec000b800000 */
[----:B-1----:R-:W0:Y:S01]  /*156f0*/  SHFL.IDX PT, R2, R17, RZ, 0x181f ;  /* 0x00181fff11027589 */ /* 0x002e2200000e0000 */
[----:B------:R-:W-:-:S03]  /*15700*/  IMAD R7, R7, 0x2, R22 ;  /* 0x0000000207077824 */ /* 0x000fc600078e0216 */
[----:B------:R-:W1:Y:S04]  /*15710*/  SHFL.IDX PT, R3, R18, RZ, 0x181f ;  /* 0x00181fff12037589 */ /* 0x000e6800000e0000 */
        /* <DEDUP_REMOVED lines=56> */
.L_x_1609:
        /* <DEDUP_REMOVED lines=15> */
[----:B------:R-:W-:Y:S02]  /*15b90*/  IMAD.IADD R3, R3, 0x1, R21 ;  /* 0x0000000103037824 */ /* 0x000fe400078e0215 */
[----:B------:R-:W-:Y:S02]  /*15ba0*/  IMAD R27, R27, UR4, RZ ;  /* 0x000000041b1b7c24 */ /* 0x000fe4000f8e02ff */
[----:B------:R-:W-:-:S04]  /*15bb0*/  IMAD.WIDE.U32 R2, R0, UR4, R2 ;  /* 0x0000000400027c25 */ /* 0x000fc8000f8e0002 */
[----:B------:R-:W-:Y:S01]  /*15bc0*/  IMAD R27, R0, UR5, R27 ;  /* 0x00000005001b7c24 */ /* 0x000fe2000f8e021b */
        /* <DEDUP_REMOVED lines=8> */
.L_x_1493:
        /* <DEDUP_REMOVED lines=10> */
.L_x_1494:
[C---:B------:R-:W-:Y:S01]  /*15cf0*/  ISETP.GT.AND P0, PT, R26.reuse, R35, PT ;  /* 0x000000231a00720c */ /* 0x040fe20003f04270 */
[----:B------:R0:W-:Y:S01]  /*15d00*/  SYNCS.ARRIVE.TRANS64.A1T0 RZ, [R6+URZ+0x28850], RZ ;  /* 0x028850ff06ff79a7 */ /* 0x0001e2000810003f */
[----:B------:R-:W-:Y:S02]  /*15d10*/  IMAD.MOV.U32 R10, RZ, RZ, R25 ;  /* 0x000000ffff0a7224 */ /* 0x000fe400078e0019 */
[----:B------:R-:W-:Y:S02]  /*15d20*/  IMAD.MOV.U32 R20, RZ, RZ, R28 ;  /* 0x000000ffff147224 */ /* 0x000fe400078e001c */
[----:B------:R-:W-:Y:S02]  /*15d30*/  IMAD.MOV.U32 R31, RZ, RZ, R26 ;  /* 0x000000ffff1f7224 */ /* 0x000fe400078e001a */
[----:B0-----:R-:W-:-:S05]  /*15d40*/  VIADD R6, R26, 0xffffffff ;  /* 0xffffffff1a067836 */ /* 0x001fca0000000000 */
[----:B------:R-:W-:Y:S05]  /*15d50*/  @P0 BRA `(.L_x_1495) ;  /* 0xfffffff000080947 */ /* 0x000fea000383ffff */
.L_x_1482:
[----:B------:R-:W-:Y:S05]  /*15d60*/  BSYNC B0 ;  /* 0x0000000000007941 */ /* 0x000fea0003800000 */
.L_x_1481:
        /* <DEDUP_REMOVED lines=17> */
.L_x_1497:
[----:B------:R-:W-:Y:S05]  /*15e80*/  BSYNC B0 ;  /* 0x0000000000007941 */ /* 0x000fea0003800000 */
.L_x_1496:
[----:B------:R-:W-:-:S13]  /*15e90*/  LOP3.LUT P0, RZ, R23, 0x4, RZ, 0xc0, !PT ;  /* 0x0000000417ff7812 */ /* 0x000fda000780c0ff */
[----:B------:R-:W-:Y:S05]  /*15ea0*/  @!P0 BRA `(.L_x_1498) ;  /* 0x0000000000048947 */ /* 0x000fea0003800000 */
[----:B------:R-:W-:Y:S01]  /*15eb0*/  BPT.TRAP 0x1 ;  /* 0x000000040000795c */ /* 0x000fe20000300000 */
.L_x_1498:
[----:B------:R-:W-:Y:S01]  /*15ec0*/  IMAD R0, R25, 0x8, R22 ;  /* 0x0000000819007824 */ /* 0x000fe200078e0216 */
[----:B0-----:R-:W-:Y:S01]  /*15ed0*/  SHF.L.U32 R3, R28, 0x1f, RZ ;  /* 0x0000001f1c037819 */ /* 0x001fe200000006ff */
[----:B------:R-:W-:Y:S01]  /*15ee0*/  BSSY B0, `(.L_x_1499) ;  /* 0x0000004000007945 */ /* 0x000fe20003800000 */
[----:B------:R-:W-:Y:S02]  /*15ef0*/  IMAD R6, R26, -0x80, R34 ;  /* 0xffffff801a067824 */ /* 0x000fe400078e0222 */
[----:B------:R-:W0:Y:S02]  /*15f00*/  SYNCS.PHASECHK.TRANS64.TRYWAIT P0, [R0+URZ+0x28860], R3 ;  /* 0x02886003000075a7 */ /* 0x000e24000800017f */
[----:B0-----:R-:W-:Y:S05]  /*15f10*/  @!P0 BRA `(.L_x_1500) ;  /* 0x0000004800048947 */ /* 0x001fea0003800000 */
.L_x_1610:
[----:B------:R-:W-:Y:S05]  /*15f20*/  BSYNC B0 ;  /* 0x0000000000007941 */ /* 0x000fea0003800000 */
.L_x_1499:
        /* <DEDUP_REMOVED lines=70> */
.L_x_1628:
        /* <DEDUP_REMOVED lines=11> */
.L_x_1502:
        /* <DEDUP_REMOVED lines=10> */
.L_x_1503:
[----:B------:R1:W-:Y:S01]  /*164e0*/  SYNCS.ARRIVE.TRANS64.A1T0 RZ, [R0+URZ+0x28850], RZ ;  /* 0x028850ff00ff79a7 */ /* 0x0003e2000810003f */
[----:B------:R-:W-:-:S05]  /*164f0*/  VIADD R25, R25, 0x1 ;  /* 0x0000000119197836 */ /* 0x000fca0000000000 */
[----:B------:R-:W-:-:S04]  /*16500*/  ISETP.NE.AND P0, PT, R25, 0x2, PT ;  /* 0x000000021900780c */ /* 0x000fc80003f05270 */
[----:B0-----:R-:W-:Y:S02]  /*16510*/  SEL R3, RZ, 0x1, P0 ;  /* 0x00000001ff037807 */ /* 0x001fe40000000000 */
[----:B------:R-:W-:Y:S02]  /*16520*/  SEL R25, R25, RZ, P0 ;  /* 0x000000ff19197207 */ /* 0x000fe40000000000 */
[----:B-1----:R-:W-:-:S07]  /*16530*/  LOP3.LUT R28, R28, R3, RZ, 0x3c, !PT ;  /* 0x000000031c1c7212 */ /* 0x002fce00078e3cff */
.L_x_1460:
[----:B------:R-:W-:Y:S05]  /*16540*/  BSYNC B7 ;  /* 0x0000000000077941 */ /* 0x000fea0003800000 */
.L_x_1458:
        /* <DEDUP_REMOVED lines=8> */
[----:B------:R0:W1:Y:S01]  /*165d0*/  LDS.128 R16, [R22+0x288d0] ;  /* 0x0288d00016107984 */ /* 0x0000620000000c00 */
[----:B------:R-:W-:Y:S06]  /*165e0*/  BAR.ARV 0x4, 0x180 ;  /* 0x0106000000007b1d */ /* 0x000fec0000002000 */
[----:B------:R-:W-:Y:S05]  /*165f0*/  BRA `(.L_x_1505) ;  /* 0x0000000c00d47947 */ /* 0x000fea0003800000 */
.L_x_1504:
        /* <DEDUP_REMOVED lines=10> */
[----:B0-----:R-:W-:-:S06]  /*166a0*/  @!P1 IMAD.WIDE R4, R7, 0x4, R4 ;  /* 0x0000000407049825 */ /* 0x001fcc00078e0204 */
[----:B------:R-:W2:Y:S01]  /*166b0*/  @!P1 LDG.E R4, desc[UR36][R4.64] ;  /* 0x0000002404049981 */ /* 0x000ea2000c1e1900 */
[----:B-1----:R-:W-:-:S06]  /*166c0*/  @!P1 IMAD.WIDE R2, R7, 0x4, R2 ;  /* 0x0000000407029825 */ /* 0x002fcc00078e0202 */
[----:B------:R-:W3:Y:S01]  /*166d0*/  @!P1 LDG.E R2, desc[UR36][R2.64] ;  /* 0x0000002402029981 */ /* 0x000ee2000c1e1900 */
[----:B------:R-:W-:Y:S02]  /*166e0*/  IMAD.MOV.U32 R17, RZ, RZ, RZ ;  /* 0x000000ffff117224 */ /* 0x000fe400078e00ff */
[----:B------:R-:W-:Y:S01]  /*166f0*/  IMAD.MOV.U32 R8, RZ, RZ, RZ ;  /* 0x000000ffff087224 */ /* 0x000fe200078e00ff */
[C---:B------:R-:W-:Y:S02]  /*16700*/  ISETP.GE.U32.AND P2, PT, R10.reuse, 0x2, PT ;  /* 0x000000020a00780c */ /* 0x040fe40003f46070 */
[C---:B------:R-:W-:Y:S02]  /*16710*/  ISETP.GE.U32.AND P3, PT, R10.reuse, 0x4, PT ;  /* 0x000000040a00780c */ /* 0x040fe40003f66070 */
[C---:B------:R-:W-:Y:S02]  /*16720*/  ISETP.GE.U32.AND P4, PT, R10.reuse, 0x8, PT ;  /* 0x000000080a00780c */ /* 0x040fe40003f86070 */
[----:B------:R-:W-:Y:S01]  /*16730*/  ISETP.GE.U32.AND P5, PT, R10, 0x10, PT ;  /* 0x000000100a00780c */ /* 0x000fe20003fa6070 */
[----:B------:R-:W-:Y:S04]  /*16740*/  SHFL.IDX PT, R0, R16, RZ, 0x1f ;  /* 0x00001fff10007589 */ /* 0x000fe800000e0000 */
[----:B------:R-:W-:Y:S01]  /*16750*/  SHFL.IDX PT, R7, R16, 0x1, 0x1f ;  /* 0x00201f0010077f89 */ /* 0x000fe200000e0000 */
[----:B--2---:R-:W-:-:S02]  /*16760*/  @!P1 IMAD.MOV.U32 R17, RZ, RZ, R4 ;  /* 0x000000ffff119224 */ /* 0x004fc400078e0004 */
[----:B---3--:R-:W-:-:S04]  /*16770*/  @!P1 IMAD.MOV.U32 R8, RZ, RZ, R2 ;  /* 0x000000ffff089224 */ /* 0x008fc800078e0002 */
[----:B------:R-:W-:-:S05]  /*16780*/  IMAD R13, R8, R17, RZ ;  /* 0x00000011080d7224 */ /* 0x000fca00078e02ff */
[----:B------:R-:W0:Y:S01]  /*16790*/  SHFL.UP PT, R14, R13, 0x1, RZ ;  /* 0x042000000d0e7989 */ /* 0x000e2200000e00ff */
[----:B------:R-:W-:-:S04]  /*167a0*/  ISETP.NE.AND P1, PT, R10, RZ, PT ;  /* 0x000000ff0a00720c */ /* 0x000fc80003f25270 */
        /* <DEDUP_REMOVED lines=14> */
[----:B------:R0:W1:Y:S01]  /*16890*/  SHFL.IDX PT, R14, R2, 0x1f, 0x1f ;  /* 0x03e01f00020e7f89 */ /* 0x00006200000e0000 */
[----:B------:R-:W-:-:S07]  /*168a0*/  IMAD.MOV.U32 R6, RZ, RZ, RZ ;  /* 0x000000ffff067224 */ /* 0x000fce00078e00ff */
.L_x_1638:
[----:B------:R-:W-:Y:S02]  /*168b0*/  ULDC UR4, c[0x0][0xc38] ;  /* 0x00030e0000047ab9 */ /* 0x000fe40000000800 */
[----:B------:R-:W-:-:S04]  /*168c0*/  IMAD.U32 R5, RZ, RZ, UR4 ;  /* 0x00000004ff057e24 */ /* 0x000fc8000f8e00ff */
[----:B-1----:R-:W-:-:S04]  /*168d0*/  IMAD R14, R14, R5, RZ ;  /* 0x000000050e0e7224 */ /* 0x002fc800078e02ff */
[----:B------:R-:W-:-:S05]  /*168e0*/  IMAD.IADD R7, R7, 0x1, R14 ;  /* 0x0000000107077824 */ /* 0x000fca00078e020e */
[----:B------:R-:W-:-:S13]  /*168f0*/  ISETP.GT.AND P6, PT, R7, R0, PT ;  /* 0x000000000700720c */ /* 0x000fda0003fc4270 */
[----:B------:R-:W-:Y:S05]  /*16900*/  @P6 BRA `(.L_x_1507) ;  /* 0x0000000000a46947 */ /* 0x000fea0003800000 */
.L_x_1510:
        /* <DEDUP_REMOVED lines=11> */
[----:B------:R-:W-:Y:S02]  /*169c0*/  IMAD.MOV.U32 R8, RZ, RZ, RZ ;  /* 0x000000ffff087224 */ /* 0x000fe400078e00ff */
[----:B0-----:R-:W-:-:S05]  /*169d0*/  @!P6 IMAD.WIDE R2, R9, 0x4, R2 ;  /* 0x000000040902e825 */ /* 0x001fca00078e0202 */
[----:B------:R1:W2:Y:S02]  /*169e0*/  @!P6 LDG.E R17, desc[UR36][R2.64] ;  /* 0x000000240211e981 */ /* 0x0002a4000c1e1900 */
[----:B-1----:R-:W-:-:S05]  /*169f0*/  @!P6 IMAD.WIDE R2, R9, 0x4, R4 ;  /* 0x000000040902e825 */ /* 0x002fca00078e0204 */
        /* <DEDUP_REMOVED lines=20> */
.L_x_1646:
[----:B------:R-:W-:Y:S02]  /*16b40*/  ULDC UR4, c[0x0][0xc38] ;  /* 0x00030e0000047ab9 */ /* 0x000fe40000000800 */
[----:B------:R-:W-:-:S04]  /*16b50*/  IMAD.U32 R5, RZ, RZ, UR4 ;  /* 0x00000004ff057e24 */ /* 0x000fc8000f8e00ff */
[----:B-1----:R-:W-:-:S04]  /*16b60*/  IMAD R14, R14, R5, RZ ;  /* 0x000000050e0e7224 */ /* 0x002fc800078e02ff */
[----:B------:R-:W-:-:S05]  /*16b70*/  IMAD.IADD R7, R14, 0x1, R7 ;  /* 0x000000010e077824 */ /* 0x000fca00078e0207 */
[----:B------:R-:W-:-:S13]  /*16b80*/  ISETP.GT.AND P6, PT, R7, R0, PT ;  /* 0x000000000700720c */ /* 0x000fda0003fc4270 */
[----:B------:R-:W-:Y:S05]  /*16b90*/  @!P6 BRA `(.L_x_1510) ;  /* 0xfffffffc005ce947 */ /* 0x000fea000383ffff */
.L_x_1507:
[----:B------:R-:W-:Y:S01]  /*16ba0*/  IMAD.IADD R7, R7, 0x1, -R14 ;  /* 0x0000000107077824 */ /* 0x000fe200078e0a0e */
[----:B------:R-:W-:-:S03]  /*16bb0*/  UMOV UR4, 0xffffffff ;  /* 0xffffffff00047882 */ /* 0x000fc60000000000 */
[----:B------:R-:W-:-:S05]  /*16bc0*/  IMAD R3, R2, R5, R7 ;  /* 0x0000000502037224 */ /* 0x000fca00078e0207 */
[----:B------:R-:W-:Y:S01]  /*16bd0*/  ISETP.GT.AND P6, PT, R3, R0, PT ;  /* 0x000000000300720c */ /* 0x000fe20003fc4270 */
[----:B------:R-:W-:-:S12]  /*16be0*/  BRA.DIV UR4, `(.L_x_1511) ;  /* 0x0000004e04547947 */ /* 0x000fd8000b800000 */
[----:B------:R-:W-:-:S04]  /*16bf0*/  VOTE.ANY R3, PT, !P6 ;  /* 0x0000000000037806 */ /* 0x000fc800070e0100 */
[----:B------:R-:W1:Y:S02]  /*16c00*/  POPC R12, R3 ;  /* 0x00000003000c7309 */ /* 0x000e640000000000 */
[----:B-1----:R1:W2:Y:S01]  /*16c10*/  SHFL.IDX PT, R17, R17, R12, 0x1f ;  /* 0x00001f0c11117589 */ /* 0x0022a200000e0000 */
[----:B------:R-:W-:-:S03]  /*16c20*/  IMAD.IADD R19, R12, 0x1, R19 ;  /* 0x000000010c137824 */ /* 0x000fc600078e0213 */
[----:B------:R1:W3:Y:S04]  /*16c30*/  SHFL.IDX PT, R8, R8, R12, 0x1f ;  /* 0x00001f0c08087589 */ /* 0x0002e800000e0000 */
.L_x_1651:
[----:B------:R-:W-:-:S13]  /*16c40*/  ISETP.NE.AND P0, PT, R3, RZ, PT ;  /* 0x000000ff0300720c */ /* 0x000fda0003f05270 */
[----:B------:R-:W-:Y:S05]  /*16c50*/  @!P0 BRA `(.L_x_1512) ;  /* 0x0000000000108947 */ /* 0x000fea0003800000 */
[----:B------:R-:W-:Y:S01]  /*16c60*/  UMOV UR4, 0xffffffff ;  /* 0xffffffff00047882 */ /* 0x000fe20000000000 */
[----:B-1----:R-:W-:Y:S02]  /*16c70*/  VIADD R12, R12, 0xffffffff ;  /* 0xffffffff0c0c7836 */ /* 0x002fe40000000000 */
[----:B------:R-:W-:Y:S05]  /*16c80*/  BRA.DIV UR4, `(.L_x_1513) ;  /* 0x0000004e04887947 */ /* 0x000fea000b800000 */
[----:B------:R4:W1:Y:S02]  /*16c90*/  SHFL.IDX PT, R6, R2, R12, 0x1f ;  /* 0x00001f0c02067589 */ /* 0x00086400000e0000 */
.L_x_1512:
[----:B---3--:R-:W-:Y:S01]  /*16ca0*/  ISETP.NE.AND P0, PT, R8, 0x1, PT ;  /* 0x000000010800780c */ /* 0x008fe20003f05270 */
[----:B-1----:R-:W-:-:S04]  /*16cb0*/  IMAD R16, R6, R5, R7 ;  /* 0x0000000506107224 */ /* 0x002fc800078e0207 */
[----:B------:R-:W-:-:S08]  /*16cc0*/  IMAD.IADD R0, R0, 0x1, -R16 ;  /* 0x0000000100007824 */ /* 0x000fd000078e0a10 */
[----:B------:R-:W-:Y:S05]  /*16cd0*/  @!P0 BRA `(.L_x_1514) ;  /* 0x0000000000dc8947 */ /* 0x000fea0003800000 */
[-C--:B--2---:R-:W-:Y:S02]  /*16ce0*/  IABS R5, R17.reuse ;  /* 0x0000001100057213 */ /* 0x084fe40000000000 */
[----:B------:R-:W-:Y:S02]  /*16cf0*/  IABS R4, R8 ;  /* 0x0000000800047213 */ /* 0x000fe40000000000 */
[----:B------:R-:W1:Y:S08]  /*16d00*/  I2F.RP R6, R5 ;  /* 0x0000000500067306 */ /* 0x000e700000209400 */
[----:B------:R-:W2:Y:S08]  /*16d10*/  I2F.RP R7, R4 ;  /* 0x0000000400077306 */ /* 0x000eb00000209400 */
[----:B-1----:R-:W0:Y:S08]  /*16d20*/  MUFU.RCP R6, R6 ;  /* 0x0000000600067308 */ /* 0x002e300000001000 */
[----:B--2---:R-:W-:Y:S01]  /*16d30*/  MUFU.RCP R7, R7 ;  /* 0x0000000700077308 */ /* 0x004fe20000001000 */
[----:B0---4-:R-:W-:Y:S01]  /*16d40*/  VIADD R2, R6, 0xffffffe ;  /* 0x0ffffffe06027836 */ /* 0x011fe20000000000 */
[----:B------:R-:W-:-:S06]  /*16d50*/  IABS R6, R17 ;  /* 0x0000001100067213 */ /* 0x000fcc0000000000 */
[----:B------:R0:W1:Y:S02]  /*16d60*/  F2I.FTZ.U32.TRUNC.NTZ R3, R2 ;  /* 0x0000000200037305 */ /* 0x000064000021f000 */
[----:B0-----:R-:W-:Y:S02]  /*16d70*/  IMAD.MOV.U32 R2, RZ, RZ, RZ ;  /* 0x000000ffff027224 */ /* 0x001fe400078e00ff */
[----:B-1----:R-:W-:-:S04]  /*16d80*/  IMAD.MOV R10, RZ, RZ, -R3 ;  /* 0x000000ffff0a7224 */ /* 0x002fc800078e0a03 */
[----:B------:R-:W-:-:S04]  /*16d90*/  IMAD R9, R10, R5, RZ ;  /* 0x000000050a097224 */ /* 0x000fc800078e02ff */
[----:B------:R-:W-:Y:S01]  /*16da0*/  IMAD.HI.U32 R3, R3, R9, R2 ;  /* 0x0000000903037227 */ /* 0x000fe200078e0002 */
[----:B------:R-:W-:-:S03]  /*16db0*/  IABS R2, R0 ;  /* 0x0000000000027213 */ /* 0x000fc60000000000 */
[----:B------:R-:W-:Y:S02]  /*16dc0*/  IMAD.MOV R9, RZ, RZ, -R6 ;  /* 0x000000ffff097224 */ /* 0x000fe400078e0a06 */
[----:B------:R-:W-:-:S04]  /*16dd0*/  IMAD.HI.U32 R6, R3, R2, RZ ;  /* 0x0000000203067227 */ /* 0x000fc800078e00ff */
[----:B------:R-:W-:Y:S02]  /*16de0*/  IMAD R2, R6, R9, R2 ;  /* 0x0000000906027224 */ /* 0x000fe400078e0202 */
[----:B------:R-:W-:-:S03]  /*16df0*/  VIADD R3, R7, 0xffffffe ;  /* 0x0ffffffe07037836 */ /* 0x000fc60000000000 */
[----:B------:R-:W-:-:S03]  /*16e00*/  ISETP.GT.U32.AND P1, PT, R5, R2, PT ;  /* 0x000000020500720c */ /* 0x000fc60003f24070 */
[----:B------:R-:W0:Y:S10]  /*16e10*/  F2I.FTZ.U32.TRUNC.NTZ R3, R3 ;  /* 0x0000000300037305 */ /* 0x000e34000021f000 */
[----:B------:R-:W-:-:S02]  /*16e20*/  @!P1 IMAD.IADD R2, R2, 0x1, -R5 ;  /* 0x0000000102029824 */ /* 0x000fc400078e0a05 */
[----:B------:R-:W-:Y:S01]  /*16e30*/  @!P1 VIADD R6, R6, 0x1 ;  /* 0x0000000106069836 */ /* 0x000fe20000000000 */
[----:B------:R-:W-:Y:S02]  /*16e40*/  ISETP.NE.AND P1, PT, R17, RZ, PT ;  /* 0x000000ff1100720c */ /* 0x000fe40003f25270 */
[----:B------:R-:W-:Y:S01]  /*16e50*/  ISETP.GE.U32.AND P0, PT, R2, R5, PT ;  /* 0x000000050200720c */ /* 0x000fe20003f06070 */
[----:B0-----:R-:W-:Y:S02]  /*16e60*/  IMAD.MOV R5, RZ, RZ, -R3 ;  /* 0x000000ffff057224 */ /* 0x001fe400078e0a03 */
[----:B------:R-:W-:Y:S02]  /*16e70*/  IMAD.MOV.U32 R2, RZ, RZ, RZ ;  /* 0x000000ffff027224 */ /* 0x000fe400078e00ff */
[----:B------:R-:W-:-:S04]  /*16e80*/  IMAD R5, R5, R4, RZ ;  /* 0x0000000405057224 */ /* 0x000fc800078e02ff */
[----:B------:R-:W-:Y:S01]  /*16e90*/  IMAD.HI.U32 R5, R3, R5, R2 ;  /* 0x0000000503057227 */ /* 0x000fe200078e0002 */
[----:B------:R-:W-:Y:S02]  /*16ea0*/  LOP3.LUT R2, R0, R17, RZ, 0x3c, !PT ;  /* 0x0000001100027212 */ /* 0x000fe400078e3cff */
[----:B------:R-:W-:Y:S01]  /*16eb0*/  IABS R3, R8 ;  /* 0x0000000800037213 */ /* 0x000fe20000000000 */
[----:B------:R-:W-:Y:S01]  /*16ec0*/  @P0 VIADD R6, R6, 0x1 ;  /* 0x0000000106060836 */ /* 0x000fe20000000000 */
[----:B------:R-:W-:-:S03]  /*16ed0*/  ISETP.GE.AND P2, PT, R2, RZ, PT ;  /* 0x000000ff0200720c */ /* 0x000fc60003f46270 */
[----:B------:R-:W-:-:S10]  /*16ee0*/  IMAD.MOV R3, RZ, RZ, -R3 ;  /* 0x000000ffff037224 */ /* 0x000fd400078e0a03 */
[----:B------:R-:W-:Y:S01]  /*16ef0*/  @!P2 IMAD.MOV R6, RZ, RZ, -R6 ;  /* 0x000000ffff06a224 */ /* 0x000fe200078e0a06 */
[----:B------:R-:W-:-:S04]  /*16f00*/  @!P1 LOP3.LUT R6, RZ, R17, RZ, 0x33, !PT ;  /* 0x00000011ff069212 */ /* 0x000fc800078e33ff */
[----:B------:R-:W-:-:S05]  /*16f10*/  IABS R2, R6 ;  /* 0x0000000600027213 */ /* 0x000fca0000000000 */
[----:B------:R-:W-:-:S04]  /*16f20*/  IMAD.HI.U32 R5, R5, R2, RZ ;  /* 0x0000000205057227 */ /* 0x000fc800078e00ff */
[----:B------:R-:W-:Y:S01]  /*16f30*/  IMAD R3, R5, R3, R2 ;  /* 0x0000000305037224 */ /* 0x000fe200078e0202 */
[----:B------:R-:W-:-:S04]  /*16f40*/  LOP3.LUT R2, R6, R8, RZ, 0x3c, !PT ;  /* 0x0000000806027212 */ /* 0x000fc800078e3cff */
[----:B------:R-:W-:Y:S02]  /*16f50*/  ISETP.GT.U32.AND P1, PT, R4, R3, PT ;  /* 0x000000030400720c */ /* 0x000fe40003f24070 */
[----:B------:R-:W-:Y:S01]  /*16f60*/  ISETP.GE.AND P2, PT, R2, RZ, PT ;  /* 0x000000ff0200720c */ /* 0x000fe20003f46270 */
[----:B------:R-:W-:-:S04]  /*16f70*/  IMAD.MOV R2, RZ, RZ, -R6 ;  /* 0x000000ffff027224 */ /* 0x000fc800078e0a06 */
[----:B------:R-:W-:-:S06]  /*16f80*/  IMAD R2, R17, R2, R0 ;  /* 0x0000000211027224 */ /* 0x000fcc00078e0200 */
[----:B------:R-:W-:Y:S02]  /*16f90*/  @!P1 IMAD.IADD R3, R3, 0x1, -R4 ;  /* 0x0000000103039824 */ /* 0x000fe400078e0a04 */
[----:B------:R-:W-:Y:S01]  /*16fa0*/  @!P1 VIADD R5, R5, 0x1 ;  /* 0x0000000105059836 */ /* 0x000fe20000000000 */
[----:B------:R-:W-:Y:S02]  /*16fb0*/  ISETP.NE.AND P1, PT, R8, RZ, PT ;  /* 0x000000ff0800720c */ /* 0x000fe40003f25270 */
[----:B------:R-:W-:-:S13]  /*16fc0*/  ISETP.GE.U32.AND P0, PT, R3, R4, PT ;  /* 0x000000040300720c */ /* 0x000fda0003f06070 */
[----:B------:R-:W-:-:S04]  /*16fd0*/  @P0 VIADD R5, R5, 0x1 ;  /* 0x0000000105050836 */ /* 0x000fc80000000000 */
[----:B------:R-:W-:Y:S01]  /*16fe0*/  @!P2 IMAD.MOV R5, RZ, RZ, -R5 ;  /* 0x000000ffff05a224 */ /* 0x000fe200078e0a05 */
[----:B------:R-:W-:-:S05]  /*16ff0*/  @!P1 LOP3.LUT R5, RZ, R8, RZ, 0x33, !PT ;  /* 0x00000008ff059212 */ /* 0x000fca00078e33ff */
[--C-:B------:R-:W-:Y:S02]  /*17000*/  IMAD.MOV R3, RZ, RZ, -R5.reuse ;  /* 0x000000ffff037224 */ /* 0x100fe400078e0a05 */
[C---:B------:R-:W-:Y:S02]  /*17010*/  IMAD R5, R8.reuse, 0x1000000, R5 ;  /* 0x0100000008057824 */ /* 0x040fe400078e0205 */
[----:B------:R-:W-:-:S04]  /*17020*/  IMAD R8, R8, R3, R6 ;  /* 0x0000000308087224 */ /* 0x000fc800078e0206 */
[----:B------:R-:W-:Y:S01]  /*17030*/  IMAD R18, R8, 0x10000, R5 ;  /* 0x0001000008127824 */ /* 0x000fe200078e0205 */
[----:B------:R-:W-:Y:S06]  /*17040*/  BRA `(.L_x_1515) ;  /* 0x0000000000f07947 */ /* 0x000fec0003800000 */
.L_x_1514:
[----:B0---4-:R-:W0:Y:S02]  /*17050*/  LDC.64 R2, c[0x0][0xc90] ;  /* 0x00032400ff027b82 */ /* 0x011e240000000a00 */
[----:B0-----:R-:W-:-:S05]  /*17060*/  IMAD.WIDE R2, R19, 0x4, R2 ;  /* 0x0000000413027825 */ /* 0x001fca00078e0202 */
[----:B------:R0:W2:Y:S02]  /*17070*/  LDG.E R6, desc[UR36][R2.64] ;  /* 0x0000002402067981 */ /* 0x0000a4000c1e1900 */
[----:B0-----:R-:W-:Y:S02]  /*17080*/  IMAD.MOV.U32 R2, RZ, RZ, RZ ;  /* 0x000000ffff027224 */ /* 0x001fe400078e00ff */
[----:B--2---:R-:W-:-:S05]  /*17090*/  IMAD R7, R17, R6, RZ ;  /* 0x0000000611077224 */ /* 0x004fca00078e02ff */
[----:B------:R-:W-:-:S04]  /*170a0*/  IABS R4, R7 ;  /* 0x0000000700047213 */ /* 0x000fc80000000000 */
[----:B------:R-:W0:Y:S08]  /*170b0*/  I2F.RP R8, R4 ;  /* 0x0000000400087306 */ /* 0x000e300000209400 */
        /* <DEDUP_REMOVED lines=26> */
[----:B------:R-:W-:-:S04]  /*17260*/  VIADDMNMX R5, R3, R5, R6, PT ;  /* 0x0000000503057246 */ /* 0x000fc80003800106 */
[----:B------:R-:W-:-:S04]  /*17270*/  IABS R6, R5 ;  /* 0x0000000500067213 */ /* 0x000fc80000000000 */
[----:B------:R-:W0:Y:S08]  /*17280*/  I2F.RP R8, R6 ;  /* 0x0000000600087306 */ /* 0x000e300000209400 */
[----:B0-----:R-:W0:Y:S02]  /*17290*/  MUFU.RCP R8, R8 ;  /* 0x0000000800087308 */ /* 0x001e240000001000 */
[----:B0-----:R-:W-:Y:S01]  /*172a0*/  VIADD R3, R8, 0xffffffe ;  /* 0x0ffffffe08037836 */ /* 0x001fe20000000000 */
[----:B------:R-:W-:-:S05]  /*172b0*/  IABS R8, R5 ;  /* 0x0000000500087213 */ /* 0x000fca0000000000 */
[----:B------:R-:W0:Y:S02]  /*172c0*/  F2I.FTZ.U32.TRUNC.NTZ R3, R3 ;  /* 0x0000000300037305 */ /* 0x000e24000021f000 */
[----:B0-----:R-:W-:-:S04]  /*172d0*/  IMAD.MOV R7, RZ, RZ, -R3 ;  /* 0x000000ffff077224 */ /* 0x001fc800078e0a03 */
[----:B------:R-:W-:-:S04]  /*172e0*/  IMAD R7, R7, R6, RZ ;  /* 0x0000000607077224 */ /* 0x000fc800078e02ff */
[----:B------:R-:W-:Y:S01]  /*172f0*/  IMAD.HI.U32 R2, R3, R7, R2 ;  /* 0x0000000703027227 */ /* 0x000fe200078e0002 */
[----:B------:R-:W-:-:S03]  /*17300*/  IABS R7, R0 ;  /* 0x0000000000077213 */ /* 0x000fc60000000000 */
        /* <DEDUP_REMOVED lines=13> */
[----:B------:R-:W-:Y:S01]  /*173e0*/  @!P1 LOP3.LUT R2, RZ, R5, RZ, 0x33, !PT ;  /* 0x00000005ff029212 */ /* 0x000fe200078e33ff */
[----:B------:R-:W-:-:S04]  /*173f0*/  IMAD.MOV R5, RZ, RZ, -R5 ;  /* 0x000000ffff057224 */ /* 0x000fc800078e0a05 */
[----:B------:R-:W-:-:S07]  /*17400*/  IMAD R18, R2, R5, R3 ;  /* 0x0000000502127224 */ /* 0x000fce00078e0203 */
.L_x_1515:
[----:B------:R-:W-:-:S05]  /*17410*/  LOP3.LUT R2, RZ, R2, RZ, 0x33, !PT ;  /* 0x00000002ff027212 */ /* 0x000fca00078e33ff */
[----:B------:R-:W-:Y:S01]  /*17420*/  IMAD.IADD R17, R17, 0x1, R2 ;  /* 0x0000000111117824 */ /* 0x000fe200078e0202 */
[----:B------:R-:W-:Y:S06]  /*17430*/  BRA `(.L_x_1516) ;  /* 0x00000000001c7947 */ /* 0x000fec0003800000 */
.L_x_1508:
[----:B------:R-:W-:Y:S01]  /*17440*/  UMOV UR4, URZ ;  /* 0x0000003f00047c82 */ /* 0x000fe20008000000 */
[----:B------:R-:W-:Y:S01]  /*17450*/  UMOV UR5, URZ ;  /* 0x0000003f00057c82 */ /* 0x000fe20008000000 */
[----:B------:R-:W-:Y:S01]  /*17460*/  ULDC UR6, c[0x0][0xc3c] ;  /* 0x00030f0000067ab9 */ /* 0x000fe20000000800 */
[----:B------:R-:W-:Y:S02]  /*17470*/  IMAD.MOV.U32 R16, RZ, RZ, R0 ;  /* 0x000000ffff107224 */ /* 0x000fe400078e0000 */
[----:B------:R-:W-:Y:S02]  /*17480*/  IMAD.U32 R17, RZ, RZ, UR4 ;  /* 0x00000004ff117e24 */ /* 0x000fe4000f8e00ff */
[----:B------:R-:W-:Y:S02]  /*17490*/  IMAD.U32 R18, RZ, RZ, UR5 ;  /* 0x00000005ff127e24 */ /* 0x000fe4000f8e00ff */
[----:B------:R-:W-:-:S07]  /*174a0*/  IMAD.U32 R19, RZ, RZ, UR6 ;  /* 0x00000006ff137e24 */ /* 0x000fce000f8e00ff */
.L_x_1516:
        /* <DEDUP_REMOVED lines=10> */
.L_x_1505:
[----:B------:R-:W-:Y:S02]  /*17550*/  ULDC UR4, c[0x0][0xc3c] ;  /* 0x00030f0000047ab9 */ /* 0x000fe40000000800 */
[----:B-1----:R-:W-:-:S13]  /*17560*/  ISETP.GE.AND P0, PT, R19, UR4, PT ;  /* 0x0000000413007c0c */ /* 0x002fda000bf06270 */
[----:B------:R-:W-:Y:S05]  /*17570*/  @!P0 BRA `(.L_x_1517) ;  /* 0xffffffac009c8947 */ /* 0x000fea000383ffff */
[----:B------:R-:W-:Y:S05]  /*17580*/  BSYNC B8 ;  /* 0x0000000000087941 */ /* 0x000fea0003800000 */
.L_x_1444:
[----:B------:R-:W3:Y:S01]  /*17590*/  LDL.LU R0, [R1+0x14] ;  /* 0x0000140001007983 */ /* 0x000ee20000300800 */
[----:B------:R-:W-:Y:S01]  /*175a0*/  BSSY B0, `(.L_x_1518) ;  /* 0x000000b000007945 */ /* 0x000fe20003800000 */
[----:B------:R-:W4:Y:S01]  /*175b0*/  S2R R5, SR_CgaCtaId ;  /* 0x0000000000057919 */ /* 0x000f220000008800 */
[----:B---3--:R-:W-:-:S05]  /*175c0*/  VIADD R0, R0, 0x1 ;  /* 0x0000000100007836 */ /* 0x008fca0000000000 */
[----:B-1----:R-:W-:-:S04]  /*175d0*/  LEA.HI R2, R0, R0, RZ, 0x1 ;  /* 0x0000000000027211 */ /* 0x002fc800078f08ff */
[----:B------:R-:W-:Y:S02]  /*175e0*/  LOP3.LUT R3, R2, 0xfffffffe, RZ, 0xc0, !PT ;  /* 0xfffffffe02037812 */ /* 0x000fe400078ec0ff */
[----:B------:R-:W-:-:S03]  /*175f0*/  MOV R2, 0x400 ;  /* 0x0000040000027802 */ /* 0x000fc60000000f00 */
[----:B------:R-:W-:Y:S01]  /*17600*/  IMAD.IADD R0, R0, 0x1, -R3 ;  /* 0x0000000100007824 */ /* 0x000fe200078e0a03 */
[----:B----4-:R-:W-:-:S04]  /*17610*/  LEA R4, R5, R2, 0x18 ;  /* 0x0000000205047211 */ /* 0x010fc800078ec0ff */
[----:B------:R-:W-:-:S04]  /*17620*/  SHF.L.U32 R0, R0, 0x1f, RZ ;  /* 0x0000001f00007819 */ /* 0x000fc800000006ff */
[----:B------:R-:W1:Y:S02]  /*17630*/  SYNCS.PHASECHK.TRANS64.TRYWAIT P0, [R4+URZ+0x28820], R0 ;  /* 0x02882000040075a7 */ /* 0x000e64000800017f */
[----:B-1----:R-:W-:Y:S05]  /*17640*/  @!P0 BRA `(.L_x_1519) ;  /* 0x0000004400408947 */ /* 0x002fea0003800000 */
.L_x_1654:
[----:B------:R-:W-:Y:S05]  /*17650*/  BSYNC B0 ;  /* 0x0000000000007941 */ /* 0x000fea0003800000 */
.L_x_1518:
[----:B------:R-:W-:-:S03]  /*17660*/  UMOV UR4, 0xffffffff ;  /* 0xffffffff00047882 */ /* 0x000fc60000000000 */
[----:B------:R-:W-:Y:S05]  /*17670*/  BRA.DIV UR4, `(.L_x_1520) ;  /* 0x0000004604487947 */ /* 0x000fea000b800000 */
[----:B-1----:R-:W1:Y:S02]  /*17680*/  S2R R0, SR_TID.X ;  /* 0x0000000000007919 */ /* 0x002e640000002100 */
[----:B-1----:R-:W-:-:S04]  /*17690*/  SHF.R.U32.HI R0, RZ, 0x5, R0 ;  /* 0x00000005ff007819 */ /* 0x002fc80000011600 */
[----:B------:R-:W-:-:S05]  /*176a0*/  LOP3.LUT R0, R0, 0x3, RZ, 0xc0, !PT ;  /* 0x0000000300007812 */ /* 0x000fca00078ec0ff */
[----:B------:R1:W3:Y:S02]  /*176b0*/  SHFL.IDX PT, R14, R0, RZ, 0x1f ;  /* 0x00001fff000e7589 */ /* 0x0002e400000e0000 */
.L_x_1657:
[----:B---3--:R-:W-:Y:S01]  /*176c0*/  ISETP.NE.AND P0, PT, R14, RZ, PT ;  /* 0x000000ff0e00720c */ /* 0x008fe20003f05270 */
[----:B------:R-:W-:-:S12]  /*176d0*/  BSSY B0, `(.L_x_1521) ;  /* 0x0000026000007945 */ /* 0x000fd80003800000 */
[----:B------:R-:W-:Y:S05]  /*176e0*/  @P0 BRA `(.L_x_1522) ;  /* 0x0000000000900947 */ /* 0x000fea0003800000 */
[----:B------:R-:W-:-:S03]  /*176f0*/  UMOV UR4, 0xffffffff ;  /* 0xffffffff00047882 */ /* 0x000fc60000000000 */
[----:B------:R-:W-:Y:S05]  /*17700*/  BRA.DIV UR4, `(.L_x_1523) ;  /* 0x0000004604587947 */ /* 0x000fea000b800000 */
[----:B------:R-:W-:-:S13]  /*17710*/  ELECT P6, URZ, PT ;  /* 0x00000000003f782f */ /* 0x000fda00038c0000 */
.L_x_1660:
[----:B------:R-:W-:Y:S05]  /*17720*/  @!P6 BRA `(.L_x_1522) ;  /* 0x000000000080e947 */ /* 0x000fea0003800000 */
[----:B-1----:R-:W3:Y:S02]  /*17730*/  LDL R0, [R1+0x18] ;  /* 0x0000180001007983 */ /* 0x002ee40000100800 */
[----:B---3--:R-:W-:-:S13]  /*17740*/  R2UR UR4, R0 ;  /* 0x00000000000472ca */ /* 0x008fda00000e0000 */
[----:B------:R-:W-:-:S06]  /*17750*/  ULOP3.LUT UR4, UR4, 0x2, URZ, 0xfc, !UPT ;  /* 0x0000000204047892 */ /* 0x000fcc000f8efc3f */
[----:B------:R-:W-:-:S05]  /*17760*/  IMAD.U32 R0, RZ, RZ, UR4 ;  /* 0x00000004ff007e24 */ /* 0x000fca000f8e00ff */
[----:B------:R-:W-:-:S13]  /*17770*/  ISETP.NE.AND P0, PT, R0, 0x3, PT ;  /* 0x000000030000780c */ /* 0x000fda0003f05270 */
[----:B------:R-:W-:Y:S05]  /*17780*/  @!P0 BRA `(.L_x_1524) ;  /* 0x0000000000048947 */ /* 0x000fea0003800000 */
[----:B------:R-:W-:Y:S01]  /*17790*/  BPT.TRAP 0x1 ;  /* 0x000000040000795c */ /* 0x000fe20000300000 */
.L_x_1524:
[C---:B------:R-:W-:Y:S01]  /*177a0*/  IMAD R5, R25.reuse, 0x8, R4 ;  /* 0x0000000819057824 */ /* 0x040fe200078e0204 */
[----:B------:R-:W-:Y:S01]  /*177b0*/  SHF.L.U32 R0, R28, 0x1f, RZ ;  /* 0x0000001f1c007819 */ /* 0x000fe200000006ff */
[----:B------:R-:W-:-:S03]  /*177c0*/  VIADD R25, R25, 0x1 ;  /* 0x0000000119197836 */ /* 0x000fc60000000000 */
[----:B------:R-:W1:Y:S02]  /*177d0*/  SYNCS.PHASECHK.TRANS64.TRYWAIT P1, [R5+URZ+0x28840], R0 ;  /* 0x02884000050075a7 */ /* 0x000e64000802017f */
[----:B------:R-:W-:-:S04]  /*177e0*/  ISETP.NE.AND P2, PT, R25, 0x2, PT ;  /* 0x000000021900780c */ /* 0x000fc80003f45270 */
[----:B------:R-:W-:Y:S01]  /*177f0*/  SEL R3, RZ, 0x1, P2 ;  /* 0x00000001ff037807 */ /* 0x000fe20001000000 */
[----:B-1----:R-:W-:Y:S08]  /*17800*/  @!P1 BRA `(.L_x_1525) ;  /* 0x0000004400389947 */ /* 0x002ff00003800000 */
.L_x_1661:
[----:B------:R-:W-:Y:S02]  /*17810*/  SEL R25, R25, RZ, P2 ;  /* 0x000000ff19197207 */ /* 0x000fe40001000000 */
[----:B------:R-:W-:Y:S01]  /*17820*/  LOP3.LUT R2, R28, R3, RZ, 0x3c, !PT ;  /* 0x000000031c027212 */ /* 0x000fe200078e3cff */
[----:B------:R-:W-:Y:S06]  /*17830*/  @!P0 BRA `(.L_x_1526) ;  /* 0x0000000000048947 */ /* 0x000fec0003800000 */
[----:B------:R-:W-:Y:S01]  /*17840*/  BPT.TRAP 0x1 ;  /* 0x000000040000795c */ /* 0x000fe20000300000 */
.L_x_1526:
[----:B------:R-:W-:Y:S01]  /*17850*/  IMAD R25, R25, 0x8, R4 ;  /* 0x0000000819197824 */ /* 0x000fe200078e0204 */
[----:B------:R-:W-:-:S04]  /*17860*/  SHF.L.U32 R2, R2, 0x1f, RZ ;  /* 0x0000001f02027819 */ /* 0x000fc800000006ff */
[----:B------:R-:W3:Y:S02]  /*17870*/  SYNCS.PHASECHK.TRANS64.TRYWAIT P1, [R25+URZ+0x28840], R2 ;  /* 0x02884002190075a7 */ /* 0x000ee4000802017f */
[----:B---3--:R-:W-:Y:S05]  /*17880*/  @!P1 BRA `(.L_x_1527) ;  /* 0x00000044002c9947 */ /* 0x008fea0003800000 */
.L_x_1662:
[----:B------:R-:W-:Y:S05]  /*17890*/  @!P0 BRA `(.L_x_1528) ;  /* 0x0000000000048947 */ /* 0x000fea0003800000 */
[----:B------:R-:W-:Y:S01]  /*178a0*/  BPT.TRAP 0x1 ;  /* 0x000000040000795c */ /* 0x000fe20000300000 */
.L_x_1528:
[----:B------:R-:W4:Y:S02]  /*178b0*/  SYNCS.PHASECHK.TRANS64.TRYWAIT P1, [R5+URZ+0x28860], R0 ;  /* 0x02886000050075a7 */ /* 0x000f24000802017f */
[----:B----4-:R-:W-:Y:S05]  /*178c0*/  @!P1 BRA `(.L_x_1529) ;  /* 0x0000004400309947 */ /* 0x010fea0003800000 */
.L_x_1663:
[----:B------:R-:W-:Y:S05]  /*178d0*/  @!P0 BRA `(.L_x_1530) ;  /* 0x0000000000048947 */ /* 0x000fea0003800000 */
[----:B------:R-:W-:Y:S01]  /*178e0*/  BPT.TRAP 0x1 ;  /* 0x000000040000795c */ /* 0x000fe20000300000 */
.L_x_1530:
[----:B------:R0:W0:Y:S02]  /*178f0*/  SYNCS.PHASECHK.TRANS64.TRYWAIT P0, [R25+URZ+0x28860], R2 ;  /* 0x02886002190075a7 */ /* 0x000024000800017f */
[----:B0-----:R-:W-:Y:S05]  /*17900*/  @!P0 NANOSLEEP.SYNCS 0x989680 ;  /* 0x009896800000895d */ /* 0x001fea0003900000 */
[----:B------:R-:W0:Y:S02]  /*17910*/  @!P0 SYNCS.PHASECHK.TRANS64 P0, [R25+URZ+0x28860], R2 ;  /* 0x02886002190085a7 */ /* 0x000e24000800007f */
[----:B0-----:R-:W-:Y:S05]  /*17920*/  @!P0 BRA `(.L_x_1530) ;  /* 0xfffffffc00f08947 */ /* 0x001fea000383ffff */
.L_x_1522:
[----:B------:R-:W-:Y:S05]  /*17930*/  BSYNC B0 ;  /* 0x0000000000007941 */ /* 0x000fea0003800000 */
.L_x_1521:
[----:B------:R-:W-:Y:S05]  /*17940*/  EXIT ;  /* 0x000000000000794d */ /* 0x000fea0003800000 */
.L_x_1335:
[----:B0-----:R-:W-:-:S04]  /*17950*/  IMAD.U32 R3, RZ, RZ, UR40 ;  /* 0x00000028ff037e24 */ /* 0x001fc8000f8e00ff */
[----:B------:R0:W1:Y:S03]  /*17960*/  SYNCS.PHASECHK.TRANS64.TRYWAIT P1, [R3+URZ+0x28800], R0 ;  /* 0x02880000030075a7 */ /* 0x000066000802017f */
[----:B-1----:R-:W-:Y:S05]  /*17970*/  @!P1 NANOSLEEP.SYNCS 0x989680 ;  /* 0x009896800000995d */ /* 0x002fea0003900000 */
[----:B------:R-:W1:Y:S02]  /*17980*/  @!P1 SYNCS.PHASECHK.TRANS64 P1, [R3+URZ+0x28800], R0 ;  /* 0x02880000030095a7 */ /* 0x000e64000802007f */
[----:B-1----:R-:W-:Y:S05]  /*17990*/  @!P1 BRA `(.L_x_1335) ;  /* 0xfffffffc00ec9947 */ /* 0x002fea000383ffff */
[----:B------:R-:W-:Y:S05]  /*179a0*/  BRA `(.L_x_1531) ;  /* 0xfffffea400c87947 */ /* 0x000fea000383ffff */
.L_x_1339:
[----:B-1----:R1:W2:Y:S02]  /*179b0*/  SYNCS.PHASECHK.TRANS64.TRYWAIT P1, [R3+URZ+0x28830], R0 ;  /* 0x02883000030075a7 */ /* 0x0022a4000802017f */
[----:B--2---:R-:W-:Y:S05]  /*179c0*/  @!P1 NANOSLEEP.SYNCS 0x989680 ;  /* 0x009896800000995d */ /* 0x004fea0003900000 */
[----:B------:R-:W2:Y:S02]  /*179d0*/  @!P1 SYNCS.PHASECHK.TRANS64 P1, [R3+URZ+0x28830], R0 ;  /* 0x02883000030095a7 */ /* 0x000ea4000802007f */
[----:B--2---:R-:W-:Y:S05]  /*179e0*/  @!P1 BRA `(.L_x_1339) ;  /* 0xfffffffc00f09947 */ /* 0x004fea000383ffff */
[----:B------:R-:W-:Y:S05]  /*179f0*/  BRA `(.L_x_1338) ;  /* 0xfffffea400e47947 */ /* 0x000fea000383ffff */
.L_x_1356:
[----:B-1----:R-:W-:-:S04]  /*17a00*/  IMAD.U32 R5, RZ, RZ, UR6 ;  /* 0x00000006ff057e24 */ /* 0x002fc8000f8e00ff */
[----:B------:R1:W2:Y:S03]  /*17a10*/  SYNCS.PHASECHK.TRANS64.TRYWAIT P1, [R5+URZ+0x28830], R0 ;  /* 0x02883000050075a7 */ /* 0x0002a6000802017f */
[----:B--2---:R-:W-:Y:S05]  /*17a20*/  @!P1 NANOSLEEP.SYNCS 0x989680 ;  /* 0x009896800000995d */ /* 0x004fea0003900000 */
[----:B------:R-:W2:Y:S02]  /*17a30*/  @!P1 SYNCS.PHASECHK.TRANS64 P1, [R5+URZ+0x28830], R0 ;  /* 0x02883000050095a7 */ /* 0x000ea4000802007f */
[----:B--2---:R-:W-:Y:S05]  /*17a40*/  @!P1 BRA `(.L_x_1356) ;  /* 0xfffffffc00ec9947 */ /* 0x004fea000383ffff */
[----:B------:R-:W-:Y:S05]  /*17a50*/  BRA `(.L_x_1353) ;  /* 0xfffffed800ac7947 */ /* 0x000fea000383ffff */
.L_x_1360:
[----:B-1----:R-:W-:-:S04]  /*17a60*/  IMAD.U32 R5, RZ, RZ, UR6 ;  /* 0x00000006ff057e24 */ /* 0x002fc8000f8e00ff */
[----:B------:R1:W2:Y:S03]  /*17a70*/  SYNCS.PHASECHK.TRANS64.TRYWAIT P1, [R5+URZ+0x28850], R0 ;  /* 0x02885000050075a7 */ /* 0x0002a6000802017f */
[----:B--2---:R-:W-:Y:S05]  /*17a80*/  @!P1 NANOSLEEP.SYNCS 0x989680 ;  /* 0x009896800000995d */ /* 0x004fea0003900000 */
[----:B------:R-:W2:Y:S02]  /*17a90*/  @!P1 SYNCS.PHASECHK.TRANS64 P1, [R5+URZ+0x28850], R0 ;  /* 0x02885000050095a7 */ /* 0x000ea4000802007f */
[----:B--2---:R-:W-:Y:S05]  /*17aa0*/  @!P1 BRA `(.L_x_1360) ;  /* 0xfffffffc00ec9947 */ /* 0x004fea000383ffff */
[----:B------:R-:W-:Y:S05]  /*17ab0*/  BRA `(.L_x_1357) ;  /* 0xfffffedc00847947 */ /* 0x000fea000383ffff */
.L_x_1379:
[----:B-1----:R-:W-:-:S04]  /*17ac0*/  IMAD.U32 R9, RZ, RZ, UR6 ;  /* 0x00000006ff097e24 */ /* 0x002fc8000f8e00ff */
[----:B------:R1:W2:Y:S03]  /*17ad0*/  SYNCS.PHASECHK.TRANS64.TRYWAIT P1, [R9+URZ+0x28830], R0 ;  /* 0x02883000090075a7 */ /* 0x0002a6000802017f */
[----:B--2---:R-:W-:Y:S05]  /*17ae0*/  @!P1 NANOSLEEP.SYNCS 0x989680 ;  /* 0x009896800000995d */ /* 0x004fea0003900000 */
[----:B------:R-:W2:Y:S02]  /*17af0*/  @!P1 SYNCS.PHASECHK.TRANS64 P1, [R9+URZ+0x28830], R0 ;  /* 0x02883000090095a7 */ /* 0x000ea4000802007f */
[----:B--2---:R-:W-:Y:S05]  /*17b00*/  @!P1 BRA `(.L_x_1379) ;  /* 0xfffffffc00ec9947 */ /* 0x004fea000383ffff */
[----:B------:R-:W-:Y:S05]  /*17b10*/  BRA `(.L_x_1376) ;  /* 0xffffff0c007c7947 */ /* 0x000fea000383ffff */
.L_x_1383:
[----:B-1----:R-:W-:-:S04]  /*17b20*/  IMAD.U32 R9, RZ, RZ, UR6 ;  /* 0x00000006ff097e24 */ /* 0x002fc8000f8e00ff */
[----:B------:R1:W2:Y:S03]  /*17b30*/  SYNCS.PHASECHK.TRANS64.TRYWAIT P1, [R9+URZ+0x28850], R0 ;  /* 0x02885000090075a7 */ /* 0x0002a6000802017f */
[----:B--2---:R-:W-:Y:S05]  /*17b40*/  @!P1 NANOSLEEP.SYNCS 0x989680 ;  /* 0x009896800000995d */ /* 0x004fea0003900000 */
[----:B------:R-:W2:Y:S02]  /*17b50*/  @!P1 SYNCS.PHASECHK.TRANS64 P1, [R9+URZ+0x28850], R0 ;  /* 0x02885000090095a7 */ /* 0x000ea4000802007f */
[----:B--2---:R-:W-:Y:S05]  /*17b60*/  @!P1 BRA `(.L_x_1383) ;  /* 0xfffffffc00ec9947 */ /* 0x004fea000383ffff */
[----:B------:R-:W-:Y:S05]  /*17b70*/  BRA `(.L_x_1380) ;  /* 0xffffff1000547947 */ /* 0x000fea000383ffff */
.L_x_1391:
[----:B-1----:R-:W-:-:S04]  /*17b80*/  IMAD.U32 R5, RZ, RZ, UR6 ;  /* 0x00000006ff057e24 */ /* 0x002fc8000f8e00ff */
[----:B------:R1:W2:Y:S03]  /*17b90*/  SYNCS.PHASECHK.TRANS64.TRYWAIT P1, [R5+URZ+0x28830], R0 ;  /* 0x02883000050075a7 */ /* 0x0002a6000802017f */
[----:B--2---:R-:W-:Y:S05]  /*17ba0*/  @!P1 NANOSLEEP.SYNCS 0x989680 ;  /* 0x009896800000995d */ /* 0x004fea0003900000 */
[----:B------:R-:W2:Y:S02]  /*17bb0*/  @!P1 SYNCS.PHASECHK.TRANS64 P1, [R5+URZ+0x28830], R0 ;  /* 0x02883000050095a7 */ /* 0x000ea4000802007f */
[----:B--2---:R-:W-:Y:S05]  /*17bc0*/  @!P1 BRA `(.L_x_1391) ;  /* 0xfffffffc00ec9947 */ /* 0x004fea000383ffff */
[----:B------:R-:W-:Y:S05]  /*17bd0*/  BRA `(.L_x_1388) ;  /* 0xffffff2c00807947 */ /* 0x000fea000383ffff */
.L_x_1395:
[----:B-1----:R-:W-:-:S04]  /*17be0*/  IMAD.U32 R5, RZ, RZ, UR6 ;  /* 0x00000006ff057e24 */ /* 0x002fc8000f8e00ff */
[----:B------:R1:W2:Y:S03]  /*17bf0*/  SYNCS.PHASECHK.TRANS64.TRYWAIT P1, [R5+URZ+0x28850], R0 ;  /* 0x02885000050075a7 */ /* 0x0002a6000802017f */
[----:B--2---:R-:W-:Y:S05]  /*17c00*/  @!P1 NANOSLEEP.SYNCS 0x989680 ;  /* 0x009896800000995d */ /* 0x004fea0003900000 */
[----:B------:R-:W2:Y:S02]  /*17c10*/  @!P1 SYNCS.PHASECHK.TRANS64 P1, [R5+URZ+0x28850], R0 ;  /* 0x02885000050095a7 */ /* 0x000ea4000802007f */
[----:B--2---:R-:W-:Y:S05]  /*17c20*/  @!P1 BRA `(.L_x_1395) ;  /* 0xfffffffc00ec9947 */ /* 0x004fea000383ffff */
[----:B------:R-:W-:Y:S05]  /*17c30*/  BRA `(.L_x_1392) ;  /* 0xffffff30004c7947 */ /* 0x000fea000383ffff */
.L_x_1410:
[----:B-1----:R-:W-:-:S04]  /*17c40*/  IMAD.U32 R6, RZ, RZ, UR5 ;  /* 0x00000005ff067e24 */ /* 0x002fc8000f8e00ff */
[----:B------:R1:W2:Y:S03]  /*17c50*/  SYNCS.PHASECHK.TRANS64.TRYWAIT P1, [R6+URZ+0x28850], R5 ;  /* 0x02885005060075a7 */ /* 0x0002a6000802017f */
[----:B--2---:R-:W-:Y:S05]  /*17c60*/  @!P1 NANOSLEEP.SYNCS 0x989680 ;  /* 0x009896800000995d */ /* 0x004fea0003900000 */
[----:B------:R-:W2:Y:S02]  /*17c70*/  @!P1 SYNCS.PHASECHK.TRANS64 P1, [R6+URZ+0x28850], R5 ;  /* 0x02885005060095a7 */ /* 0x000ea4000802007f */
[----:B--2---:R-:W-:Y:S05]  /*17c80*/  @!P1 BRA `(.L_x_1410) ;  /* 0xfffffffc00ec9947 */ /* 0x004fea000383ffff */
[----:B------:R-:W-:Y:S05]  /*17c90*/  BRA `(.L_x_1409) ;  /* 0xffffff5c00787947 */ /* 0x000fea000383ffff */
.L_x_1466:
        /* <DEDUP_REMOVED lines=11> */
.L_x_1533:
[----:B------:R-:W-:Y:S05]  /*17d50*/  BSYNC B0 ;  /* 0x0000000000007941 */ /* 0x000fea0003800000 */
.L_x_1532:
[----:B------:R-:W-:Y:S05]  /*17d60*/  BRA `(.L_x_1534) ;  /* 0xffffffb800647947 */ /* 0x000fea000383ffff */
.L_x_1469:
[----:B0-----:R0:W1:Y:S02]  /*17d70*/  SYNCS.PHASECHK.TRANS64.TRYWAIT P0, [R7+URZ+0x28840], R2 ;  /* 0x02884002070075a7 */ /* 0x001064000800017f */
[----:B-1----:R-:W-:Y:S05]  /*17d80*/  @!P0 NANOSLEEP.SYNCS 0x989680 ;  /* 0x009896800000895d */ /* 0x002fea0003900000 */
[----:B------:R-:W1:Y:S02]  /*17d90*/  @!P0 SYNCS.PHASECHK.TRANS64 P0, [R7+URZ+0x28840], R2 ;  /* 0x02884002070085a7 */ /* 0x000e64000800007f */
[----:B-1----:R-:W-:Y:S05]  /*17da0*/  @!P0 BRA `(.L_x_1469) ;  /* 0xfffffffc00f08947 */ /* 0x002fea000383ffff */
[----:B------:R-:W-:Y:S05]  /*17db0*/  BRA `(.L_x_1535) ;  /* 0xffffffb800b87947 */ /* 0x000fea000383ffff */
.L_x_1470:
        /* <DEDUP_REMOVED lines=8> */
.L_x_1537:
[----:B------:R-:W-:Y:S05]  /*17e40*/  BSYNC B0 ;  /* 0x0000000000007941 */ /* 0x000fea0003800000 */
.L_x_1536:
        /* <DEDUP_REMOVED lines=9> */
.L_x_1538:
[----:B------:R-:W-:Y:S02]  /*17ee0*/  IMAD.MOV.U32 R13, RZ, RZ, R0 ;  /* 0x000000ffff0d7224 */ /* 0x000fe400078e0000 */
[----:B------:R-:W-:Y:S02]  /*17ef0*/  IMAD.MOV.U32 R12, RZ, RZ, 0x1 ;  /* 0x00000001ff0c7424 */ /* 0x000fe400078e00ff */
[----:B------:R-:W-:-:S07]  /*17f00*/  IMAD.MOV.U32 R3, RZ, RZ, R14 ;  /* 0x000000ffff037224 */ /* 0x000fce00078e000e */
[----:B------:R-:W-:Y:S05]  /*17f10*/  WARPSYNC.COLLECTIVE R15, `(.L_x_1539) ;  /* 0x000000000f087348 */ /* 0x000fea0003c00000 */
[----:B------:R0:W1:Y:S02]  /*17f20*/  SHFL.IDX P6, R14, R13, R12, R11 ;  /* 0x0000000c0d0e7389 */ /* 0x00006400000c000b */
[----:B01----:R-:W-:Y:S01]  /*17f30*/  ENDCOLLECTIVE ;  /* 0x000000000000791b */ /* 0x003fe20003800000 */
.L_x_1539:
[----:B------:R-:W-:-:S05]  /*17f40*/  @P0 LEA R3, P1, R30, R3, 0x1 ;  /* 0x000000031e030211 */ /* 0x000fca00078208ff */
[----:B------:R-:W-:Y:S01]  /*17f50*/  @P0 IMAD.X R2, RZ, RZ, R2, P1 ;  /* 0x000000ffff020224 */ /* 0x000fe200008e0602 */
[----:B------:R-:W-:-:S04]  /*17f60*/  ISETP.GE.AND P1, PT, R6, 0x11, PT ;  /* 0x000000110600780c */ /* 0x000fc80003f26270 */
        /* <DEDUP_REMOVED lines=13> */
.L_x_1540:
[----:B------:R-:W-:Y:S02]  /*18040*/  @P1 IMAD R8, R5, 0x2, R22 ;  /* 0x0000000205081824 */ /* 0x000fe400078e0216 */
[----:B------:R-:W-:Y:S02]  /*18050*/  IMAD.MOV.U32 R13, RZ, RZ, R0 ;  /* 0x000000ffff0d7224 */ /* 0x000fe400078e0000 */
[----:B------:R-:W-:Y:S02]  /*18060*/  IMAD.MOV.U32 R12, RZ, RZ, 0x2 ;  /* 0x00000002ff0c7424 */ /* 0x000fe400078e00ff */
[----:B------:R-:W-:-:S07]  /*18070*/  IMAD.MOV.U32 R3, RZ, RZ, R14 ;  /* 0x000000ffff037224 */ /* 0x000fce00078e000e */
[----:B------:R-:W-:Y:S05]  /*18080*/  WARPSYNC.COLLECTIVE R15, `(.L_x_1541) ;  /* 0x000000000f087348 */ /* 0x000fea0003c00000 */
[----:B------:R0:W1:Y:S02]  /*18090*/  SHFL.IDX P6, R14, R13, R12, R11 ;  /* 0x0000000c0d0e7389 */ /* 0x00006400000c000b */
[----:B01----:R-:W-:Y:S01]  /*180a0*/  ENDCOLLECTIVE ;  /* 0x000000000000791b */ /* 0x003fe20003800000 */
.L_x_1541:
        /* <DEDUP_REMOVED lines=16> */
.L_x_1542:
[----:B------:R-:W-:Y:S02]  /*181b0*/  @P1 IMAD R8, R5, 0x2, R22 ;  /* 0x0000000205081824 */ /* 0x000fe400078e0216 */
[----:B------:R-:W-:Y:S02]  /*181c0*/  IMAD.MOV.U32 R13, RZ, RZ, R0 ;  /* 0x000000ffff0d7224 */ /* 0x000fe400078e0000 */
[----:B------:R-:W-:Y:S02]  /*181d0*/  IMAD.MOV.U32 R12, RZ, RZ, 0x3 ;  /* 0x00000003ff0c7424 */ /* 0x000fe400078e00ff */
[----:B------:R-:W-:-:S07]  /*181e0*/  IMAD.MOV.U32 R3, RZ, RZ, R14 ;  /* 0x000000ffff037224 */ /* 0x000fce00078e000e */
[----:B------:R-:W-:Y:S05]  /*181f0*/  WARPSYNC.COLLECTIVE R15, `(.L_x_1543) ;  /* 0x000000000f087348 */ /* 0x000fea0003c00000 */
[----:B------:R0:W1:Y:S02]  /*18200*/  SHFL.IDX P6, R14, R13, R12, R11 ;  /* 0x0000000c0d0e7389 */ /* 0x00006400000c000b */
[----:B01----:R-:W-:Y:S01]  /*18210*/  ENDCOLLECTIVE ;  /* 0x000000000000791b */ /* 0x003fe20003800000 */
.L_x_1543:
        /* <DEDUP_REMOVED lines=16> */
.L_x_1544:
[----:B------:R-:W-:Y:S02]  /*18320*/  @P1 IMAD R8, R5, 0x2, R22 ;  /* 0x0000000205081824 */ /* 0x000fe400078e0216 */
[----:B------:R-:W-:Y:S02]  /*18330*/  IMAD.MOV.U32 R13, RZ, RZ, R0 ;  /* 0x000000ffff0d7224 */ /* 0x000fe400078e0000 */
[----:B------:R-:W-:Y:S02]  /*18340*/  IMAD.MOV.U32 R12, RZ, RZ, 0x4 ;  /* 0x00000004ff0c7424 */ /* 0x000fe400078e00ff */
[----:B------:R-:W-:-:S07]  /*18350*/  IMAD.MOV.U32 R3, RZ, RZ, R14 ;  /* 0x000000ffff037224 */ /* 0x000fce00078e000e */
[----:B------:R-:W-:Y:S05]  /*18360*/  WARPSYNC.COLLECTIVE R15, `(.L_x_1545) ;  /* 0x000000000f087348 */ /* 0x000fea0003c00000 */
[----:B------:R0:W1:Y:S02]  /*18370*/  SHFL.IDX P6, R14, R13, R12, R11 ;  /* 0x0000000c0d0e7389 */ /* 0x00006400000c000b */
[----:B01----:R-:W-:Y:S01]  /*18380*/  ENDCOLLECTIVE ;  /* 0x000000000000791b */ /* 0x003fe20003800000 */
.L_x_1545:
        /* <DEDUP_REMOVED lines=16> */
.L_x_1546:
[----:B------:R-:W-:Y:S02]  /*18490*/  @P1 IMAD R8, R5, 0x2, R22 ;  /* 0x0000000205081824 */ /* 0x000fe400078e0216 */
[----:B------:R-:W-:Y:S02]  /*184a0*/  IMAD.MOV.U32 R13, RZ, RZ, R0 ;  /* 0x000000ffff0d7224 */ /* 0x000fe400078e0000 */
[----:B------:R-:W-:Y:S02]  /*184b0*/  IMAD.MOV.U32 R12, RZ, RZ, 0x5 ;  /* 0x00000005ff0c7424 */ /* 0x000fe400078e00ff */
[----:B------:R-:W-:-:S07]  /*184c0*/  IMAD.MOV.U32 R3, RZ, RZ, R14 ;  /* 0x000000ffff037224 */ /* 0x000fce00078e000e */
[----:B------:R-:W-:Y:S05]  /*184d0*/  WARPSYNC.COLLECTIVE R15, `(.L_x_1547) ;  /* 0x000000000f087348 */ /* 0x000fea0003c00000 */
[----:B------:R0:W1:Y:S02]  /*184e0*/  SHFL.IDX P6, R14, R13, R12, R11 ;  /* 0x0000000c0d0e7389 */ /* 0x00006400000c000b */
[----:B01----:R-:W-:Y:S01]  /*184f0*/  ENDCOLLECTIVE ;  /* 0x000000000000791b */ /* 0x003fe20003800000 */
.L_x_1547:
        /* <DEDUP_REMOVED lines=16> */
.L_x_1548:
[----:B------:R-:W-:Y:S02]  /*18600*/  @P1 IMAD R8, R5, 0x2, R22 ;  /* 0x0000000205081824 */ /* 0x000fe400078e0216 */
[----:B------:R-:W-:Y:S02]  /*18610*/  IMAD.MOV.U32 R13, RZ, RZ, R0 ;  /* 0x000000ffff0d7224 */ /* 0x000fe400078e0000 */
[----:B------:R-:W-:Y:S02]  /*18620*/  IMAD.MOV.U32 R12, RZ, RZ, 0x6 ;  /* 0x00000006ff0c7424 */ /* 0x000fe400078e00ff */
[----:B------:R-:W-:-:S07]  /*18630*/  IMAD.MOV.U32 R3, RZ, RZ, R14 ;  /* 0x000000ffff037224 */ /* 0x000fce00078e000e */
[----:B------:R-:W-:Y:S05]  /*18640*/  WARPSYNC.COLLECTIVE R15, `(.L_x_1549) ;  /* 0x000000000f087348 */ /* 0x000fea0003c00000 */
[----:B------:R0:W1:Y:S02]  /*18650*/  SHFL.IDX P6, R14, R13, R12, R11 ;  /* 0x0000000c0d0e7389 */ /* 0x00006400000c000b */
[----:B01----:R-:W-:Y:S01]  /*18660*/  ENDCOLLECTIVE ;  /* 0x000000000000791b */ /* 0x003fe20003800000 */
.L_x_1549:
        /* <DEDUP_REMOVED lines=16> */
.L_x_1550:
[----:B------:R-:W-:Y:S02]  /*18770*/  @P1 IMAD R8, R5, 0x2, R22 ;  /* 0x0000000205081824 */ /* 0x000fe400078e0216 */
[----:B------:R-:W-:Y:S02]  /*18780*/  IMAD.MOV.U32 R13, RZ, RZ, R0 ;  /* 0x000000ffff0d7224 */ /* 0x000fe400078e0000 */
[----:B------:R-:W-:Y:S02]  /*18790*/  IMAD.MOV.U32 R12, RZ, RZ, 0x7 ;  /* 0x00000007ff0c7424 */ /* 0x000fe400078e00ff */
[----:B------:R-:W-:-:S07]  /*187a0*/  IMAD.MOV.U32 R3, RZ, RZ, R14 ;  /* 0x000000ffff037224 */ /* 0x000fce00078e000e */
[----:B------:R-:W-:Y:S05]  /*187b0*/  WARPSYNC.COLLECTIVE R15, `(.L_x_1551) ;  /* 0x000000000f087348 */ /* 0x000fea0003c00000 */
[----:B------:R0:W1:Y:S02]  /*187c0*/  SHFL.IDX P6, R14, R13, R12, R11 ;  /* 0x0000000c0d0e7389 */ /* 0x00006400000c000b */
[----:B01----:R-:W-:Y:S01]  /*187d0*/  ENDCOLLECTIVE ;  /* 0x000000000000791b */ /* 0x003fe20003800000 */
.L_x_1551:
        /* <DEDUP_REMOVED lines=10> */
.L_x_1552:
[----:B------:R-:W-:Y:S01]  /*18880*/  @!PT LDS RZ, [RZ] ;  /* 0x00000000fffff984 */ /* 0x000fe20000000800 */
[----:B------:R-:W-:Y:S01]  /*18890*/  @!PT LDS RZ, [RZ] ;  /* 0x00000000fffff984 */ /* 0x000fe20000000800 */
[----:B------:R-:W-:Y:S01]  /*188a0*/  @!PT LDS RZ, [RZ] ;  /* 0x00000000fffff984 */ /* 0x000fe20000000800 */
[----:B------:R-:W-:Y:S04]  /*188b0*/  @P1 LDGSTS.E.BYPASS.LTC128B.128 [R8+0x1b400], desc[UR36][R2.64], !P3 ;  /* 0x1b40000002081fae */ /* 0x000fe8000d901d64 */
[----:B------:R0:W-:Y:S02]  /*188c0*/  @P1 LDGSTS.E.BYPASS.LTC128B.128 [R8+0x1f400], desc[UR36][R2.64+0x80], !P2 ;  /* 0x1f40008002081fae */ /* 0x0001e4000d101d64 */
[----:B0-----:R-:W-:Y:S01]  /*188d0*/  IMAD.MOV.U32 R2, RZ, RZ, R14 ;  /* 0x000000ffff027224 */ /* 0x001fe200078e000e */
[----:B------:R-:W-:Y:S06]  /*188e0*/  BRA `(.L_x_1553) ;  /* 0xffffffb400947947 */ /* 0x000fec000383ffff */
.L_x_1475:
[----:B------:R-:W-:Y:S02]  /*188f0*/  IMAD.MOV.U32 R13, RZ, RZ, R4 ;  /* 0x000000ffff0d7224 */ /* 0x000fe400078e0004 */
[----:B------:R-:W-:Y:S02]  /*18900*/  IMAD.MOV.U32 R12, RZ, RZ, RZ ;  /* 0x000000ffff0c7224 */ /* 0x000fe400078e00ff */
[----:B------:R-:W-:Y:S02]  /*18910*/  IMAD.MOV.U32 R11, RZ, RZ, 0x181f ;  /* 0x0000181fff0b7424 */ /* 0x000fe400078e00ff */
[----:B------:R-:W-:Y:S02]  /*18920*/  IMAD.MOV.U32 R15, RZ, RZ, -0x1 ;  /* 0xffffffffff0f7424 */ /* 0x000fe400078e00ff */
[----:B------:R-:W-:Y:S02]  /*18930*/  IMAD R31, R31, R5, RZ ;  /* 0x000000051f1f7224 */ /* 0x000fe400078e02ff */
[----:B------:R-:W-:-:S07]  /*18940*/  IMAD.IADD R27, R9, 0x1, R27 ;  /* 0x00000001091b7824 */ /* 0x000fce00078e021b */
[----:B-----5:R-:W-:Y:S05]  /*18950*/  WARPSYNC.COLLECTIVE R15, `(.L_x_1554) ;  /* 0x000000000f087348 */ /* 0x020fea0003c00000 */
[----:B------:R0:W1:Y:S02]  /*18960*/  SHFL.IDX P6, R14, R13, R12, R11 ;  /* 0x0000000c0d0e7389 */ /* 0x00006400000c000b */
[----:B01---5:R-:W-:Y:S01]  /*18970*/  ENDCOLLECTIVE ;  /* 0x000000000000791b */ /* 0x023fe20003800000 */
.L_x_1554:
[C---:B------:R-:W-:Y:S01]  /*18980*/  VIADD R6, R27.reuse, 0x10 ;  /* 0x000000101b067836 */ /* 0x040fe20000000000 */
[----:B------:R-:W-:Y:S01]  /*18990*/  ISETP.GE.AND P2, PT, R27, R31, PT ;  /* 0x0000001f1b00720c */ /* 0x000fe20003f46270 */
[----:B------:R-:W-:Y:S02]  /*189a0*/  IMAD.MOV.U32 R13, RZ, RZ, R0 ;  /* 0x000000ffff0d7224 */ /* 0x000fe400078e0000 */
[----:B------:R-:W-:-:S10]  /*189b0*/  IMAD.MOV.U32 R2, RZ, RZ, R14 ;  /* 0x000000ffff027224 */ /* 0x000fd400078e000e */
[----:B------:R-:W-:Y:S05]  /*189c0*/  WARPSYNC.COLLECTIVE R15, `(.L_x_1555) ;  /* 0x000000000f087348 */ /* 0x000fea0003c00000 */
[----:B------:R0:W1:Y:S02]  /*189d0*/  SHFL.IDX P6, R14, R13, R12, R11 ;  /* 0x0000000c0d0e7389 */ /* 0x00006400000c000b */
[----:B01----:R-:W-:Y:S01]  /*189e0*/  ENDCOLLECTIVE ;  /* 0x000000000000791b */ /* 0x003fe20003800000 */
.L_x_1555:
        /* <DEDUP_REMOVED lines=8> */
.L_x_1556:
[----:B------:R-:W-:Y:S01]  /*18a70*/  @!PT LDS RZ, [RZ] ;  /* 0x00000000fffff984 */ /* 0x000fe20000000800 */
[----:B------:R-:W-:Y:S01]  /*18a80*/  @!PT LDS RZ, [RZ] ;  /* 0x00000000fffff984 */ /* 0x000fe20000000800 */
[----:B------:R-:W-:Y:S01]  /*18a90*/  @!PT LDS RZ, [RZ] ;  /* 0x00000000fffff984 */ /* 0x000fe20000000800 */
[----:B------:R-:W-:Y:S04]  /*18aa0*/  @!P2 LDGSTS.E.BYPASS.LTC128B.128 [R8+0x10400], desc[UR36][R2.64], !P0 ;  /* 0x104000000208afae */ /* 0x000fe8000c101d64 */
[----:B------:R0:W-:Y:S01]  /*18ab0*/  @!P2 LDGSTS.E.BYPASS.LTC128B.128 [R8+0x14400], desc[UR36][R2.64+0x80], !P1 ;  /* 0x144000800208afae */ /* 0x0001e2000c901d64 */
[----:B------:R-:W-:Y:S01]  /*18ac0*/  ISETP.GE.AND P2, PT, R6, R31, PT ;  /* 0x0000001f0600720c */ /* 0x000fe20003f46270 */
[----:B------:R-:W-:Y:S02]  /*18ad0*/  VIADD R6, R27, 0x20 ;  /* 0x000000201b067836 */ /* 0x000fe40000000000 */
[----:B------:R-:W-:Y:S02]  /*18ae0*/  IMAD.MOV.U32 R13, RZ, RZ, R0 ;  /* 0x000000ffff0d7224 */ /* 0x000fe400078e0000 */
[----:B0-----:R-:W-:-:S08]  /*18af0*/  IMAD.MOV.U32 R2, RZ, RZ, R14 ;  /* 0x000000ffff027224 */ /* 0x001fd000078e000e */
[----:B------:R-:W-:Y:S05]  /*18b00*/  WARPSYNC.COLLECTIVE R15, `(.L_x_1557) ;  /* 0x000000000f087348 */ /* 0x000fea0003c00000 */
[----:B------:R0:W1:Y:S02]  /*18b10*/  SHFL.IDX P6, R14, R13, R12, R11 ;  /* 0x0000000c0d0e7389 */ /* 0x00006400000c000b */
[----:B01----:R-:W-:Y:S01]  /*18b20*/  ENDCOLLECTIVE ;  /* 0x000000000000791b */ /* 0x003fe20003800000 */
.L_x_1557:
        /* <DEDUP_REMOVED lines=8> */
.L_x_1558:
[----:B------:R-:W-:-:S05]  /*18bb0*/  @!P2 IMAD.MOV.U32 R3, RZ, RZ, R5 ;  /* 0x000000ffff03a224 */ /* 0x000fca00078e0005 */
        /* <DEDUP_REMOVED lines=12> */
.L_x_1559:
        /* <DEDUP_REMOVED lines=8> */
.L_x_1560:
        /* <DEDUP_REMOVED lines=13> */
.L_x_1561:
        /* <DEDUP_REMOVED lines=8> */
.L_x_1562:
        /* <DEDUP_REMOVED lines=13> */
.L_x_1563:
        /* <DEDUP_REMOVED lines=8> */
.L_x_1564:
        /* <DEDUP_REMOVED lines=13> */
.L_x_1565:
        /* <DEDUP_REMOVED lines=8> */
.L_x_1566:
[----:B------:R-:W-:-:S05]  /*190f0*/  @!P2 IMAD.MOV.U32 R3, RZ, RZ, R5 ;  /* 0x000000ffff03a224 */ /* 0x000fca00078e0005 */
        /* <DEDUP_REMOVED lines=11> */
.L_x_1567:
        /* <DEDUP_REMOVED lines=8> */
.L_x_1568:
        /* <DEDUP_REMOVED lines=11> */
.L_x_1569:
[----:B------:R-:W-:Y:S05]  /*192e0*/  BRA `(.L_x_1570) ;  /* 0xffffffb400f47947 */ /* 0x000fea000383ffff */
.L_x_1480:
[----:B0-----:R0:W1:Y:S02]  /*192f0*/  SYNCS.PHASECHK.TRANS64.TRYWAIT P1, [R22+URZ+0x28820], R3 ;  /* 0x02882003160075a7 */ /* 0x001064000802017f */
[----:B-1----:R-:W-:Y:S05]  /*19300*/  @!P1 NANOSLEEP.SYNCS 0x989680 ;  /* 0x009896800000995d */ /* 0x002fea0003900000 */
[----:B------:R-:W1:Y:S02]  /*19310*/  @!P1 SYNCS.PHASECHK.TRANS64 P1, [R22+URZ+0x28820], R3 ;  /* 0x02882003160095a7 */ /* 0x000e64000802007f */
[----:B-1----:R-:W-:Y:S05]  /*19320*/  @!P1 BRA `(.L_x_1480) ;  /* 0xfffffffc00f09947 */ /* 0x002fea000383ffff */
[----:B------:R-:W-:Y:S05]  /*19330*/  BRA `(.L_x_1571) ;  /* 0xffffffb8006c7947 */ /* 0x000fea000383ffff */
.L_x_1485:
[----:B0-----:R0:W1:Y:S02]  /*19340*/  SYNCS.PHASECHK.TRANS64.TRYWAIT P0, [R6+URZ+0x28840], R3 ;  /* 0x02884003060075a7 */ /* 0x001064000800017f */
[----:B-1----:R-:W-:Y:S05]  /*19350*/  @!P0 NANOSLEEP.SYNCS 0x989680 ;  /* 0x009896800000895d */ /* 0x002fea0003900000 */
[----:B------:R-:W1:Y:S02]  /*19360*/  @!P0 SYNCS.PHASECHK.TRANS64 P0, [R6+URZ+0x28840], R3 ;  /* 0x02884003060085a7 */ /* 0x000e64000800007f */
[----:B-1----:R-:W-:Y:S05]  /*19370*/  @!P0 BRA `(.L_x_1485) ;  /* 0xfffffffc00f08947 */ /* 0x002fea000383ffff */
[----:B------:R-:W-:Y:S05]  /*19380*/  BRA `(.L_x_1572) ;  /* 0xffffffbc00307947 */ /* 0x000fea000383ffff */
.L_x_1486:
        /* <DEDUP_REMOVED lines=8> */
.L_x_1574:
[----:B------:R-:W-:Y:S05]  /*19410*/  BSYNC B1 ;  /* 0x0000000000017941 */ /* 0x000fea0003800000 */
.L_x_1573:
        /* <DEDUP_REMOVED lines=9> */
.L_x_1575:
[----:B------:R-:W-:Y:S02]  /*194b0*/  IMAD R8, R8, 0x2, R22 ;  /* 0x0000000208087824 */ /* 0x000fe400078e0216 */
[----:B------:R-:W-:Y:S02]  /*194c0*/  IMAD.MOV.U32 R13, RZ, RZ, R9 ;  /* 0x000000ffff0d7224 */ /* 0x000fe400078e0009 */
[----:B------:R-:W-:Y:S02]  /*194d0*/  IMAD.MOV.U32 R12, RZ, RZ, 0x1 ;  /* 0x00000001ff0c7424 */ /* 0x000fe400078e00ff */
[----:B------:R-:W-:-:S07]  /*194e0*/  IMAD.MOV.U32 R2, RZ, RZ, R14 ;  /* 0x000000ffff027224 */ /* 0x000fce00078e000e */
[----:B------:R-:W-:Y:S05]  /*194f0*/  WARPSYNC.COLLECTIVE R15, `(.L_x_1576) ;  /* 0x000000000f087348 */ /* 0x000fea0003c00000 */
[----:B------:R0:W1:Y:S02]  /*19500*/  SHFL.IDX P6, R14, R13, R12, R11 ;  /* 0x0000000c0d0e7389 */ /* 0x00006400000c000b */
[----:B01----:R-:W-:Y:S01]  /*19510*/  ENDCOLLECTIVE ;  /* 0x000000000000791b */ /* 0x003fe20003800000 */
.L_x_1576:
        /* <DEDUP_REMOVED lines=12> */
.L_x_1577:
[----:B------:R-:W-:Y:S02]  /*195e0*/  IMAD.MOV.U32 R13, RZ, RZ, R9 ;  /* 0x000000ffff0d7224 */ /* 0x000fe400078e0009 */
[----:B------:R-:W-:Y:S02]  /*195f0*/  IMAD.MOV.U32 R12, RZ, RZ, 0x2 ;  /* 0x00000002ff0c7424 */ /* 0x000fe400078e00ff */
[----:B------:R-:W-:-:S07]  /*19600*/  IMAD.MOV.U32 R2, RZ, RZ, R14 ;  /* 0x000000ffff027224 */ /* 0x000fce00078e000e */
[----:B------:R-:W-:Y:S05]  /*19610*/  WARPSYNC.COLLECTIVE R15, `(.L_x_1578) ;  /* 0x000000000f087348 */ /* 0x000fea0003c00000 */
[----:B------:R0:W1:Y:S02]  /*19620*/  SHFL.IDX P6, R14, R13, R12, R11 ;  /* 0x0000000c0d0e7389 */ /* 0x00006400000c000b */
[----:B01----:R-:W-:Y:S01]  /*19630*/  ENDCOLLECTIVE ;  /* 0x000000000000791b */ /* 0x003fe20003800000 */
.L_x_1578:
        /* <DEDUP_REMOVED lines=12> */
.L_x_1579:
[----:B------:R-:W-:Y:S02]  /*19700*/  IMAD.MOV.U32 R13, RZ, RZ, R9 ;  /* 0x000000ffff0d7224 */ /* 0x000fe400078e0009 */
[----:B------:R-:W-:Y:S02]  /*19710*/  IMAD.MOV.U32 R12, RZ, RZ, 0x3 ;  /* 0x00000003ff0c7424 */ /* 0x000fe400078e00ff */
[----:B------:R-:W-:-:S07]  /*19720*/  IMAD.MOV.U32 R2, RZ, RZ, R14 ;  /* 0x000000ffff027224 */ /* 0x000fce00078e000e */
[----:B------:R-:W-:Y:S05]  /*19730*/  WARPSYNC.COLLECTIVE R15, `(.L_x_1580) ;  /* 0x000000000f087348 */ /* 0x000fea0003c00000 */
[----:B------:R0:W1:Y:S02]  /*19740*/  SHFL.IDX P6, R14, R13, R12, R11 ;  /* 0x0000000c0d0e7389 */ /* 0x00006400000c000b */
[----:B01----:R-:W-:Y:S01]  /*19750*/  ENDCOLLECTIVE ;  /* 0x000000000000791b */ /* 0x003fe20003800000 */
.L_x_1580:
        /* <DEDUP_REMOVED lines=12> */
.L_x_1581:
[----:B------:R-:W-:Y:S02]  /*19820*/  IMAD.MOV.U32 R13, RZ, RZ, R9 ;  /* 0x000000ffff0d7224 */ /* 0x000fe400078e0009 */
[----:B------:R-:W-:Y:S02]  /*19830*/  IMAD.MOV.U32 R12, RZ, RZ, 0x4 ;  /* 0x00000004ff0c7424 */ /* 0x000fe400078e00ff */
[----:B------:R-:W-:-:S07]  /*19840*/  IMAD.MOV.U32 R2, RZ, RZ, R14 ;  /* 0x000000ffff027224 */ /* 0x000fce00078e000e */
[----:B------:R-:W-:Y:S05]  /*19850*/  WARPSYNC.COLLECTIVE R15, `(.L_x_1582) ;  /* 0x000000000f087348 */ /* 0x000fea0003c00000 */
[----:B------:R0:W1:Y:S02]  /*19860*/  SHFL.IDX P6, R14, R13, R12, R11 ;  /* 0x0000000c0d0e7389 */ /* 0x00006400000c000b */
[----:B01----:R-:W-:Y:S01]  /*19870*/  ENDCOLLECTIVE ;  /* 0x000000000000791b */ /* 0x003fe20003800000 */
.L_x_1582:
        /* <DEDUP_REMOVED lines=12> */
.L_x_1583:
[----:B------:R-:W-:Y:S02]  /*19940*/  IMAD.MOV.U32 R13, RZ, RZ, R9 ;  /* 0x000000ffff0d7224 */ /* 0x000fe400078e0009 */
[----:B------:R-:W-:Y:S02]  /*19950*/  IMAD.MOV.U32 R12, RZ, RZ, 0x5 ;  /* 0x00000005ff0c7424 */ /* 0x000fe400078e00ff */
[----:B------:R-:W-:-:S07]  /*19960*/  IMAD.MOV.U32 R2, RZ, RZ, R14 ;  /* 0x000000ffff027224 */ /* 0x000fce00078e000e */
[----:B------:R-:W-:Y:S05]  /*19970*/  WARPSYNC.COLLECTIVE R15, `(.L_x_1584) ;  /* 0x000000000f087348 */ /* 0x000fea0003c00000 */
[----:B------:R0:W1:Y:S02]  /*19980*/  SHFL.IDX P6, R14, R13, R12, R11 ;  /* 0x0000000c0d0e7389 */ /* 0x00006400000c000b */
[----:B01----:R-:W-:Y:S01]  /*19990*/  ENDCOLLECTIVE ;  /* 0x000000000000791b */ /* 0x003fe20003800000 */
.L_x_1584:
        /* <DEDUP_REMOVED lines=12> */
.L_x_1585:
[----:B------:R-:W-:Y:S02]  /*19a60*/  IMAD.MOV.U32 R13, RZ, RZ, R9 ;  /* 0x000000ffff0d7224 */ /* 0x000fe400078e0009 */
[----:B------:R-:W-:Y:S02]  /*19a70*/  IMAD.MOV.U32 R12, RZ, RZ, 0x6 ;  /* 0x00000006ff0c7424 */ /* 0x000fe400078e00ff */
[----:B------:R-:W-:-:S07]  /*19a80*/  IMAD.MOV.U32 R2, RZ, RZ, R14 ;  /* 0x000000ffff027224 */ /* 0x000fce00078e000e */
[----:B------:R-:W-:Y:S05]  /*19a90*/  WARPSYNC.COLLECTIVE R15, `(.L_x_1586) ;  /* 0x000000000f087348 */ /* 0x000fea0003c00000 */
[----:B------:R0:W1:Y:S02]  /*19aa0*/  SHFL.IDX P6, R14, R13, R12, R11 ;  /* 0x0000000c0d0e7389 */ /* 0x00006400000c000b */
[----:B01----:R-:W-:Y:S01]  /*19ab0*/  ENDCOLLECTIVE ;  /* 0x000000000000791b */ /* 0x003fe20003800000 */
.L_x_1586:
        /* <DEDUP_REMOVED lines=12> */
.L_x_1587:
[----:B------:R-:W-:Y:S02]  /*19b80*/  IMAD.MOV.U32 R13, RZ, RZ, R9 ;  /* 0x000000ffff0d7224 */ /* 0x000fe400078e0009 */
[----:B------:R-:W-:Y:S02]  /*19b90*/  IMAD.MOV.U32 R12, RZ, RZ, 0x7 ;  /* 0x00000007ff0c7424 */ /* 0x000fe400078e00ff */
[----:B------:R-:W-:-:S07]  /*19ba0*/  IMAD.MOV.U32 R2, RZ, RZ, R14 ;  /* 0x000000ffff027224 */ /* 0x000fce00078e000e */
[----:B------:R-:W-:Y:S05]  /*19bb0*/  WARPSYNC.COLLECTIVE R15, `(.L_x_1588) ;  /* 0x000000000f087348 */ /* 0x000fea0003c00000 */
[----:B------:R0:W1:Y:S02]  /*19bc0*/  SHFL.IDX P6, R14, R13, R12, R11 ;  /* 0x0000000c0d0e7389 */ /* 0x00006400000c000b */
[----:B01----:R-:W-:Y:S01]  /*19bd0*/  ENDCOLLECTIVE ;  /* 0x000000000000791b */ /* 0x003fe20003800000 */
.L_x_1588:
        /* <DEDUP_REMOVED lines=12> */
.L_x_1589:
[----:B------:R-:W-:Y:S01]  /*19ca0*/  IMAD.MOV.U32 R2, RZ, RZ, R14 ;  /* 0x000000ffff027224 */ /* 0x000fe200078e000e */
[----:B------:R-:W-:Y:S06]  /*19cb0*/  BRA `(.L_x_1590) ;  /* 0xffffffb400fc7947 */ /* 0x000fec000383ffff */
.L_x_1491:
[----:B-1----:R1:W3:Y:S02]  /*19cc0*/  SYNCS.PHASECHK.TRANS64.TRYWAIT P0, [R6+URZ+0x28860], R2 ;  /* 0x02886002060075a7 */ /* 0x0022e4000800017f */
[----:B---3--:R-:W-:Y:S05]  /*19cd0*/  @!P0 NANOSLEEP.SYNCS 0x989680 ;  /* 0x009896800000895d */ /* 0x008fea0003900000 */
[----:B------:R-:W3:Y:S02]  /*19ce0*/  @!P0 SYNCS.PHASECHK.TRANS64 P0, [R6+URZ+0x28860], R2 ;  /* 0x02886002060085a7 */ /* 0x000ee4000800007f */
[----:B---3--:R-:W-:Y:S05]  /*19cf0*/  @!P0 BRA `(.L_x_1491) ;  /* 0xfffffffc00f08947 */ /* 0x008fea000383ffff */
[----:B------:R-:W-:Y:S05]  /*19d00*/  BRA `(.L_x_1591) ;  /* 0xffffffb800587947 */ /* 0x000fea000383ffff */
.L_x_1492:
        /* <DEDUP_REMOVED lines=8> */
.L_x_1593:
[----:B------:R-:W-:Y:S05]  /*19d90*/  BSYNC B1 ;  /* 0x0000000000017941 */ /* 0x000fea0003800000 */
.L_x_1592:
[----:B------:R-:W-:Y:S02]  /*19da0*/  IMAD.MOV.U32 R13, RZ, RZ, R17 ;  /* 0x000000ffff0d7224 */ /* 0x000fe400078e0011 */
[----:B------:R-:W-:Y:S02]  /*19db0*/  IMAD.MOV.U32 R12, RZ, RZ, RZ ;  /* 0x000000ffff0c7224 */ /* 0x000fe400078e00ff */
[----:B------:R-:W-:Y:S02]  /*19dc0*/  IMAD.MOV.U32 R11, RZ, RZ, 0x181f ;  /* 0x0000181fff0b7424 */ /* 0x000fe400078e00ff */
[----:B------:R-:W-:Y:S02]  /*19dd0*/  IMAD.MOV.U32 R15, RZ, RZ, -0x1 ;  /* 0xffffffffff0f7424 */ /* 0x000fe400078e00ff */
[----:B------:R-:W-:Y:S02]  /*19de0*/  IMAD.MOV.U32 R3, RZ, RZ, R14 ;  /* 0x000000ffff037224 */ /* 0x000fe400078e000e */
[----:B------:R-:W-:-:S07]  /*19df0*/  IMAD R7, R7, 0x2, R22 ;  /* 0x0000000207077824 */ /* 0x000fce00078e0216 */
[----:B------:R-:W-:Y:S05]  /*19e00*/  WARPSYNC.COLLECTIVE R15, `(.L_x_1594) ;  /* 0x000000000f087348 */ /* 0x000fea0003c00000 */
[----:B------:R0:W1:Y:S02]  /*19e10*/  SHFL.IDX P6, R14, R13, R12, R11 ;  /* 0x0000000c0d0e7389 */ /* 0x00006400000c000b */
[----:B01----:R-:W-:Y:S01]  /*19e20*/  ENDCOLLECTIVE ;  /* 0x000000000000791b */ /* 0x003fe20003800000 */
.L_x_1594:
[----:B------:R-:W-:Y:S02]  /*19e30*/  IMAD.MOV.U32 R13, RZ, RZ, R18 ;  /* 0x000000ffff0d7224 */ /* 0x000fe400078e0012 */
[----:B------:R-:W-:Y:S02]  /*19e40*/  IMAD.MOV.U32 R12, RZ, RZ, 0x1 ;  /* 0x00000001ff0c7424 */ /* 0x000fe400078e00ff */
[----:B------:R-:W-:-:S07]  /*19e50*/  IMAD.MOV.U32 R2, RZ, RZ, R14 ;  /* 0x000000ffff027224 */ /* 0x000fce00078e000e */
[----:B------:R-:W-:Y:S05]  /*19e60*/  WARPSYNC.COLLECTIVE R15, `(.L_x_1595) ;  /* 0x000000000f087348 */ /* 0x000fea0003c00000 */
[----:B------:R0:W1:Y:S02]  /*19e70*/  SHFL.IDX P6, R14, R13, R12, R11 ;  /* 0x0000000c0d0e7389 */ /* 0x00006400000c000b */
[----:B01----:R-:W-:Y:S01]  /*19e80*/  ENDCOLLECTIVE ;  /* 0x000000000000791b */ /* 0x003fe20003800000 */
.L_x_1595:
        /* <DEDUP_REMOVED lines=14> */
.L_x_1596:
[----:B------:R-:W-:Y:S02]  /*19f70*/  IMAD.MOV.U32 R13, RZ, RZ, R18 ;  /* 0x000000ffff0d7224 */ /* 0x000fe400078e0012 */
[----:B------:R-:W-:Y:S02]  /*19f80*/  IMAD.MOV.U32 R12, RZ, RZ, 0x2 ;  /* 0x00000002ff0c7424 */ /* 0x000fe400078e00ff */
[----:B------:R-:W-:-:S07]  /*19f90*/  IMAD.MOV.U32 R2, RZ, RZ, R14 ;  /* 0x000000ffff027224 */ /* 0x000fce00078e000e */
[----:B------:R-:W-:Y:S05]  /*19fa0*/  WARPSYNC.COLLECTIVE R15, `(.L_x_1597) ;  /* 0x000000000f087348 */ /* 0x000fea0003c00000 */
[----:B------:R0:W1:Y:S02]  /*19fb0*/  SHFL.IDX P6, R14, R13, R12, R11 ;  /* 0x0000000c0d0e7389 */ /* 0x00006400000c000b */
[----:B01----:R-:W-:Y:S01]  /*19fc0*/  ENDCOLLECTIVE ;  /* 0x000000000000791b */ /* 0x003fe20003800000 */
.L_x_1597:
        /* <DEDUP_REMOVED lines=14> */
.L_x_1598:
[----:B------:R-:W-:Y:S02]  /*1a0b0*/  IMAD.MOV.U32 R13, RZ, RZ, R18 ;  /* 0x000000ffff0d7224 */ /* 0x000fe400078e0012 */
[----:B------:R-:W-:Y:S02]  /*1a0c0*/  IMAD.MOV.U32 R12, RZ, RZ, 0x3 ;  /* 0x00000003ff0c7424 */ /* 0x000fe400078e00ff */
[----:B------:R-:W-:-:S07]  /*1a0d0*/  IMAD.MOV.U32 R2, RZ, RZ, R14 ;  /* 0x000000ffff027224 */ /* 0x000fce00078e000e */
[----:B------:R-:W-:Y:S05]  /*1a0e0*/  WARPSYNC.COLLECTIVE R15, `(.L_x_1599) ;  /* 0x000000000f087348 */ /* 0x000fea0003c00000 */
[----:B------:R0:W1:Y:S02]  /*1a0f0*/  SHFL.IDX P6, R14, R13, R12, R11 ;  /* 0x0000000c0d0e7389 */ /* 0x00006400000c000b */
[----:B01----:R-:W-:Y:S01]  /*1a100*/  ENDCOLLECTIVE ;  /* 0x000000000000791b */ /* 0x003fe20003800000 */
.L_x_1599:
        /* <DEDUP_REMOVED lines=14> */
.L_x_1600:
[----:B------:R-:W-:Y:S02]  /*1a1f0*/  IMAD.MOV.U32 R13, RZ, RZ, R18 ;  /* 0x000000ffff0d7224 */ /* 0x000fe400078e0012 */
[----:B------:R-:W-:Y:S02]  /*1a200*/  IMAD.MOV.U32 R12, RZ, RZ, 0x4 ;  /* 0x00000004ff0c7424 */ /* 0x000fe400078e00ff */
[----:B------:R-:W-:-:S07]  /*1a210*/  IMAD.MOV.U32 R2, RZ, RZ, R14 ;  /* 0x000000ffff027224 */ /* 0x000fce00078e000e */
[----:B------:R-:W-:Y:S05]  /*1a220*/  WARPSYNC.COLLECTIVE R15, `(.L_x_1601) ;  /* 0x000000000f087348 */ /* 0x000fea0003c00000 */
[----:B------:R0:W1:Y:S02]  /*1a230*/  SHFL.IDX P6, R14, R13, R12, R11 ;  /* 0x0000000c0d0e7389 */ /* 0x00006400000c000b */
[----:B01----:R-:W-:Y:S01]  /*1a240*/  ENDCOLLECTIVE ;  /* 0x000000000000791b */ /* 0x003fe20003800000 */
.L_x_1601:
        /* <DEDUP_REMOVED lines=14> */
.L_x_1602:
[----:B------:R-:W-:Y:S02]  /*1a330*/  IMAD.MOV.U32 R13, RZ, RZ, R18 ;  /* 0x000000ffff0d7224 */ /* 0x000fe400078e0012 */
[----:B------:R-:W-:Y:S02]  /*1a340*/  IMAD.MOV.U32 R12, RZ, RZ, 0x5 ;  /* 0x00000005ff0c7424 */ /* 0x000fe400078e00ff */
[----:B------:R-:W-:-:S07]  /*1a350*/  IMAD.MOV.U32 R2, RZ, RZ, R14 ;  /* 0x000000ffff027224 */ /* 0x000fce00078e000e */
[----:B------:R-:W-:Y:S05]  /*1a360*/  WARPSYNC.COLLECTIVE R15, `(.L_x_1603) ;  /* 0x000000000f087348 */ /* 0x000fea0003c00000 */
[----:B------:R0:W1:Y:S02]  /*1a370*/  SHFL.IDX P6, R14, R13, R12, R11 ;  /* 0x0000000c0d0e7389 */ /* 0x00006400000c000b */
[----:B01----:R-:W-:Y:S01]  /*1a380*/  ENDCOLLECTIVE ;  /* 0x000000000000791b */ /* 0x003fe20003800000 */
.L_x_1603:
        /* <DEDUP_REMOVED lines=14> */
.L_x_1604:
[----:B------:R-:W-:Y:S02]  /*1a470*/  IMAD.MOV.U32 R13, RZ, RZ, R18 ;  /* 0x000000ffff0d7224 */ /* 0x000fe400078e0012 */
[----:B------:R-:W-:Y:S02]  /*1a480*/  IMAD.MOV.U32 R12, RZ, RZ, 0x6 ;  /* 0x00000006ff0c7424 */ /* 0x000fe400078e00ff */
[----:B------:R-:W-:-:S07]  /*1a490*/  IMAD.MOV.U32 R2, RZ, RZ, R14 ;  /* 0x000000ffff027224 */ /* 0x000fce00078e000e */
[----:B------:R-:W-:Y:S05]  /*1a4a0*/  WARPSYNC.COLLECTIVE R15, `(.L_x_1605) ;  /* 0x000000000f087348 */ /* 0x000fea0003c00000 */
[----:B------:R0:W1:Y:S02]  /*1a4b0*/  SHFL.IDX P6, R14, R13, R12, R11 ;  /* 0x0000000c0d0e7389 */ /* 0x00006400000c000b */
[----:B01----:R-:W-:Y:S01]  /*1a4c0*/  ENDCOLLECTIVE ;  /* 0x000000000000791b */ /* 0x003fe20003800000 */
.L_x_1605:
        /* <DEDUP_REMOVED lines=14> */
.L_x_1606:
[----:B------:R-:W-:Y:S02]  /*1a5b0*/  IMAD.MOV.U32 R13, RZ, RZ, R18 ;  /* 0x000000ffff0d7224 */ /* 0x000fe400078e0012 */
[----:B------:R-:W-:Y:S02]  /*1a5c0*/  IMAD.MOV.U32 R12, RZ, RZ, 0x7 ;  /* 0x00000007ff0c7424 */ /* 0x000fe400078e00ff */
[----:B------:R-:W-:-:S07]  /*1a5d0*/  IMAD.MOV.U32 R2, RZ, RZ, R14 ;  /* 0x000000ffff027224 */ /* 0x000fce00078e000e */
[----:B------:R-:W-:Y:S05]  /*1a5e0*/  WARPSYNC.COLLECTIVE R15, `(.L_x_1607) ;  /* 0x000000000f087348 */ /* 0x000fea0003c00000 */
[----:B------:R0:W1:Y:S02]  /*1a5f0*/  SHFL.IDX P6, R14, R13, R12, R11 ;  /* 0x0000000c0d0e7389 */ /* 0x00006400000c000b */
[----:B01----:R-:W-:Y:S01]  /*1a600*/  ENDCOLLECTIVE ;  /* 0x000000000000791b */ /* 0x003fe20003800000 */
.L_x_1607:
        /* <DEDUP_REMOVED lines=13> */
.L_x_1608:
[----:B------:R-:W-:Y:S01]  /*1a6e0*/  @!PT LDS RZ, [RZ] ;  /* 0x00000000fffff984 */ /* 0x000fe20000000800 */
[----:B------:R-:W-:Y:S01]  /*1a6f0*/  @!PT LDS RZ, [RZ] ;  /* 0x00000000fffff984 */ /* 0x000fe20000000800 */
[----:B------:R-:W-:Y:S01]  /*1a700*/  @!PT LDS RZ, [RZ] ;  /* 0x00000000fffff984 */ /* 0x000fe20000000800 */
[----:B------:R0:W-:Y:S01]  /*1a710*/  LDGSTS.E.BYPASS.LTC128B.128 [R7+0x7400], desc[UR36][R2.64+0x80], !P0 ;  /* 0x0740008002077fae */ /* 0x0001e2000c101d64 */
[----:B------:R-:W-:Y:S05]  /*1a720*/  BRA `(.L_x_1609) ;  /* 0xffffffb000dc7947 */ /* 0x000fea000383ffff */
.L_x_1500:
[----:B0-----:R0:W1:Y:S02]  /*1a730*/  SYNCS.PHASECHK.TRANS64.TRYWAIT P0, [R0+URZ+0x28860], R3 ;  /* 0x02886003000075a7 */ /* 0x001064000800017f */
[----:B-1----:R-:W-:Y:S05]  /*1a740*/  @!P0 NANOSLEEP.SYNCS 0x989680 ;  /* 0x009896800000895d */ /* 0x002fea0003900000 */
[----:B------:R-:W1:Y:S02]  /*1a750*/  @!P0 SYNCS.PHASECHK.TRANS64 P0, [R0+URZ+0x28860], R3 ;  /* 0x02886003000085a7 */ /* 0x000e64000800007f */
[----:B-1----:R-:W-:Y:S05]  /*1a760*/  @!P0 BRA `(.L_x_1500) ;  /* 0xfffffffc00f08947 */ /* 0x002fea000383ffff */
[----:B------:R-:W-:Y:S05]  /*1a770*/  BRA `(.L_x_1610) ;  /* 0xffffffb400e87947 */ /* 0x000fea000383ffff */
.L_x_1501:
        /* <DEDUP_REMOVED lines=8> */
.L_x_1612:
[----:B------:R-:W-:Y:S05]  /*1a800*/  BSYNC B0 ;  /* 0x0000000000007941 */ /* 0x000fea0003800000 */
.L_x_1611:
        /* <DEDUP_REMOVED lines=9> */
.L_x_1613:
        /* <DEDUP_REMOVED lines=12> */
.L_x_1614:
        /* <DEDUP_REMOVED lines=13> */
.L_x_1615:
[----:B------:R-:W-:Y:S02]  /*1aa30*/  IMAD.MOV.U32 R13, RZ, RZ, R18 ;  /* 0x000000ffff0d7224 */ /* 0x000fe400078e0012 */
[----:B------:R-:W-:Y:S02]  /*1aa40*/  IMAD.MOV.U32 R12, RZ, RZ, 0x2 ;  /* 0x00000002ff0c7424 */ /* 0x000fe400078e00ff */
[----:B------:R-:W-:-:S07]  /*1aa50*/  IMAD.MOV.U32 R10, RZ, RZ, R14 ;  /* 0x000000ffff0a7224 */ /* 0x000fce00078e000e */
[----:B------:R-:W-:Y:S05]  /*1aa60*/  WARPSYNC.COLLECTIVE R15, `(.L_x_1616) ;  /* 0x000000000f087348 */ /* 0x000fea0003c00000 */
[----:B------:R0:W1:Y:S02]  /*1aa70*/  SHFL.IDX P6, R14, R13, R12, R11 ;  /* 0x0000000c0d0e7389 */ /* 0x00006400000c000b */
[----:B01----:R-:W-:Y:S01]  /*1aa80*/  ENDCOLLECTIVE ;  /* 0x000000000000791b */ /* 0x003fe20003800000 */
.L_x_1616:
        /* <DEDUP_REMOVED lines=14> */
.L_x_1617:
[----:B------:R-:W-:Y:S02]  /*1ab70*/  IMAD.MOV.U32 R13, RZ, RZ, R18 ;  /* 0x000000ffff0d7224 */ /* 0x000fe400078e0012 */
[----:B------:R-:W-:Y:S01]  /*1ab80*/  IMAD.MOV.U32 R12, RZ, RZ, 0x3 ;  /* 0x00000003ff0c7424 */ /* 0x000fe200078e00ff */
[----:B------:R-:W-:-:S13]  /*1ab90*/  IADD3 R2, P2, R14, R5, RZ ;  /* 0x000000050e027210 */ /* 0x000fda0007f5e0ff */
[----:B------:R-:W-:Y:S05]  /*1aba0*/  WARPSYNC.COLLECTIVE R15, `(.L_x_1618) ;  /* 0x000000000f087348 */ /* 0x000fea0003c00000 */
[----:B------:R0:W1:Y:S02]  /*1abb0*/  SHFL.IDX P6, R14, R13, R12, R11 ;  /* 0x0000000c0d0e7389 */ /* 0x00006400000c000b */
[----:B01----:R-:W-:Y:S01]  /*1abc0*/  ENDCOLLECTIVE ;  /* 0x000000000000791b */ /* 0x003fe20003800000 */
.L_x_1618:
        /* <DEDUP_REMOVED lines=13> */
.L_x_1619:
[----:B------:R-:W-:Y:S02]  /*1aca0*/  IMAD.MOV.U32 R13, RZ, RZ, R18 ;  /* 0x000000ffff0d7224 */ /* 0x000fe400078e0012 */
[----:B------:R-:W-:Y:S01]  /*1acb0*/  IMAD.MOV.U32 R12, RZ, RZ, 0x4 ;  /* 0x00000004ff0c7424 */ /* 0x000fe200078e00ff */
[----:B------:R-:W-:-:S13]  /*1acc0*/  IADD3 R2, P2, R14, R5, RZ ;  /* 0x000000050e027210 */ /* 0x000fda0007f5e0ff */
[----:B------:R-:W-:Y:S05]  /*1acd0*/  WARPSYNC.COLLECTIVE R15, `(.L_x_1620) ;  /* 0x000000000f087348 */ /* 0x000fea0003c00000 */
[----:B------:R0:W1:Y:S02]  /*1ace0*/  SHFL.IDX P6, R14, R13, R12, R11 ;  /* 0x0000000c0d0e7389 */ /* 0x00006400000c000b */
[----:B01----:R-:W-:Y:S01]  /*1acf0*/  ENDCOLLECTIVE ;  /* 0x000000000000791b */ /* 0x003fe20003800000 */
.L_x_1620:
        /* <DEDUP_REMOVED lines=13> */
.L_x_1621:
[----:B------:R-:W-:Y:S02]  /*1add0*/  IMAD.MOV.U32 R13, RZ, RZ, R18 ;  /* 0x000000ffff0d7224 */ /* 0x000fe400078e0012 */
[----:B------:R-:W-:Y:S02]  /*1ade0*/  IMAD.MOV.U32 R12, RZ, RZ, 0x5 ;  /* 0x00000005ff0c7424 */ /* 0x000fe400078e00ff */
[----:B------:R-:W-:-:S07]  /*1adf0*/  IMAD.MOV.U32 R10, RZ, RZ, R14 ;  /* 0x000000ffff0a7224 */ /* 0x000fce00078e000e */
[----:B------:R-:W-:Y:S05]  /*1ae00*/  WARPSYNC.COLLECTIVE R15, `(.L_x_1622) ;  /* 0x000000000f087348 */ /* 0x000fea0003c00000 */
[----:B------:R0:W1:Y:S02]  /*1ae10*/  SHFL.IDX P6, R14, R13, R12, R11 ;  /* 0x0000000c0d0e7389 */ /* 0x00006400000c000b */
[----:B01----:R-:W-:Y:S01]  /*1ae20*/  ENDCOLLECTIVE ;  /* 0x000000000000791b */ /* 0x003fe20003800000 */
.L_x_1622:
        /* <DEDUP_REMOVED lines=14> */
.L_x_1623:
[----:B------:R-:W-:Y:S02]  /*1af10*/  IMAD.MOV.U32 R13, RZ, RZ, R18 ;  /* 0x000000ffff0d7224 */ /* 0x000fe400078e0012 */
[----:B------:R-:W-:Y:S01]  /*1af20*/  IMAD.MOV.U32 R12, RZ, RZ, 0x6 ;  /* 0x00000006ff0c7424 */ /* 0x000fe200078e00ff */
[----:B------:R-:W-:-:S13]  /*1af30*/  IADD3 R2, P2, R14, R5, RZ ;  /* 0x000000050e027210 */ /* 0x000fda0007f5e0ff */
[----:B------:R-:W-:Y:S05]  /*1af40*/  WARPSYNC.COLLECTIVE R15, `(.L_x_1624) ;  /* 0x000000000f087348 */ /* 0x000fea0003c00000 */
[----:B------:R0:W1:Y:S02]  /*1af50*/  SHFL.IDX P6, R14, R13, R12, R11 ;  /* 0x0000000c0d0e7389 */ /* 0x00006400000c000b */
[----:B01----:R-:W-:Y:S01]  /*1af60*/  ENDCOLLECTIVE ;  /* 0x000000000000791b */ /* 0x003fe20003800000 */
.L_x_1624:
        /* <DEDUP_REMOVED lines=13> */
.L_x_1625:
[----:B------:R-:W-:Y:S02]  /*1b040*/  IMAD.MOV.U32 R13, RZ, RZ, R18 ;  /* 0x000000ffff0d7224 */ /* 0x000fe400078e0012 */
[----:B------:R-:W-:Y:S02]  /*1b050*/  IMAD.MOV.U32 R12, RZ, RZ, 0x7 ;  /* 0x00000007ff0c7424 */ /* 0x000fe400078e00ff */
[----:B------:R-:W-:-:S07]  /*1b060*/  IMAD.MOV.U32 R10, RZ, RZ, R14 ;  /* 0x000000ffff0a7224 */ /* 0x000fce00078e000e */
[----:B------:R-:W-:Y:S05]  /*1b070*/  WARPSYNC.COLLECTIVE R15, `(.L_x_1626) ;  /* 0x000000000f087348 */ /* 0x000fea0003c00000 */
[----:B------:R0:W1:Y:S02]  /*1b080*/  SHFL.IDX P6, R14, R13, R12, R11 ;  /* 0x0000000c0d0e7389 */ /* 0x00006400000c000b */
[----:B01----:R-:W-:Y:S01]  /*1b090*/  ENDCOLLECTIVE ;  /* 0x000000000000791b */ /* 0x003fe20003800000 */
.L_x_1626:
        /* <DEDUP_REMOVED lines=12> */
.L_x_1627:
[----:B------:R-:W-:Y:S05]  /*1b160*/  BRA `(.L_x_1628) ;  /* 0xffffffb000887947 */ /* 0x000fea000383ffff */
.L_x_1506:
        /* <DEDUP_REMOVED lines=8> */
.L_x_1630:
[----:B------:R-:W-:Y:S05]  /*1b1f0*/  BSYNC B0 ;  /* 0x0000000000007941 */ /* 0x000fea0003800000 */
.L_x_1629:
        /* <DEDUP_REMOVED lines=9> */
.L_x_1631:
[----:B------:R-:W-:Y:S02]  /*1b290*/  ULDC UR4, c[0x0][0xc3c] ;  /* 0x00030f0000047ab9 */ /* 0x000fe40000000800 */
[----:B------:R-:W-:-:S13]  /*1b2a0*/  ISETP.GE.OR P1, PT, R9, UR4, !P0 ;  /* 0x0000000409007c0c */ /* 0x000fda000c726670 */
[----:B------:R-:W0:Y:S08]  /*1b2b0*/  @!P1 LDC.64 R4, c[0x0][0xc80] ;  /* 0x00032000ff049b82 */ /* 0x000e300000000a00 */
[----:B------:R-:W1:Y:S01]  /*1b2c0*/  @!P1 LDC.64 R2, c[0x0][0xc78] ;  /* 0x00031e00ff029b82 */ /* 0x000e620000000a00 */
[----:B------:R-:W-:Y:S02]  /*1b2d0*/  IMAD.MOV.U32 R17, RZ, RZ, RZ ;  /* 0x000000ffff117224 */ /* 0x000fe400078e00ff */
[----:B------:R-:W-:-:S02]  /*1b2e0*/  IMAD.MOV.U32 R8, RZ, RZ, RZ ;  /* 0x000000ffff087224 */ /* 0x000fc400078e00ff */
[----:B------:R-:W-:Y:S02]  /*1b2f0*/  IMAD.MOV.U32 R11, RZ, RZ, RZ ;  /* 0x000000ffff0b7224 */ /* 0x000fe400078e00ff */
[----:B------:R-:W-:Y:S02]  /*1b300*/  IMAD.MOV.U32 R7, RZ, RZ, R14 ;  /* 0x000000ffff077224 */ /* 0x000fe400078e000e */
[----:B0-----:R-:W-:-:S06]  /*1b310*/  @!P1 IMAD.WIDE R4, R9, 0x4, R4 ;  /* 0x0000000409049825 */ /* 0x001fcc00078e0204 */
[----:B------:R-:W2:Y:S01]  /*1b320*/  @!P1 LDG.E R4, desc[UR36][R4.64] ;  /* 0x0000002404049981 */ /* 0x000ea2000c1e1900 */
[----:B-1----:R-:W-:-:S06]  /*1b330*/  @!P1 IMAD.WIDE R2, R9, 0x4, R2 ;  /* 0x0000000409029825 */ /* 0x002fcc00078e0202 */
[----:B------:R-:W3:Y:S01]  /*1b340*/  @!P1 LDG.E R2, desc[UR36][R2.64] ;  /* 0x0000002402029981 */ /* 0x000ee2000c1e1900 */
[C---:B------:R-:W-:Y:S02]  /*1b350*/  ISETP.GE.U32.AND P2, PT, R10.reuse, 0x2, PT ;  /* 0x000000020a00780c */ /* 0x040fe40003f46070 */
[C---:B------:R-:W-:Y:S02]  /*1b360*/  ISETP.GE.U32.AND P3, PT, R10.reuse, 0x4, PT ;  /* 0x000000040a00780c */ /* 0x040fe40003f66070 */
[C---:B------:R-:W-:Y:S02]  /*1b370*/  ISETP.GE.U32.AND P4, PT, R10.reuse, 0x8, PT ;  /* 0x000000080a00780c */ /* 0x040fe40003f86070 */
[C---:B------:R-:W-:Y:S01]  /*1b380*/  ISETP.GE.U32.AND P5, PT, R10.reuse, 0x10, PT ;  /* 0x000000100a00780c */ /* 0x040fe20003fa6070 */
[----:B--2---:R-:W-:Y:S02]  /*1b390*/  @!P1 IMAD.MOV.U32 R17, RZ, RZ, R4 ;  /* 0x000000ffff119224 */ /* 0x004fe400078e0004 */
[----:B---3--:R-:W-:Y:S01]  /*1b3a0*/  @!P1 IMAD.MOV.U32 R8, RZ, RZ, R2 ;  /* 0x000000ffff089224 */ /* 0x008fe200078e0002 */
[----:B------:R-:W-:-:S03]  /*1b3b0*/  ISETP.NE.AND P1, PT, R10, RZ, PT ;  /* 0x000000ff0a00720c */ /* 0x000fc60003f25270 */
[----:B------:R-:W-:-:S10]  /*1b3c0*/  IMAD R13, R8, R17, RZ ;  /* 0x00000011080d7224 */ /* 0x000fd400078e02ff */
[----:B------:R-:W-:Y:S05]  /*1b3d0*/  WARPSYNC.COLLECTIVE R15, `(.L_x_1632) ;  /* 0x000000000f087348 */ /* 0x000fea0003c00000 */
[----:B------:R0:W1:Y:S02]  /*1b3e0*/  SHFL.UP P6, R14, R13, R12, R11 ;  /* 0x0400000c0d0e7389 */ /* 0x00006400000c000b */
[----:B01----:R-:W-:Y:S01]  /*1b3f0*/  ENDCOLLECTIVE ;  /* 0x000000000000791b */ /* 0x003fe20003800000 */
.L_x_1632:
[----:B------:R-:W-:Y:S01]  /*1b400*/  IMAD.MOV.U32 R12, RZ, RZ, 0x2 ;  /* 0x00000002ff0c7424 */ /* 0x000fe200078e00ff */
[----:B------:R-:W-:-:S05]  /*1b410*/  SEL R6, R14, RZ, P1 ;  /* 0x000000ff0e067207 */ /* 0x000fca0000800000 */
[----:B------:R-:W-:-:S04]  /*1b420*/  IMAD.IADD R6, R13, 0x1, R6 ;  /* 0x000000010d067824 */ /* 0x000fc800078e0206 */
[----:B------:R-:W-:-:S07]  /*1b430*/  IMAD.MOV.U32 R13, RZ, RZ, R6 ;  /* 0x000000ffff0d7224 */ /* 0x000fce00078e0006 */
[----:B------:R-:W-:Y:S05]  /*1b440*/  WARPSYNC.COLLECTIVE R15, `(.L_x_1633) ;  /* 0x000000000f087348 */ /* 0x000fea0003c00000 */
[----:B------:R0:W1:Y:S02]  /*1b450*/  SHFL.UP P6, R14, R13, R12, R11 ;  /* 0x0400000c0d0e7389 */ /* 0x00006400000c000b */
[----:B01----:R-:W-:Y:S01]  /*1b460*/  ENDCOLLECTIVE ;  /* 0x000000000000791b */ /* 0x003fe20003800000 */
.L_x_1633:
[----:B------:R-:W-:Y:S01]  /*1b470*/  IMAD.MOV.U32 R12, RZ, RZ, 0x4 ;  /* 0x00000004ff0c7424 */ /* 0x000fe200078e00ff */
[----:B------:R-:W-:-:S05]  /*1b480*/  SEL R3, R14, RZ, P2 ;  /* 0x000000ff0e037207 */ /* 0x000fca0001000000 */
[----:B------:R-:W-:Y:S02]  /*1b490*/  IMAD.IADD R2, R6, 0x1, R3 ;  /* 0x0000000106027824 */ /* 0x000fe400078e0203 */
[----:B------:R-:W-:Y:S02]  /*1b4a0*/  IMAD.MOV.U32 R6, RZ, RZ, RZ ;  /* 0x000000ffff067224 */ /* 0x000fe400078e00ff */
[----:B------:R-:W-:-:S07]  /*1b4b0*/  IMAD.MOV.U32 R13, RZ, RZ, R2 ;  /* 0x000000ffff0d7224 */ /* 0x000fce00078e0002 */
[----:B------:R-:W-:Y:S05]  /*1b4c0*/  WARPSYNC.COLLECTIVE R15, `(.L_x_1634) ;  /* 0x000000000f087348 */ /* 0x000fea0003c00000 */
[----:B------:R0:W1:Y:S02]  /*1b4d0*/  SHFL.UP P6, R14, R13, R12, R11 ;  /* 0x0400000c0d0e7389 */ /* 0x00006400000c000b */
[----:B01----:R-:W-:Y:S01]  /*1b4e0*/  ENDCOLLECTIVE ;  /* 0x000000000000791b */ /* 0x003fe20003800000 */
.L_x_1634:
[----:B------:R-:W-:Y:S01]  /*1b4f0*/  IMAD.MOV.U32 R12, RZ, RZ, 0x8 ;  /* 0x00000008ff0c7424 */ /* 0x000fe200078e00ff */
[----:B------:R-:W-:-:S05]  /*1b500*/  SEL R3, R14, RZ, P3 ;  /* 0x000000ff0e037207 */ /* 0x000fca0001800000 */
[----:B------:R-:W-:-:S04]  /*1b510*/  IMAD.IADD R3, R2, 0x1, R3 ;  /* 0x0000000102037824 */ /* 0x000fc800078e0203 */
[----:B------:R-:W-:-:S07]  /*1b520*/  IMAD.MOV.U32 R13, RZ, RZ, R3 ;  /* 0x000000ffff0d7224 */ /* 0x000fce00078e0003 */
[----:B------:R-:W-:Y:S05]  /*1b530*/  WARPSYNC.COLLECTIVE R15, `(.L_x_1635) ;  /* 0x000000000f087348 */ /* 0x000fea0003c00000 */
[----:B------:R0:W1:Y:S02]  /*1b540*/  SHFL.UP P6, R14, R13, R12, R11 ;  /* 0x0400000c0d0e7389 */ /* 0x00006400000c000b */
[----:B01----:R-:W-:Y:S01]  /*1b550*/  ENDCOLLECTIVE ;  /* 0x000000000000791b */ /* 0x003fe20003800000 */
.L_x_1635:
[----:B------:R-:W-:Y:S01]  /*1b560*/  IMAD.MOV.U32 R12, RZ, RZ, 0x10 ;  /* 0x00000010ff0c7424 */ /* 0x000fe200078e00ff */
[----:B------:R-:W-:-:S05]  /*1b570*/  SEL R4, R14, RZ, P4 ;  /* 0x000000ff0e047207 */ /* 0x000fca0002000000 */
[----:B------:R-:W-:-:S04]  /*1b580*/  IMAD.IADD R4, R3, 0x1, R4 ;  /* 0x0000000103047824 */ /* 0x000fc800078e0204 */
[----:B------:R-:W-:-:S07]  /*1b590*/  IMAD.MOV.U32 R13, RZ, RZ, R4 ;  /* 0x000000ffff0d7224 */ /* 0x000fce00078e0004 */
[----:B------:R-:W-:Y:S05]  /*1b5a0*/  WARPSYNC.COLLECTIVE R15, `(.L_x_1636) ;  /* 0x000000000f087348 */ /* 0x000fea0003c00000 */
[----:B------:R0:W1:Y:S02]  /*1b5b0*/  SHFL.UP P6, R14, R13, R12, R11 ;  /* 0x0400000c0d0e7389 */ /* 0x00006400000c000b */
[----:B01----:R-:W-:Y:S01]  /*1b5c0*/  ENDCOLLECTIVE ;  /* 0x000000000000791b */ /* 0x003fe20003800000 */
.L_x_1636:
        /* <DEDUP_REMOVED lines=8> */
.L_x_1637:
[----:B------:R-:W-:Y:S05]  /*1b650*/  BRA `(.L_x_1638) ;  /* 0xffffffb000947947 */ /* 0x000fea000383ffff */
.L_x_1509:
[----:B------:R-:W-:Y:S01]  /*1b660*/  BSSY B0, `(.L_x_1639) ;  /* 0x0000007000007945 */ /* 0x000fe20003800000 */
[----:B------:R-:W-:Y:S02]  /*1b670*/  IMAD.MOV.U32 R12, RZ, RZ, 0x1 ;  /* 0x00000001ff0c7424 */ /* 0x000fe400078e00ff */
[----:B------:R-:W-:Y:S02]  /*1b680*/  IMAD.MOV.U32 R11, RZ, RZ, RZ ;  /* 0x000000ffff0b7224 */ /* 0x000fe400078e00ff */
[----:B------:R-:W-:-:S07]  /*1b690*/  IMAD.MOV.U32 R15, RZ, RZ, -0x1 ;  /* 0xffffffffff0f7424 */ /* 0x000fce00078e00ff */
[----:B------:R-:W-:Y:S05]  /*1b6a0*/  WARPSYNC.COLLECTIVE R15, `(.L_x_1640) ;  /* 0x000000000f087348 */ /* 0x000fea0003c00000 */
[----:B------:R0:W1:Y:S02]  /*1b6b0*/  SHFL.UP P6, R14, R13, R12, R11 ;  /* 0x0400000c0d0e7389 */ /* 0x00006400000c000b */
[----:B01----:R-:W-:Y:S01]  /*1b6c0*/  ENDCOLLECTIVE ;  /* 0x000000000000791b */ /* 0x003fe20003800000 */
.L_x_1640:
[----:B------:R-:W-:Y:S05]  /*1b6d0*/  BSYNC B0 ;  /* 0x0000000000007941 */ /* 0x000fea0003800000 */
.L_x_1639:
        /* <DEDUP_REMOVED lines=8> */
.L_x_1641:
[----:B------:R-:W-:Y:S01]  /*1b760*/  IMAD.MOV.U32 R12, RZ, RZ, 0x4 ;  /* 0x00000004ff0c7424 */ /* 0x000fe200078e00ff */
[----:B------:R-:W-:-:S05]  /*1b770*/  SEL R2, R14, RZ, P2 ;  /* 0x000000ff0e027207 */ /* 0x000fca0001000000 */
[----:B------:R-:W-:-:S04]  /*1b780*/  IMAD.IADD R2, R13, 0x1, R2 ;  /* 0x000000010d027824 */ /* 0x000fc800078e0202 */
[----:B------:R-:W-:-:S07]  /*1b790*/  IMAD.MOV.U32 R13, RZ, RZ, R2 ;  /* 0x000000ffff0d7224 */ /* 0x000fce00078e0002 */
[----:B------:R-:W-:Y:S05]  /*1b7a0*/  WARPSYNC.COLLECTIVE R15, `(.L_x_1642) ;  /* 0x000000000f087348 */ /* 0x000fea0003c00000 */
[----:B------:R0:W1:Y:S02]  /*1b7b0*/  SHFL.UP P6, R14, R13, R12, R11 ;  /* 0x0400000c0d0e7389 */ /* 0x00006400000c000b */
[----:B01----:R-:W-:Y:S01]  /*1b7c0*/  ENDCOLLECTIVE ;  /* 0x000000000000791b */ /* 0x003fe20003800000 */
.L_x_1642:
[----:B------:R-:W-:Y:S01]  /*1b7d0*/  IMAD.MOV.U32 R12, RZ, RZ, 0x8 ;  /* 0x00000008ff0c7424 */ /* 0x000fe200078e00ff */
[----:B------:R-:W-:-:S05]  /*1b7e0*/  SEL R3, R14, RZ, P3 ;  /* 0x000000ff0e037207 */ /* 0x000fca0001800000 */
[----:B------:R-:W-:-:S04]  /*1b7f0*/  IMAD.IADD R3, R2, 0x1, R3 ;  /* 0x0000000102037824 */ /* 0x000fc800078e0203 */
[----:B------:R-:W-:-:S07]  /*1b800*/  IMAD.MOV.U32 R13, RZ, RZ, R3 ;  /* 0x000000ffff0d7224 */ /* 0x000fce00078e0003 */
[----:B------:R-:W-:Y:S05]  /*1b810*/  WARPSYNC.COLLECTIVE R15, `(.L_x_1643) ;  /* 0x000000000f087348 */ /* 0x000fea0003c00000 */
[----:B------:R0:W1:Y:S02]  /*1b820*/  SHFL.UP P6, R14, R13, R12, R11 ;  /* 0x0400000c0d0e7389 */ /* 0x00006400000c000b */
[----:B01----:R-:W-:Y:S01]  /*1b830*/  ENDCOLLECTIVE ;  /* 0x000000000000791b */ /* 0x003fe20003800000 */
.L_x_1643:
[----:B------:R-:W-:Y:S01]  /*1b840*/  IMAD.MOV.U32 R12, RZ, RZ, 0x10 ;  /* 0x00000010ff0c7424 */ /* 0x000fe200078e00ff */
[----:B------:R-:W-:-:S05]  /*1b850*/  SEL R4, R14, RZ, P4 ;  /* 0x000000ff0e047207 */ /* 0x000fca0002000000 */
[----:B------:R-:W-:-:S04]  /*1b860*/  IMAD.IADD R4, R3, 0x1, R4 ;  /* 0x0000000103047824 */ /* 0x000fc800078e0204 */
[----:B------:R-:W-:-:S07]  /*1b870*/  IMAD.MOV.U32 R13, RZ, RZ, R4 ;  /* 0x000000ffff0d7224 */ /* 0x000fce00078e0004 */
[----:B------:R-:W-:Y:S05]  /*1b880*/  WARPSYNC.COLLECTIVE R15, `(.L_x_1644) ;  /* 0x000000000f087348 */ /* 0x000fea0003c00000 */
[----:B------:R0:W1:Y:S02]  /*1b890*/  SHFL.UP P6, R14, R13, R12, R11 ;  /* 0x0400000c0d0e7389 */ /* 0x00006400000c000b */
[----:B01----:R-:W-:Y:S01]  /*1b8a0*/  ENDCOLLECTIVE ;  /* 0x000000000000791b */ /* 0x003fe20003800000 */
.L_x_1644:
        /* <DEDUP_REMOVED lines=8> */
.L_x_1645:
[----:B------:R-:W-:Y:S05]  /*1b930*/  BRA `(.L_x_1646) ;  /* 0xffffffb000807947 */ /* 0x000fea000383ffff */
.L_x_1511:
[----:B------:R-:W-:Y:S01]  /*1b940*/  BSSY B0, `(.L_x_1647) ;  /* 0x0000006000007945 */ /* 0x000fe20003800000 */
[----:B------:R-:W-:Y:S01]  /*1b950*/  PLOP3.LUT P6, PT, P6, PT, PT, 0x8, 0x0 ;  /* 0x000000000000781c */ /* 0x000fe200037ce170 */
[----:B------:R-:W-:-:S12]  /*1b960*/  IMAD.MOV.U32 R15, RZ, RZ, -0x1 ;  /* 0xffffffffff0f7424 */ /* 0x000fd800078e00ff */
[----:B0-----:R-:W-:Y:S05]  /*1b970*/  WARPSYNC.COLLECTIVE R15, `(.L_x_1648) ;  /* 0x000000000f087348 */ /* 0x001fea0003c00000 */
[----:B------:R-:W-:Y:S01]  /*1b980*/  VOTE.ANY R14, PT, P6 ;  /* 0x00000000000e7806 */ /* 0x000fe200030e0100 */
[----:B0-----:R-:W-:Y:S06]  /*1b990*/  ENDCOLLECTIVE ;  /* 0x000000000000791b */ /* 0x001fec0003800000 */
.L_x_1648:
[----:B------:R-:W-:Y:S05]  /*1b9a0*/  BSYNC B0 ;  /* 0x0000000000007941 */ /* 0x000fea0003800000 */
.L_x_1647:
[----:B------:R-:W-:Y:S02]  /*1b9b0*/  IMAD.MOV.U32 R3, RZ, RZ, R14 ;  /* 0x000000ffff037224 */ /* 0x000fe400078e000e */
[----:B------:R-:W-:Y:S02]  /*1b9c0*/  IMAD.MOV.U32 R13, RZ, RZ, R17 ;  /* 0x000000ffff0d7224 */ /* 0x000fe400078e0011 */
[----:B------:R0:W1:Y:S01]  /*1b9d0*/  POPC R12, R3 ;  /* 0x00000003000c7309 */ /* 0x0000620000000000 */
[----:B------:R-:W-:Y:S02]  /*1b9e0*/  IMAD.MOV.U32 R11, RZ, RZ, 0x1f ;  /* 0x0000001fff0b7424 */ /* 0x000fe400078e00ff */
[----:B------:R-:W-:-:S07]  /*1b9f0*/  IMAD.MOV.U32 R15, RZ, RZ, -0x1 ;  /* 0xffffffffff0f7424 */ /* 0x000fce00078e00ff */
[----:B01----:R-:W-:Y:S05]  /*1ba00*/  WARPSYNC.COLLECTIVE R15, `(.L_x_1649) ;  /* 0x000000000f087348 */ /* 0x003fea0003c00000 */
[----:B-1----:R1:W2:Y:S02]  /*1ba10*/  SHFL.IDX P6, R14, R13, R12, R11 ;  /* 0x0000000c0d0e7389 */ /* 0x0022a400000c000b */
[----:B012---:R-:W-:Y:S01]  /*1ba20*/  ENDCOLLECTIVE ;  /* 0x000000000000791b */ /* 0x007fe20003800000 */
.L_x_1649:
[----:B------:R-:W-:Y:S02]  /*1ba30*/  IMAD.IADD R19, R12, 0x1, R19 ;  /* 0x000000010c137824 */ /* 0x000fe400078e0213 */
[----:B------:R-:W-:Y:S02]  /*1ba40*/  IMAD.MOV.U32 R13, RZ, RZ, R8 ;  /* 0x000000ffff0d7224 */ /* 0x000fe400078e0008 */
[----:B------:R-:W-:-:S07]  /*1ba50*/  IMAD.MOV.U32 R17, RZ, RZ, R14 ;  /* 0x000000ffff117224 */ /* 0x000fce00078e000e */
[----:B------:R-:W-:Y:S05]  /*1ba60*/  WARPSYNC.COLLECTIVE R15, `(.L_x_1650) ;  /* 0x000000000f087348 */ /* 0x000fea0003c00000 */
[----:B------:R0:W1:Y:S02]  /*1ba70*/  SHFL.IDX P6, R14, R13, R12, R11 ;  /* 0x0000000c0d0e7389 */ /* 0x00006400000c000b */
[----:B01----:R-:W-:Y:S01]  /*1ba80*/  ENDCOLLECTIVE ;  /* 0x000000000000791b */ /* 0x003fe20003800000 */
.L_x_1650:
[----:B------:R-:W-:Y:S01]  /*1ba90*/  IMAD.MOV.U32 R8, RZ, RZ, R14 ;  /* 0x000000ffff087224 */ /* 0x000fe200078e000e */
[----:B------:R-:W-:Y:S06]  /*1baa0*/  BRA `(.L_x_1651) ;  /* 0xffffffb000647947 */ /* 0x000fec000383ffff */
.L_x_1513:
[----:B------:R-:W-:Y:S01]  /*1bab0*/  BSSY B0, `(.L_x_1652) ;  /* 0x0000007000007945 */ /* 0x000fe20003800000 */
[----:B------:R-:W-:Y:S02]  /*1bac0*/  IMAD.MOV.U32 R13, RZ, RZ, R2 ;  /* 0x000000ffff0d7224 */ /* 0x000fe400078e0002 */
[----:B------:R-:W-:Y:S02]  /*1bad0*/  IMAD.MOV.U32 R11, RZ, RZ, 0x1f ;  /* 0x0000001fff0b7424 */ /* 0x000fe400078e00ff */
[----:B------:R-:W-:-:S07]  /*1bae0*/  IMAD.MOV.U32 R15, RZ, RZ, -0x1 ;  /* 0xffffffffff0f7424 */ /* 0x000fce00078e00ff */
[----:B0-23--:R-:W-:Y:S05]  /*1baf0*/  WARPSYNC.COLLECTIVE R15, `(.L_x_1653) ;  /* 0x000000000f087348 */ /* 0x00dfea0003c00000 */
[----:B------:R1:W4:Y:S02]  /*1bb00*/  SHFL.IDX P6, R14, R13, R12, R11 ;  /* 0x0000000c0d0e7389 */ /* 0x00032400000c000b */
[----:B01234-:R-:W-:Y:S01]  /*1bb10*/  ENDCOLLECTIVE ;  /* 0x000000000000791b */ /* 0x01ffe20003800000 */
.L_x_1653:
[----:B------:R-:W-:Y:S05]  /*1bb20*/  BSYNC B0 ;  /* 0x0000000000007941 */ /* 0x000fea0003800000 */
.L_x_1652:
[----:B------:R-:W-:Y:S01]  /*1bb30*/  IMAD.MOV.U32 R6, RZ, RZ, R14 ;  /* 0x000000ffff067224 */ /* 0x000fe200078e000e */
[----:B------:R-:W-:Y:S06]  /*1bb40*/  BRA `(.L_x_1512) ;  /* 0xffffffb000547947 */ /* 0x000fec000383ffff */
.L_x_1519:
[----:B-1----:R1:W3:Y:S02]  /*1bb50*/  SYNCS.PHASECHK.TRANS64.TRYWAIT P0, [R4+URZ+0x28820], R0 ;  /* 0x02882000040075a7 */ /* 0x0022e4000800017f */
[----:B---3--:R-:W-:Y:S05]  /*1bb60*/  @!P0 NANOSLEEP.SYNCS 0x989680 ;  /* 0x009896800000895d */ /* 0x008fea0003900000 */
[----:B------:R-:W3:Y:S02]  /*1bb70*/  @!P0 SYNCS.PHASECHK.TRANS64 P0, [R4+URZ+0x28820], R0 ;  /* 0x02882000040085a7 */ /* 0x000ee4000800007f */
[----:B---3--:R-:W-:Y:S05]  /*1bb80*/  @!P0 BRA `(.L_x_1519) ;  /* 0xfffffffc00f08947 */ /* 0x008fea000383ffff */
[----:B------:R-:W-:Y:S05]  /*1bb90*/  BRA `(.L_x_1654) ;  /* 0xffffffb800ac7947 */ /* 0x000fea000383ffff */
.L_x_1520:
        /* <DEDUP_REMOVED lines=11> */
.L_x_1656:
[----:B------:R-:W-:Y:S05]  /*1bc50*/  BSYNC B0 ;  /* 0x0000000000007941 */ /* 0x000fea0003800000 */
.L_x_1655:
[----:B------:R-:W-:Y:S05]  /*1bc60*/  BRA `(.L_x_1657) ;  /* 0xffffffb800947947 */ /* 0x000fea000383ffff */
.L_x_1523:
[----:B------:R-:W-:Y:S01]  /*1bc70*/  BSSY B1, `(.L_x_1658) ;  /* 0x0000006000017945 */ /* 0x000fe20003800000 */
[----:B------:R-:W-:-:S07]  /*1bc80*/  IMAD.MOV.U32 R15, RZ, RZ, -0x1 ;  /* 0xffffffffff0f7424 */ /* 0x000fce00078e00ff */
[----:B012---:R-:W-:Y:S05]  /*1bc90*/  WARPSYNC.COLLECTIVE R15, `(.L_x_1659) ;  /* 0x000000000f0c7348 */ /* 0x007fea0003c00000 */
[----:B------:R-:W-:Y:S02]  /*1bca0*/  ELECT P6, UR62, PT ;  /* 0x00000000003e782f */ /* 0x000fe400038c0000 */
[----:B------:R-:W-:Y:S01]  /*1bcb0*/  MOV R14, UR62 ;  /* 0x0000003e000e7c02 */ /* 0x000fe20008000f00 */
[----:B012---:R-:W-:Y:S10]  /*1bcc0*/  ENDCOLLECTIVE ;  /* 0x000000000000791b */ /* 0x007ff40003800000 */
.L_x_1659:
[----:B------:R-:W-:Y:S05]  /*1bcd0*/  BSYNC B1 ;  /* 0x0000000000017941 */ /* 0x000fea0003800000 */
.L_x_1658:
[----:B------:R-:W-:Y:S05]  /*1bce0*/  BRA `(.L_x_1660) ;  /* 0xffffffb8008c7947 */ /* 0x000fea000383ffff */
.L_x_1525:
[----:B-1----:R1:W3:Y:S02]  /*1bcf0*/  SYNCS.PHASECHK.TRANS64.TRYWAIT P1, [R5+URZ+0x28840], R0 ;  /* 0x02884000050075a7 */ /* 0x0022e4000802017f */
[----:B---3--:R-:W-:Y:S05]  /*1bd00*/  @!P1 NANOSLEEP.SYNCS 0x989680 ;  /* 0x009896800000995d */ /* 0x008fea0003900000 */
[----:B------:R-:W3:Y:S02]  /*1bd10*/  @!P1 SYNCS.PHASECHK.TRANS64 P1, [R5+URZ+0x28840], R0 ;  /* 0x02884000050095a7 */ /* 0x000ee4000802007f */
[----:B---3--:R-:W-:Y:S05]  /*1bd20*/  @!P1 BRA `(.L_x_1525) ;  /* 0xfffffffc00f09947 */ /* 0x008fea000383ffff */
[----:B------:R-:W-:Y:S05]  /*1bd30*/  BRA `(.L_x_1661) ;  /* 0xffffffb800b47947 */ /* 0x000fea000383ffff */
.L_x_1527:
[----:B---3--:R3:W4:Y:S02]  /*1bd40*/  SYNCS.PHASECHK.TRANS64.TRYWAIT P1, [R25+URZ+0x28840], R2 ;  /* 0x02884002190075a7 */ /* 0x008724000802017f */
[----:B----4-:R-:W-:Y:S05]  /*1bd50*/  @!P1 NANOSLEEP.SYNCS 0x989680 ;  /* 0x009896800000995d */ /* 0x010fea0003900000 */
[----:B------:R-:W4:Y:S02]  /*1bd60*/  @!P1 SYNCS.PHASECHK.TRANS64 P1, [R25+URZ+0x28840], R2 ;  /* 0x02884002190095a7 */ /* 0x000f24000802007f */
[----:B----4-:R-:W-:Y:S05]  /*1bd70*/  @!P1 BRA `(.L_x_1527) ;  /* 0xfffffffc00f09947 */ /* 0x010fea000383ffff */
[----:B------:R-:W-:Y:S05]  /*1bd80*/  BRA `(.L_x_1662) ;  /* 0xffffffb800c07947 */ /* 0x000fea000383ffff */
.L_x_1529:
[----:B----4-:R4:W0:Y:S02]  /*1bd90*/  SYNCS.PHASECHK.TRANS64.TRYWAIT P1, [R5+URZ+0x28860], R0 ;  /* 0x02886000050075a7 */ /* 0x010824000802017f */
[----:B0-----:R-:W-:Y:S05]  /*1bda0*/  @!P1 NANOSLEEP.SYNCS 0x989680 ;  /* 0x009896800000995d */ /* 0x001fea0003900000 */
[----:B------:R-:W0:Y:S02]  /*1bdb0*/  @!P1 SYNCS.PHASECHK.TRANS64 P1, [R5+URZ+0x28860], R0 ;  /* 0x02886000050095a7 */ /* 0x000e24000802007f */
[----:B0-----:R-:W-:Y:S05]  /*1bdc0*/  @!P1 BRA `(.L_x_1529) ;  /* 0xfffffffc00f09947 */ /* 0x001fea000383ffff */
[----:B------:R-:W-:Y:S05]  /*1bdd0*/  BRA `(.L_x_1663) ;  /* 0xffffffb800bc7947 */ /* 0x000fea000383ffff */
.L_x_1664:
        /* <DEDUP_REMOVED lines=10> */
.L_x_3546:


//--------------------- .text._ZN7cutlass13device_kernelIN5flash11enable_sm90INS1_16FlashAttnFwdSm90INS1_25CollectiveMainloopFwdSm90ILi2EN4cute5tupleIJNS5_1CILi1EEES8_S8_EEENS6_IJNS7_ILi128EEESA_SA_EEELi128ENS_10bfloat16_tEfNS_4arch4Sm90ELb0ELb1ELb0ELb1ELb1ELb1ELb0ELb1ELb1ELb1ELb1ELb0EEENS1_21CollectiveEpilogueFwdISB_S9_SC_SE_Li256ELb1ELb1ELb1ELb0EEENS1_36VarlenDynamicPersistentTileSchedulerILi128ELi128ELi256ELi128ELb1ELb1ELb1ELb1ELb0ELb1EEEEEEEEEvNT_6ParamsE --------------------------
	.section	.text._ZN7cutlass13device_kernelIN5flash11enable_sm90INS1_16FlashAttnFwdSm90INS1_25CollectiveMainloopFwdSm90ILi2EN4cute5tupleIJNS5_1CILi1EEES8_S8_EEENS6_IJNS7_ILi128EEESA_SA_EEELi128ENS_10bfloat16_tEfNS_4arch4Sm90ELb0ELb1ELb0ELb1ELb1ELb1ELb0ELb1ELb1ELb1ELb1ELb0EEENS1_21CollectiveEpilogueFwdISB_S9_SC_SE_Li256ELb1ELb1ELb1ELb0EEENS1_36VarlenDynamicPersistentTileSchedulerILi128ELi128ELi256ELi128ELb1ELb1ELb1ELb1ELb0ELb1EEEEEEEEEvNT_6ParamsE,"ax",@progbits
	.align	128
.text._ZN7cutlass13device_kernelIN5flash11enable_sm90INS1_16FlashAttnFwdSm90INS1_25CollectiveMainloopFwdSm90ILi2EN4cute5tupleIJNS5_1CILi1EEES8_S8_EEENS6_IJNS7_ILi128EEESA_SA_EEELi128ENS_10bfloat16_tEfNS_4arch4Sm90ELb0ELb1ELb0ELb1ELb1ELb1ELb0ELb1ELb1ELb1ELb1ELb0EEENS1_21CollectiveEpilogueFwdISB_S9_SC_SE_Li256ELb1ELb1ELb1ELb0EEENS1_36VarlenDynamicPersistentTileSchedulerILi128ELi128ELi256ELi128ELb1ELb1ELb1ELb1ELb0ELb1EEEEEEEEEvNT_6ParamsE:
        .type           _ZN7cutlass13device_kernelIN5flash11enable_sm90INS1_16FlashAttnFwdSm90INS1_25CollectiveMainloopFwdSm90ILi2EN4cute5tupleIJNS5_1CILi1EEES8_S8_EEENS6_IJNS7_ILi128EEESA_SA_EEELi128ENS_10bfloat16_tEfNS_4arch4Sm90ELb0ELb1ELb0ELb1ELb1ELb1ELb0ELb1ELb1ELb1ELb1ELb0EEENS1_21CollectiveEpilogueFwdISB_S9_SC_SE_Li256ELb1ELb1ELb1ELb0EEENS1_36VarlenDynamicPersistentTileSchedulerILi128ELi128ELi256ELi128ELb1ELb1ELb1ELb1ELb0ELb1EEEEEEEEEvNT_6ParamsE,@function
        .size           _ZN7cutlass13device_kernelIN5flash11enable_sm90INS1_16FlashAttnFwdSm90INS1_25CollectiveMainloopFwdSm90ILi2EN4cute5tupleIJNS5_1CILi1EEES8_S8_EEENS6_IJNS7_ILi128EEESA_SA_EEELi128ENS_10bfloat16_tEfNS_4arch4Sm90ELb0ELb1ELb0ELb1ELb1ELb1ELb0ELb1ELb1ELb1ELb1ELb0EEENS1_21CollectiveEpilogueFwdISB_S9_SC_SE_Li256ELb1ELb1ELb1ELb0EEENS1_36VarlenDynamicPersistentTileSchedulerILi128ELi128ELi256ELi128ELb1ELb1ELb1ELb1ELb0ELb1EEEEEEEEEvNT_6ParamsE,(.L_x_3547 - _ZN7cutlass13device_kernelIN5flash11enable_sm90INS1_16FlashAttnFwdSm90INS1_25CollectiveMainloopFwdSm90ILi2EN4cute5tupleIJNS5_1CILi1EEES8_S8_EEENS6_IJNS7_ILi128EEESA_SA_EEELi128ENS_10bfloat16_tEfNS_4arch4Sm90ELb0ELb1ELb0ELb1ELb1ELb1ELb0ELb1ELb1ELb1ELb1ELb0EEENS1_21CollectiveEpilogueFwdISB_S9_SC_SE_Li256ELb1ELb1ELb1ELb0EEENS1_36VarlenDynamicPersistentTileSchedulerILi128ELi128ELi256ELi128ELb1ELb1ELb1ELb1ELb0ELb1EEEEEEEEEvNT_6ParamsE)
        .other          _ZN7cutlass13device_kernelIN5flash11enable_sm90INS1_16FlashAttnFwdSm90INS1_25CollectiveMainloopFwdSm90ILi2EN4cute5tupleIJNS5_1CILi1EEES8_S8_EEENS6_IJNS7_ILi128EEESA_SA_EEELi128ENS_10bfloat16_tEfNS_4arch4Sm90ELb0ELb1ELb0ELb1ELb1ELb1ELb0ELb1ELb1ELb1ELb1ELb0EEENS1_21CollectiveEpilogueFwdISB_S9_SC_SE_Li256ELb1ELb1ELb1ELb0EEENS1_36VarlenDynamicPersistentTileSchedulerILi128ELi128ELi256ELi128ELb1ELb1ELb1ELb1ELb0ELb1EEEEEEEEEvNT_6ParamsE,@"STO_CUDA_ENTRY STV_DEFAULT"
_ZN7cutlass13device_kernelIN5flash11enable_sm90INS1_16FlashAttnFwdSm90INS1_25CollectiveMainloopFwdSm90ILi2EN4cute5tupleIJNS5_1CILi1EEES8_S8_EEENS6_IJNS7_ILi128EEESA_SA_EEELi128ENS_10bfloat16_tEfNS_4arch4Sm90ELb0ELb1ELb0ELb1ELb1ELb1ELb0ELb1ELb1ELb1ELb1ELb0EEENS1_21CollectiveEpilogueFwdISB_S9_SC_SE_Li256ELb1ELb1ELb1ELb0EEENS1_36VarlenDynamicPersistentTileSchedulerILi128ELi128ELi256ELi128ELb1ELb1ELb1ELb1ELb0ELb1EEEEEEEEEvNT_6ParamsE:
        /* <DEDUP_REMOVED lines=18> */
.L_x_1666:
[----:B------:R-:W-:Y:S05]  /*0120*/  BSYNC B0 ;  /* 0x0000000000007941 */ /* 0x000fea0003800000 */
.L_x_1665:
        /* <DEDUP_REMOVED lines=41> */
.L_x_1667:
        /* <DEDUP_REMOVED lines=22> */
.L_x_1668:
        /* <DEDUP_REMOVED lines=18> */
.L_x_1669:
        /* <DEDUP_REMOVED lines=22> */
.L_x_1670:
        /* <DEDUP_REMOVED lines=22> */
.L_x_1671:
        /* <DEDUP_REMOVED lines=8> */
.L_x_1674:
[----:B------:R-:W-:-:S08]  /*0980*/  NOP ;  /* 0x0000000000007918 */ /* 0x000fd00000000000 */
[----:B------:R-:W0:Y:S02]  /*0990*/  USETMAXREG.TRY_ALLOC.CTAPOOL UP0, 0xe8 ;  /* 0x000000e8000079c8 */ /* 0x000e240008000600 */
[----:B0-----:R-:W-:-:S13]  /*09a0*/  PLOP3.LUT P0, PT, PT, PT, UP0, 0x80, 0x0 ;  /* 0x000000000000781c */ /* 0x001fda0003f0f008 */
[----:B------:R-:W-:Y:S05]  /*09b0*/  @!P0 BRA `(.L_x_1674) ;  /* 0xfffffffc00f08947 */ /* 0x000fea000383ffff */
[----:B------:R-:W-:Y:S01]  /*09c0*/  SHF.R.U32.HI R2, RZ, 0x7, R0 ;  /* 0x00000007ff027819 */ /* 0x000fe20000011600 */
[----:B------:R-:W0:Y:S08]  /*09d0*/  S2UR UR38, SR_CgaCtaId ;  /* 0x00000000002679c3 */ /* 0x000e300000008800 */
[----:B------:R-:W-:Y:S06]  /*09e0*/  BAR.ARV 0x8, 0x180 ;  /* 0x0206000000007b1d */ /* 0x000fec0000002000 */
[----:B------:R-:W-:Y:S01]  /*09f0*/  ISETP.NE.AND P0, PT, R2, 0x1, PT ;  /* 0x000000010200780c */ /* 0x000fe20003f05270 */
[----:B------:R-:W-:-:S12]  /*0a00*/  UMOV UR4, 0x400 ;  /* 0x0000040000047882 */ /* 0x000fd80000000000 */
[----:B------:R-:W-:Y:S06]  /*0a10*/  @!P0 BAR.ARV 0x9, 0x100 ;  /* 0x0244000000008b1d */ /* 0x000fec0000002000 */
[----:B0-----:R-:W-:Y:S02]  /*0a20*/  ULEA UR4, UR38, UR4, 0x18 ;  /* 0x0000000426047291 */ /* 0x001fe4000f8ec03f */
[----:B------:R-:W-:Y:S04]  /*0a30*/  BAR.SYNC.DEFER_BLOCKING 0x5, 0x180 ;  /* 0x0146000000007b1d */ /* 0x000fe80000010000 */
[----:B------:R-:W-:-:S02]  /*0a40*/  IMAD.U32 R18, RZ, RZ, UR4 ;  /* 0x00000004ff127e24 */ /* 0x000fc4000f8e00ff */
[----:B------:R-:W-:-:S03]  /*0a50*/  ULDC UR4, c[0x0][0xc3c] ;  /* 0x00030f0000047ab9 */ /* 0x000fc60000000800 */
[----:B------:R-:W0:Y:S01]  /*0a60*/  LDS.128 R28, [R18+0x288d0] ;  /* 0x0288d000121c7984 */ /* 0x000e220000000c00 */
[----:B------:R-:W-:Y:S06]  /*0a70*/  BAR.ARV 0x4, 0x180 ;  /* 0x0106000000007b1d */ /* 0x000fec0000002000 */
[----:B0-----:R-:W-:-:S13]  /*0a80*/  ISETP.GE.AND P0, PT, R31, UR4, PT ;  /* 0x000000041f007c0c */ /* 0x001fda000bf06270 */
[----:B------:R-:W-:Y:S05]  /*0a90*/  @P0 BRA `(.L_x_1675) ;  /* 0x0000026000740947 */ /* 0x000fea0003800000 */
[----:B------:R-:W-:Y:S01]  /*0aa0*/  VIADD R0, R0, 0xffffff80 ;  /* 0xffffff8000007836 */ /* 0x000fe20000000000 */
[----:B------:R-:W-:Y:S01]  /*0ab0*/  ULOP3.LUT UR39, UR36, 0x1, URZ, 0xfc, !UPT ;  /* 0x0000000124277892 */ /* 0x000fe2000f8efc3f */
[----:B------:R-:W-:Y:S01]  /*0ac0*/  VIADD R214, R18, 0x10400 ;  /* 0x0001040012d67836 */ /* 0x000fe20000000000 */
[----:B------:R-:W-:Y:S01]  /*0ad0*/  UMOV UR37, URZ ;  /* 0x0000003f00257c82 */ /* 0x000fe20008000000 */
[----:B------:R-:W-:Y:S01]  /*0ae0*/  IMAD.MOV.U32 R19, RZ, RZ, RZ ;  /* 0x000000ffff137224 */ /* 0x000fe200078e00ff */
[----:B------:R-:W-:Y:S01]  /*0af0*/  SHF.R.S32.HI R3, RZ, 0x1f, R0 ;  /* 0x0000001fff037819 */ /* 0x000fe20000011400 */
[----:B------:R-:W-:Y:S02]  /*0b00*/  IMAD.MOV.U32 R199, RZ, RZ, RZ ;  /* 0x000000ffffc77224 */ /* 0x000fe400078e00ff */
[----:B------:R-:W-:Y:S01]  /*0b10*/  IMAD.MOV.U32 R187, RZ, RZ, RZ ;  /* 0x000000ffffbb7224 */ /* 0x000fe200078e00ff */
[CC--:B------:R-:W-:Y:S01]  /*0b20*/  LEA.HI R2, R3.reuse, R0.reuse, RZ, 0x7 ;  /* 0x0000000003027211 */ /* 0x0c0fe200078f38ff */
[----:B------:R-:W-:Y:S01]  /*0b30*/  IMAD.MOV.U32 R184, RZ, RZ, RZ ;  /* 0x000000ffffb87224 */ /* 0x000fe200078e00ff */
[----:B------:R-:W-:-:S02]  /*0b40*/  LEA.HI R4, R3, R0, RZ, 0x4 ;  /* 0x0000000003047211 */ /* 0x000fc400078f20ff */
[----:B------:R-:W-:Y:S02]  /*0b50*/  LOP3.LUT R5, R2, 0xffffff80, RZ, 0xc0, !PT ;  /* 0xffffff8002057812 */ /* 0x000fe400078ec0ff */
[----:B------:R-:W-:Y:S02]  /*0b60*/  SHF.R.S32.HI R7, RZ, 0x4, R4 ;  /* 0x00000004ff077819 */ /* 0x000fe40000011404 */
[----:B------:R-:W-:Y:S01]  /*0b70*/  SHF.R.S32.HI R13, RZ, 0x7, R2 ;  /* 0x00000007ff0d7819 */ /* 0x000fe20000011402 */
[----:B------:R-:W-:Y:S01]  /*0b80*/  IMAD.IADD R14, R0, 0x1, -R5 ;  /* 0x00000001000e7824 */ /* 0x000fe200078e0a05 */
[CC--:B------:R-:W-:Y:S02]  /*0b90*/  LEA.HI R5, R3.reuse, R0.reuse, RZ, 0x5 ;  /* 0x0000000003057211 */ /* 0x0c0fe400078f28ff */
[----:B------:R-:W-:Y:S02]  /*0ba0*/  LEA.HI R188, R3, R0, RZ, 0x3 ;  /* 0x0000000003bc7211 */ /* 0x000fe400078f18ff */
[----:B------:R-:W-:Y:S01]  /*0bb0*/  SHF.R.S32.HI R8, RZ, 0x1f, R14 ;  /* 0x0000001fff087819 */ /* 0x000fe2000001140e */
[----:B------:R-:W-:Y:S01]  /*0bc0*/  IMAD.SHL.U32 R6, R5, 0x20, RZ ;  /* 0x0000002005067824 */ /* 0x000fe200078e00ff */
[----:B------:R-:W-:Y:S01]  /*0bd0*/  LOP3.LUT R5, R4, 0x3fffff0, RZ, 0xc0, !PT ;  /* 0x03fffff004057812 */ /* 0x000fe200078ec0ff */
[----:B------:R-:W-:Y:S01]  /*0be0*/  STL [R1+0xc], R14 ;  /* 0x00000c0e01007387 */ /* 0x000fe20000100800 */
[----:B------:R-:W-:-:S02]  /*0bf0*/  LEA.HI R10, R8, R14, RZ, 0x2 ;  /* 0x0000000e080a7211 */ /* 0x000fc400078f10ff */
[----:B------:R-:W-:Y:S01]  /*0c00*/  LOP3.LUT R6, R6, 0xfffffc00, RZ, 0xc0, !PT ;  /* 0xfffffc0006067812 */ /* 0x000fe200078ec0ff */
[----:B------:R-:W-:Y:S01]  /*0c10*/  IMAD.IADD R5, R0, 0x1, -R5 ;  /* 0x0000000100057824 */ /* 0x000fe200078e0a05 */
[--C-:B------:R-:W-:Y:S01]  /*0c20*/  SHF.R.S32.HI R11, RZ, 0x2, R10.reuse ;  /* 0x00000002ff0b7819 */ /* 0x100fe2000001140a */
[----:B------:R0:W-:Y:S01]  /*0c30*/  STL [R1+0x34], R13 ;  /* 0x0000340d01007387 */ /* 0x0001e20000100800 */
[----:B------:R-:W-:Y:S01]  /*0c40*/  SHF.R.S32.HI R12, RZ, 0x1f, R10 ;  /* 0x0000001fff0c7819 */ /* 0x000fe2000001140a */
[----:B------:R-:W-:Y:S01]  /*0c50*/  IMAD R9, R5, 0x40, R6 ;  /* 0x0000004005097824 */ /* 0x000fe200078e0206 */
[----:B------:R-:W-:Y:S02]  /*0c60*/  LEA.HI R5, R3, R0, RZ, 0x2 ;  /* 0x0000000003057211 */ /* 0x000fe400078f10ff */
[----:B------:R-:W-:Y:S02]  /*0c70*/  LEA.HI R4, R4, R7, RZ, 0x1 ;  /* 0x0000000704047211 */ /* 0x000fe400078f08ff */
[----:B------:R-:W-:-:S02]  /*0c80*/  LOP3.LUT R5, R5, 0xfffffffc, RZ, 0xc0, !PT ;  /* 0xfffffffc05057812 */ /* 0x000fc400078ec0ff */
[----:B------:R-:W-:Y:S02]  /*0c90*/  LEA.HI R12, R12, R11, RZ, 0x3 ;  /* 0x0000000b0c0c7211 */ /* 0x000fe400078f18ff */
[----:B------:R-:W-:Y:S01]  /*0ca0*/  LOP3.LUT R4, R4, 0x1ffffffe, RZ, 0xc0, !PT ;  /* 0x1ffffffe04047812 */ /* 0x000fe200078ec0ff */
[----:B------:R-:W-:Y:S01]  /*0cb0*/  IMAD.IADD R6, R0, 0x1, -R5 ;  /* 0x0000000100067824 */ /* 0x000fe200078e0a05 */
[----:B------:R-:W-:Y:S02]  /*0cc0*/  LEA.HI R2, R2, R13, RZ, 0x1 ;  /* 0x0000000d02027211 */ /* 0x000fe400078f08ff */
[----:B------:R-:W-:Y:S01]  /*0cd0*/  LOP3.LUT R12, R12, 0xfffffff8, RZ, 0xc0, !PT ;  /* 0xfffffff80c0c7812 */ /* 0x000fe200078ec0ff */
[----:B------:R-:W-:Y:S01]  /*0ce0*/  IMAD.IADD R4, R7, 0x1, -R4 ;  /* 0x0000000107047824 */ /* 0x000fe200078e0a04 */
[----:B------:R-:W-:Y:S02]  /*0cf0*/  LEA.HI R8, R8, R14, RZ, 0x5 ;  /* 0x0000000e08087211 */ /* 0x000fe400078f28ff */
[----:B------:R-:W-:Y:S01]  /*0d00*/  LOP3.LUT R5, R188, 0xfffffff8, RZ, 0xc0, !PT ;  /* 0xfffffff8bc057812 */ /* 0x000fe200078ec0ff */
[----:B------:R-:W-:Y:S01]  /*0d10*/  IMAD.IADD R11, R11, 0x1, -R12 ;  /* 0x000000010b0b7824 */ /* 0x000fe200078e0a0c */
[----:B------:R-:W-:-:S02]  /*0d20*/  LOP3.LUT R2, R2, 0x3fffffe, RZ, 0xc0, !PT ;  /* 0x03fffffe02027812 */ /* 0x000fc400078ec0ff */
[----:B------:R-:W-:Y:S01]  /*0d30*/  SHF.R.S32.HI R188, RZ, 0x3, R188 ;  /* 0x00000003ffbc7819 */ /* 0x000fe200000114bc */
[----:B------:R-:W-:Y:S01]  /*0d40*/  IMAD.IADD R220, R0, 0x1, -R5 ;  /* 0x0000000100dc7824 */ /* 0x000fe200078e0a05 */
[----:B------:R-:W-:Y:S01]  /*0d50*/  SHF.R.S32.HI R8, RZ, 0x5, R8 ;  /* 0x00000005ff087819 */ /* 0x000fe20000011408 */
[----:B------:R-:W-:Y:S01]  /*0d60*/  IMAD.IADD R2, R13, 0x1, -R2 ;  /* 0x000000010d027824 */ /* 0x000fe200078e0a02 */
[----:B------:R-:W-:Y:S01]  /*0d70*/  LEA.HI R3, R3, R0, RZ, 0x6 ;  /* 0x0000000003037211 */ /* 0x000fe200078f30ff */
[----:B------:R-:W-:Y:S01]  /*0d80*/  IMAD R0, R4, 0x8, R9 ;  /* 0x0000000804007824 */ /* 0x000fe200078e0209 */
[----:B------:R-:W-:Y:S01]  /*0d90*/  LEA.HI R7, R6, R6, RZ, 0x1 ;  /* 0x0000000606077211 */ /* 0x000fe200078f08ff */
[----:B------:R-:W-:Y:S01]  /*0da0*/  VIADD R15, R188, 0x20 ;  /* 0x00000020bc0f7836 */ /* 0x000fe20000000000 */
[----:B------:R-:W-:Y:S01]  /*0db0*/  LOP3.LUT R10, R10, 0x7ffffffc, RZ, 0xc0, !PT ;  /* 0x7ffffffc0a0a7812 */ /* 0x000fe200078ec0ff */
[----:B------:R-:W-:Y:S01]  /*0dc0*/  IMAD R11, R8, 0x10, R11 ;  /* 0x00000010080b7824 */ /* 0x000fe200078e020b */
[----:B------:R1:W-:Y:S01]  /*0dd0*/  STL [R1+0x3c], R0 ;  /* 0x00003c0001007387 */ /* 0x0003e20000100800 */
[C---:B0-----:R-:W-:Y:S01]  /*0de0*/  VIADD R13, R188.reuse, 0x40 ;  /* 0x00000040bc0d7836 */ /* 0x041fe20000000000 */
[----:B------:R-:W-:Y:S01]  /*0df0*/  LOP3.LUT R7, R7, 0x1ffffffe, RZ, 0xc0, !PT ;  /* 0x1ffffffe07077812 */ /* 0x000fe200078ec0ff */
[----:B------:R-:W-:-:S02]  /*0e00*/  VIADD R12, R188, 0x60 ;  /* 0x00000060bc0c7836 */ /* 0x000fc40000000000 */
[----:B------:R-:W-:Y:S02]  /*0e10*/  IMAD.SHL.U32 R3, R3, 0x8, RZ ;  /* 0x0000000803037824 */ /* 0x000fe400078e00ff */
[----:B------:R-:W-:Y:S01]  /*0e20*/  IMAD R8, R2, 0x40, R11 ;  /* 0x0000004002087824 */ /* 0x000fe200078e020b */
[----:B------:R-:W-:Y:S01]  /*0e30*/  SHF.R.S32.HI R2, RZ, 0x1f, R13 ;  /* 0x0000001fff027819 */ /* 0x000fe2000001140d */
[----:B------:R-:W-:Y:S01]  /*0e40*/  IMAD.SHL.U32 R209, R188, 0x40, RZ ;  /* 0x00000040bcd17824 */ /* 0x000fe200078e00ff */
[----:B-1----:R-:W-:Y:S01]  /*0e50*/  SHF.R.S32.HI R0, RZ, 0x1f, R15 ;  /* 0x0000001fff007819 */ /* 0x002fe2000001140f */
[----:B------:R-:W-:Y:S01]  /*0e60*/  IMAD.SHL.U32 R205, R15, 0x40, RZ ;  /* 0x000000400fcd7824 */ /* 0x000fe200078e00ff */
[----:B------:R-:W-:Y:S01]  /*0e70*/  SHF.R.S32.HI R5, RZ, 0x1f, R12 ;  /* 0x0000001fff057819 */ /* 0x000fe2000001140c */
[----:B------:R-:W-:Y:S01]  /*0e80*/  IMAD.SHL.U32 R16, R220, 0x8, RZ ;  /* 0x00000008dc107824 */ /* 0x000fe200078e00ff */
[----:B------:R-:W-:Y:S01]  /*0e90*/  LOP3.LUT R213, R3, 0xfffffe00, RZ, 0xc0, !PT ;  /* 0xfffffe0003d57812 */ /* 0x000fe200078ec0ff */
[----:B------:R-:W-:Y:S01]  /*0ea0*/  IMAD.SHL.U32 R204, R13, 0x40, RZ ;  /* 0x000000400dcc7824 */ /* 0x000fe200078e00ff */
[----:B------:R-:W-:Y:S01]  /*0eb0*/  LEA.HI R3, R0, R15, RZ, 0x3 ;  /* 0x0000000f00037211 */ /* 0x000fe200078f18ff */
[----:B------:R-:W-:Y:S01]  /*0ec0*/  IMAD.SHL.U32 R203, R12, 0x40, RZ ;  /* 0x000000400ccb7824 */ /* 0x000fe200078e00ff */
[----:B------:R-:W-:Y:S01]  /*0ed0*/  LEA.HI R4, R2, R13, RZ, 0x3 ;  /* 0x0000000d02047211 */ /* 0x000fe200078f18ff */
[----:B------:R-:W-:Y:S01]  /*0ee0*/  IMAD.IADD R7, R6, 0x1, -R7 ;  /* 0x0000000106077824 */ /* 0x000fe200078e0a07 */
[----:B------:R-:W-:Y:S01]  /*0ef0*/  LOP3.LUT R209, R209, 0x1c0, RZ, 0xc0, !PT ;  /* 0x000001c0d1d17812 */ /* 0x000fe200078ec0ff */
[----:B------:R-:W-:Y:S01]  /*0f00*/  IMAD.SHL.U32 R3, R3, 0x40, RZ ;  /* 0x0000004003037824 */ /* 0x000fe200078e00ff */
[----:B------:R-:W-:Y:S01]  /*0f10*/  LEA.HI R5, R5, R12, RZ, 0x3 ;  /* 0x0000000c05057211 */ /* 0x000fe200078f18ff */
[----:B------:R-:W-:Y:S01]  /*0f20*/  IMAD.SHL.U32 R4, R4, 0x40, RZ ;  /* 0x0000004004047824 */ /* 0x000fe200078e00ff */
[----:B------:R-:W-:Y:S01]  /*0f30*/  LOP3.LUT R205, R205, 0x1c0, RZ, 0xc0, !PT ;  /* 0x000001c0cdcd7812 */ /* 0x000fe200078ec0ff */
[----:B------:R-:W-:Y:S01]  /*0f40*/  IMAD.IADD R10, R14, 0x1, -R10 ;  /* 0x000000010e0a7824 */ /* 0x000fe200078e0a0a */
[----:B------:R-:W-:Y:S01]  /*0f50*/  LOP3.LUT R0, R209, 0x38, R16, 0xf8, !PT ;  /* 0x00000038d1007812 */ /* 0x000fe200078ef810 */
[----:B------:R-:W-:Y:S01]  /*0f60*/  IMAD.SHL.U32 R5, R5, 0x40, RZ ;  /* 0x0000004005057824 */ /* 0x000fe200078e00ff */
[----:B------:R-:W-:Y:S01]  /*0f70*/  SHF.R.U32.HI R6, RZ, 0x3, R209 ;  /* 0x00000003ff067819 */ /* 0x000fe200000116d1 */
[----:B------:R-:W-:Y:S01]  /*0f80*/  STL [R1+0x38], R8 ;  /* 0x0000380801007387 */ /* 0x000fe20000100800 */
[----:B------:R-:W-:Y:S01]  /*0f90*/  LOP3.LUT R204, R204, 0x1c0, RZ, 0xc0, !PT ;  /* 0x000001c0cccc7812 */ /* 0x000fe200078ec0ff */
[----:B------:R-:W-:Y:S01]  /*0fa0*/  IMAD.SHL.U32 R189, R10, 0x2, RZ ;  /* 0x000000020abd7824 */ /* 0x000fe200078e00ff */
[----:B------:R-:W-:Y:S01]  /*0fb0*/  LOP3.LUT R203, R203, 0x1c0, RZ, 0xc0, !PT ;  /* 0x000001c0cbcb7812 */ /* 0x000fe200078ec0ff */
[----:B------:R-:W-:Y:S01]  /*0fc0*/  IMAD.SHL.U32 R22, R220, 0x4, RZ ;  /* 0x00000004dc167824 */ /* 0x000fe200078e00ff */
[----:B------:R-:W-:Y:S01]  /*0fd0*/  LOP3.LUT R219, R213, R0, R6, 0xf6, !PT ;  /* 0x00000000d5db7212 */ /* 0x000fe200078ef606 */
[C---:B------:R-:W-:Y:S01]  /*0fe0*/  VIADD R229, R189.reuse, 0x58 ;  /* 0x00000058bde57836 */ /* 0x040fe20000000000 */
[----:B------:R-:W-:Y:S01]  /*0ff0*/  SHF.R.U32.HI R13, RZ, 0x3, R205 ;  /* 0x00000003ff0d7819 */ /* 0x000fe200000116cd */
[----:B------:R-:W-:Y:S01]  /*1000*/  VIADD R228, R189, 0x60 ;  /* 0x00000060bde47836 */ /* 0x000fe20000000000 */
[----:B------:R-:W-:Y:S01]  /*1010*/  LOP3.LUT R9, R205, 0x38, R16, 0xf8, !PT ;  /* 0x00000038cd097812 */ /* 0x000fe200078ef810 */
[----:B------:R-:W-:Y:S01]  /*1020*/  VIADD R2, R16, 0x40 ;  /* 0x0000004010027836 */ /* 0x000fe20000000000 */
[----:B------:R-:W-:Y:S01]  /*1030*/  LOP3.LUT R212, R3, 0xfffffe00, RZ, 0xc0, !PT ;  /* 0xfffffe0003d47812 */ /* 0x000fe200078ec0ff */
[C---:B------:R-:W-:Y:S01]  /*1040*/  VIADD R227, R189.reuse, 0x68 ;  /* 0x00000068bde37836 */ /* 0x040fe20000000000 */
[----:B------:R-:W-:Y:S01]  /*1050*/  SHF.R.U32.HI R12, RZ, 0x3, R204 ;  /* 0x00000003ff0c7819 */ /* 0x000fe200000116cc */
[C---:B------:R-:W-:Y:S01]  /*1060*/  VIADD R226, R189.reuse, 0x70 ;  /* 0x00000070bde27836 */ /* 0x040fe20000000000 */
[--C-:B------:R-:W-:Y:S01]  /*1070*/  LOP3.LUT R0, R204, 0x38, R16.reuse, 0xf8, !PT ;  /* 0x00000038cc007812 */ /* 0x100fe200078ef810 */
[C---:B------:R-:W-:Y:S01]  /*1080*/  VIADD R225, R189.reuse, 0x78 ;  /* 0x00000078bde17836 */ /* 0x040fe20000000000 */
[----:B------:R-:W-:Y:S01]  /*1090*/  LOP3.LUT R211, R4, 0xfffffe00, RZ, 0xc0, !PT ;  /* 0xfffffe0004d37812 */ /* 0x000fe200078ec0ff */
[----:B------:R-:W-:Y:S01]  /*10a0*/  VIADD R186, R22, 0x20 ;  /* 0x0000002016ba7836 */ /* 0x000fe20000000000 */
[----:B------:R-:W-:Y:S01]  /*10b0*/  SHF.R.U32.HI R6, RZ, 0x3, R203 ;  /* 0x00000003ff067819 */ /* 0x000fe200000116cb */
[----:B------:R-:W-:Y:S01]  /*10c0*/  VIADD R224, R189, 0x40 ;  /* 0x00000040bde07836 */ /* 0x000fe20000000000 */
[----:B------:R-:W-:Y:S01]  /*10d0*/  LOP3.LUT R11, R203, 0x38, R16, 0xf8, !PT ;  /* 0x00000038cb0b7812 */ /* 0x000fe200078ef810 */
[----:B------:R-:W-:Y:S01]  /*10e0*/  IMAD R202, R7, 0x8, R8 ;  /* 0x0000000807ca7824 */ /* 0x000fe200078e0208 */
[----:B------:R-:W-:-:S02]  /*10f0*/  LOP3.LUT R210, R5, 0xfffffe00, RZ, 0xc0, !PT ;  /* 0xfffffe0005d27812 */ /* 0x000fc400078ec0ff */
[----:B------:R-:W-:Y:S02]  /*1100*/  LOP3.LUT R9, R212, R9, R13, 0xf6, !PT ;  /* 0x00000009d4097212 */ /* 0x000fe400078ef60d */
[----:B------:R-:W-:Y:S02]  /*1110*/  LOP3.LUT R3, R211, R0, R12, 0xf6, !PT ;  /* 0x00000000d3037212 */ /* 0x000fe400078ef60c */
[----:B------:R-:W-:Y:S01]  /*1120*/  LOP3.LUT R11, R210, R11, R6, 0xf6, !PT ;  /* 0x0000000bd20b7212 */ /* 0x000fe200078ef606 */
[----:B------:R-:W-:Y:S01]  /*1130*/  IMAD R4, R9, 0x2, R214 ;  /* 0x0000000209047824 */ /* 0x000fe200078e02d6 */
[----:B------:R-:W-:Y:S01]  /*1140*/  SHF.R.S32.HI R23, RZ, 0x1f, R22 ;  /* 0x0000001fff177819 */ /* 0x000fe20000011416 */
[----:B------:R-:W-:Y:S01]  /*1150*/  IMAD R3, R3, 0x2, R214 ;  /* 0x0000000203037824 */ /* 0x000fe200078e02d6 */
[----:B------:R-:W-:Y:S01]  /*1160*/  SHF.R.S32.HI R17, RZ, 0x1f, R16 ;  /* 0x0000001fff117819 */ /* 0x000fe20000011410 */
[----:B------:R-:W-:Y:S01]  /*1170*/  IMAD R0, R11, 0x2, R214 ;  /* 0x000000020b007824 */ /* 0x000fe200078e02d6 */
[----:B------:R-:W-:Y:S01]  /*1180*/  STL [R1+0x30], R4 ;  /* 0x0000300401007387 */ /* 0x000fe20000100800 */
[----:B------:R-:W-:Y:S01]  /*1190*/  SHF.R.S32.HI R185, RZ, 0x1f, R2 ;  /* 0x0000001fffb97819 */ /* 0x000fe20000011402 */
[----:B------:R-:W-:-:S02]  /*11a0*/  IMAD R214, R219, 0x2, R214 ;  /* 0x00000002dbd67824 */ /* 0x000fc400078e02d6 */
[----:B------:R0:W-:Y:S04]  /*11b0*/  STL [R1+0x2c], R3 ;  /* 0x00002c0301007387 */ /* 0x0001e80000100800 */
[----:B------:R1:W-:Y:S01]  /*11c0*/  STL [R1+0x28], R0 ;  /* 0x0000280001007387 */ /* 0x0003e20000100800 */
[C---:B0-----:R-:W-:Y:S02]  /*11d0*/  VIADD R3, R189.reuse, 0x48 ;  /* 0x00000048bd037836 */ /* 0x041fe40000000000 */
[----:B-1----:R-:W-:-:S03]  /*11e0*/  VIADD R0, R189, 0x50 ;  /* 0x00000050bd007836 */ /* 0x002fc60000000000 */
[----:B------:R-:W-:Y:S02]  /*11f0*/  SHF.R.S32.HI R5, RZ, 0x1f, R3 ;  /* 0x0000001fff057819 */ /* 0x000fe40000011403 */
[----:B------:R-:W-:Y:S02]  /*1200*/  SHF.R.S32.HI R3, RZ, 0x1f, R229 ;  /* 0x0000001fff037819 */ /* 0x000fe400000114e5 */
[----:B------:R-:W-:Y:S02]  /*1210*/  SHF.R.S32.HI R4, RZ, 0x1f, R0 ;  /* 0x0000001fff047819 */ /* 0x000fe40000011400 */
[----:B------:R-:W-:Y:S02]  /*1220*/  SHF.R.S32.HI R0, RZ, 0x1f, R228 ;  /* 0x0000001fff007819 */ /* 0x000fe400000114e4 */
[----:B------:R-:W-:Y:S02]  /*1230*/  SHF.R.S32.HI R4, RZ, 0x1f, R227 ;  /* 0x0000001fff047819 */ /* 0x000fe400000114e3 */
[----:B------:R-:W-:-:S02]  /*1240*/  SHF.R.S32.HI R3, RZ, 0x1f, R226 ;  /* 0x0000001fff037819 */ /* 0x000fc400000114e2 */
[----:B------:R-:W-:-:S07]  /*1250*/  SHF.R.S32.HI R0, RZ, 0x1f, R225 ;  /* 0x0000001fff007819 */ /* 0x000fce00000114e1 */
.L_x_1972:
[----:B------:R-:W-:Y:S05]  /*1260*/  YIELD ;  /* 0x0000000000007946 */ /* 0x000fea0003800000 */
[----:B------:R-:W-:Y:S01]  /*1270*/  ULDC.64 UR4, c[0x0][0xa28] ;  /* 0x00028a0000047ab9 */ /* 0x000fe20000000a00 */
[----:B01--4-:R-:W0:Y:S01]  /*1280*/  LDC.64 R6, c[0x0][0xa08] ;  /* 0x00028200ff067b82 */ /* 0x013e220000000a00 */
[----:B------:R-:W-:Y:S01]  /*1290*/  ISETP.NE.U32.AND P1, PT, RZ, UR4, PT ;  /* 0x00000004ff007c0c */ /* 0x000fe2000bf25070 */
[----:B------:R-:W-:Y:S02]  /*12a0*/  IMAD.MOV.U32 R12, RZ, RZ, RZ ;  /* 0x000000ffff0c7224 */ /* 0x000fe400078e00ff */
[----:B------:R-:W-:Y:S01]  /*12b0*/  IMAD.MOV.U32 R32, RZ, RZ, RZ ;  /* 0x000000ffff207224 */ /* 0x000fe200078e00ff */
[----:B------:R-:W-:Y:S01]  /*12c0*/  ISETP.NE.AND.EX P1, PT, RZ, UR5, PT, P1 ;  /* 0x00000005ff007c0c */ /* 0x000fe2000bf25310 */
[----:B------:R-:W-:-:S02]  /*12d0*/  ULDC.64 UR4, c[0x0][0xa18] ;  /* 0x0002860000047ab9 */ /* 0x000fc40000000a00 */
[----:B------:R-:W-:-:S04]  /*12e0*/  ISETP.NE.U32.AND P2, PT, RZ, UR4, PT ;  /* 0x00000004ff007c0c */ /* 0x000fc8000bf45070 */
[----:B------:R-:W-:Y:S01]  /*12f0*/  ISETP.NE.AND.EX P2, PT, RZ, UR5, PT, P2 ;  /* 0x00000005ff007c0c */ /* 0x000fe2000bf45320 */
[----:B------:R-:W-:Y:S02]  /*1300*/  ULDC.64 UR4, c[0x0][0xa08] ;  /* 0x0002820000047ab9 */ /* 0x000fe40000000a00 */
[----:B------:R-:W-:-:S03]  /*1310*/  ISETP.NE.U32.AND P0, PT, RZ, UR4, PT ;  /* 0x00000004ff007c0c */ /* 0x000fc6000bf05070 */
[----:B------:R-:W1:Y:S01]  /*1320*/  @P1 LDC.64 R4, c[0x0][0xa28] ;  /* 0x00028a00ff041b82 */ /* 0x000e620000000a00 */
[----:B------:R-:W-:Y:S01]  /*1330*/  ISETP.NE.AND.EX P0, PT, RZ, UR5, PT, P0 ;  /* 0x00000005ff007c0c */ /* 0x000fe2000bf05300 */
[----:B0-----:R-:W-:-:S06]  /*1340*/  IMAD.WIDE R10, R31, 0x4, R6 ;  /* 0x000000041f0a7825 */ /* 0x001fcc00078e0206 */
[----:B------:R-:W0:Y:S01]  /*1350*/  @P2 LDC.64 R8, c[0x0][0xa18] ;  /* 0x00028600ff082b82 */ /* 0x000e220000000a00 */
[----:B------:R-:W-:Y:S02]  /*1360*/  ULDC UR4, c[0x0][0x288] ;  /* 0x0000a20000047ab9 */ /* 0x000fe40000000800 */
[----:B------:R-:W-:Y:S01]  /*1370*/  IMAD.U32 R196, RZ, RZ, UR4 ;  /* 0x00000004ffc47e24 */ /* 0x000fe2000f8e00ff */
[----:B------:R-:W-:Y:S02]  /*1380*/  ULDC.64 UR4, c[0x0][0x418] ;  /* 0x0001060000047ab9 */ /* 0x000fe40000000a00 */
[----:B--2---:R2:W5:Y:S01]  /*1390*/  @P0 LDG.E R32, desc[UR52][R10.64] ;  /* 0x000000340a200981 */ /* 0x004562000c1e1900 */
[----:B-1----:R-:W-:-:S05]  /*13a0*/  @P1 IMAD.WIDE R4, R31, 0x4, R4 ;  /* 0x000000041f041825 */ /* 0x002fca00078e0204 */
[----:B------:R2:W5:Y:S01]  /*13b0*/  @P1 LDG.E R12, desc[UR52][R4.64] ;  /* 0x00000034040c1981 */ /* 0x000562000c1e1900 */
[----:B0-----:R-:W-:-:S05]  /*13c0*/  @P2 IMAD.WIDE R6, R31, 0x4, R8 ;  /* 0x000000041f062825 */ /* 0x001fca00078e0208 */
        /* <DEDUP_REMOVED lines=10> */
[----:B--2---:R-:W-:Y:S06]  /*1470*/  @P2 BRA `(.L_x_1676) ;  /* 0x0000000000242947 */ /* 0x004fec0003800000 */
        /* <DEDUP_REMOVED lines=9> */
.L_x_1676:
        /* <DEDUP_REMOVED lines=10> */
[----:B------:R-:W0:Y:S02]  /*15b0*/  LDC.64 R4, c[0x0][0xa20] ;  /* 0x00028800ff047b82 */ /* 0x000e240000000a00 */
[----:B0-----:R-:W-:-:S05]  /*15c0*/  IMAD.WIDE R4, R31, 0x4, R4 ;  /* 0x000000041f047825 */ /* 0x001fca00078e0204 */
[----:B------:R0:W5:Y:S01]  /*15d0*/  LDG.E R33, desc[UR52][R4.64] ;  /* 0x0000003404217981 */ /* 0x000162000c1e1900 */
[----:B------:R-:W-:Y:S05]  /*15e0*/  BRA `(.L_x_1678) ;  /* 0x0000000000107947 */ /* 0x000fea0003800000 */
.L_x_1677:
[----:B------:R-:W-:Y:S05]  /*15f0*/  @!P0 BRA `(.L_x_1678) ;  /* 0x00000000000c8947 */ /* 0x000fea0003800000 */
[----:B------:R-:W2:Y:S04]  /*1600*/  LDG.E R0, desc[UR52][R10.64] ;  /* 0x000000340a007981 */ /* 0x000ea8000c1e1900 */
[----:B------:R-:W2:Y:S02]  /*1610*/  LDG.E R33, desc[UR52][R10.64+0x4] ;  /* 0x000004340a217981 */ /* 0x000ea4000c1e1900 */
[----:B--2---:R-:W-:-:S07]  /*1620*/  IMAD.IADD R33, R33, 0x1, -R0 ;  /* 0x0000000121217824 */ /* 0x004fce00078e0a00 */
.L_x_1678:
[----:B------:R-:W-:Y:S01]  /*1630*/  ULDC.64 UR4, c[0x0][0xa10] ;  /* 0x0002840000047ab9 */ /* 0x000fe20000000a00 */
[----:B------:R-:W1:Y:S01]  /*1640*/  LDC R8, c[0x0][0x448] ;  /* 0x00011200ff087b82 */ /* 0x000e620000000800 */
[----:B------:R-:W-:-:S04]  /*1650*/  ISETP.NE.U32.AND P0, PT, RZ, UR4, PT ;  /* 0x00000004ff007c0c */ /* 0x000fc8000bf05070 */
[----:B------:R-:W-:Y:S01]  /*1660*/  ISETP.NE.AND.EX P0, PT, RZ, UR5, PT, P0 ;  /* 0x00000005ff007c0c */ /* 0x000fe2000bf05300 */
[----:B------:R-:W-:Y:S02]  /*1670*/  ULDC.64 UR4, c[0x0][0xa30] ;  /* 0x00028c0000047ab9 */ /* 0x000fe40000000a00 */
[----:B------:R-:W-:Y:S01]  /*1680*/  ISETP.NE.U32.AND P1, PT, RZ, UR4, PT ;  /* 0x00000004ff007c0c */ /* 0x000fe2000bf25070 */
[----:B-----5:R-:W-:Y:S01]  /*1690*/  IMAD.MOV.U32 R24, RZ, RZ, R33 ;  /* 0x000000ffff187224 */ /* 0x020fe200078e0021 */
[----:B------:R-:W2:Y:S02]  /*16a0*/  LDC.64 R10, c[0x0][0x9e0] ;  /* 0x00027800ff0a7b82 */ /* 0x000ea40000000a00 */
[----:B------:R-:W-:-:S06]  /*16b0*/  ISETP.NE.AND.EX P1, PT, RZ, UR5, PT, P1 ;  /* 0x00000005ff007c0c */ /* 0x000fcc000bf25310 */
[----:B0-----:R-:W0:Y:S08]  /*16c0*/  @P0 LDC.64 R4, c[0x0][0xa10] ;  /* 0x00028400ff040b82 */ /* 0x001e300000000a00 */
[----:B------:R-:W3:Y:S01]  /*16d0*/  @P1 LDC.64 R6, c[0x0][0xa30] ;  /* 0x00028c00ff061b82 */ /* 0x000ee20000000a00 */
[----:B0-----:R-:W-:-:S05]  /*16e0*/  @P0 IMAD.WIDE R4, R31, 0x4, R4 ;  /* 0x000000041f040825 */ /* 0x001fca00078e0204 */
[----:B------:R-:W4:Y:S04]  /*16f0*/  @P0 LDG.E R0, desc[UR52][R4.64] ;  /* 0x0000003404000981 */ /* 0x000f28000c1e1900 */
[----:B------:R-:W4:Y:S01]  /*1700*/  @P0 LDG.E R3, desc[UR52][R4.64+0x4] ;  /* 0x0000043404030981 */ /* 0x000f22000c1e1900 */
[----:B---3--:R-:W-:-:S05]  /*1710*/  @P1 IMAD.WIDE R6, R31, 0x4, R6 ;  /* 0x000000041f061825 */ /* 0x008fca00078e0206 */
[----:B------:R0:W5:Y:S01]  /*1720*/  @P1 LDG.E R24, desc[UR52][R6.64] ;  /* 0x0000003406181981 */ /* 0x000162000c1e1900 */
[----:B-1----:R-:W-:Y:S01]  /*1730*/  ISETP.NE.AND P1, PT, R8, 0x1, PT ;  /* 0x000000010800780c */ /* 0x002fe20003f25270 */
[----:B------:R-:W-:Y:S01]  /*1740*/  IMAD.SHL.U32 R200, R29, 0x80, RZ ;  /* 0x000000801dc87824 */ /* 0x000fe200078e00ff */
[----:B--2---:R-:W-:Y:S01]  /*1750*/  ISETP.GE.AND P2, PT, R11, 0x1, PT ;  /* 0x000000010b00780c */ /* 0x004fe20003f46270 */
[----:B------:R-:W-:-:S10]  /*1760*/  IMAD.IADD R12, R33, 0x1, -R12 ;  /* 0x00000001210c7824 */ /* 0x000fd400078e0a0c */
[----:B------:R-:W1:Y:S08]  /*1770*/  @P1 LDC R9, c[0x0][0x44c] ;  /* 0x00011300ff091b82 */ /* 0x000e700000000800 */
[----:B------:R-:W2:Y:S01]  /*1780*/  @P1 LDC R8, c[0x0][0x450] ;  /* 0x00011400ff081b82 */ /* 0x000ea20000000800 */
[----:B----4-:R-:W-:Y:S02]  /*1790*/  @P0 IMAD.IADD R25, R3, 0x1, -R0 ;  /* 0x0000000103190824 */ /* 0x010fe400078e0a00 */
[----:B------:R-:W-:-:S02]  /*17a0*/  VIADD R0, R200, 0x7f ;  /* 0x0000007fc8007836 */ /* 0x000fc40000000000 */
[----:B------:R-:W-:Y:S02]  /*17b0*/  IMAD.IADD R198, R12, 0x1, R25 ;  /* 0x000000010cc67824 */ /* 0x000fe400078e0219 */
[----:B-1----:R-:W-:-:S03]  /*17c0*/  @P1 IMAD.HI.U32 R3, R0, R9, RZ ;  /* 0x0000000900031227 */ /* 0x002fc600078e00ff */
[C---:B------:R-:W-:Y:S01]  /*17d0*/  IADD3 R5, R198.reuse, 0x1, -R196 ;  /* 0x00000001c6057810 */ /* 0x040fe20007ffe8c4 */
[----:B------:R-:W-:Y:S01]  /*17e0*/  IMAD.MOV.U32 R4, RZ, RZ, R0 ;  /* 0x000000ffff047224 */ /* 0x000fe200078e0000 */
[----:B--2---:R-:W-:Y:S01]  /*17f0*/  @P1 SHF.R.U32.HI R4, RZ, R8, R3 ;  /* 0x00000008ff041219 */ /* 0x004fe20000011603 */
[----:B------:R-:W-:-:S04]  /*1800*/  VIADD R0, R198, 0x7f ;  /* 0x0000007fc6007836 */ /* 0x000fc80000000000 */
[----:B0-----:R-:W-:Y:S01]  /*1810*/  IMAD.IADD R7, R5, 0x1, R4 ;  /* 0x0000000105077824 */ /* 0x001fe200078e0204 */
[----:B------:R-:W-:-:S04]  /*1820*/  SHF.R.S32.HI R3, RZ, 0x1f, R0 ;  /* 0x0000001fff037819 */ /* 0x000fc80000011400 */
[----:B------:R-:W-:Y:S01]  /*1830*/  LEA.HI R3, R3, R0, RZ, 0x7 ;  /* 0x0000000003037211 */ /* 0x000fe200078f38ff */
[----:B------:R-:W-:-:S03]  /*1840*/  IMAD.IADD R0, R7, 0x1, R10 ;  /* 0x0000000107007824 */ /* 0x000fc600078e020a */
[----:B------:R-:W-:Y:S01]  /*1850*/  SHF.R.S32.HI R94, RZ, 0x7, R3 ;  /* 0x00000007ff5e7819 */ /* 0x000fe20000011403 */
        /* <DEDUP_REMOVED lines=12> */
.L_x_1681:
[----:B------:R-:W-:-:S13]  /*1920*/  ISETP.NE.AND P0, PT, R11, 0x1, PT ;  /* 0x000000010b00780c */ /* 0x000fda0003f05270 */
[----:B------:R-:W0:Y:S02]  /*1930*/  @P0 LDC.64 R4, c[0x0][0x9e8] ;  /* 0x00027a00ff040b82 */ /* 0x000e240000000a00 */
[----:B0-----:R-:W-:-:S05]  /*1940*/  @P0 IMAD.HI.U32 R4, R3, R4, RZ ;  /* 0x0000000403040227 */ /* 0x001fca00078e00ff */
[----:B------:R-:W-:-:S07]  /*1950*/  @P0 SHF.R.U32.HI R3, RZ, R5, R4 ;  /* 0x00000005ff030219 */ /* 0x000fce0000011604 */
.L_x_1682:
[----:B------:R-:W-:Y:S05]  /*1960*/  BSYNC B0 ;  /* 0x0000000000007941 */ /* 0x000fea0003800000 */
.L_x_1680:
[----:B------:R-:W-:-:S05]  /*1970*/  IMAD R3, R3, R11, R11 ;  /* 0x0000000b03037224 */ /* 0x000fca00078e020b */
[----:B------:R-:W-:-:S07]  /*1980*/  VIMNMX R0, R0, R3, PT ;  /* 0x0000000300007248 */ /* 0x000fce0003fe0100 */
.L_x_1679:
[----:B------:R-:W0:Y:S01]  /*1990*/  @P1 LDC R5, c[0x0][0x44c] ;  /* 0x00011300ff051b82 */ /* 0x000e220000000800 */
[----:B------:R-:W-:Y:S01]  /*19a0*/  VIADD R0, R0, 0x7f ;  /* 0x0000007f00007836 */ /* 0x000fe20000000000 */
[----:B------:R-:W-:Y:S01]  /*19b0*/  ULDC UR4, c[0x0][0x9dc] ;  /* 0x0002770000047ab9 */ /* 0x000fe20000000800 */
[----:B------:R-:W-:Y:S02]  /*19c0*/  IMAD.MOV.U32 R4, RZ, RZ, R200 ;  /* 0x000000ffff047224 */ /* 0x000fe400078e00c8 */
[----:B------:R-:W-:Y:S01]  /*19d0*/  IMAD.IADD R93, R198, 0x1, -R196 ;  /* 0x00000001c65d7824 */ /* 0x000fe200078e0ac4 */
[----:B------:R-:W-:Y:S02]  /*19e0*/  SHF.R.S32.HI R3, RZ, 0x1f, R0 ;  /* 0x0000001fff037819 */ /* 0x000fe40000011400 */
[----:B------:R-:W1:Y:S02]  /*19f0*/  @P1 LDC R6, c[0x0][0x450] ;  /* 0x00011400ff061b82 */ /* 0x000e640000000800 */
[----:B------:R-:W-:-:S04]  /*1a00*/  LEA.HI R3, R3, R0, RZ, 0x7 ;  /* 0x0000000003037211 */ /* 0x000fc800078f38ff */
[----:B------:R-:W-:-:S04]  /*1a10*/  SHF.R.S32.HI R3, RZ, 0x7, R3 ;  /* 0x00000007ff037819 */ /* 0x000fc80000011403 */
[----:B------:R-:W-:Y:S01]  /*1a20*/  VIMNMX R8, R94, R3, PT ;  /* 0x000000035e087248 */ /* 0x000fe20003fe0100 */
[----:B0-----:R-:W-:-:S05]  /*1a30*/  @P1 IMAD.HI.U32 R5, R200, R5, RZ ;  /* 0x00000005c8051227 */ /* 0x001fca00078e00ff */
[----:B-1----:R-:W-:-:S05]  /*1a40*/  @P1 SHF.R.U32.HI R4, RZ, R6, R5 ;  /* 0x00000006ff041219 */ /* 0x002fca0000011605 */
[----:B------:R-:W-:-:S04]  /*1a50*/  IMAD.IADD R0, R93, 0x1, R4 ;  /* 0x000000015d007824 */ /* 0x000fc800078e0204 */
[----:B------:R-:W-:Y:S01]  /*1a60*/  VIADD R3, R0, -UR4 ;  /* 0x8000000400037c36 */ /* 0x000fe20008000000 */
[----:B------:R-:W-:Y:S06]  /*1a70*/  @!P2 BRA `(.L_x_1683) ;  /* 0x000000000044a947 */ /* 0x000fec0003800000 */
[----:B------:R-:W-:Y:S01]  /*1a80*/  ISETP.GT.AND P0, PT, R0, -0x1, PT ;  /* 0xffffffff0000780c */ /* 0x000fe20003f04270 */
[----:B------:R-:W-:-:S12]  /*1a90*/  BSSY B0, `(.L_x_1684) ;  /* 0x000000d000007945 */ /* 0x000fd80003800000 */
        /* <DEDUP_REMOVED lines=8> */
.L_x_1685:
[----:B------:R-:W-:-:S13]  /*1b20*/  ISETP.NE.AND P0, PT, R11, 0x1, PT ;  /* 0x000000010b00780c */ /* 0x000fda0003f05270 */
[----:B------:R-:W0:Y:S02]  /*1b30*/  @P0 LDC.64 R4, c[0x0][0x9e8] ;  /* 0x00027a00ff040b82 */ /* 0x000e240000000a00 */
[----:B0-----:R-:W-:-:S05]  /*1b40*/  @P0 IMAD.HI.U32 R4, R0, R4, RZ ;  /* 0x0000000400040227 */ /* 0x001fca00078e00ff */
[----:B------:R-:W-:-:S07]  /*1b50*/  @P0 SHF.R.U32.HI R0, RZ, R5, R4 ;  /* 0x00000005ff000219 */ /* 0x000fce0000011604 */
.L_x_1686:
[----:B------:R-:W-:Y:S05]  /*1b60*/  BSYNC B0 ;  /* 0x0000000000007941 */ /* 0x000fea0003800000 */
.L_x_1684:
[----:B------:R-:W-:-:S05]  /*1b70*/  IMAD R0, R0, R11, RZ ;  /* 0x0000000b00007224 */ /* 0x000fca00078e02ff */
[----:B------:R-:W-:-:S07]  /*1b80*/  VIMNMX R3, R3, R0, !PT ;  /* 0x0000000003037248 */ /* 0x000fce0007fe0100 */
.L_x_1683:
[----:B------:R-:W-:Y:S01]  /*1b90*/  SHF.R.S32.HI R0, RZ, 0x1f, R3 ;  /* 0x0000001fff007819 */ /* 0x000fe20000011403 */
[----:B------:R-:W-:Y:S01]  /*1ba0*/  BSSY B0, `(.L_x_1687) ;  /* 0x0000028000007945 */ /* 0x000fe20003800000 */
[----:B------:R-:W-:Y:S02]  /*1bb0*/  LOP3.LUT R223, R221, 0xff, RZ, 0xc0, !PT ;  /* 0x000000ffdddf7812 */ /* 0x000fe400078ec0ff */
[----:B------:R-:W-:Y:S02]  /*1bc0*/  LEA.HI R0, R0, R3, RZ, 0x7 ;  /* 0x0000000300007211 */ /* 0x000fe400078f38ff */
[----:B------:R-:W-:Y:S02]  /*1bd0*/  SHF.R.U32.HI R221, RZ, 0x10, R221 ;  /* 0x00000010ffdd7819 */ /* 0x000fe400000116dd */
[----:B------:R-:W-:-:S04]  /*1be0*/  SHF.R.S32.HI R0, RZ, 0x7, R0 ;  /* 0x00000007ff007819 */ /* 0x000fc80000011400 */
[----:B------:R-:W-:Y:S01]  /*1bf0*/  VIMNMX R9, RZ, R0, !PT ;  /* 0x00000000ff097248 */ /* 0x000fe20007fe0100 */
[----:B------:R-:W-:-:S03]  /*1c00*/  IMAD.MOV.U32 R0, RZ, RZ, RZ ;  /* 0x000000ffff007224 */ /* 0x000fc600078e00ff */
[----:B------:R-:W-:-:S13]  /*1c10*/  ISETP.GT.AND P0, PT, R8, R9, PT ;  /* 0x000000090800720c */ /* 0x000fda0003f04270 */
[----:B------:R-:W-:Y:S05]  /*1c20*/  @!P0 BRA `(.L_x_1688) ;  /* 0x00000000007c8947 */ /* 0x000fea0003800000 */
[----:B------:R-:W-:Y:S01]  /*1c30*/  ISETP.NE.AND P0, PT, R221, RZ, PT ;  /* 0x000000ffdd00720c */ /* 0x000fe20003f05270 */
[----:B------:R-:W-:-:S03]  /*1c40*/  ULDC UR4, c[0x0][0x9f0] ;  /* 0x00027c0000047ab9 */ /* 0x000fc60000000800 */
[----:B------:R-:W-:-:S04]  /*1c50*/  SEL R11, R221, UR4, P0 ;  /* 0x00000004dd0b7c07 */ /* 0x000fc80008000000 */
[-C--:B------:R-:W-:Y:S02]  /*1c60*/  IABS R6, R11.reuse ;  /* 0x0000000b00067213 */ /* 0x080fe40000000000 */
[----:B------:R-:W-:Y:S02]  /*1c70*/  IADD3 R0, R11, -0x1, R8 ;  /* 0xffffffff0b007810 */ /* 0x000fe40007ffe008 */
[----:B------:R-:W0:Y:S01]  /*1c80*/  I2F.RP R3, R6 ;  /* 0x0000000600037306 */ /* 0x000e220000209400 */
[----:B------:R-:W-:Y:S02]  /*1c90*/  IABS R13, R11 ;  /* 0x0000000b000d7213 */ /* 0x000fe40000000000 */
[----:B------:R-:W-:-:S05]  /*1ca0*/  IMAD.IADD R0, R0, 0x1, -R9 ;  /* 0x0000000100007824 */ /* 0x000fca00078e0a09 */
        /* <DEDUP_REMOVED lines=10> */
[----:B------:R-:W-:-:S04]  /*1d50*/  IMAD.HI.U32 R5, R5, R7, R4 ;  /* 0x0000000705057227 */ /* 0x000fc800078e0004 */
[----:B------:R-:W-:-:S04]  /*1d60*/  IMAD.MOV.U32 R4, RZ, RZ, R10 ;  /* 0x000000ffff047224 */ /* 0x000fc800078e000a */
        /* <DEDUP_REMOVED lines=11> */
.L_x_1688:
[----:B------:R-:W-:Y:S05]  /*1e20*/  BSYNC B0 ;  /* 0x0000000000007941 */ /* 0x000fea0003800000 */
.L_x_1687:
[----:B------:R-:W-:-:S05]  /*1e30*/  IMAD R3, R223, R0, R9 ;  /* 0x00000000df037224 */ /* 0x000fca00078e0209 */
[C---:B------:R-:W-:Y:S01]  /*1e40*/  VIADDMNMX R0, R3.reuse, R0, R8, PT ;  /* 0x0000000003007246 */ /* 0x040fe20003800108 */
[----:B------:R-:W-:-:S04]  /*1e50*/  IMAD R3, R3, 0x80, -R12 ;  /* 0x0000008003037824 */ /* 0x000fc800078e0a0c */
[----:B------:R-:W-:Y:S01]  /*1e60*/  IMAD R0, R0, 0x80, -R12 ;  /* 0x0000008000007824 */ /* 0x000fe200078e0a0c */
[----:B------:R-:W-:-:S04]  /*1e70*/  VIMNMX R3, RZ, R3, !PT ;  /* 0x00000003ff037248 */ /* 0x000fc80007fe0100 */
        /* <DEDUP_REMOVED lines=31> */
.L_x_1691:
[----:B------:R-:W-:Y:S05]  /*2070*/  BSYNC B6 ;  /* 0x0000000000067941 */ /* 0x000fea0003800000 */
.L_x_1690:
        /* <DEDUP_REMOVED lines=20> */
.L_x_1693:
[----:B------:R-:W-:Y:S05]  /*21c0*/  BSYNC B6 ;  /* 0x0000000000067941 */ /* 0x000fea0003800000 */
.L_x_1692:
[----:B------:R-:W-:Y:S01]  /*21d0*/  ULDC.64 UR4, c[0x0][0x9f8] ;  /* 0x00027e0000047ab9 */ /* 0x000fe20000000a00 */
[----:B------:R-:W-:Y:S01]  /*21e0*/  IMAD.MOV.U32 R0, RZ, RZ, R31 ;  /* 0x000000ffff007224 */ /* 0x000fe200078e001f */
[----:B------:R-:W-:Y:S01]  /*21f0*/  ISETP.NE.U32.AND P0, PT, RZ, UR4, PT ;  /* 0x00000004ff007c0c */ /* 0x000fe2000bf05070 */
[----:B------:R-:W0:Y:S03]  /*2200*/  LDC R15, c[0x0][0x3f4] ;  /* 0x0000fd00ff0f7b82 */ /* 0x000e260000000800 */
[----:B------:R-:W-:-:S05]  /*2210*/  ISETP.NE.AND.EX P0, PT, RZ, UR5, PT, P0 ;  /* 0x00000005ff007c0c */ /* 0x000fca000bf05300 */
[----:B------:R-:W1:Y:S08]  /*2220*/  LDC.64 R28, c[0x0][0x3f8] ;  /* 0x0000fe00ff1c7b82 */ /* 0x000e700000000a00 */
[----:B------:R-:W2:Y:S08]  /*2230*/  @P0 LDC.64 R4, c[0x0][0x9f8] ;  /* 0x00027e00ff040b82 */ /* 0x000eb00000000a00 */
[----:B------:R-:W3:Y:S01]  /*2240*/  LDC.64 R34, c[0x0][0x408] ;  /* 0x00010200ff227b82 */ /* 0x000ee20000000a00 */
[----:B--2---:R-:W-:-:S05]  /*2250*/  @P0 IMAD.WIDE R4, R31, 0x4, R4 ;  /* 0x000000041f040825 */ /* 0x004fca00078e0204 */
[----:B------:R3:W2:Y:S01]  /*2260*/  @P0 LDG.E R0, desc[UR52][R4.64] ;  /* 0x0000003404000981 */ /* 0x0006a2000c1e1900 */
[----:B------:R-:W-:Y:S01]  /*2270*/  SHF.R.S32.HI R11, RZ, 0x1f, R188 ;  /* 0x0000001fff0b7819 */ /* 0x000fe200000114bc */
[-C--:B-1----:R-:W-:Y:S01]  /*2280*/  IMAD.WIDE.U32 R6, R188, R28.reuse, R22 ;  /* 0x0000001cbc067225 */ /* 0x082fe200078e0016 */
[----:B0-----:R-:W-:Y:S02]  /*2290*/  ISETP.GE.AND P0, PT, R16, R15, PT ;  /* 0x0000000f1000720c */ /* 0x001fe40003f06270 */
[----:B------:R-:W-:Y:S01]  /*22a0*/  SHF.R.U32.HI R36, RZ, 0x3, R209 ;  /* 0x00000003ff247819 */ /* 0x000fe200000116d1 */
[C---:B------:R-:W-:Y:S01]  /*22b0*/  IMAD R8, R11.reuse, R28, RZ ;  /* 0x0000001c0b087224 */ /* 0x040fe200078e02ff */
[----:B-----5:R-:W-:Y:S01]  /*22c0*/  SHF.R.S32.HI R13, RZ, 0x1f, R24 ;  /* 0x0000001fff0d7819 */ /* 0x020fe20000011418 */
[----:B------:R-:W-:Y:S01]  /*22d0*/  IMAD.MOV.U32 R80, RZ, RZ, R6 ;  /* 0x000000ffff507224 */ /* 0x000fe200078e0006 */
[----:B------:R-:W-:Y:S01]  /*22e0*/  SHF.R.U32.HI R30, RZ, 0x3, R205 ;  /* 0x00000003ff1e7819 */ /* 0x000fe200000116cd */
[-C--:B---3--:R-:W-:Y:S01]  /*22f0*/  IMAD R4, R11, R34.reuse, RZ ;  /* 0x000000220b047224 */ /* 0x088fe200078e02ff */
[----:B------:R-:W-:Y:S01]  /*2300*/  SEL R11, R15, RZ, P0 ;  /* 0x000000ff0f0b7207 */ /* 0x000fe20000000000 */
[----:B------:R-:W-:Y:S01]  /*2310*/  IMAD.WIDE.U32 R84, R188, R34, R22 ;  /* 0x00000022bc547225 */ /* 0x000fe200078e0016 */
[----:B------:R-:W-:-:S02]  /*2320*/  SHF.R.U32.HI R21, RZ, 0x3, R204 ;  /* 0x00000003ff157819 */ /* 0x000fc400000116cc */
[----:B------:R-:W-:Y:S01]  /*2330*/  SHF.R.U32.HI R20, RZ, 0x3, R203 ;  /* 0x00000003ff147819 */ /* 0x000fe200000116cb */
[----:B------:R-:W-:Y:S01]  /*2340*/  IMAD.IADD R11, R16, 0x1, R11 ;  /* 0x00000001100b7824 */ /* 0x000fe200078e020b */
[----:B------:R-:W-:Y:S01]  /*2350*/  SHF.L.U64.HI R31, R34, 0x7, R35 ;  /* 0x00000007221f7819 */ /* 0x000fe20000010223 */
[C---:B------:R-:W-:Y:S02]  /*2360*/  IMAD R87, R188.reuse, R35, R4 ;  /* 0x00000023bc577224 */ /* 0x040fe400078e0204 */
[----:B------:R-:W-:Y:S01]  /*2370*/  IMAD.WIDE.U32 R4, R188, R34, R16 ;  /* 0x00000022bc047225 */ /* 0x000fe200078e0010 */
[----:B------:R-:W-:-:S03]  /*2380*/  SHF.R.S32.HI R6, RZ, 0x1f, R11 ;  /* 0x0000001fff067819 */ /* 0x000fc6000001140b */
[----:B------:R-:W-:Y:S01]  /*2390*/  IMAD.MOV.U32 R86, RZ, RZ, R4 ;  /* 0x000000ffff567224 */ /* 0x000fe200078e0004 */
[----:B------:R-:W-:Y:S01]  /*23a0*/  LEA.HI R12, R6, R11, RZ, 0x3 ;  /* 0x0000000b060c7211 */ /* 0x000fe200078f18ff */
[----:B------:R-:W-:Y:S02]  /*23b0*/  IMAD.IADD R85, R85, 0x1, R87 ;  /* 0x0000000155557824 */ /* 0x000fe400078e0257 */
[----:B------:R-:W-:Y:S01]  /*23c0*/  IMAD.IADD R87, R87, 0x1, R5 ;  /* 0x0000000157577824 */ /* 0x000fe200078e0205 */
[----:B------:R-:W-:Y:S01]  /*23d0*/  LOP3.LUT R4, R209, 0x38, R12, 0xf8, !PT ;  /* 0x00000038d1047812 */ /* 0x000fe200078ef80c */
[----:B------:R-:W-:Y:S01]  /*23e0*/  IMAD R83, R188, R29, R8 ;  /* 0x0000001dbc537224 */ /* 0x000fe200078e0208 */
[----:B------:R-:W-:Y:S01]  /*23f0*/  LEA.HI R5, R6, R11, RZ, 0x6 ;  /* 0x0000000b06057211 */ /* 0x000fe200078f30ff */
[----:B------:R-:W-:Y:S01]  /*2400*/  IMAD.WIDE.U32 R8, R188, R28, R16 ;  /* 0x0000001cbc087225 */ /* 0x000fe200078e0010 */
[----:B------:R-:W-:Y:S02]  /*2410*/  LOP3.LUT R4, R4, R36, RZ, 0x3c, !PT ;  /* 0x0000002404047212 */ /* 0x000fe400078e3cff */
[----:B------:R-:W0:Y:S01]  /*2420*/  S2R R36, SR_TID.X ;  /* 0x0000000000247919 */ /* 0x000e220000002100 */
[----:B------:R-:W-:Y:S01]  /*2430*/  IMAD.SHL.U32 R5, R5, 0x80, RZ ;  /* 0x0000008005057824 */ /* 0x000fe200078e00ff */
[----:B------:R-:W-:Y:S01]  /*2440*/  LOP3.LUT R6, R205, 0x38, R12, 0xf8, !PT ;  /* 0x00000038cd067812 */ /* 0x000fe200078ef80c */
[----:B------:R-:W-:Y:S01]  /*2450*/  IMAD.IADD R81, R7, 0x1, R83 ;  /* 0x0000000107517824 */ /* 0x000fe200078e0253 */
[----:B------:R-:W-:Y:S01]  /*2460*/  LOP3.LUT R76, R12, 0xfffffff8, RZ, 0xc0, !PT ;  /* 0xfffffff80c4c7812 */ /* 0x000fe200078ec0ff */
[----:B------:R-:W-:Y:S01]  /*2470*/  IMAD.MOV.U32 R82, RZ, RZ, R8 ;  /* 0x000000ffff527224 */ /* 0x000fe200078e0008 */
[--C-:B------:R-:W-:Y:S01]  /*2480*/  LOP3.LUT R8, R204, 0x38, R12.reuse, 0xf8, !PT ;  /* 0x00000038cc087812 */ /* 0x100fe200078ef80c */
[----:B------:R-:W-:Y:S01]  /*2490*/  IMAD.IADD R83, R83, 0x1, R9 ;  /* 0x0000000153537824 */ /* 0x000fe200078e0209 */
[----:B------:R-:W-:Y:S01]  /*24a0*/  LOP3.LUT R9, R203, 0x38, R12, 0xf8, !PT ;  /* 0x00000038cb097812 */ /* 0x000fe200078ef80c */
[----:B------:R-:W-:Y:S01]  /*24b0*/  IMAD R10, R13, R28, RZ ;  /* 0x0000001c0d0a7224 */ /* 0x000fe200078e02ff */
[----:B------:R-:W-:Y:S01]  /*24c0*/  LOP3.LUT R7, R5, 0xffffe000, RZ, 0xc0, !PT ;  /* 0xffffe00005077812 */ /* 0x000fe200078ec0ff */
[----:B------:R-:W-:Y:S01]  /*24d0*/  IMAD R13, R13, R34, RZ ;  /* 0x000000220d0d7224 */ /* 0x000fe200078e02ff */
[----:B------:R-:W-:Y:S01]  /*24e0*/  LOP3.LUT R5, R6, R30, RZ, 0x3c, !PT ;  /* 0x0000001e06057212 */ /* 0x000fe200078e3cff */
[----:B------:R-:W-:Y:S01]  /*24f0*/  IMAD R39, R24, R29, R10 ;  /* 0x0000001d18277224 */ /* 0x000fe200078e020a */
[----:B------:R-:W-:Y:S01]  /*2500*/  LOP3.LUT R6, R8, R21, RZ, 0x3c, !PT ;  /* 0x0000001508067212 */ /* 0x000fe200078e3cff */
[----:B------:R-:W-:Y:S01]  /*2510*/  IMAD.WIDE.U32 R80, R24, R28, R80 ;  /* 0x0000001c18507225 */ /* 0x000fe200078e0050 */
[----:B------:R-:W-:-:S02]  /*2520*/  LOP3.LUT R9, R9, R20, RZ, 0x3c, !PT ;  /* 0x0000001409097212 */ /* 0x000fc400078e3cff */
[-C--:B------:R-:W-:Y:S01]  /*2530*/  IADD3 R4, R4, R7.reuse, R213 ;  /* 0x0000000704047210 */ /* 0x080fe20007ffe0d5 */
[----:B------:R-:W-:Y:S01]  /*2540*/  IMAD.WIDE.U32 R82, R24, R28, R82 ;  /* 0x0000001c18527225 */ /* 0x000fe200078e0052 */
[-C--:B------:R-:W-:Y:S02]  /*2550*/  IADD3 R5, R5, R7.reuse, R212 ;  /* 0x0000000705057210 */ /* 0x080fe40007ffe0d4 */
[----:B------:R-:W-:Y:S01]  /*2560*/  IADD3 R6, R6, R7, R211 ;  /* 0x0000000706067210 */ /* 0x000fe20007ffe0d3 */
[C---:B------:R-:W-:Y:S01]  /*2570*/  IMAD R13, R24.reuse, R35, R13 ;  /* 0x00000023180d7224 */ /* 0x040fe200078e020d */
[----:B------:R-:W-:Y:S01]  /*2580*/  IADD3 R7, R9, R7, R210 ;  /* 0x0000000709077210 */ /* 0x000fe20007ffe0d2 */
[-C--:B------:R-:W-:Y:S01]  /*2590*/  IMAD.WIDE.U32 R84, R24, R34.reuse, R84 ;  /* 0x0000002218547225 */ /* 0x080fe200078e0054 */
[C-C-:B------:R-:W-:Y:S02]  /*25a0*/  SHF.L.U64.HI R8, R28.reuse, 0x5, R29.reuse ;  /* 0x000000051c087819 */ /* 0x140fe4000001021d */
[----:B------:R-:W-:Y:S01]  /*25b0*/  SHF.L.U64.HI R9, R28, 0x6, R29 ;  /* 0x000000061c097819 */ /* 0x000fe2000001021d */
[----:B------:R-:W-:Y:S01]  /*25c0*/  IMAD.WIDE.U32 R86, R24, R34, R86 ;  /* 0x0000002218567225 */ /* 0x000fe200078e0056 */
[----:B------:R-:W-:-:S02]  /*25d0*/  SHF.L.U64.HI R10, R28, 0x7, R29 ;  /* 0x000000071c0a7819 */ /* 0x000fc4000001021d */
[----:B0-----:R-:W-:Y:S01]  /*25e0*/  SHF.R.U32.HI R36, RZ, 0x7, R36 ;  /* 0x00000007ff247819 */ /* 0x001fe20000011624 */
[----:B------:R-:W-:Y:S01]  /*25f0*/  IMAD.IADD R3, R32, 0x1, R33 ;  /* 0x0000000120037824 */ /* 0x000fe200078e0221 */
[--C-:B------:R-:W-:Y:S01]  /*2600*/  SHF.L.U64.HI R29, R34, 0x5, R35.reuse ;  /* 0x00000005221d7819 */ /* 0x100fe20000010223 */
[----:B------:R-:W-:Y:S01]  /*2610*/  IMAD.SHL.U32 R20, R28, 0x20, RZ ;  /* 0x000000201c147824 */ /* 0x000fe200078e00ff */
[----:B------:R-:W-:Y:S01]  /*2620*/  ISETP.NE.AND P6, PT, R36, 0x1, PT ;  /* 0x000000012400780c */ /* 0x000fe20003fc5270 */
[----:B------:R-:W-:Y:S01]  /*2630*/  IMAD.SHL.U32 R21, R28, 0x40, RZ ;  /* 0x000000401c157824 */ /* 0x000fe200078e00ff */
[C---:B------:R-:W-:Y:S01]  /*2640*/  SHF.L.U64.HI R30, R34.reuse, 0x6, R35 ;  /* 0x00000006221e7819 */ /* 0x040fe20000010223 */
[C---:B------:R-:W-:Y:S01]  /*2650*/  IMAD.SHL.U32 R32, R34.reuse, 0x20, RZ ;  /* 0x0000002022207824 */ /* 0x040fe200078e00ff */
[----:B------:R-:W-:Y:S01]  /*2660*/  SHF.R.S32.HI R79, RZ, 0x3, R12 ;  /* 0x00000003ff4f7819 */ /* 0x000fe2000001140c */
[----:B------:R-:W-:Y:S01]  /*2670*/  IMAD.SHL.U32 R33, R34, 0x40, RZ ;  /* 0x0000004022217824 */ /* 0x000fe200078e00ff */
[----:B------:R-:W-:Y:S01]  /*2680*/  SHF.R.S32.HI R88, RZ, 0x1f, R76 ;  /* 0x0000001fff587819 */ /* 0x000fe2000001144c */
[----:B------:R-:W-:-:S02]  /*2690*/  VIADD R92, R36, 0x8 ;  /* 0x00000008245c7836 */ /* 0x000fc40000000000 */
[----:B------:R-:W-:Y:S02]  /*26a0*/  IMAD.IADD R38, R81, 0x1, R39 ;  /* 0x0000000151267824 */ /* 0x000fe400078e0227 */
[----:B------:R-:W-:Y:S02]  /*26b0*/  IMAD.SHL.U32 R28, R28, 0x80, RZ ;  /* 0x000000801c1c7824 */ /* 0x000fe400078e00ff */
[----:B------:R-:W-:Y:S05]  /*26c0*/  @!P6 WARPSYNC.ALL ;  /* 0x000000000000e948 */ /* 0x000fea0003800000 */
[----:B------:R-:W-:Y:S01]  /*26d0*/  ULDC UR4, c[0x0][0x2f4] ;  /* 0x0000bd0000047ab9 */ /* 0x000fe20000000800 */
[----:B------:R-:W-:Y:S01]  /*26e0*/  IMAD.SHL.U32 R34, R34, 0x80, RZ ;  /* 0x0000008022227824 */ /* 0x000fe200078e00ff */
[----:B------:R-:W-:Y:S01]  /*26f0*/  ISETP.GE.AND P1, PT, R16, UR4, PT ;  /* 0x0000000410007c0c */ /* 0x000fe2000bf26270 */
[----:B------:R-:W-:Y:S01]  /*2700*/  IMAD R35, R220, 0x20, R188 ;  /* 0x00000020dc237824 */ /* 0x000fe200078e02bc */
[----:B------:R-:W-:Y:S01]  /*2710*/  @!P6 BAR.SYNC.DEFER_BLOCKING 0x9, 0x100 ;  /* 0x024400000000eb1d */ /* 0x000fe20000010000 */
[----:B------:R-:W-:Y:S01]  /*2720*/  IMAD.SHL.U32 R36, R15, 0x2, RZ ;  /* 0x000000020f247824 */ /* 0x000fe200078e00ff */
[----:B------:R-:W-:Y:S01]  /*2730*/  ISETP.GE.AND P2, PT, R2, UR4, PT ;  /* 0x0000000402007c0c */ /* 0x000fe2000bf46270 */
[----:B------:R-:W-:-:S02]  /*2740*/  IMAD.IADD R39, R39, 0x1, R83 ;  /* 0x0000000127277824 */ /* 0x000fc400078e0253 */
[----:B------:R-:W-:Y:S02]  /*2750*/  IMAD.IADD R77, R85, 0x1, R13 ;  /* 0x00000001554d7824 */ /* 0x000fe400078e020d */
[----:B------:R-:W-:Y:S01]  /*2760*/  IMAD.IADD R78, R13, 0x1, R87 ;  /* 0x000000010d4e7824 */ /* 0x000fe200078e0257 */
[----:B--2---:R-:W-:-:S07]  /*2770*/  SHF.R.S32.HI R37, RZ, 0x1f, R0 ;  /* 0x0000001fff257819 */ /* 0x004fce0000011400 */
.L_x_1791:
[----:B------:R-:W0:Y:S01]  /*2780*/  LDC R98, c[0x0][0x430] ;  /* 0x00010c00ff627b82 */ /* 0x000e220000000800 */
[----:B------:R-:W-:Y:S02]  /*2790*/  VIADD R42, R27, 0xffffffff ;  /* 0xffffffff1b2a7836 */ /* 0x000fe40000000000 */
[----:B------:R-:W-:Y:S02]  /*27a0*/  IMAD.MOV.U32 R99, RZ, RZ, RZ ;  /* 0x000000ffff637224 */ /* 0x000fe400078e00ff */
[----:B------:R-:W-:-:S03]  /*27b0*/  IMAD R12, R42, 0x80, R35 ;  /* 0x000000802a0c7824 */ /* 0x000fc600078e0223 */
[----:B-1----:R-:W1:Y:S01]  /*27c0*/  LDC R102, c[0x0][0x3f4] ;  /* 0x0000fd00ff667b82 */ /* 0x002e620000000800 */
[----:B------:R-:W-:Y:S01]  /*27d0*/  IMAD.IADD R43, R3, 0x1, R12 ;  /* 0x00000001032b7824 */ /* 0x000fe200078e020c */
[----:B------:R-:W-:-:S03]  /*27e0*/  ISETP.GE.AND P3, PT, R12, R25, PT ;  /* 0x000000190c00720c */ /* 0x000fc60003f66270 */
[----:B---3--:R-:W-:Y:S01]  /*27f0*/  IMAD.MOV.U32 R11, RZ, RZ, R43 ;  /* 0x000000ffff0b7224 */ /* 0x008fe200078e002b */
[----:B------:R-:W-:Y:S02]  /*2800*/  ISETP.GT.OR P3, PT, R35, 0x7f, P3 ;  /* 0x0000007f2300780c */ /* 0x000fe40001f64670 */
[----:B0-----:R-:W-:-:S11]  /*2810*/  ISETP.NE.AND P4, PT, R98, 0x1, PT ;  /* 0x000000016200780c */ /* 0x001fd60003f85270 */
[----:B------:R-:W0:Y:S08]  /*2820*/  @!P3 LDC.64 R40, c[0x0][0x428] ;  /* 0x00010a00ff28bb82 */ /* 0x000e300000000a00 */
[----:B--2---:R-:W2:Y:S08]  /*2830*/  @!P3 LDC.64 R12, c[0x0][0x418] ;  /* 0x00010600ff0cbb82 */ /* 0x004eb00000000a00 */
[----:B------:R-:W3:Y:S08]  /*2840*/  @P4 LDC R14, c[0x0][0x434] ;  /* 0x00010d00ff0e4b82 */ /* 0x000ef00000000800 */
[----:B----4-:R-:W4:Y:S01]  /*2850*/  @P4 LDC R15, c[0x0][0x438] ;  /* 0x00010e00ff0f4b82 */ /* 0x010f220000000800 */
[----:B---3--:R-:W-:-:S05]  /*2860*/  @P4 IMAD.HI.U32 R14, R43, R14, RZ ;  /* 0x0000000e2b0e4227 */ /* 0x008fca00078e00ff */
[----:B----4-:R-:W-:Y:S01]  /*2870*/  @P4 SHF.R.U32.HI R11, RZ, R15, R14 ;  /* 0x0000000fff0b4219 */ /* 0x010fe2000001160e */
[----:B0-----:R-:W-:-:S03]  /*2880*/  @!P3 IMAD R14, R37, R40, RZ ;  /* 0x00000028250eb224 */ /* 0x001fc600078e02ff */
[--C-:B------:R-:W-:Y:S01]  /*2890*/  @!P3 SHF.R.S32.HI R15, RZ, 0x1f, R11.reuse ;  /* 0x0000001fff0fb819 */ /* 0x100fe2000001140b */
[----:B------:R-:W-:Y:S02]  /*28a0*/  @!P3 IMAD R27, R0, R41, R14 ;  /* 0x00000029001bb224 */ /* 0x000fe400078e020e */
[----:B------:R-:W-:-:S04]  /*28b0*/  @!P3 IMAD.MOV.U32 R14, RZ, RZ, R11 ;  /* 0x000000ffff0eb224 */ /* 0x000fc800078e000b */
[----:B------:R-:W-:-:S04]  /*28c0*/  @!P3 IMAD.WIDE.U32 R14, R0, R40, R14 ;  /* 0x00000028000eb225 */ /* 0x000fc800078e000e */
[----:B------:R-:W-:Y:S01]  /*28d0*/  @!P3 IMAD.IADD R15, R15, 0x1, R27 ;  /* 0x000000010f0fb824 */ /* 0x000fe200078e021b */
[----:B--2---:R-:W-:-:S04]  /*28e0*/  @!P3 LEA R12, P4, R14, R12, 0x2 ;  /* 0x0000000c0e0cb211 */ /* 0x004fc800078810ff */
[----:B------:R-:W-:-:S05]  /*28f0*/  @!P3 LEA.HI.X R13, R14, R13, R15, 0x2, P4 ;  /* 0x0000000d0e0db211 */ /* 0x000fca00020f140f */
[----:B------:R0:W5:Y:S01]  /*2900*/  @!P3 LDG.E R99, desc[UR52][R12.64] ;  /* 0x000000340c63b981 */ /* 0x000162000c1e1900 */
[----:B-1----:R-:W-:Y:S01]  /*2910*/  ISETP.GE.AND P3, PT, R102, 0x1, PT ;  /* 0x000000016600780c */ /* 0x002fe20003f66270 */
[----:B------:R-:W-:Y:S01]  /*2920*/  IMAD.MOV R11, RZ, RZ, -R11 ;  /* 0x000000ffff0b7224 */ /* 0x000fe200078e0a0b */
[----:B------:R-:W-:Y:S01]  /*2930*/  ISETP.GT.AND P4, PT, R42, R26, PT ;  /* 0x0000001a2a00720c */ /* 0x000fe20003f84270 */
[----:B------:R-:W-:Y:S01]  /*2940*/  IMAD R91, R19, 0x4000, R219 ;  /* 0x00004000135b7824 */ /* 0x000fe200078e02db */
[----:B------:R-:W-:Y:S05]  /*2950*/  YIELD ;  /* 0x0000000000007946 */ /* 0x000fea0003800000 */
[----:B------:R-:W-:Y:S01]  /*2960*/  BSSY B0, `(.L_x_1694) ;  /* 0x00005d8000007945 */ /* 0x000fe20003800000 */
[----:B------:R-:W-:Y:S01]  /*2970*/  IMAD R98, R98, R11, R43 ;  /* 0x0000000b62627224 */ /* 0x000fe200078e022b */
[----:B------:R-:W-:Y:S01]  /*2980*/  P2R R90, PR, RZ, 0x10 ;  /* 0x00000010ff5a7803 */ /* 0x000fe20000000000 */
[----:B------:R-:W-:-:S02]  /*2990*/  IMAD R91, R91, 0x2, R18 ;  /* 0x000000025b5b7824 */ /* 0x000fc400078e0212 */
[----:B------:R-:W-:Y:S01]  /*29a0*/  IMAD.MOV.U32 R27, RZ, RZ, R42 ;  /* 0x000000ffff1b7224 */ /* 0x000fe200078e002a */
[----:B0-----:R-:W-:Y:S06]  /*29b0*/  @!P3 BRA `(.L_x_1695) ;  /* 0x0000005400a4b947 */ /* 0x001fec0003800000 */
[----:B------:R-:W-:Y:S01]  /*29c0*/  SHF.R.S32.HI R97, RZ, 0x1f, R98 ;  /* 0x0000001fff617819 */ /* 0x000fe20000011462 */
[----:B------:R-:W-:Y:S01]  /*29d0*/  ULDC.64 UR4, c[0x0][0x300] ;  /* 0x0000c00000047ab9 */ /* 0x000fe20000000a00 */
[----:B-----5:R-:W-:Y:S01]  /*29e0*/  SHF.R.S32.HI R96, RZ, 0x1f, R99 ;  /* 0x0000001fff607819 */ /* 0x020fe20000011463 */
[C---:B------:R-:W-:Y:S01]  /*29f0*/  IMAD.WIDE.U32 R12, R98.reuse, UR4, RZ ;  /* 0x00000004620c7c25 */ /* 0x040fe2000f8e00ff */
[----:B------:R-:W-:Y:S02]  /*2a00*/  ULDC.U8 UR6, c[0x0][0x410] ;  /* 0x0001040000067ab9 */ /* 0x000fe40000000000 */
[----:B------:R-:W-:Y:S01]  /*2a10*/  ISETP.NE.AND P3, PT, RZ, UR6, PT ;  /* 0x00000006ff007c0c */ /* 0x000fe2000bf65270 */
[----:B------:R-:W-:Y:S02]  /*2a20*/  IMAD R11, R97, UR4, RZ ;  /* 0x00000004610b7c24 */ /* 0x000fe4000f8e02ff */
[----:B------:R-:W-:Y:S02]  /*2a30*/  IMAD R15, R31, R27, RZ ;  /* 0x0000001b1f0f7224 */ /* 0x000fe400078e02ff */
[----:B------:R-:W-:Y:S01]  /*2a40*/  IMAD R11, R98, UR5, R11 ;  /* 0x00000005620b7c24 */ /* 0x000fe2000f8e020b */
[----:B------:R-:W-:Y:S01]  /*2a50*/  ULDC.64 UR4, c[0x0][0x310] ;  /* 0x0000c40000047ab9 */ /* 0x000fe20000000a00 */
[----:B------:R-:W-:-:S02]  /*2a60*/  IMAD R95, R42, -0x80, R25 ;  /* 0xffffff802a5f7824 */ /* 0x000fc400078e0219 */
[----:B------:R-:W-:Y:S02]  /*2a70*/  IMAD R14, R96, UR4, RZ ;  /* 0x00000004600e7c24 */ /* 0x000fe4000f8e02ff */
[----:B------:R-:W-:Y:S01]  /*2a80*/  IMAD.IADD R13, R13, 0x1, R11 ;  /* 0x000000010d0d7824 */ /* 0x000fe200078e020b */
[----:B------:R-:W-:Y:S01]  /*2a90*/  VIMNMX R95, R95, 0x80, PT ;  /* 0x000000805f5f7848 */ /* 0x000fe20003fe0100 */
[C---:B------:R-:W-:Y:S02]  /*2aa0*/  IMAD R11, R99.reuse, UR5, R14 ;  /* 0x00000005630b7c24 */ /* 0x040fe4000f8e020e */
[----:B------:R-:W-:Y:S01]  /*2ab0*/  IMAD.WIDE.U32 R12, R99, UR4, R12 ;  /* 0x00000004630c7c25 */ /* 0x000fe2000f8e000c */
[----:B------:R-:W-:-:S03]  /*2ac0*/  ULDC.64 UR4, c[0x0][0x308] ;  /* 0x0000c20000047ab9 */ /* 0x000fc60000000a00 */
[----:B------:R-:W-:Y:S01]  /*2ad0*/  IMAD.IADD R13, R13, 0x1, R11 ;  /* 0x000000010d0d7824 */ /* 0x000fe200078e020b */
[----:B------:R-:W-:Y:S01]  /*2ae0*/  SHF.R.S32.HI R11, RZ, 0x1f, R27 ;  /* 0x0000001fff0b7819 */ /* 0x000fe2000001141b */
[----:B------:R-:W-:Y:S02]  /*2af0*/  IMAD R14, R10, R27, RZ ;  /* 0x0000001b0a0e7224 */ /* 0x000fe400078e02ff */
[----:B------:R-:W-:-:S04]  /*2b00*/  IMAD.WIDE.U32 R40, R197, UR4, R12 ;  /* 0x00000004c5287c25 */ /* 0x000fc8000f8e000c */
[----:B------:R-:W-:Y:S01]  /*2b10*/  IMAD R101, R197, UR5, R41 ;  /* 0x00000005c5657c24 */ /* 0x000fe2000f8e0229 */
[----:B------:R-:W-:Y:S01]  /*2b20*/  ULDC.64 UR4, c[0x0][0x2e8] ;  /* 0x0000ba0000047ab9 */ /* 0x000fe20000000a00 */
[C---:B------:R-:W-:Y:S01]  /*2b30*/  IMAD R89, R11.reuse, R28, R14 ;  /* 0x0000001c0b597224 */ /* 0x040fe200078e020e */
[----:B------:R-:W-:Y:S01]  /*2b40*/  LEA R106, P4, R40, UR4, 0x1 ;  /* 0x00000004286a7c11 */ /* 0x000fe2000f8808ff */
[----:B------:R-:W-:Y:S02]  /*2b50*/  IMAD R11, R11, R34, R15 ;  /* 0x000000220b0b7224 */ /* 0x000fe400078e020f */
[----:B------:R-:W-:Y:S01]  /*2b60*/  IMAD.WIDE.U32 R14, R28, R27, RZ ;  /* 0x0000001b1c0e7225 */ /* 0x000fe200078e00ff */
[----:B------:R-:W-:-:S03]  /*2b70*/  LEA.HI.X R101, R40, UR5, R101, 0x1, P4 ;  /* 0x0000000528657c11 */ /* 0x000fc6000a0f0c65 */
[----:B------:R-:W-:-:S04]  /*2b80*/  IMAD.WIDE.U32 R12, R34, R27, RZ ;  /* 0x0000001b220c7225 */ /* 0x000fc800078e00ff */
[----:B------:R-:W-:Y:S02]  /*2b90*/  IMAD.IADD R89, R15, 0x1, R89 ;  /* 0x000000010f597824 */ /* 0x000fe400078e0259 */
[----:B------:R-:W-:Y:S01]  /*2ba0*/  IMAD.IADD R11, R13, 0x1, R11 ;  /* 0x000000010d0b7824 */ /* 0x000fe200078e020b */
[----:B------:R-:W-:Y:S06]  /*2bb0*/  @!P3 BRA `(.L_x_1696) ;  /* 0x000000280090b947 */ /* 0x000fec0003800000 */
        /* <DEDUP_REMOVED lines=14> */
[----:B------:R-:W-:-:S04]  /*2ca0*/  LEA R40, P3, R41, UR4, 0x1 ;  /* 0x0000000429287c11 */ /* 0x000fc8000f8608ff */
[----:B------:R-:W-:Y:S01]  /*2cb0*/  LEA.HI.X R41, R41, UR5, R42, 0x1, P3 ;  /* 0x0000000529297c11 */ /* 0x000fe200098f0c2a */
[----:B------:R-:W-:Y:S01]  /*2cc0*/  ULDC.64 UR4, c[0x0][0x400] ;  /* 0x0001000000047ab9 */ /* 0x000fe20000000a00 */
[----:B------:R-:W-:-:S05]  /*2cd0*/  IADD3 R43, P3, R84, R12, RZ ;  /* 0x0000000c542b7210 */ /* 0x000fca0007f7e0ff */
[----:B------:R-:W-:Y:S01]  /*2ce0*/  IMAD.X R44, R11, 0x1, R77, P3 ;  /* 0x000000010b2c7824 */ /* 0x000fe200018e064d */
        /* <DEDUP_REMOVED lines=10> */
.L_x_1698:
[----:B------:R-:W-:Y:S05]  /*2d90*/  BSYNC B1 ;  /* 0x0000000000017941 */ /* 0x000fea0003800000 */
.L_x_1697:
        /* <DEDUP_REMOVED lines=15> */
[----:B------:R-:W-:Y:S01]  /*2e90*/  P2R R130, PR, RZ, 0x8 ;  /* 0x00000008ff827803 */ /* 0x000fe20000000000 */
[----:B------:R-:W-:Y:S01]  /*2ea0*/  IMAD.MOV.U32 R43, RZ, RZ, R71 ;  /* 0x000000ffff2b7224 */ /* 0x000fe200078e0047 */
[----:B------:R-:W-:-:S02]  /*2eb0*/  PRMT R122, R40, 0x7610, R122 ;  /* 0x00007610287a7816 */ /* 0x000fc4000000007a */
[----:B------:R-:W-:Y:S02]  /*2ec0*/  CS2R R58, SRZ ;  /* 0x00000000003a7805 */ /* 0x000fe4000001ff00 */
[----:B------:R-:W-:Y:S02]  /*2ed0*/  PRMT R123, R41, 0x7610, R123 ;  /* 0x00007610297b7816 */ /* 0x000fe4000000007b */
[----:B------:R-:W-:Y:S02]  /*2ee0*/  CS2R R62, SRZ ;  /* 0x00000000003e7805 */ /* 0x000fe4000001ff00 */
[----:B------:R-:W-:Y:S02]  /*2ef0*/  PRMT R135, R42, 0x7610, R135 ;  /* 0x000076102a877816 */ /* 0x000fe40000000087 */
[----:B------:R-:W-:Y:S01]  /*2f00*/  PRMT R136, R43, 0x7610, R136 ;  /* 0x000076102b887816 */ /* 0x000fe20000000088 */
        /* <DEDUP_REMOVED lines=21> */
.L_x_1700:
[----:B------:R-:W-:Y:S05]  /*3060*/  BSYNC B1 ;  /* 0x0000000000017941 */ /* 0x000fea0003800000 */
.L_x_1699:
        /* <DEDUP_REMOVED lines=23> */
[----:B------:R-:W-:-:S02]  /*31e0*/  CS2R R54, SRZ ;  /* 0x0000000000367805 */ /* 0x000fc4000001ff00 */
        /* <DEDUP_REMOVED lines=24> */
.L_x_1702:
[----:B------:R-:W-:Y:S05]  /*3370*/  BSYNC B1 ;  /* 0x0000000000017941 */ /* 0x000fea0003800000 */
.L_x_1701:
        /* <DEDUP_REMOVED lines=32> */
.L_x_1704:
[----:B------:R-:W-:Y:S05]  /*3580*/  BSYNC B1 ;  /* 0x0000000000017941 */ /* 0x000fea0003800000 */
.L_x_1703:
[----:B-----5:R-:W-:Y:S01]  /*3590*/  IMAD.MOV.U32 R11, RZ, RZ, R48 ;  /* 0x000000ffff0b7224 */ /* 0x020fe200078e0030 */
[----:B------:R-:W-:Y:S01]  /*35a0*/  UISETP.NE.AND UP0, UPT, UR39, 0x3, UPT ;  /* 0x000000032700788c */ /* 0x000fe2000bf05270 */
[----:B0-----:R-:W-:Y:S02]  /*35b0*/  IMAD.MOV.U32 R12, RZ, RZ, R49 ;  /* 0x000000ffff0c7224 */ /* 0x001fe400078e0031 */
        /* <DEDUP_REMOVED lines=9> */
[----:B------:R-:W-:Y:S01]  /*3650*/  PLOP3.LUT P5, PT, PT, PT, UP0, 0x80, 0x0 ;  /* 0x000000000000781c */ /* 0x000fe20003faf008 */
        /* <DEDUP_REMOVED lines=23> */
.L_x_1705:
[----:B------:R-:W-:Y:S01]  /*37d0*/  IMAD R89, R19, 0x8, R18 ;  /* 0x0000000813597824 */ /* 0x000fe200078e0212 */
[----:B------:R-:W-:Y:S01]  /*37e0*/  SHF.L.U32 R100, R199, 0x1f, RZ ;  /* 0x0000001fc7647819 */ /* 0x000fe200000006ff */
[----:B------:R-:W-:Y:S03]  /*37f0*/  BSSY B1, `(.L_x_1706) ;  /* 0x0000003000017945 */ /* 0x000fe60003800000 */
[----:B------:R-:W0:Y:S02]  /*3800*/  SYNCS.PHASECHK.TRANS64.TRYWAIT P6, [R89+URZ+0x28890], R100 ;  /* 0x02889064590075a7 */ /* 0x000e2400080c017f */
[----:B0-----:R-:W-:Y:S05]  /*3810*/  @!P6 BRA `(.L_x_1707) ;  /* 0x00000234001ce947 */ /* 0x001fea0003800000 */
.L_x_2113:
[----:B------:R-:W-:Y:S05]  /*3820*/  BSYNC B1 ;  /* 0x0000000000017941 */ /* 0x000fea0003800000 */
.L_x_1706:
[----:B------:R-:W-:-:S03]  /*3830*/  UMOV UR4, 0xffffffff ;  /* 0xffffffff00047882 */ /* 0x000fc60000000000 */
[----:B------:R-:W-:Y:S05]  /*3840*/  BRA.DIV UR4, `(.L_x_1708) ;  /* 0x0000023604247947 */ /* 0x000fea000b800000 */
[----:B------:R1:W2:Y:S04]  /*3850*/  SHFL.IDX PT, R75, R101, RZ, 0x181f ;  /* 0x00181fff654b7589 */ /* 0x0002a800000e0000 */
[----:B------:R1:W3:Y:S02]  /*3860*/  SHFL.IDX PT, R103, R106, RZ, 0x181f ;  /* 0x00181fff6a677589 */ /* 0x0002e400000e0000 */
.L_x_2117:
        /* <DEDUP_REMOVED lines=57> */
.L_x_1714:
[----:B------:R-:W-:Y:S05]  /*3c00*/  BSYNC B3 ;  /* 0x0000000000037941 */ /* 0x000fea0003800000 */
.L_x_1713:
[----:B0-----:R4:W-:Y:S02]  /*3c10*/  ST.E.128 desc[UR52][R72.64], R12 ;  /* 0x0000000c48007985 */ /* 0x0019e4000c101d34 */
.L_x_1712:
[----:B------:R-:W-:Y:S05]  /*3c20*/  BSYNC B2 ;  /* 0x0000000000027941 */ /* 0x000fea0003800000 */
.L_x_1711:
        /* <DEDUP_REMOVED lines=13> */
[----:B------:R-:W-:Y:S01]  /*3d00*/  PRMT R122, R122, 0x5410, R11 ;  /* 0x000054107a7a7816 */ /* 0x000fe2000000000b */
[----:B------:R-:W-:Y:S01]  /*3d10*/  IMAD.U32 R11, R12, 0x10000, RZ ;  /* 0x000100000c0b7824 */ /* 0x000fe200078e00ff */
[----:B------:R-:W-:-:S02]  /*3d20*/  PRMT R123, R123, 0x5410, R70 ;  /* 0x000054107b7b7816 */ /* 0x000fc40000000046 */
[----:B------:R-:W-:Y:S01]  /*3d30*/  LOP3.LUT R65, R14, 0xffff0000, RZ, 0xc0, !PT ;  /* 0xffff00000e417812 */ /* 0x000fe200078ec0ff */
[----:B------:R-:W-:Y:S01]  /*3d40*/  IMAD.U32 R14, R13, 0x10000, RZ ;  /* 0x000100000d0e7824 */ /* 0x000fe200078e00ff */
[----:B------:R-:W-:Y:S01]  /*3d50*/  PRMT R121, R121, 0x5410, R72 ;  /* 0x0000541079797816 */ /* 0x000fe20000000048 */
[----:B------:R-:W-:Y:S01]  /*3d60*/  IMAD.U32 R72, R123, 0x10000, RZ ;  /* 0x000100007b487824 */ /* 0x000fe200078e00ff */
[----:B------:R-:W-:Y:S02]  /*3d70*/  LOP3.LUT R13, R13, 0xffff0000, RZ, 0xc0, !PT ;  /* 0xffff00000d0d7812 */ /* 0x000fe400078ec0ff */
[----:B------:R-:W-:Y:S01]  /*3d80*/  LOP3.LUT R71, R122, 0xffff0000, RZ, 0xc0, !PT ;  /* 0xffff00007a477812 */ /* 0x000fe200078ec0ff */
[----:B------:R-:W-:Y:S01]  /*3d90*/  IMAD.U32 R70, R121, 0x10000, RZ ;  /* 0x0001000079467824 */ /* 0x000fe200078e00ff */
[----:B------:R-:W-:Y:S01]  /*3da0*/  LOP3.LUT R67, R120, 0xffff0000, RZ, 0xc0, !PT ;  /* 0xffff000078437812 */ /* 0x000fe200078ec0ff */
        /* <DEDUP_REMOVED lines=29> */
.L_x_1716:
[----:B------:R-:W-:Y:S05]  /*3f80*/  BSYNC B2 ;  /* 0x0000000000027941 */ /* 0x000fea0003800000 */
.L_x_1715:
[----:B0-----:R0:W-:Y:S02]  /*3f90*/  ST.E.128 desc[UR52][R68.64], R12 ;  /* 0x0000000c44007985 */ /* 0x0011e4000c101d34 */
.L_x_1710:
[----:B------:R-:W-:Y:S05]  /*3fa0*/  BSYNC B1 ;  /* 0x0000000000017941 */ /* 0x000fea0003800000 */
.L_x_1709:
[----:B------:R-:W-:-:S03]  /*3fb0*/  UMOV UR4, 0xffffffff ;  /* 0xffffffff00047882 */ /* 0x000fc60000000000 */
[----:B------:R-:W-:Y:S05]  /*3fc0*/  BRA.DIV UR4, `(.L_x_1717) ;  /* 0x0000022e04907947 */ /* 0x000fea000b800000 */
[----:B------:R1:W1:Y:S04]  /*3fd0*/  SHFL.IDX PT, R67, R101, 0x1, 0x181f ;  /* 0x00381f0065437f89 */ /* 0x00026800000e0000 */
[----:B0-----:R0:W0:Y:S02]  /*3fe0*/  SHFL.IDX PT, R69, R106, 0x1, 0x181f ;  /* 0x00381f006a457f89 */ /* 0x00102400000e0000 */
.L_x_2121:
[----:B------:R-:W-:Y:S01]  /*3ff0*/  ISETP.NE.AND P6, PT, R130, RZ, PT ;  /* 0x000000ff8200720c */ /* 0x000fe20003fc5270 */
[----:B------:R-:W-:-:S12]  /*4000*/  BSSY B1, `(.L_x_1718) ;  /* 0x0000072000017945 */ /* 0x000fd80003800000 */
[----:B------:R-:W-:Y:S05]  /*4010*/  @P6 BRA `(.L_x_1719) ;  /* 0x0000000400c06947 */ /* 0x000fea0003800000 */
[----:B------:R-:W-:Y:S04]  /*4020*/  BSSY B2, `(.L_x_1720) ;  /* 0x0000038000027945 */ /* 0x000fe80003800000 */
[----:B------:R-:W-:Y:S05]  /*4030*/  @P1 BRA `(.L_x_1721) ;  /* 0x0000000000d81947 */ /* 0x000fea0003800000 */
[----:B----4-:R4:W2:Y:S01]  /*4040*/  LDS.128 R12, [R91+0x19400] ;  /* 0x019400005b0c7984 */ /* 0x0108a20000000c00 */
[C---:B0-----:R-:W-:Y:S01]  /*4050*/  LEA R64, P6, R16.reuse, R69, 0x1 ;  /* 0x0000004510407211 */ /* 0x041fe200078c08ff */
[----:B------:R-:W-:Y:S03]  /*4060*/  BSSY B3, `(.L_x_1722) ;  /* 0x0000032000037945 */ /* 0x000fe60003800000 */
[----:B-1----:R-:W-:Y:S02]  /*4070*/  LEA.HI.X R65, R16, R67, R17, 0x1, P6 ;  /* 0x0000004310417211 */ /* 0x002fe400030f0c11 */
[----:B------:R-:W-:-:S13]  /*4080*/  ISETP.GE.AND P6, PT, R22, R102, PT ;  /* 0x000000661600720c */ /* 0x000fda0003fc6270 */
[----:B----4-:R-:W-:Y:S05]  /*4090*/  @P6 BRA `(.L_x_1723) ;  /* 0x0000000000b86947 */ /* 0x010fea0003800000 */
[----:B------:R-:W-:Y:S02]  /*40a0*/  SHF.R.U64 R11, R62, 0x10, R63 ;  /* 0x000000103e0b7819 */ /* 0x000fe4000000123f */
[----:B------:R-:W-:Y:S01]  /*40b0*/  SHF.R.U64 R71, R60, 0x10, R61 ;  /* 0x000000103c477819 */ /* 0x000fe2000000123d */
[----:B--2---:R-:W-:Y:S01]  /*40c0*/  IMAD.U32 R60, R14, 0x10000, RZ ;  /* 0x000100000e3c7824 */ /* 0x004fe200078e00ff */
[----:B------:R-:W-:Y:S02]  /*40d0*/  SHF.R.U32.HI R66, RZ, 0x10, R63 ;  /* 0x00000010ff427819 */ /* 0x000fe4000001163f */
[----:B------:R-:W-:Y:S02]  /*40e0*/  SHF.R.U32.HI R68, RZ, 0x10, R61 ;  /* 0x00000010ff447819 */ /* 0x000fe4000001163d */
[----:B------:R-:W-:Y:S01]  /*40f0*/  PRMT R118, R118, 0x5410, R11 ;  /* 0x0000541076767816 */ /* 0x000fe2000000000b */
[----:B------:R-:W-:Y:S01]  /*4100*/  IMAD.U32 R11, R12, 0x10000, RZ ;  /* 0x000100000c0b7824 */ /* 0x000fe200078e00ff */
[----:B------:R-:W-:-:S02]  /*4110*/  PRMT R116, R116, 0x5410, R71 ;  /* 0x0000541074747816 */ /* 0x000fc40000000047 */
[----:B------:R-:W-:Y:S02]  /*4120*/  PRMT R119, R119, 0x5410, R66 ;  /* 0x0000541077777816 */ /* 0x000fe40000000042 */
        /* <DEDUP_REMOVED lines=8> */
[----:B------:R-:W-:Y:S01]  /*41b0*/  FMUL.FTZ R73, R61, R70 ;  /* 0x000000463d497220 */ /* 0x000fe20000410000 */
[----:B------:R-:W-:Y:S01]  /*41c0*/  LOP3.LUT R62, R15, 0xffff0000, RZ, 0xc0, !PT ;  /* 0xffff00000f3e7812 */ /* 0x000fe200078ec0ff */
[C---:B------:R-:W-:Y:S01]  /*41d0*/  FMUL.FTZ R71, R13.reuse, R68 ;  /* 0x000000440d477220 */ /* 0x040fe20000410000 */
[----:B------:R-:W-:Y:S01]  /*41e0*/  LOP3.LUT R12, R12, 0xffff0000, RZ, 0xc0, !PT ;  /* 0xffff00000c0c7812 */ /* 0x000fe200078ec0ff */
[----:B------:R-:W-:Y:S01]  /*41f0*/  FMUL.FTZ R13, R13, R63 ;  /* 0x0000003f0d0d7220 */ /* 0x000fe20000410000 */
[----:B------:R-:W-:Y:S01]  /*4200*/  LOP3.LUT R119, R119, 0xffff0000, RZ, 0xc0, !PT ;  /* 0xffff000077777812 */ /* 0x000fe200078ec0ff */
[----:B------:R-:W-:Y:S01]  /*4210*/  FMUL.FTZ R61, R61, R66 ;  /* 0x000000423d3d7220 */ /* 0x000fe20000410000 */
[----:B------:R-:W-:Y:S01]  /*4220*/  LOP3.LUT R117, R117, 0xffff0000, RZ, 0xc0, !PT ;  /* 0xffff000075757812 */ /* 0x000fe200078ec0ff */
[----:B------:R-:W-:-:S02]  /*4230*/  IMAD.U32 R118, R118, 0x10000, RZ ;  /* 0x0001000076767824 */ /* 0x000fc400078e00ff */
[----:B------:R-:W-:Y:S01]  /*4240*/  FFMA.FTZ R71, R14, R63, -R71 ;  /* 0x0000003f0e477223 */ /* 0x000fe20000010847 */
[----:B------:R-:W-:Y:S02]  /*4250*/  IMAD.U32 R116, R116, 0x10000, RZ ;  /* 0x0001000074747824 */ /* 0x000fe400078e00ff */
[----:B------:R-:W-:Y:S01]  /*4260*/  FFMA.FTZ R68, R14, R68, R13 ;  /* 0x000000440e447223 */ /* 0x000fe2000001000d */
[C---:B------:R-:W-:Y:S01]  /*4270*/  FFMA.FTZ R73, R60.reuse, R66, -R73 ;  /* 0x000000423c497223 */ /* 0x040fe20000010849 */
[----:B------:R-:W-:Y:S02]  /*4280*/  IMAD.U32 R15, R15, 0x10000, RZ ;  /* 0x000100000f0f7824 */ /* 0x000fe400078e00ff */
[----:B------:R-:W-:Y:S01]  /*4290*/  FFMA.FTZ R60, R60, R70, R61 ;  /* 0x000000463c3c7223 */ /* 0x000fe2000001003d */
        /* <DEDUP_REMOVED lines=14> */
.L_x_1723:
[----:B------:R-:W-:Y:S05]  /*4380*/  BSYNC B3 ;  /* 0x0000000000037941 */ /* 0x000fea0003800000 */
.L_x_1722:
[----:B--2---:R0:W-:Y:S02]  /*4390*/  ST.E.128 desc[UR52][R64.64], R12 ;  /* 0x0000000c40007985 */ /* 0x0041e4000c101d34 */
.L_x_1721:
[----:B------:R-:W-:Y:S05]  /*43a0*/  BSYNC B2 ;  /* 0x0000000000027941 */ /* 0x000fea0003800000 */
.L_x_1720:
[----:B------:R-:W-:Y:S05]  /*43b0*/  @P2 BRA `(.L_x_1719) ;  /* 0x0000000000d82947 */ /* 0x000fea0003800000 */
[----:B0---4-:R0:W4:Y:S01]  /*43c0*/  LDS.128 R12, [R91+0x1d400] ;  /* 0x01d400005b0c7984 */ /* 0x0111220000000c00 */
[C---:B------:R-:W-:Y:S01]  /*43d0*/  LEA R60, P6, R2.reuse, R69, 0x1 ;  /* 0x00000045023c7211 */ /* 0x040fe200078c08ff */
[----:B------:R-:W-:Y:S03]  /*43e0*/  BSSY B2, `(.L_x_1724) ;  /* 0x0000032000027945 */ /* 0x000fe60003800000 */
[----:B-1----:R-:W-:Y:S02]  /*43f0*/  LEA.HI.X R61, R2, R67, R185, 0x1, P6 ;  /* 0x00000043023d7211 */ /* 0x002fe400030f0cb9 */
        /* <DEDUP_REMOVED lines=48> */
.L_x_1725:
[----:B------:R-:W-:Y:S05]  /*4700*/  BSYNC B2 ;  /* 0x0000000000027941 */ /* 0x000fea0003800000 */
.L_x_1724:
[----:B----4-:R0:W-:Y:S02]  /*4710*/  ST.E.128 desc[UR52][R60.64], R12 ;  /* 0x0000000c3c007985 */ /* 0x0101e4000c101d34 */
.L_x_1719:
[----:B------:R-:W-:Y:S05]  /*4720*/  BSYNC B1 ;  /* 0x0000000000017941 */ /* 0x000fea0003800000 */
.L_x_1718:
[----:B------:R-:W-:-:S03]  /*4730*/  UMOV UR4, 0xffffffff ;  /* 0xffffffff00047882 */ /* 0x000fc60000000000 */
[----:B------:R-:W-:Y:S05]  /*4740*/  BRA.DIV UR4, `(.L_x_1726) ;  /* 0x0000022604fc7947 */ /* 0x000fea000b800000 */
[----:B------:R1:W1:Y:S04]  /*4750*/  SHFL.IDX PT, R59, R101, 0x2, 0x181f ;  /* 0x00581f00653b7f89 */ /* 0x00026800000e0000 */
[----:B0-----:R0:W0:Y:S02]  /*4760*/  SHFL.IDX PT, R61, R106, 0x2, 0x181f ;  /* 0x00581f006a3d7f89 */ /* 0x00102400000e0000 */
.L_x_2125:
[----:B------:R-:W-:Y:S04]  /*4770*/  BSSY B1, `(.L_x_1727) ;  /* 0x0000072000017945 */ /* 0x000fe80003800000 */
        /* <DEDUP_REMOVED lines=14> */
[----:B------:R-:W-:Y:S02]  /*4860*/  PRMT R131, R131, 0x5410, R58 ;  /* 0x0000541083837816 */ /* 0x000fe4000000003a */
[----:B------:R-:W-:Y:S01]  /*4870*/  PRMT R128, R128, 0x5410, R11 ;  /* 0x0000541080807816 */ /* 0x000fe2000000000b */
[----:B------:R-:W-:Y:S01]  /*4880*/  IMAD.U32 R11, R12, 0x10000, RZ ;  /* 0x000100000c0b7824 */ /* 0x000fe200078e00ff */
[----:B------:R-:W-:Y:S01]  /*4890*/  LOP3.LUT R53, R14, 0xffff0000, RZ, 0xc0, !PT ;  /* 0xffff00000e357812 */ /* 0x000fe200078ec0ff */
[----:B------:R-:W-:Y:S01]  /*48a0*/  IMAD.U32 R14, R13, 0x10000, RZ ;  /* 0x000100000d0e7824 */ /* 0x000fe200078e00ff */
[----:B------:R-:W-:-:S02]  /*48b0*/  PRMT R132, R132, 0x5410, R55 ;  /* 0x0000541084847816 */ /* 0x000fc40000000037 */
[----:B------:R-:W-:Y:S02]  /*48c0*/  PRMT R129, R129, 0x5410, R60 ;  /* 0x0000541081817816 */ /* 0x000fe4000000003c */
        /* <DEDUP_REMOVED lines=34> */
.L_x_1732:
[----:B------:R-:W-:Y:S05]  /*4af0*/  BSYNC B3 ;  /* 0x0000000000037941 */ /* 0x000fea0003800000 */
.L_x_1731:
[----:B--2---:R0:W-:Y:S02]  /*4b00*/  ST.E.128 desc[UR52][R56.64], R12 ;  /* 0x0000000c38007985 */ /* 0x0041e4000c101d34 */
.L_x_1730:
[----:B------:R-:W-:Y:S05]  /*4b10*/  BSYNC B2 ;  /* 0x0000000000027941 */ /* 0x000fea0003800000 */
.L_x_1729:
        /* <DEDUP_REMOVED lines=53> */
.L_x_1734:
[----:B------:R-:W-:Y:S05]  /*4e70*/  BSYNC B2 ;  /* 0x0000000000027941 */ /* 0x000fea0003800000 */
.L_x_1733:
[----:B----4-:R0:W-:Y:S02]  /*4e80*/  ST.E.128 desc[UR52][R52.64], R12 ;  /* 0x0000000c34007985 */ /* 0x0101e4000c101d34 */
.L_x_1728:
[----:B------:R-:W-:Y:S05]  /*4e90*/  BSYNC B1 ;  /* 0x0000000000017941 */ /* 0x000fea0003800000 */
.L_x_1727:
[----:B------:R-:W-:-:S03]  /*4ea0*/  UMOV UR4, 0xffffffff ;  /* 0xffffffff00047882 */ /* 0x000fc60000000000 */
[----:B------:R-:W-:Y:S05]  /*4eb0*/  BRA.DIV UR4, `(.L_x_1735) ;  /* 0x00000222046c7947 */ /* 0x000fea000b800000 */
[----:B-1----:R-:W1:Y:S04]  /*4ec0*/  SHFL.IDX PT, R101, R101, 0x3, 0x181f ;  /* 0x00781f0065657f89 */ /* 0x002e6800000e0000 */
[----:B------:R0:W0:Y:S02]  /*4ed0*/  SHFL.IDX PT, R51, R106, 0x3, 0x181f ;  /* 0x00781f006a337f89 */ /* 0x00002400000e0000 */
.L_x_2129:
[----:B------:R-:W-:Y:S05]  /*4ee0*/  @P4 BRA `(.L_x_1736) ;  /* 0x0000003400fc4947 */ /* 0x000fea0003800000 */
[----:B------:R-:W-:Y:S04]  /*4ef0*/  BSSY B1, `(.L_x_1737) ;  /* 0x0000038000017945 */ /* 0x000fe80003800000 */
[----:B------:R-:W-:Y:S05]  /*4f00*/  @P1 BRA `(.L_x_1738) ;  /* 0x0000000000d81947 */ /* 0x000fea0003800000 */
[----:B0---4-:R0:W4:Y:S01]  /*4f10*/  LDS.128 R12, [R91+0x1b400] ;  /* 0x01b400005b0c7984 */ /* 0x0111220000000c00 */
[C---:B------:R-:W-:Y:S01]  /*4f20*/  LEA R48, P3, R16.reuse, R51, 0x1 ;  /* 0x0000003310307211 */ /* 0x040fe200078608ff */
[----:B------:R-:W-:Y:S03]  /*4f30*/  BSSY B2, `(.L_x_1739) ;  /* 0x0000032000027945 */ /* 0x000fe60003800000 */
[----:B-1----:R-:W-:Y:S02]  /*4f40*/  LEA.HI.X R49, R16, R101, R17, 0x1, P3 ;  /* 0x0000006510317211 */ /* 0x002fe400018f0c11 */
[----:B------:R-:W-:-:S13]  /*4f50*/  ISETP.GE.AND P3, PT, R22, R102, PT ;  /* 0x000000661600720c */ /* 0x000fda0003f66270 */
[----:B0-----:R-:W-:Y:S05]  /*4f60*/  @P3 BRA `(.L_x_1740) ;  /* 0x0000000000b83947 */ /* 0x001fea0003800000 */
[----:B------:R-:W-:Y:S02]  /*4f70*/  SHF.R.U64 R11, R46, 0x10, R47 ;  /* 0x000000102e0b7819 */ /* 0x000fe4000000122f */
[----:B------:R-:W-:Y:S01]  /*4f80*/  SHF.R.U64 R53, R44, 0x10, R45 ;  /* 0x000000102c357819 */ /* 0x000fe2000000122d */
[----:B----4-:R-:W-:Y:S01]  /*4f90*/  IMAD.U32 R44, R14, 0x10000, RZ ;  /* 0x000100000e2c7824 */ /* 0x010fe200078e00ff */
        /* <DEDUP_REMOVED lines=43> */
.L_x_1740:
[----:B------:R-:W-:Y:S05]  /*5250*/  BSYNC B2 ;  /* 0x0000000000027941 */ /* 0x000fea0003800000 */
.L_x_1739:
[----:B----4-:R0:W-:Y:S02]  /*5260*/  ST.E.128 desc[UR52][R48.64], R12 ;  /* 0x0000000c30007985 */ /* 0x0101e4000c101d34 */
.L_x_1738:
[----:B------:R-:W-:Y:S05]  /*5270*/  BSYNC B1 ;  /* 0x0000000000017941 */ /* 0x000fea0003800000 */
.L_x_1737:
        /* <DEDUP_REMOVED lines=21> */
[C---:B------:R-:W-:Y:S01]  /*53d0*/  LOP3.LUT R47, R105.reuse, 0xffff0000, RZ, 0xc0, !PT ;  /* 0xffff0000692f7812 */ /* 0x040fe200078ec0ff */
[----:B------:R-:W-:Y:S01]  /*53e0*/  IMAD.U32 R46, R104, 0x10000, RZ ;  /* 0x00010000682e7824 */ /* 0x000fe200078e00ff */
[----:B------:R-:W-:Y:S01]  /*53f0*/  LOP3.LUT R43, R74, 0xffff0000, RZ, 0xc0, !PT ;  /* 0xffff00004a2b7812 */ /* 0x000fe200078ec0ff */
[----:B------:R-:W-:Y:S01]  /*5400*/  IMAD.U32 R105, R105, 0x10000, RZ ;  /* 0x0001000069697824 */ /* 0x000fe200078e00ff */
[----:B------:R-:W-:Y:S01]  /*5410*/  LOP3.LUT R12, R12, 0xffff0000, RZ, 0xc0, !PT ;  /* 0xffff00000c0c7812 */ /* 0x000fe200078ec0ff */
[----:B------:R-:W-:Y:S01]  /*5420*/  FMUL.FTZ R49, R13, R47 ;  /* 0x0000002f0d317220 */ /* 0x000fe20000410000 */
[----:B------:R-:W-:Y:S01]  /*5430*/  LOP3.LUT R42, R15, 0xffff0000, RZ, 0xc0, !PT ;  /* 0xffff00000f2a7812 */ /* 0x000fe200078ec0ff */
[----:B------:R-:W-:Y:S01]  /*5440*/  FMUL.FTZ R50, R13, R43 ;  /* 0x0000002b0d327220 */ /* 0x000fe20000410000 */
[----:B------:R-:W-:Y:S01]  /*5450*/  FMUL.FTZ R13, R41, R48 ;  /* 0x00000030290d7220 */ /* 0x000fe20000410000 */
[----:B------:R-:W-:Y:S01]  /*5460*/  LOP3.LUT R107, R107, 0xffff0000, RZ, 0xc0, !PT ;  /* 0xffff00006b6b7812 */ /* 0x000fe200078ec0ff */
[----:B------:R-:W-:Y:S01]  /*5470*/  FMUL.FTZ R41, R41, R46 ;  /* 0x0000002e29297220 */ /* 0x000fe20000410000 */
[----:B------:R-:W-:Y:S01]  /*5480*/  LOP3.LUT R104, R104, 0xffff0000, RZ, 0xc0, !PT ;  /* 0xffff000068687812 */ /* 0x000fe200078ec0ff */
[----:B------:R-:W-:-:S02]  /*5490*/  IMAD.U32 R74, R74, 0x10000, RZ ;  /* 0x000100004a4a7824 */ /* 0x000fc400078e00ff */
[C---:B------:R-:W-:Y:S01]  /*54a0*/  FFMA.FTZ R49, R14.reuse, R43, -R49 ;  /* 0x0000002b0e317223 */ /* 0x040fe20000010831 */
[----:B------:R-:W-:Y:S01]  /*54b0*/  FFMA.FTZ R50, R14, R47, R50 ;  /* 0x0000002f0e327223 */ /* 0x000fe20000010032 */
[----:B------:R-:W-:Y:S01]  /*54c0*/  FFMA.FTZ R13, R40, R46, -R13 ;  /* 0x0000002e280d7223 */ /* 0x000fe2000001080d */
[----:B------:R-:W-:Y:S01]  /*54d0*/  FMUL.FTZ R14, R12, R105 ;  /* 0x000000690c0e7220 */ /* 0x000fe20000410000 */
[----:B------:R-:W-:Y:S02]  /*54e0*/  IMAD.U32 R15, R15, 0x10000, RZ ;  /* 0x000100000f0f7824 */ /* 0x000fe400078e00ff */
[----:B------:R-:W-:Y:S01]  /*54f0*/  FFMA.FTZ R40, R40, R48, R41 ;  /* 0x0000003028287223 */ /* 0x000fe20000010029 */
        /* <DEDUP_REMOVED lines=13> */
.L_x_1742:
[----:B------:R-:W-:Y:S05]  /*55d0*/  BSYNC B1 ;  /* 0x0000000000017941 */ /* 0x000fea0003800000 */
.L_x_1741:
[----:B----4-:R0:W-:Y:S01]  /*55e0*/  ST.E.128 desc[UR52][R44.64], R12 ;  /* 0x0000000c2c007985 */ /* 0x0101e2000c101d34 */
[----:B------:R-:W-:Y:S05]  /*55f0*/  BRA `(.L_x_1736) ;  /* 0x0000003000387947 */ /* 0x000fea0003800000 */
.L_x_1696:
[C---:B------:R-:W-:Y:S01]  /*5600*/  VIADD R40, R188.reuse, 0x20 ;  /* 0x00000020bc287836 */ /* 0x040fe20000000000 */
[----:B------:R-:W-:Y:S01]  /*5610*/  CS2R R46, SRZ ;  /* 0x00000000002e7805 */ /* 0x000fe2000001ff00 */
[----:B------:R-:W-:-:S03]  /*5620*/  VIADD R44, R188, 0x40 ;  /* 0x00000040bc2c7836 */ /* 0x000fc60000000000 */
[----:B------:R-:W-:-:S04]  /*5630*/  ISETP.GE.AND P4, PT, R40, R95, PT ;  /* 0x0000005f2800720c */ /* 0x000fc80003f86270 */
        /* <DEDUP_REMOVED lines=19> */
[----:B------:R-:W-:Y:S02]  /*5770*/  @!P5 IMAD.X R45, R89, 0x1, R39, P6 ;  /* 0x00000001592dd824 */ /* 0x000fe400030e0627 */
[----:B------:R-:W0:Y:S01]  /*5780*/  @!P5 LDC.64 R50, c[0x0][0x400] ;  /* 0x00010000ff32db82 */ /* 0x000e220000000a00 */
[----:B----4-:R-:W-:-:S04]  /*5790*/  @!P5 LEA R48, P6, R44, R48, 0x1 ;  /* 0x000000302c30d211 */ /* 0x010fc800078c08ff */
[----:B------:R-:W-:Y:S02]  /*57a0*/  @!P5 LEA.HI.X R49, R44, R49, R45, 0x1, P6 ;  /* 0x000000312c31d211 */ /* 0x000fe400030f0c2d */
[----:B------:R-:W-:-:S05]  /*57b0*/  @!P5 IADD3 R44, P6, R86, R12, RZ ;  /* 0x0000000c562cd210 */ /* 0x000fca0007fde0ff */
[----:B------:R-:W-:Y:S01]  /*57c0*/  @!P5 IMAD.X R45, R11, 0x1, R78, P6 ;  /* 0x000000010b2dd824 */ /* 0x000fe200030e064e */
[----:B0-----:R-:W-:-:S04]  /*57d0*/  @!P5 LEA R50, P6, R44, R50, 0x1 ;  /* 0x000000322c32d211 */ /* 0x001fc800078c08ff */
[----:B------:R-:W-:Y:S02]  /*57e0*/  @!P5 LEA.HI.X R51, R44, R51, R45, 0x1, P6 ;  /* 0x000000332c33d211 */ /* 0x000fe400030f0c2d */
[----:B------:R-:W-:Y:S02]  /*57f0*/  CS2R R44, SRZ ;  /* 0x00000000002c7805 */ /* 0x000fe4000001ff00 */
[----:B------:R-:W-:-:S04]  /*5800*/  @!P4 LEA R56, P6, R42, R56, 0x1 ;  /* 0x000000382a38c211 */ /* 0x000fc800078c08ff */
[----:B------:R-:W-:Y:S02]  /*5810*/  @!P4 LEA.HI.X R57, R42, R57, R43, 0x1, P6 ;  /* 0x000000392a39c211 */ /* 0x000fe400030f0c2b */
[----:B------:R-:W-:Y:S02]  /*5820*/  CS2R R42, SRZ ;  /* 0x00000000002a7805 */ /* 0x000fe4000001ff00 */
[C---:B-1----:R-:W-:Y:S01]  /*5830*/  @!P4 LEA R58, P6, R40.reuse, R58, 0x1 ;  /* 0x0000003a283ac211 */ /* 0x042fe200078c08ff */
[----:B------:R0:W5:Y:S03]  /*5840*/  @!P5 LDG.E.128 R44, desc[UR52][R50.64] ;  /* 0x00000034322cd981 */ /* 0x000166000c1e1d00 */
[----:B------:R-:W-:Y:S02]  /*5850*/  @!P4 LEA.HI.X R59, R40, R59, R41, 0x1, P6 ;  /* 0x0000003b283bc211 */ /* 0x000fe400030f0c29 */
[----:B------:R-:W-:-:S02]  /*5860*/  CS2R R40, SRZ ;  /* 0x0000000000287805 */ /* 0x000fc4000001ff00 */
[----:B------:R-:W-:Y:S02]  /*5870*/  CS2R R54, SRZ ;  /* 0x0000000000367805 */ /* 0x000fe4000001ff00 */
[----:B------:R-:W-:Y:S02]  /*5880*/  CS2R R52, SRZ ;  /* 0x0000000000347805 */ /* 0x000fe4000001ff00 */
[----:B------:R1:W5:Y:S01]  /*5890*/  @!P5 LDG.E.128 R40, desc[UR52][R48.64] ;  /* 0x000000343028d981 */ /* 0x000362000c1e1d00 */
[----:B0-----:R-:W-:-:S03]  /*58a0*/  CS2R R50, SRZ ;  /* 0x0000000000327805 */ /* 0x001fc6000001ff00 */
[----:B------:R0:W5:Y:S01]  /*58b0*/  @!P4 LDG.E.128 R52, desc[UR52][R58.64] ;  /* 0x000000343a34c981 */ /* 0x000162000c1e1d00 */
[----:B-1----:R-:W-:-:S06]  /*58c0*/  CS2R R48, SRZ ;  /* 0x0000000000307805 */ /* 0x002fcc000001ff00 */
[----:B------:R1:W5:Y:S01]  /*58d0*/  @!P4 LDG.E.128 R48, desc[UR52][R56.64] ;  /* 0x000000343830c981 */ /* 0x000362000c1e1d00 */
[----:B--2---:R-:W-:Y:S01]  /*58e0*/  @!P3 LEA R64, P4, R62, R64, 0x1 ;  /* 0x000000403e40b211 */ /* 0x004fe200078808ff */
[----:B------:R-:W-:-:S03]  /*58f0*/  VIADD R68, R188, 0x60 ;  /* 0x00000060bc447836 */ /* 0x000fc60000000000 */
[----:B------:R-:W-:Y:S02]  /*5900*/  @!P3 LEA.HI.X R65, R62, R65, R63, 0x1, P4 ;  /* 0x000000413e41b211 */ /* 0x000fe400020f0c3f */
[----:B---3--:R-:W-:-:S04]  /*5910*/  @!P3 LEA R66, P4, R60, R66, 0x1 ;  /* 0x000000423c42b211 */ /* 0x008fc800078808ff */
[----:B------:R-:W-:Y:S02]  /*5920*/  @!P3 LEA.HI.X R67, R60, R67, R61, 0x1, P4 ;  /* 0x000000433c43b211 */ /* 0x000fe400020f0c3d */
[----:B------:R-:W-:-:S04]  /*5930*/  ISETP.GE.AND P4, PT, R68, R95, PT ;  /* 0x0000005f4400720c */ /* 0x000fc80003f86270 */
[----:B------:R-:W-:Y:S02]  /*5940*/  ISETP.GE.OR P4, PT, R16, R102, P4 ;  /* 0x000000661000720c */ /* 0x000fe40002786670 */
[----:B0-----:R-:W-:Y:S02]  /*5950*/  CS2R R58, SRZ ;  /* 0x00000000003a7805 */ /* 0x001fe4000001ff00 */
[----:B-1----:R-:W-:Y:S02]  /*5960*/  CS2R R56, SRZ ;  /* 0x0000000000387805 */ /* 0x002fe4000001ff00 */
[----:B------:R-:W-:Y:S02]  /*5970*/  CS2R R62, SRZ ;  /* 0x00000000003e7805 */ /* 0x000fe4000001ff00 */
[----:B------:R-:W-:Y:S01]  /*5980*/  CS2R R60, SRZ ;  /* 0x00000000003c7805 */ /* 0x000fe2000001ff00 */
        /* <DEDUP_REMOVED lines=12> */
[----:B------:R-:W-:Y:S01]  /*5a50*/  IMAD.MOV.U32 R13, RZ, RZ, R11 ;  /* 0x000000ffff0d7224 */ /* 0x000fe200078e000b */
[----:B------:R-:W-:-:S04]  /*5a60*/  ULDC.64 UR6, c[0x0][0x400] ;  /* 0x0001000000067ab9 */ /* 0x000fc80000000a00 */
[----:B------:R-:W1:Y:S01]  /*5a70*/  LDC.64 R66, c[0x0][0x408] ;  /* 0x00010200ff427b82 */ /* 0x000e620000000a00 */
[----:B0-----:R-:W-:-:S04]  /*5a80*/  IMAD.WIDE.U32 R14, R64, 0x60, R14 ;  /* 0x00000060400e7825 */ /* 0x001fc800078e000e */
[----:B------:R-:W-:Y:S01]  /*5a90*/  IMAD R65, R65, 0x60, RZ ;  /* 0x0000006041417824 */ /* 0x000fe200078e02ff */
[----:B------:R-:W-:Y:S01]  /*5aa0*/  IADD3 R14, P4, R82, R14, RZ ;  /* 0x0000000e520e7210 */ /* 0x000fe20007f9e0ff */
[----:B-1----:R-:W-:-:S03]  /*5ab0*/  IMAD.WIDE.U32 R12, R66, 0x60, R12 ;  /* 0x00000060420c7825 */ /* 0x002fc600078e000c */
[----:B------:R-:W-:Y:S01]  /*5ac0*/  IADD3.X R15, R39, R15, R65, P4, !PT ;  /* 0x0000000f270f7210 */ /* 0x000fe200027fe441 */
[----:B------:R-:W-:Y:S01]  /*5ad0*/  IMAD R67, R67, 0x60, RZ ;  /* 0x0000006043437824 */ /* 0x000fe200078e02ff */
[----:B------:R-:W-:-:S04]  /*5ae0*/  IADD3 R11, P4, R86, R12, RZ ;  /* 0x0000000c560b7210 */ /* 0x000fc80007f9e0ff */
[----:B------:R-:W-:Y:S02]  /*5af0*/  IADD3.X R12, R78, R13, R67, P4, !PT ;  /* 0x0000000d4e0c7210 */ /* 0x000fe400027fe443 */
[----:B------:R-:W-:-:S04]  /*5b00*/  LEA R64, P4, R14, UR4, 0x1 ;  /* 0x000000040e407c11 */ /* 0x000fc8000f8808ff */
[----:B------:R-:W-:Y:S02]  /*5b10*/  LEA.HI.X R65, R14, UR5, R15, 0x1, P4 ;  /* 0x000000050e417c11 */ /* 0x000fe4000a0f0c0f */
[----:B------:R-:W-:-:S04]  /*5b20*/  LEA R68, P4, R11, UR6, 0x1 ;  /* 0x000000060b447c11 */ /* 0x000fc8000f8808ff */
[----:B------:R-:W-:Y:S01]  /*5b30*/  LEA.HI.X R69, R11, UR7, R12, 0x1, P4 ;  /* 0x000000070b457c11 */ /* 0x000fe2000a0f0c0c */
[----:B------:R-:W5:Y:S05]  /*5b40*/  LDG.E.128 R64, desc[UR52][R64.64] ;  /* 0x0000003440407981 */ /* 0x000f6a000c1e1d00 */
[----:B------:R-:W5:Y:S03]  /*5b50*/  LDG.E.128 R68, desc[UR52][R68.64] ;  /* 0x0000003444447981 */ /* 0x000f66000c1e1d00 */
.L_x_1744:
[----:B------:R-:W-:Y:S05]  /*5b60*/  BSYNC B1 ;  /* 0x0000000000017941 */ /* 0x000fea0003800000 */
.L_x_1743:
        /* <DEDUP_REMOVED lines=68> */
.L_x_1745:
[----:B------:R-:W-:Y:S01]  /*5fb0*/  IMAD R89, R19, 0x8, R18 ;  /* 0x0000000813597824 */ /* 0x000fe200078e0212 */
[----:B------:R-:W-:Y:S01]  /*5fc0*/  SHF.L.U32 R100, R199, 0x1f, RZ ;  /* 0x0000001fc7647819 */ /* 0x000fe200000006ff */
[----:B------:R-:W0:Y:S01]  /*5fd0*/  LDC R107, c[0x0][0x2f4] ;  /* 0x0000bd00ff6b7b82 */ /* 0x000e220000000800 */
[----:B------:R-:W-:Y:S02]  /*5fe0*/  BSSY B1, `(.L_x_1746) ;  /* 0x0000003000017945 */ /* 0x000fe40003800000 */
[----:B------:R-:W1:Y:S02]  /*5ff0*/  SYNCS.PHASECHK.TRANS64.TRYWAIT P4, [R89+URZ+0x28890], R100 ;  /* 0x02889064590075a7 */ /* 0x000e64000808017f */
[----:B-1----:R-:W-:Y:S05]  /*6000*/  @!P4 BRA `(.L_x_1747) ;  /* 0x000002100064c947 */ /* 0x002fea0003800000 */
.L_x_2130:
[----:B------:R-:W-:Y:S05]  /*6010*/  BSYNC B1 ;  /* 0x0000000000017941 */ /* 0x000fea0003800000 */
.L_x_1746:
[----:B------:R-:W-:Y:S01]  /*6020*/  UMOV UR4, 0xffffffff ;  /* 0xffffffff00047882 */ /* 0x000fe20000000000 */
[----:B0-----:R-:W-:Y:S02]  /*6030*/  IMAD.IADD R109, R107, 0x1, -R36 ;  /* 0x000000016b6d7824 */ /* 0x001fe400078e0a24 */
[----:B------:R-:W-:Y:S05]  /*6040*/  BRA.DIV UR4, `(.L_x_1748) ;  /* 0x0000021204687947 */ /* 0x000fea000b800000 */
[----:B------:R0:W2:Y:S04]  /*6050*/  SHFL.IDX PT, R105, R101, RZ, 0x181f ;  /* 0x00181fff65697589 */ /* 0x0000a800000e0000 */
[----:B------:R0:W3:Y:S02]  /*6060*/  SHFL.IDX PT, R104, R106, RZ, 0x181f ;  /* 0x00181fff6a687589 */ /* 0x0000e400000e0000 */
.L_x_2134:
[----:B------:R-:W-:Y:S01]  /*6070*/  ISETP.GE.OR P4, PT, R188, R95, P1 ;  /* 0x0000005fbc00720c */ /* 0x000fe20000f86670 */
[----:B------:R-:W-:-:S12]  /*6080*/  BSSY B1, `(.L_x_1749) ;  /* 0x0000079000017945 */ /* 0x000fd80003800000 */
[----:B------:R-:W-:Y:S05]  /*6090*/  @P4 BRA `(.L_x_1750) ;  /* 0x0000000400dc4947 */ /* 0x000fea0003800000 */
[----:B------:R-:W-:Y:S01]  /*60a0*/  SEL R11, R36, R109, !P0 ;  /* 0x0000006d240b7207 */ /* 0x000fe20004000000 */
[----:B------:R-:W-:Y:S01]  /*60b0*/  BSSY B2, `(.L_x_1751) ;  /* 0x0000071000027945 */ /* 0x000fe20003800000 */
[----:B------:R-:W-:Y:S02]  /*60c0*/  SHF.R.U32.HI R13, RZ, 0x3, R209 ;  /* 0x00000003ff0d7819 */ /* 0x000fe400000116d1 */
[----:B------:R-:W-:Y:S02]  /*60d0*/  SHF.R.S32.HI R12, RZ, 0x1f, R11 ;  /* 0x0000001fff0c7819 */ /* 0x000fe4000001140b */
[----:B---3--:R-:W-:Y:S02]  /*60e0*/  LEA R102, P4, R76, R104, 0x1 ;  /* 0x000000684c667211 */ /* 0x008fe400078808ff */
[----:B------:R-:W-:Y:S02]  /*60f0*/  LEA.HI R12, R12, R11, RZ, 0x4 ;  /* 0x0000000b0c0c7211 */ /* 0x000fe400078f20ff */
[----:B--2---:R-:W-:-:S02]  /*6100*/  LEA.HI.X R103, R76, R105, R88, 0x1, P4 ;  /* 0x000000694c677211 */ /* 0x004fc400020f0c58 */
        /* <DEDUP_REMOVED lines=12> */
[----:B------:R-:W-:-:S03]  /*61d0*/  IMAD R72, R13, 0x2, R18 ;  /* 0x000000020d487824 */ /* 0x000fc600078e0212 */
[----:B------:R2:W3:Y:S04]  /*61e0*/  LDS.128 R12, [R11+0x18400] ;  /* 0x018400000b0c7984 */ /* 0x0004e80000000c00 */
[----:B------:R-:W4:Y:S01]  /*61f0*/  LDS.128 R72, [R72+0x18400] ;  /* 0x0184000048487984 */ /* 0x000f220000000c00 */
[----:B------:R-:W-:Y:S05]  /*6200*/  @P3 BRA `(.L_x_1752) ;  /* 0x00000004006c3947 */ /* 0x000fea0003800000 */
[----:B------:R-:W-:Y:S01]  /*6210*/  SHF.R.U32.HI R142, RZ, 0x10, R45 ;  /* 0x00000010ff8e7819 */ /* 0x000fe2000001162d */
[----:B----4-:R-:W-:Y:S01]  /*6220*/  IMAD.U32 R136, R75, 0x10000, RZ ;  /* 0x000100004b887824 */ /* 0x010fe200078e00ff */
[----:B------:R-:W-:Y:S01]  /*6230*/  SHF.R.U32.HI R147, RZ, 0x10, R41 ;  /* 0x00000010ff937819 */ /* 0x000fe20000011629 */
[----:B---3--:R-:W-:Y:S01]  /*6240*/  IMAD.U32 R135, R15, 0x10000, RZ ;  /* 0x000100000f877824 */ /* 0x008fe200078e00ff */
[----:B------:R-:W-:Y:S01]  /*6250*/  PRMT R141, R141, 0x5410, R142 ;  /* 0x000054108d8d7816 */ /* 0x000fe2000000008e */
[----:B--2---:R-:W-:Y:S01]  /*6260*/  IMAD.U32 R11, R14, 0x10000, RZ ;  /* 0x000100000e0b7824 */ /* 0x004fe200078e00ff */
[----:B------:R-:W-:Y:S02]  /*6270*/  PRMT R140, R140, 0x5410, R147 ;  /* 0x000054108c8c7816 */ /* 0x000fe40000000093 */
[----:B------:R-:W-:Y:S01]  /*6280*/  SHF.R.U64 R40, R40, 0x10, R41 ;  /* 0x0000001028287819 */ /* 0x000fe20000001229 */
[----:B------:R-:W-:Y:S01]  /*6290*/  IMAD.U32 R142, R141, 0x10000, RZ ;  /* 0x000100008d8e7824 */ /* 0x000fe200078e00ff */
[----:B------:R-:W-:Y:S01]  /*62a0*/  SHF.R.U32.HI R143, RZ, 0x10, R43 ;  /* 0x00000010ff8f7819 */ /* 0x000fe2000001162b */
[----:B------:R-:W-:Y:S01]  /*62b0*/  IMAD.U32 R41, R72, 0x10000, RZ ;  /* 0x0001000048297824 */ /* 0x000fe200078e00ff */
[----:B------:R-:W-:Y:S01]  /*62c0*/  SHF.R.U64 R146, R44, 0x10, R45 ;  /* 0x000000102c927819 */ /* 0x000fe2000000122d */
[----:B------:R-:W-:Y:S01]  /*62d0*/  IMAD.U32 R44, R13, 0x10000, RZ ;  /* 0x000100000d2c7824 */ /* 0x000fe200078e00ff */
[----:B------:R-:W-:Y:S01]  /*62e0*/  SHF.R.U64 R145, R42, 0x10, R43 ;  /* 0x000000102a917819 */ /* 0x000fe2000000122b */
[----:B------:R-:W-:Y:S01]  /*62f0*/  IMAD.U32 R43, R73, 0x10000, RZ ;  /* 0x00010000492b7824 */ /* 0x000fe200078e00ff */
[----:B------:R-:W-:-:S02]  /*6300*/  SHF.R.U64 R45, R46, 0x10, R47 ;  /* 0x000000102e2d7819 */ /* 0x000fc4000000122f */
[----:B------:R-:W-:Y:S02]  /*6310*/  SHF.R.U32.HI R144, RZ, 0x10, R47 ;  /* 0x00000010ff907819 */ /* 0x000fe4000001162f */
[----:B------:R-:W-:Y:S01]  /*6320*/  LOP3.LUT R47, R75, 0xffff0000, RZ, 0xc0, !PT ;  /* 0xffff00004b2f7812 */ /* 0x000fe200078ec0ff */
[----:B------:R-:W-:Y:S01]  /*6330*/  IMAD.U32 R75, R140, 0x10000, RZ ;  /* 0x000100008c4b7824 */ /* 0x000fe200078e00ff */
[----:B------:R-:W-:Y:S02]  /*6340*/  LOP3.LUT R46, R73, 0xffff0000, RZ, 0xc0, !PT ;  /* 0xffff0000492e7812 */ /* 0x000fe400078ec0ff */
[----:B------:R-:W-:Y:S02]  /*6350*/  PRMT R73, R111, 0x5432, R40 ;  /* 0x000054326f497816 */ /* 0x000fe40000000028 */
[----:B------:R-:W-:Y:S02]  /*6360*/  PRMT R138, R138, 0x5410, R143 ;  /* 0x000054108a8a7816 */ /* 0x000fe4000000008f */
[----:B------:R-:W-:-:S02]  /*6370*/  LOP3.LUT R141, R141, 0xffff0000, RZ, 0xc0, !PT ;  /* 0xffff00008d8d7812 */ /* 0x000fc400078ec0ff */
[----:B------:R-:W-:Y:S01]  /*6380*/  PRMT R40, R110, 0x5432, R145 ;  /* 0x000054326e287816 */ /* 0x000fe20000000091 */
[-C--:B------:R-:W-:Y:S01]  /*6390*/  FMUL.FTZ R145, R43, R142.reuse ;  /* 0x0000008e2b917220 */ /* 0x080fe20000410000 */
[----:B------:R-:W-:Y:S01]  /*63a0*/  PRMT R143, R137, 0x5410, R144 ;  /* 0x00005410898f7816 */ /* 0x000fe20000000090 */
[-C--:B------:R-:W-:Y:S01]  /*63b0*/  FMUL.FTZ R137, R43, R75.reuse ;  /* 0x0000004b2b897220 */ /* 0x080fe20000410000 */
[----:B------:R-:W-:Y:S01]  /*63c0*/  LOP3.LUT R140, R140, 0xffff0000, RZ, 0xc0, !PT ;  /* 0xffff00008c8c7812 */ /* 0x000fe200078ec0ff */
[----:B------:R-:W-:Y:S01]  /*63d0*/  FFMA.FTZ R43, R44, R75, -R145 ;  /* 0x0000004b2c2b7223 */ /* 0x000fe20000010891 */
[----:B------:R-:W-:Y:S01]  /*63e0*/  LOP3.LUT R133, R13, 0xffff0000, RZ, 0xc0, !PT ;  /* 0xffff00000d857812 */ /* 0x000fe200078ec0ff */
[----:B------:R-:W-:Y:S01]  /*63f0*/  IMAD.U32 R144, R143, 0x10000, RZ ;  /* 0x000100008f907824 */ /* 0x000fe200078e00ff */
[----:B------:R-:W-:Y:S01]  /*6400*/  PRMT R139, R139, 0x5410, R146 ;  /* 0x000054108b8b7816 */ /* 0x000fe20000000092 */
[----:B------:R-:W-:Y:S01]  /*6410*/  FMUL.FTZ R146, R46, R141 ;  /* 0x0000008d2e927220 */ /* 0x000fe20000410000 */
[----:B------:R-:W-:Y:S01]  /*6420*/  FFMA.FTZ R44, R44, R142, R137 ;  /* 0x0000008e2c2c7223 */ /* 0x000fe20000010089 */
[----:B------:R-:W-:Y:S01]  /*6430*/  FMUL.FTZ R142, R46, R140 ;  /* 0x0000008c2e8e7220 */ /* 0x000fe20000410000 */
[----:B------:R-:W-:-:S02]  /*6440*/  IMAD.U32 R137, R138, 0x10000, RZ ;  /* 0x000100008a897824 */ /* 0x000fc400078e00ff */
[----:B------:R-:W-:Y:S01]  /*6450*/  FFMA.FTZ R46, R133, R140, -R146 ;  /* 0x0000008c852e7223 */ /* 0x000fe20000010892 */
[----:B------:R-:W-:Y:S01]  /*6460*/  LOP3.LUT R143, R143, 0xffff0000, RZ, 0xc0, !PT ;  /* 0xffff00008f8f7812 */ /* 0x000fe200078ec0ff */
[C---:B------:R-:W-:Y:S01]  /*6470*/  FMUL.FTZ R140, R136.reuse, R144 ;  /* 0x00000090888c7220 */ /* 0x040fe20000410000 */
[----:B------:R-:W-:Y:S01]  /*6480*/  LOP3.LUT R42, R15, 0xffff0000, RZ, 0xc0, !PT ;  /* 0xffff00000f2a7812 */ /* 0x000fe200078ec0ff */
[----:B------:R-:W-:Y:S01]  /*6490*/  FMUL.FTZ R145, R136, R137 ;  /* 0x0000008988917220 */ /* 0x000fe20000410000 */
[----:B------:R-:W-:Y:S01]  /*64a0*/  FFMA.FTZ R75, R133, R141, R142 ;  /* 0x0000008d854b7223 */ /* 0x000fe2000001008e */
[----:B------:R-:W-:Y:S01]  /*64b0*/  LOP3.LUT R138, R138, 0xffff0000, RZ, 0xc0, !PT ;  /* 0xffff00008a8a7812 */ /* 0x000fe200078ec0ff */
[----:B------:R-:W-:Y:S01]  /*64c0*/  FFMA.FTZ R137, R135, R137, -R140 ;  /* 0x0000008987897223 */ /* 0x000fe2000001088c */
[----:B------:R-:W-:Y:S01]  /*64d0*/  FMUL.FTZ R133, R47, R143 ;  /* 0x0000008f2f857220 */ /* 0x000fe20000410000 */
[----:B------:R-:W-:Y:S01]  /*64e0*/  IMAD.U32 R140, R139, 0x10000, RZ ;  /* 0x000100008b8c7824 */ /* 0x000fe200078e00ff */
[----:B------:R-:W-:Y:S01]  /*64f0*/  LOP3.LUT R72, R72, 0xffff0000, RZ, 0xc0, !PT ;  /* 0xffff000048487812 */ /* 0x000fe200078ec0ff */
[----:B------:R-:W-:-:S02]  /*6500*/  IMAD.U32 R136, R73, 0x10000, RZ ;  /* 0x0001000049887824 */ /* 0x000fc400078e00ff */
[-C--:B------:R-:W-:Y:S01]  /*6510*/  FMUL.FTZ R47, R47, R138.reuse ;  /* 0x0000008a2f2f7220 */ /* 0x080fe20000410000 */
[----:B------:R-:W-:Y:S01]  /*6520*/  FFMA.FTZ R142, R42, R138, -R133 ;  /* 0x0000008a2a8e7223 */ /* 0x000fe20000010885 */
[----:B------:R-:W-:Y:S01]  /*6530*/  LOP3.LUT R139, R139, 0xffff0000, RZ, 0xc0, !PT ;  /* 0xffff00008b8b7812 */ /* 0x000fe200078ec0ff */
[----:B------:R-:W-:Y:S01]  /*6540*/  FMUL.FTZ R138, R41, R140 ;  /* 0x0000008c298a7220 */ /* 0x000fe20000410000 */
[----:B------:R-:W-:Y:S01]  /*6550*/  LOP3.LUT R73, R73, 0xffff0000, RZ, 0xc0, !PT ;  /* 0xffff000049497812 */ /* 0x000fe200078ec0ff */
[----:B------:R-:W-:Y:S01]  /*6560*/  IMAD.U32 R13, R12, 0x10000, RZ ;  /* 0x000100000c0d7824 */ /* 0x000fe200078e00ff */
[----:B------:R-:W-:Y:S01]  /*6570*/  PRMT R45, R108, 0x5432, R45 ;  /* 0x000054326c2d7816 */ /* 0x000fe2000000002d */
[----:B------:R-:W-:Y:S01]  /*6580*/  FMUL.FTZ R41, R41, R136 ;  /* 0x0000008829297220 */ /* 0x000fe20000410000 */
[----:B------:R-:W-:Y:S01]  /*6590*/  FFMA.FTZ R145, R135, R144, R145 ;  /* 0x0000009087917223 */ /* 0x000fe20000010091 */
[----:B------:R-:W-:Y:S01]  /*65a0*/  LOP3.LUT R12, R12, 0xffff0000, RZ, 0xc0, !PT ;  /* 0xffff00000c0c7812 */ /* 0x000fe200078ec0ff */
[----:B------:R-:W-:Y:S01]  /*65b0*/  FFMA.FTZ R144, R42, R143, R47 ;  /* 0x0000008f2a907223 */ /* 0x000fe2000001002f */
[----:B------:R-:W-:Y:S01]  /*65c0*/  LOP3.LUT R15, R14, 0xffff0000, RZ, 0xc0, !PT ;  /* 0xffff00000e0f7812 */ /* 0x000fe200078ec0ff */
[C---:B------:R-:W-:Y:S01]  /*65d0*/  FMUL.FTZ R47, R72.reuse, R139 ;  /* 0x0000008b482f7220 */ /* 0x040fe20000410000 */
[----:B------:R-:W-:Y:S01]  /*65e0*/  FFMA.FTZ R140, R13, R140, R41 ;  /* 0x0000008c0d8c7223 */ /* 0x000fe20000010029 */
[----:B------:R-:W-:Y:S01]  /*65f0*/  FMUL.FTZ R133, R72, R73 ;  /* 0x0000004948857220 */ /* 0x000fe20000410000 */
[----:B------:R-:W-:-:S02]  /*6600*/  IMAD.U32 R14, R74, 0x10000, RZ ;  /* 0x000100004a0e7824 */ /* 0x000fc400078e00ff */
[----:B------:R-:W-:Y:S01]  /*6610*/  FFMA.FTZ R138, R13, R136, -R138 ;  /* 0x000000880d8a7223 */ /* 0x000fe2000001088a */
[C---:B------:R-:W-:Y:S01]  /*6620*/  IMAD.U32 R41, R45.reuse, 0x10000, RZ ;  /* 0x000100002d297824 */ /* 0x040fe200078e00ff */
[----:B------:R-:W-:Y:S01]  /*6630*/  LOP3.LUT R74, R74, 0xffff0000, RZ, 0xc0, !PT ;  /* 0xffff00004a4a7812 */ /* 0x000fe200078ec0ff */
[----:B------:R-:W-:Y:S01]  /*6640*/  IMAD.U32 R13, R40, 0x10000, RZ ;  /* 0x00010000280d7824 */ /* 0x000fe200078e00ff */
[----:B------:R-:W-:Y:S01]  /*6650*/  LOP3.LUT R45, R45, 0xffff0000, RZ, 0xc0, !PT ;  /* 0xffff00002d2d7812 */ /* 0x000fe200078ec0ff */
[C---:B------:R-:W-:Y:S01]  /*6660*/  FFMA.FTZ R47, R12.reuse, R73, -R47 ;  /* 0x000000490c2f7223 */ /* 0x040fe2000001082f */
[----:B------:R-:W-:Y:S01]  /*6670*/  FFMA.FTZ R133, R12, R139, R133 ;  /* 0x0000008b0c857223 */ /* 0x000fe20000010085 */
[----:B------:R-:W-:Y:S01]  /*6680*/  FMUL.FTZ R12, R14, R41 ;  /* 0x000000290e0c7220 */ /* 0x000fe20000410000 */
[----:B------:R-:W-:Y:S01]  /*6690*/  LOP3.LUT R40, R40, 0xffff0000, RZ, 0xc0, !PT ;  /* 0xffff000028287812 */ /* 0x000fe200078ec0ff */
[----:B------:R-:W-:Y:S01]  /*66a0*/  FMUL.FTZ R14, R14, R13 ;  /* 0x0000000d0e0e7220 */ /* 0x000fe20000410000 */
[----:B------:R-:W-:Y:S01]  /*66b0*/  FMUL.FTZ R42, R74, R45 ;  /* 0x0000002d4a2a7220 */ /* 0x000fe20000410000 */
[C---:B------:R-:W-:Y:S01]  /*66c0*/  FFMA.FTZ R12, R11.reuse, R13, -R12 ;  /* 0x0000000d0b0c7223 */ /* 0x040fe2000001080c */
[----:B------:R-:W-:Y:S01]  /*66d0*/  F2FP.BF16.F32.PACK_AB R137, R142, R137 ;  /* 0x000000898e89723e */ /* 0x000fe200000010ff */
[----:B------:R-:W-:Y:S01]  /*66e0*/  FFMA.FTZ R14, R11, R41, R14 ;  /* 0x000000290b0e7223 */ /* 0x000fe2000001000e */
[-C--:B------:R-:W-:Y:S01]  /*66f0*/  FMUL.FTZ R74, R74, R40.reuse ;  /* 0x000000284a4a7220 */ /* 0x080fe20000410000 */
[----:B------:R-:W-:Y:S01]  /*6700*/  FFMA.FTZ R11, R15, R40, -R42 ;  /* 0x000000280f0b7223 */ /* 0x000fe2000001082a */
[----:B------:R-:W-:-:S02]  /*6710*/  F2FP.BF16.F32.PACK_AB R138, R47, R138 ;  /* 0x0000008a2f8a723e */ /* 0x000fc400000010ff */
[----:B------:R-:W-:Y:S01]  /*6720*/  FFMA.FTZ R15, R15, R45, R74 ;  /* 0x0000002d0f0f7223 */ /* 0x000fe2000001004a */
        /* <DEDUP_REMOVED lines=9> */
.L_x_1752:
[----:B------:R-:W-:Y:S05]  /*67c0*/  BSYNC B2 ;  /* 0x0000000000027941 */ /* 0x000fea0003800000 */
.L_x_1751:
[----:B------:R-:W-:Y:S01]  /*67d0*/  ISETP.GE.AND P4, PT, R134, R107, PT ;  /* 0x0000006b8600720c */ /* 0x000fe20003f86270 */
[----:B---3--:R3:W-:-:S12]  /*67e0*/  ST.E.128 desc[UR52][R102.64], R12 ;  /* 0x0000000c66007985 */ /* 0x0087d8000c101d34 */
[----:B------:R-:W-:-:S05]  /*67f0*/  @!P4 IMAD.WIDE R104, R134, 0x2, R104 ;  /* 0x000000028668c825 */ /* 0x000fca00078e0268 */
[----:B----4-:R3:W-:Y:S02]  /*6800*/  @!P4 ST.E.128 desc[UR52][R104.64], R72 ;  /* 0x000000486800c985 */ /* 0x0107e4000c101d34 */
.L_x_1750:
[----:B------:R-:W-:Y:S05]  /*6810*/  BSYNC B1 ;  /* 0x0000000000017941 */ /* 0x000fea0003800000 */
.L_x_1749:
[----:B------:R-:W-:-:S03]  /*6820*/  UMOV UR4, 0xffffffff ;  /* 0xffffffff00047882 */ /* 0x000fc60000000000 */
[----:B------:R-:W-:Y:S05]  /*6830*/  BRA.DIV UR4, `(.L_x_1753) ;  /* 0x0000020a04b87947 */ /* 0x000fea000b800000 */
[----:B------:R4:W0:Y:S04]  /*6840*/  SHFL.IDX PT, R47, R101, 0x1, 0x181f ;  /* 0x00381f00652f7f89 */ /* 0x00082800000e0000 */
[----:B------:R4:W0:Y:S02]  /*6850*/  SHFL.IDX PT, R46, R106, 0x1, 0x181f ;  /* 0x00381f006a2e7f89 */ /* 0x00082400000e0000 */
.L_x_2138:
[----:B--2---:R-:W-:Y:S01]  /*6860*/  VIADD R11, R188, 0x20 ;  /* 0x00000020bc0b7836 */ /* 0x004fe20000000000 */
[----:B------:R-:W-:Y:S04]  /*6870*/  BSSY B1, `(.L_x_1754) ;  /* 0x000007c000017945 */ /* 0x000fe80003800000 */
[----:B------:R-:W-:-:S13]  /*6880*/  ISETP.GE.OR P4, PT, R11, R95, P1 ;  /* 0x0000005f0b00720c */ /* 0x000fda0000f86670 */
[----:B------:R-:W-:Y:S05]  /*6890*/  @P4 BRA `(.L_x_1755) ;  /* 0x0000000400e44947 */ /* 0x000fea0003800000 */
[----:B------:R-:W-:Y:S01]  /*68a0*/  SEL R11, R36, R109, !P0 ;  /* 0x0000006d240b7207 */ /* 0x000fe20004000000 */
[----:B------:R-:W-:Y:S01]  /*68b0*/  BSSY B2, `(.L_x_1756) ;  /* 0x0000073000027945 */ /* 0x000fe20003800000 */
[----:B---3--:R-:W-:Y:S02]  /*68c0*/  SHF.R.U32.HI R13, RZ, 0x3, R205 ;  /* 0x00000003ff0d7819 */ /* 0x008fe400000116cd */
        /* <DEDUP_REMOVED lines=17> */
[----:B------:R0:W2:Y:S04]  /*69e0*/  LDS.128 R12, [R11+0x18400] ;  /* 0x018400000b0c7984 */ /* 0x0000a80000000c00 */
[----:B------:R-:W3:Y:S01]  /*69f0*/  LDS.128 R40, [R40+0x18400] ;  /* 0x0184000028287984 */ /* 0x000ee20000000c00 */
[----:B------:R-:W-:Y:S05]  /*6a00*/  @P3 BRA `(.L_x_1757) ;  /* 0x0000000400743947 */ /* 0x000fea0003800000 */
[----:B------:R-:W-:Y:S01]  /*6a10*/  SHF.R.U32.HI R105, RZ, 0x10, R49 ;  /* 0x00000010ff697819 */ /* 0x000fe20000011631 */
[----:B0-2---:R-:W-:Y:S01]  /*6a20*/  IMAD.U32 R11, R14, 0x10000, RZ ;  /* 0x000100000e0b7824 */ /* 0x005fe200078e00ff */
[----:B------:R-:W-:Y:S02]  /*6a30*/  SHF.R.U32.HI R73, RZ, 0x10, R53 ;  /* 0x00000010ff497819 */ /* 0x000fe40000011635 */
[----:B------:R-:W-:Y:S02]  /*6a40*/  PRMT R128, R128, 0x5410, R105 ;  /* 0x0000541080807816 */ /* 0x000fe40000000069 */
[----:B------:R-:W-:Y:S02]  /*6a50*/  PRMT R132, R132, 0x5410, R73 ;  /* 0x0000541084847816 */ /* 0x000fe40000000049 */
[----:B------:R-:W-:Y:S02]  /*6a60*/  SHF.R.U32.HI R75, RZ, 0x10, R55 ;  /* 0x00000010ff4b7819 */ /* 0x000fe40000011637 */
[----:B------:R-:W-:Y:S01]  /*6a70*/  SHF.R.U64 R102, R52, 0x10, R53 ;  /* 0x0000001034667819 */ /* 0x000fe20000001235 */
[----:B---3--:R-:W-:Y:S01]  /*6a80*/  IMAD.U32 R52, R41, 0x10000, RZ ;  /* 0x0001000029347824 */ /* 0x008fe200078e00ff */
[----:B------:R-:W-:Y:S01]  /*6a90*/  SHF.R.U64 R74, R54, 0x10, R55 ;  /* 0x00000010364a7819 */ /* 0x000fe20000001237 */
[----:B------:R-:W-:Y:S01]  /*6aa0*/  IMAD.U32 R73, R132, 0x10000, RZ ;  /* 0x0001000084497824 */ /* 0x000fe200078e00ff */
[----:B------:R-:W-:Y:S01]  /*6ab0*/  SHF.R.U32.HI R103, RZ, 0x10, R51 ;  /* 0x00000010ff677819 */ /* 0x000fe20000011633 */
[----:B------:R-:W-:Y:S01]  /*6ac0*/  IMAD.U32 R55, R128, 0x10000, RZ ;  /* 0x0001000080377824 */ /* 0x000fe200078e00ff */
[----:B------:R-:W-:Y:S01]  /*6ad0*/  PRMT R130, R130, 0x5410, R75 ;  /* 0x0000541082827816 */ /* 0x000fe2000000004b */
[----:B------:R-:W-:Y:S01]  /*6ae0*/  IMAD.U32 R54, R43, 0x10000, RZ ;  /* 0x000100002b367824 */ /* 0x000fe200078e00ff */
[----:B------:R-:W-:Y:S01]  /*6af0*/  SHF.R.U64 R134, R48, 0x10, R49 ;  /* 0x0000001030867819 */ /* 0x000fe20000001231 */
[----:B------:R-:W-:Y:S01]  /*6b00*/  IMAD.U32 R49, R13, 0x10000, RZ ;  /* 0x000100000d317824 */ /* 0x000fe200078e00ff */
[----:B------:R-:W-:Y:S01]  /*6b10*/  PRMT R131, R131, 0x5410, R102 ;  /* 0x0000541083837816 */ /* 0x000fe20000000066 */
[C---:B------:R-:W-:Y:S01]  /*6b20*/  FMUL.FTZ R102, R52.reuse, R55 ;  /* 0x0000003734667220 */ /* 0x040fe20000410000 */
[----:B------:R-:W-:Y:S01]  /*6b30*/  PRMT R129, R129, 0x5410, R74 ;  /* 0x0000541081817816 */ /* 0x000fe2000000004a */
[----:B------:R-:W-:Y:S01]  /*6b40*/  FMUL.FTZ R74, R52, R73 ;  /* 0x00000049344a7220 */ /* 0x000fe20000410000 */
[----:B------:R-:W-:Y:S01]  /*6b50*/  LOP3.LUT R53, R41, 0xffff0000, RZ, 0xc0, !PT ;  /* 0xffff000029357812 */ /* 0x000fe200078ec0ff */
[----:B------:R-:W-:Y:S01]  /*6b60*/  IMAD.U32 R52, R130, 0x10000, RZ ;  /* 0x0001000082347824 */ /* 0x000fe200078e00ff */
[----:B------:R-:W-:Y:S01]  /*6b70*/  PRMT R126, R126, 0x5410, R103 ;  /* 0x000054107e7e7816 */ /* 0x000fe20000000067 */
[C---:B------:R-:W-:Y:S01]  /*6b80*/  FFMA.FTZ R74, R49.reuse, R55, -R74 ;  /* 0x00000037314a7223 */ /* 0x040fe2000001084a */
[----:B------:R-:W-:Y:S01]  /*6b90*/  LOP3.LUT R132, R132, 0xffff0000, RZ, 0xc0, !PT ;  /* 0xffff000084847812 */ /* 0x000fe200078ec0ff */
[----:B------:R-:W-:Y:S01]  /*6ba0*/  FFMA.FTZ R102, R49, R73, R102 ;  /* 0x0000004931667223 */ /* 0x000fe20000010066 */
[----:B------:R-:W-:Y:S01]  /*6bb0*/  LOP3.LUT R128, R128, 0xffff0000, RZ, 0xc0, !PT ;  /* 0xffff000080807812 */ /* 0x000fe200078ec0ff */
[----:B------:R-:W-:Y:S01]  /*6bc0*/  IMAD.U32 R49, R126, 0x10000, RZ ;  /* 0x000100007e317824 */ /* 0x000fe200078e00ff */
[----:B------:R-:W-:Y:S01]  /*6bd0*/  SHF.R.U64 R104, R50, 0x10, R51 ;  /* 0x0000001032687819 */ /* 0x000fe20000001233 */
[----:B------:R-:W-:Y:S01]  /*6be0*/  FMUL.FTZ R55, R53, R132 ;  /* 0x0000008435377220 */ /* 0x000fe20000410000 */
[----:B------:R-:W-:Y:S01]  /*6bf0*/  LOP3.LUT R50, R13, 0xffff0000, RZ, 0xc0, !PT ;  /* 0xffff00000d327812 */ /* 0x000fe200078ec0ff */
[----:B------:R-:W-:Y:S01]  /*6c00*/  FMUL.FTZ R53, R53, R128 ;  /* 0x0000008035357220 */ /* 0x000fe20000410000 */
[----:B------:R-:W-:Y:S01]  /*6c10*/  PRMT R125, R125, 0x5410, R104 ;  /* 0x000054107d7d7816 */ /* 0x000fe20000000068 */
[----:B------:R-:W-:Y:S01]  /*6c20*/  IMAD.U32 R51, R15, 0x10000, RZ ;  /* 0x000100000f337824 */ /* 0x000fe200078e00ff */
[----:B------:R-:W-:Y:S01]  /*6c30*/  PRMT R127, R127, 0x5410, R134 ;  /* 0x000054107f7f7816 */ /* 0x000fe20000000086 */
[C---:B------:R-:W-:Y:S01]  /*6c40*/  FMUL.FTZ R104, R54.reuse, R52 ;  /* 0x0000003436687220 */ /* 0x040fe20000410000 */
[----:B------:R-:W-:Y:S01]  /*6c50*/  LOP3.LUT R43, R43, 0xffff0000, RZ, 0xc0, !PT ;  /* 0xffff00002b2b7812 */ /* 0x000fe200078ec0ff */
[----:B------:R-:W-:Y:S01]  /*6c60*/  FMUL.FTZ R73, R54, R49 ;  /* 0x0000003136497220 */ /* 0x000fe20000410000 */
[----:B------:R-:W-:Y:S01]  /*6c70*/  LOP3.LUT R130, R130, 0xffff0000, RZ, 0xc0, !PT ;  /* 0xffff000082827812 */ /* 0x000fe200078ec0ff */
[----:B------:R-:W-:Y:S01]  /*6c80*/  FFMA.FTZ R55, R50, R128, -R55 ;  /* 0x0000008032377223 */ /* 0x000fe20000010837 */
[----:B------:R-:W-:Y:S01]  /*6c90*/  LOP3.LUT R126, R126, 0xffff0000, RZ, 0xc0, !PT ;  /* 0xffff00007e7e7812 */ /* 0x000fe200078ec0ff */
[----:B------:R-:W-:Y:S01]  /*6ca0*/  FFMA.FTZ R53, R50, R132, R53 ;  /* 0x0000008432357223 */ /* 0x000fe20000010035 */
[----:B------:R-:W-:-:S02]  /*6cb0*/  IMAD.U32 R41, R40, 0x10000, RZ ;  /* 0x0001000028297824 */ /* 0x000fc400078e00ff */
[----:B------:R-:W-:Y:S01]  /*6cc0*/  FFMA.FTZ R104, R51, R49, -R104 ;  /* 0x0000003133687223 */ /* 0x000fe20000010868 */
[----:B------:R-:W-:Y:S02]  /*6cd0*/  IMAD.U32 R50, R131, 0x10000, RZ ;  /* 0x0001000083327824 */ /* 0x000fe400078e00ff */
[----:B------:R-:W-:Y:S01]  /*6ce0*/  FFMA.FTZ R73, R51, R52, R73 ;  /* 0x0000003433497223 */ /* 0x000fe20000010049 */
[----:B------:R-:W-:Y:S02]  /*6cf0*/  IMAD.U32 R49, R127, 0x10000, RZ ;  /* 0x000100007f317824 */ /* 0x000fe400078e00ff */
[C---:B------:R-:W-:Y:S01]  /*6d00*/  FMUL.FTZ R52, R43.reuse, R130 ;  /* 0x000000822b347220 */ /* 0x040fe20000410000 */
[----:B------:R-:W-:Y:S01]  /*6d10*/  FMUL.FTZ R54, R43, R126 ;  /* 0x0000007e2b367220 */ /* 0x000fe20000410000 */
[----:B------:R-:W-:Y:S01]  /*6d20*/  LOP3.LUT R15, R15, 0xffff0000, RZ, 0xc0, !PT ;  /* 0xffff00000f0f7812 */ /* 0x000fe200078ec0ff */
[C---:B------:R-:W-:Y:S01]  /*6d30*/  FMUL.FTZ R43, R41.reuse, R50 ;  /* 0x00000032292b7220 */ /* 0x040fe20000410000 */
[----:B------:R-:W-:Y:S01]  /*6d40*/  IMAD.U32 R48, R12, 0x10000, RZ ;  /* 0x000100000c307824 */ /* 0x000fe200078e00ff */
[----:B------:R-:W-:Y:S01]  /*6d50*/  LOP3.LUT R40, R40, 0xffff0000, RZ, 0xc0, !PT ;  /* 0xffff000028287812 */ /* 0x000fe200078ec0ff */
[-C--:B------:R-:W-:Y:S01]  /*6d60*/  FMUL.FTZ R41, R41, R49.reuse ;  /* 0x0000003129297220 */ /* 0x080fe20000410000 */
[----:B------:R-:W-:Y:S01]  /*6d70*/  LOP3.LUT R131, R131, 0xffff0000, RZ, 0xc0, !PT ;  /* 0xffff000083837812 */ /* 0x000fe200078ec0ff */
[----:B------:R-:W-:Y:S01]  /*6d80*/  FFMA.FTZ R51, R15, R126, -R52 ;  /* 0x0000007e0f337223 */ /* 0x000fe20000010834 */
[----:B------:R-:W-:Y:S01]  /*6d90*/  LOP3.LUT R127, R127, 0xffff0000, RZ, 0xc0, !PT ;  /* 0xffff00007f7f7812 */ /* 0x000fe200078ec0ff */
[----:B------:R-:W-:Y:S01]  /*6da0*/  FFMA.FTZ R54, R15, R130, R54 ;  /* 0x000000820f367223 */ /* 0x000fe20000010036 */
[C---:B------:R-:W-:Y:S01]  /*6db0*/  FFMA.FTZ R43, R48.reuse, R49, -R43 ;  /* 0x00000031302b7223 */ /* 0x040fe2000001082b */
[----:B------:R-:W-:Y:S01]  /*6dc0*/  FFMA.FTZ R41, R48, R50, R41 ;  /* 0x0000003230297223 */ /* 0x000fe20000010029 */
[----:B------:R-:W-:Y:S01]  /*6dd0*/  LOP3.LUT R12, R12, 0xffff0000, RZ, 0xc0, !PT ;  /* 0xffff00000c0c7812 */ /* 0x000fe200078ec0ff */
[----:B------:R-:W-:-:S02]  /*6de0*/  IMAD.U32 R13, R42, 0x10000, RZ ;  /* 0x000100002a0d7824 */ /* 0x000fc400078e00ff */
[C---:B------:R-:W-:Y:S01]  /*6df0*/  FMUL.FTZ R15, R40.reuse, R131 ;  /* 0x00000083280f7220 */ /* 0x040fe20000410000 */
[-C--:B------:R-:W-:Y:S01]  /*6e00*/  FMUL.FTZ R49, R40, R127.reuse ;  /* 0x0000007f28317220 */ /* 0x080fe20000410000 */
[----:B------:R-:W-:Y:S01]  /*6e10*/  IMAD.U32 R48, R129, 0x10000, RZ ;  /* 0x0001000081307824 */ /* 0x000fe200078e00ff */
[----:B------:R-:W-:Y:S01]  /*6e20*/  LOP3.LUT R42, R42, 0xffff0000, RZ, 0xc0, !PT ;  /* 0xffff00002a2a7812 */ /* 0x000fe200078ec0ff */
[----:B------:R-:W-:Y:S01]  /*6e30*/  IMAD.U32 R40, R125, 0x10000, RZ ;  /* 0x000100007d287824 */ /* 0x000fe200078e00ff */
[----:B------:R-:W-:Y:S01]  /*6e40*/  LOP3.LUT R129, R129, 0xffff0000, RZ, 0xc0, !PT ;  /* 0xffff000081817812 */ /* 0x000fe200078ec0ff */
[----:B------:R-:W-:Y:S01]  /*6e50*/  FFMA.FTZ R50, R12, R127, -R15 ;  /* 0x0000007f0c327223 */ /* 0x000fe2000001080f */
[----:B------:R-:W-:Y:S01]  /*6e60*/  LOP3.LUT R125, R125, 0xffff0000, RZ, 0xc0, !PT ;  /* 0xffff00007d7d7812 */ /* 0x000fe200078ec0ff */
[C---:B------:R-:W-:Y:S01]  /*6e70*/  FMUL.FTZ R52, R13.reuse, R48 ;  /* 0x000000300d347220 */ /* 0x040fe20000410000 */
[----:B------:R-:W-:Y:S01]  /*6e80*/  LOP3.LUT R14, R14, 0xffff0000, RZ, 0xc0, !PT ;  /* 0xffff00000e0e7812 */ /* 0x000fe200078ec0ff */
[C---:B------:R-:W-:Y:S01]  /*6e90*/  FMUL.FTZ R15, R42.reuse, R129 ;  /* 0x000000812a0f7220 */ /* 0x040fe20000410000 */
        /* <DEDUP_REMOVED lines=17> */
[----:B------:R-:W-:Y:S01]  /*6fb0*/  F2FP.BF16.F32.PACK_AB R42, R42, R13 ;  /* 0x0000000d2a2a723e */ /* 0x000fe200000010ff */
[----:B------:R-:W-:-:S02]  /*6fc0*/  IMAD.MOV.U32 R13, RZ, RZ, R55 ;  /* 0x000000ffff0d7224 */ /* 0x000fc400078e0037 */
[----:B------:R-:W-:-:S07]  /*6fd0*/  IMAD.MOV.U32 R15, RZ, RZ, R51 ;  /* 0x000000ffff0f7224 */ /* 0x000fce00078e0033 */
.L_x_1757:
[----:B------:R-:W-:Y:S05]  /*6fe0*/  BSYNC B2 ;  /* 0x0000000000027941 */ /* 0x000fea0003800000 */
.L_x_1756:
[----:B------:R-:W-:Y:S01]  /*6ff0*/  ISETP.GE.AND P4, PT, R72, R107, PT ;  /* 0x0000006b4800720c */ /* 0x000fe20003f86270 */
[----:B--2---:R2:W-:-:S12]  /*7000*/  ST.E.128 desc[UR52][R44.64], R12 ;  /* 0x0000000c2c007985 */ /* 0x0045d8000c101d34 */
[----:B------:R-:W-:-:S05]  /*7010*/  @!P4 IMAD.WIDE R46, R72, 0x2, R46 ;  /* 0x00000002482ec825 */ /* 0x000fca00078e022e */
[----:B---3--:R2:W-:Y:S02]  /*7020*/  @!P4 ST.E.128 desc[UR52][R46.64], R40 ;  /* 0x000000282e00c985 */ /* 0x0085e4000c101d34 */
.L_x_1755:
[----:B------:R-:W-:Y:S05]  /*7030*/  BSYNC B1 ;  /* 0x0000000000017941 */ /* 0x000fea0003800000 */
.L_x_1754:
[----:B------:R-:W-:-:S03]  /*7040*/  UMOV UR4, 0xffffffff ;  /* 0xffffffff00047882 */ /* 0x000fc60000000000 */
[----:B------:R-:W-:Y:S05]  /*7050*/  BRA.DIV UR4, `(.L_x_1758) ;  /* 0x0000020204fc7947 */ /* 0x000fea000b800000 */
[----:B0-2---:R0:W2:Y:S04]  /*7060*/  SHFL.IDX PT, R47, R101, 0x2, 0x181f ;  /* 0x00581f00652f7f89 */ /* 0x0050a800000e0000 */
[----:B------:R0:W0:Y:S02]  /*7070*/  SHFL.IDX PT, R46, R106, 0x2, 0x181f ;  /* 0x00581f006a2e7f89 */ /* 0x00002400000e0000 */
.L_x_2142:
[----:B------:R-:W-:Y:S01]  /*7080*/  VIADD R11, R188, 0x40 ;  /* 0x00000040bc0b7836 */ /* 0x000fe20000000000 */
        /* <DEDUP_REMOVED lines=24> */
[----:B------:R-:W2:Y:S01]  /*7210*/  LDS.128 R40, [R40+0x18400] ;  /* 0x0184000028287984 */ /* 0x000ea20000000c00 */
[----:B------:R-:W-:Y:S05]  /*7220*/  @P3 BRA `(.L_x_1762) ;  /* 0x0000000400683947 */ /* 0x000fea0003800000 */
[----:B------:R-:W-:Y:S01]  /*7230*/  SHF.R.U64 R73, R60, 0x10, R61 ;  /* 0x000000103c497819 */ /* 0x000fe2000000123d */
[----:B--2---:R-:W-:Y:S01]  /*7240*/  IMAD.U32 R52, R41, 0x10000, RZ ;  /* 0x0001000029347824 */ /* 0x004fe200078e00ff */
[----:B------:R-:W-:Y:S01]  /*7250*/  SHF.R.U64 R75, R56, 0x10, R57 ;  /* 0x00000010384b7819 */ /* 0x000fe20000001239 */
[----:B0-----:R-:W-:Y:S01]  /*7260*/  IMAD.U32 R49, R13, 0x10000, RZ ;  /* 0x000100000d317824 */ /* 0x001fe200078e00ff */
[----:B------:R-:W-:Y:S01]  /*7270*/  SHF.R.U32.HI R60, RZ, 0x10, R61 ;  /* 0x00000010ff3c7819 */ /* 0x000fe2000001163d */
[----:B------:R-:W-:Y:S01]  /*7280*/  IMAD.U32 R54, R43, 0x10000, RZ ;  /* 0x000100002b367824 */ /* 0x000fe200078e00ff */
[----:B------:R-:W-:Y:S02]  /*7290*/  SHF.R.U32.HI R56, RZ, 0x10, R57 ;  /* 0x00000010ff387819 */ /* 0x000fe40000011639 */
[----:B------:R-:W-:Y:S02]  /*72a0*/  SHF.R.U64 R57, R58, 0x10, R59 ;  /* 0x000000103a397819 */ /* 0x000fe4000000123b */
[----:B------:R-:W-:-:S02]  /*72b0*/  PRMT R123, R123, 0x5410, R60 ;  /* 0x000054107b7b7816 */ /* 0x000fc4000000003c */
[----:B------:R-:W-:Y:S02]  /*72c0*/  PRMT R121, R121, 0x5410, R56 ;  /* 0x0000541079797816 */ /* 0x000fe40000000038 */
[----:B------:R-:W-:Y:S02]  /*72d0*/  SHF.R.U32.HI R58, RZ, 0x10, R59 ;  /* 0x00000010ff3a7819 */ /* 0x000fe4000001163b */
[----:B------:R-:W-:Y:S01]  /*72e0*/  PRMT R124, R124, 0x5410, R57 ;  /* 0x000054107c7c7816 */ /* 0x000fe20000000039 */
[----:B------:R-:W-:Y:S01]  /*72f0*/  IMAD.U32 R57, R123, 0x10000, RZ ;  /* 0x000100007b397824 */ /* 0x000fe200078e00ff */
[--C-:B------:R-:W-:Y:S01]  /*7300*/  SHF.R.U64 R59, R62, 0x10, R63.reuse ;  /* 0x000000103e3b7819 */ /* 0x100fe2000000123f */
[----:B------:R-:W-:Y:S01]  /*7310*/  IMAD.U32 R56, R121, 0x10000, RZ ;  /* 0x0001000079387824 */ /* 0x000fe200078e00ff */
[----:B------:R-:W-:Y:S02]  /*7320*/  SHF.R.U32.HI R62, RZ, 0x10, R63 ;  /* 0x00000010ff3e7819 */ /* 0x000fe4000001163f */
        /* <DEDUP_REMOVED lines=71> */
[----:B------:R-:W-:Y:S02]  /*77a0*/  F2FP.BF16.F32.PACK_AB R15, R60, R63 ;  /* 0x0000003f3c0f723e */ /* 0x000fe400000010ff */
[----:B------:R-:W-:-:S02]  /*77b0*/  F2FP.BF16.F32.PACK_AB R41, R54, R57 ;  /* 0x000000393629723e */ /* 0x000fc400000010ff */
[----:B------:R-:W-:-:S07]  /*77c0*/  F2FP.BF16.F32.PACK_AB R40, R51, R52 ;  /* 0x000000343328723e */ /* 0x000fce00000010ff */
.L_x_1762:
[----:B------:R-:W-:Y:S05]  /*77d0*/  BSYNC B2 ;  /* 0x0000000000027941 */ /* 0x000fea0003800000 */
.L_x_1761:
[----:B------:R-:W-:Y:S01]  /*77e0*/  ISETP.GE.AND P4, PT, R11, R107, PT ;  /* 0x0000006b0b00720c */ /* 0x000fe20003f86270 */
[----:B0-----:R0:W-:-:S12]  /*77f0*/  ST.E.128 desc[UR52][R44.64], R12 ;  /* 0x0000000c2c007985 */ /* 0x0011d8000c101d34 */
[----:B------:R-:W-:-:S05]  /*7800*/  @!P4 IMAD.WIDE R46, R11, 0x2, R46 ;  /* 0x000000020b2ec825 */ /* 0x000fca00078e022e */
[----:B--2---:R0:W-:Y:S02]  /*7810*/  @!P4 ST.E.128 desc[UR52][R46.64], R40 ;  /* 0x000000282e00c985 */ /* 0x0041e4000c101d34 */
.L_x_1760:
[----:B------:R-:W-:Y:S05]  /*7820*/  BSYNC B1 ;  /* 0x0000000000017941 */ /* 0x000fea0003800000 */
.L_x_1759:
[----:B------:R-:W-:-:S03]  /*7830*/  UMOV UR4, 0xffffffff ;  /* 0xffffffff00047882 */ /* 0x000fc60000000000 */
[----:B------:R-:W-:Y:S05]  /*7840*/  BRA.DIV UR4, `(.L_x_1763) ;  /* 0x000001fe044c7947 */ /* 0x000fea000b800000 */
[----:B0---4-:R-:W0:Y:S04]  /*7850*/  SHFL.IDX PT, R101, R101, 0x3, 0x181f ;  /* 0x00781f0065657f89 */ /* 0x011e2800000e0000 */
[----:B------:R-:W4:Y:S02]  /*7860*/  SHFL.IDX PT, R106, R106, 0x3, 0x181f ;  /* 0x00781f006a6a7f89 */ /* 0x000f2400000e0000 */
.L_x_2146:
[----:B------:R-:W-:-:S05]  /*7870*/  VIADD R11, R188, 0x60 ;  /* 0x00000060bc0b7836 */ /* 0x000fca0000000000 */
[----:B------:R-:W-:-:S13]  /*7880*/  ISETP.GE.OR P4, PT, R11, R95, P1 ;  /* 0x0000005f0b00720c */ /* 0x000fda0000f86670 */
[----:B------:R-:W-:Y:S05]  /*7890*/  @P4 BRA `(.L_x_1736) ;  /* 0x0000000c00904947 */ /* 0x000fea0003800000 */
[----:B------:R-:W-:Y:S01]  /*78a0*/  SEL R109, R36, R109, !P0 ;  /* 0x0000006d246d7207 */ /* 0x000fe20004000000 */
[----:B------:R-:W-:Y:S01]  /*78b0*/  BSSY B1, `(.L_x_1764) ;  /* 0x0000072000017945 */ /* 0x000fe20003800000 */
[----:B---3--:R-:W-:Y:S02]  /*78c0*/  SHF.R.U32.HI R13, RZ, 0x3, R203 ;  /* 0x00000003ff0d7819 */ /* 0x008fe400000116cb */
[----:B------:R-:W-:Y:S02]  /*78d0*/  SHF.R.S32.HI R12, RZ, 0x1f, R109 ;  /* 0x0000001fff0c7819 */ /* 0x000fe4000001146d */
[----:B----4-:R-:W-:Y:S02]  /*78e0*/  LEA R44, P4, R76, R106, 0x1 ;  /* 0x0000006a4c2c7211 */ /* 0x010fe400078808ff */
[----:B------:R-:W-:Y:S02]  /*78f0*/  LEA.HI R12, R12, R109, RZ, 0x4 ;  /* 0x0000006d0c0c7211 */ /* 0x000fe400078f20ff */
[----:B0-----:R-:W-:-:S02]  /*7900*/  LEA.HI.X R45, R76, R101, R88, 0x1, P4 ;  /* 0x000000654c2d7211 */ /* 0x001fc400020f0c58 */
        /* <DEDUP_REMOVED lines=16> */
[----:B------:R-:W-:Y:S01]  /*7a10*/  SHF.R.U64 R54, R68, 0x10, R69 ;  /* 0x0000001044367819 */ /* 0x000fe20000001245 */
[----:B----4-:R-:W-:Y:S01]  /*7a20*/  IMAD.U32 R50, R41, 0x10000, RZ ;  /* 0x0001000029327824 */ /* 0x010fe200078e00ff */
[----:B------:R-:W-:Y:S01]  /*7a30*/  SHF.R.U64 R58, R64, 0x10, R65 ;  /* 0x00000010403a7819 */ /* 0x000fe20000001241 */
[----:B--23--:R-:W-:Y:S01]  /*7a40*/  IMAD.U32 R47, R13, 0x10000, RZ ;  /* 0x000100000d2f7824 */ /* 0x00cfe200078e00ff */
[----:B------:R-:W-:Y:S01]  /*7a50*/  SHF.R.U32.HI R69, RZ, 0x10, R69 ;  /* 0x00000010ff457819 */ /* 0x000fe20000011645 */
[----:B------:R-:W-:Y:S01]  /*7a60*/  IMAD.U32 R52, R43, 0x10000, RZ ;  /* 0x000100002b347824 */ /* 0x000fe200078e00ff */
[----:B------:R-:W-:Y:S01]  /*7a70*/  SHF.R.U32.HI R65, RZ, 0x10, R65 ;  /* 0x00000010ff417819 */ /* 0x000fe20000011641 */
[----:B------:R-:W-:Y:S01]  /*7a80*/  IMAD.U32 R48, R40, 0x10000, RZ ;  /* 0x0001000028307824 */ /* 0x000fe200078e00ff */
[----:B------:R-:W-:Y:S01]  /*7a90*/  SHF.R.U64 R55, R66, 0x10, R67 ;  /* 0x0000001042377819 */ /* 0x000fe20000001243 */
[----:B0-----:R-:W-:Y:S01]  /*7aa0*/  IMAD.U32 R11, R12, 0x10000, RZ ;  /* 0x000100000c0b7824 */ /* 0x001fe200078e00ff */
[----:B------:R-:W-:-:S02]  /*7ab0*/  PRMT R116, R116, 0x5410, R69 ;  /* 0x0000541074747816 */ /* 0x000fc40000000045 */
[----:B------:R-:W-:Y:S02]  /*7ac0*/  PRMT R112, R112, 0x5410, R65 ;  /* 0x0000541070707816 */ /* 0x000fe40000000041 */
[----:B------:R-:W-:Y:S02]  /*7ad0*/  SHF.R.U64 R56, R70, 0x10, R71 ;  /* 0x0000001046387819 */ /* 0x000fe40000001247 */
[----:B------:R-:W-:Y:S01]  /*7ae0*/  PRMT R108, R108, 0x5410, R55 ;  /* 0x000054106c6c7816 */ /* 0x000fe20000000037 */
[----:B------:R-:W-:Y:S01]  /*7af0*/  IMAD.U32 R55, R116, 0x10000, RZ ;  /* 0x0001000074377824 */ /* 0x000fe200078e00ff */
[----:B------:R-:W-:Y:S02]  /*7b00*/  SHF.R.U32.HI R71, RZ, 0x10, R71 ;  /* 0x00000010ff477819 */ /* 0x000fe40000011647 */
[----:B------:R-:W-:Y:S01]  /*7b10*/  PRMT R115, R115, 0x5410, R54 ;  /* 0x0000541073737816 */ /* 0x000fe20000000036 */
[----:B------:R-:W-:Y:S01]  /*7b20*/  IMAD.U32 R54, R112, 0x10000, RZ ;  /* 0x0001000070367824 */ /* 0x000fe200078e00ff */
[----:B------:R-:W-:-:S02]  /*7b30*/  SHF.R.U32.HI R67, RZ, 0x10, R67 ;  /* 0x00000010ff437819 */ /* 0x000fc40000011643 */
[----:B------:R-:W-:Y:S01]  /*7b40*/  PRMT R113, R113, 0x5410, R56 ;  /* 0x0000541071717816 */ /* 0x000fe20000000038 */
[-C--:B------:R-:W-:Y:S01]  /*7b50*/  FMUL.FTZ R56, R50, R55.reuse ;  /* 0x0000003732387220 */ /* 0x080fe20000410000 */
[----:B------:R-:W-:Y:S01]  /*7b60*/  PRMT R114, R114, 0x5410, R71 ;  /* 0x0000541072727816 */ /* 0x000fe20000000047 */
[-C--:B------:R-:W-:Y:S01]  /*7b70*/  FMUL.FTZ R50, R50, R54.reuse ;  /* 0x0000003632327220 */ /* 0x080fe20000410000 */
[----:B------:R-:W-:Y:S01]  /*7b80*/  PRMT R110, R110, 0x5410, R67 ;  /* 0x000054106e6e7816 */ /* 0x000fe20000000043 */
[----:B------:R-:W-:Y:S01]  /*7b90*/  FFMA.FTZ R56, R47, R54, -R56 ;  /* 0x000000362f387223 */ /* 0x000fe20000010838 */
[----:B------:R-:W-:Y:S01]  /*7ba0*/  LOP3.LUT R51, R41, 0xffff0000, RZ, 0xc0, !PT ;  /* 0xffff000029337812 */ /* 0x000fe200078ec0ff */
[----:B------:R-:W-:Y:S01]  /*7bb0*/  IMAD.U32 R57, R114, 0x10000, RZ ;  /* 0x0001000072397824 */ /* 0x000fe200078e00ff */
[----:B------:R-:W-:Y:S01]  /*7bc0*/  LOP3.LUT R112, R112, 0xffff0000, RZ, 0xc0, !PT ;  /* 0xffff000070707812 */ /* 0x000fe200078ec0ff */
[----:B------:R-:W-:Y:S01]  /*7bd0*/  FFMA.FTZ R55, R47, R55, R50 ;  /* 0x000000372f377223 */ /* 0x000fe20000010032 */
[----:B------:R-:W-:Y:S01]  /*7be0*/  LOP3.LUT R116, R116, 0xffff0000, RZ, 0xc0, !PT ;  /* 0xffff000074747812 */ /* 0x000fe200078ec0ff */
[----:B------:R-:W-:Y:S01]  /*7bf0*/  IMAD.U32 R47, R110, 0x10000, RZ ;  /* 0x000100006e2f7824 */ /* 0x000fe200078e00ff */
        /* <DEDUP_REMOVED lines=11> */
[----:B------:R-:W-:Y:S01]  /*7cb0*/  FFMA.FTZ R116, R13, R116, R50 ;  /* 0x000000740d747223 */ /* 0x000fe20000010032 */
[----:B------:R-:W-:Y:S01]  /*7cc0*/  LOP3.LUT R41, R15, 0xffff0000, RZ, 0xc0, !PT ;  /* 0xffff00000f297812 */ /* 0x000fe200078ec0ff */
[----:B------:R-:W-:Y:S01]  /*7cd0*/  FFMA.FTZ R51, R13, R112, -R54 ;  /* 0x000000700d337223 */ /* 0x000fe20000010836 */
[C---:B------:R-:W-:Y:S01]  /*7ce0*/  FFMA.FTZ R59, R40.reuse, R47, -R59 ;  /* 0x0000002f283b7223 */ /* 0x040fe2000001083b */
[----:B------:R-:W-:Y:S01]  /*7cf0*/  FFMA.FTZ R57, R40, R57, R52 ;  /* 0x0000003928397223 */ /* 0x000fe20000010034 */
[----:B------:R-:W-:Y:S01]  /*7d00*/  FMUL.FTZ R50, R53, R114 ;  /* 0x0000007235327220 */ /* 0x000fe20000410000 */
[----:B------:R-:W-:-:S02]  /*7d10*/  IMAD.U32 R13, R111, 0x10000, RZ ;  /* 0x000100006f0d7824 */ /* 0x000fc400078e00ff */
[-C--:B------:R-:W-:Y:S01]  /*7d20*/  FMUL.FTZ R52, R53, R110.reuse ;  /* 0x0000006e35347220 */ /* 0x080fe20000410000 */
[----:B------:R-:W-:Y:S02]  /*7d30*/  IMAD.U32 R40, R115, 0x10000, RZ ;  /* 0x0001000073287824 */ /* 0x000fe400078e00ff */
[----:B------:R-:W-:Y:S01]  /*7d40*/  FFMA.FTZ R110, R41, R110, -R50 ;  /* 0x0000006e296e7223 */ /* 0x000fe20000010832 */
[CC--:B------:R-:W-:Y:S01]  /*7d50*/  FMUL.FTZ R47, R48.reuse, R13.reuse ;  /* 0x0000000d302f7220 */ /* 0x0c0fe20000410000 */
[----:B------:R-:W-:Y:S01]  /*7d60*/  LOP3.LUT R115, R115, 0xffff0000, RZ, 0xc0, !PT ;  /* 0xffff000073737812 */ /* 0x000fe200078ec0ff */
[-C--:B------:R-:W-:Y:S01]  /*7d70*/  FMUL.FTZ R50, R48, R40.reuse ;  /* 0x0000002830327220 */ /* 0x080fe20000410000 */
[C---:B------:R-:W-:Y:S01]  /*7d80*/  IMAD.U32 R43, R42.reuse, 0x10000, RZ ;  /* 0x000100002a2b7824 */ /* 0x040fe200078e00ff */
[----:B------:R-:W-:Y:S01]  /*7d90*/  LOP3.LUT R42, R42, 0xffff0000, RZ, 0xc0, !PT ;  /* 0xffff00002a2a7812 */ /* 0x000fe200078ec0ff */
[----:B------:R-:W-:Y:S02]  /*7da0*/  IMAD.U32 R48, R113, 0x10000, RZ ;  /* 0x0001000071307824 */ /* 0x000fe400078e00ff */
[C---:B------:R-:W-:Y:S01]  /*7db0*/  FFMA.FTZ R50, R11.reuse, R13, -R50 ;  /* 0x0000000d0b327223 */ /* 0x040fe20000010832 */
[----:B------:R-:W-:Y:S01]  /*7dc0*/  FFMA.FTZ R47, R11, R40, R47 ;  /* 0x000000280b2f7223 */ /* 0x000fe2000001002f */
[----:B------:R-:W-:Y:S01]  /*7dd0*/  LOP3.LUT R113, R113, 0xffff0000, RZ, 0xc0, !PT ;  /* 0xffff000071717812 */ /* 0x000fe200078ec0ff */
[----:B------:R-:W-:Y:S01]  /*7de0*/  FFMA.FTZ R114, R41, R114, R52 ;  /* 0x0000007229727223 */ /* 0x000fe20000010034 */
[----:B------:R-:W-:Y:S01]  /*7df0*/  LOP3.LUT R12, R12, 0xffff0000, RZ, 0xc0, !PT ;  /* 0xffff00000c0c7812 */ /* 0x000fe200078ec0ff */
[----:B------:R-:W-:Y:S01]  /*7e00*/  FMUL.FTZ R41, R49, R115 ;  /* 0x0000007331297220 */ /* 0x000fe20000410000 */
[----:B------:R-:W-:Y:S01]  /*7e10*/  LOP3.LUT R111, R111, 0xffff0000, RZ, 0xc0, !PT ;  /* 0xffff00006f6f7812 */ /* 0x000fe200078ec0ff */
[C---:B------:R-:W-:Y:S01]  /*7e20*/  IMAD.U32 R40, R108.reuse, 0x10000, RZ ;  /* 0x000100006c287824 */ /* 0x040fe200078e00ff */
[----:B------:R-:W-:Y:S01]  /*7e30*/  LOP3.LUT R11, R108, 0xffff0000, RZ, 0xc0, !PT ;  /* 0xffff00006c0b7812 */ /* 0x000fe200078ec0ff */
[C---:B------:R-:W-:Y:S01]  /*7e40*/  IMAD.U32 R15, R14.reuse, 0x10000, RZ ;  /* 0x000100000e0f7824 */ /* 0x040fe200078e00ff */
[----:B------:R-:W-:Y:S01]  /*7e50*/  LOP3.LUT R14, R14, 0xffff0000, RZ, 0xc0, !PT ;  /* 0xffff00000e0e7812 */ /* 0x000fe200078ec0ff */
[----:B------:R-:W-:Y:S01]  /*7e60*/  FMUL.FTZ R52, R43, R48 ;  /* 0x000000302b347220 */ /* 0x000fe20000410000 */
[----:B------:R-:W-:Y:S01]  /*7e70*/  FMUL.FTZ R13, R42, R113 ;  /* 0x000000712a0d7220 */ /* 0x000fe20000410000 */
[-C--:B------:R-:W-:Y:S01]  /*7e80*/  FMUL.FTZ R49, R49, R111.reuse ;  /* 0x0000006f31317220 */ /* 0x080fe20000410000 */
        /* <DEDUP_REMOVED lines=13> */
[----:B------:R-:W-:Y:S02]  /*7f60*/  F2FP.BF16.F32.PACK_AB R40, R12, R47 ;  /* 0x0000002f0c28723e */ /* 0x000fe400000010ff */
[----:B------:R-:W-:Y:S01]  /*7f70*/  F2FP.BF16.F32.PACK_AB R14, R13, R52 ;  /* 0x000000340d0e723e */ /* 0x000fe200000010ff */
[----:B------:R-:W-:Y:S01]  /*7f80*/  IMAD.MOV.U32 R12, RZ, RZ, R50 ;  /* 0x000000ffff0c7224 */ /* 0x000fe200078e0032 */
[----:B------:R-:W-:Y:S01]  /*7f90*/  F2FP.BF16.F32.PACK_AB R42, R42, R43 ;  /* 0x0000002b2a2a723e */ /* 0x000fe200000010ff */
[----:B------:R-:W-:Y:S01]  /*7fa0*/  IMAD.MOV.U32 R13, RZ, RZ, R51 ;  /* 0x000000ffff0d7224 */ /* 0x000fe200078e0033 */
[----:B------:R-:W-:Y:S01]  /*7fb0*/  F2FP.BF16.F32.PACK_AB R15, R110, R59 ;  /* 0x0000003b6e0f723e */ /* 0x000fe200000010ff */
[----:B------:R-:W-:-:S07]  /*7fc0*/  IMAD.MOV.U32 R43, RZ, RZ, R57 ;  /* 0x000000ffff2b7224 */ /* 0x000fce00078e0039 */
.L_x_1765:
[----:B------:R-:W-:Y:S05]  /*7fd0*/  BSYNC B1 ;  /* 0x0000000000017941 */ /* 0x000fea0003800000 */
.L_x_1764:
[----:B---3--:R3:W-:Y:S01]  /*7fe0*/  ST.E.128 desc[UR52][R44.64], R12 ;  /* 0x0000000c2c007985 */ /* 0x0087e2000c101d34 */
[----:B------:R-:W-:Y:S01]  /*7ff0*/  ISETP.GE.AND P3, PT, R46, R107, PT ;  /* 0x0000006b2e00720c */ /* 0x000fe20003f66270 */
[----:B------:R-:W-:-:S12]  /*8000*/  IMAD.MOV.U32 R107, RZ, RZ, R101 ;  /* 0x000000ffff6b7224 */ /* 0x000fd800078e0065 */
[----:B------:R-:W-:Y:S05]  /*8010*/  @P3 BRA `(.L_x_1736) ;  /* 0x0000000400b03947 */ /* 0x000fea0003800000 */
[----:B--2---:R-:W-:-:S05]  /*8020*/  IMAD.WIDE R46, R46, 0x2, R106 ;  /* 0x000000022e2e7825 */ /* 0x004fca00078e026a */
[----:B----4-:R2:W-:Y:S01]  /*8030*/  ST.E.128 desc[UR52][R46.64], R40 ;  /* 0x000000282e007985 */ /* 0x0105e2000c101d34 */
[----:B------:R-:W-:Y:S05]  /*8040*/  BRA `(.L_x_1736) ;  /* 0x0000000400a47947 */ /* 0x000fea0003800000 */
.L_x_1695:
[----:B------:R-:W-:-:S06]  /*8050*/  UISETP.NE.AND UP0, UPT, UR39, 0x3, UPT ;  /* 0x000000032700788c */ /* 0x000fcc000bf05270 */
[----:B------:R-:W-:-:S13]  /*8060*/  PLOP3.LUT P5, PT, PT, PT, UP0, 0x80, 0x0 ;  /* 0x000000000000781c */ /* 0x000fda0003faf008 */
[----:B------:R-:W-:Y:S05]  /*8070*/  @!P5 BRA `(.L_x_1766) ;  /* 0x000000000004d947 */ /* 0x000fea0003800000 */
[----:B------:R-:W-:Y:S01]  /*8080*/  BPT.TRAP 0x1 ;  /* 0x000000040000795c */ /* 0x000fe20000300000 */
.L_x_1766:
[----:B------:R-:W-:Y:S01]  /*8090*/  IMAD R89, R19, 0x8, R18 ;  /* 0x0000000813597824 */ /* 0x000fe200078e0212 */
[----:B------:R-:W-:Y:S01]  /*80a0*/  SHF.L.U32 R100, R199, 0x1f, RZ ;  /* 0x0000001fc7647819 */ /* 0x000fe200000006ff */
[----:B------:R-:W-:Y:S01]  /*80b0*/  BSSY B1, `(.L_x_1767) ;  /* 0x0000004000017945 */ /* 0x000fe20003800000 */
[----:B------:R-:W-:Y:S02]  /*80c0*/  SHF.R.S32.HI R97, RZ, 0x1f, R98 ;  /* 0x0000001fff617819 */ /* 0x000fe40000011462 */
[----:B------:R-:W0:Y:S02]  /*80d0*/  SYNCS.PHASECHK.TRANS64.TRYWAIT P3, [R89+URZ+0x28890], R100 ;  /* 0x02889064590075a7 */ /* 0x000e24000806017f */
[----:B0-----:R-:W-:Y:S05]  /*80e0*/  @!P3 BRA `(.L_x_1768) ;  /* 0x000001f40070b947 */ /* 0x001fea0003800000 */
.L_x_2147:
[----:B------:R-:W-:Y:S05]  /*80f0*/  BSYNC B1 ;  /* 0x0000000000017941 */ /* 0x000fea0003800000 */
.L_x_1767:
[----:B------:R-:W-:Y:S01]  /*8100*/  ULDC.64 UR4, c[0x0][0x300] ;  /* 0x0000c00000047ab9 */ /* 0x000fe20000000a00 */
[----:B-----5:R-:W-:Y:S01]  /*8110*/  SHF.R.S32.HI R96, RZ, 0x1f, R99 ;  /* 0x0000001fff607819 */ /* 0x020fe20000011463 */
[----:B------:R-:W-:Y:S01]  /*8120*/  IMAD R11, R97, UR4, RZ ;  /* 0x00000004610b7c24 */ /* 0x000fe2000f8e02ff */
[----:B------:R-:W-:Y:S01]  /*8130*/  ULDC.64 UR6, c[0x0][0x2e8] ;  /* 0x0000ba0000067ab9 */ /* 0x000fe20000000a00 */
[----:B------:R-:W-:-:S04]  /*8140*/  IMAD.WIDE.U32 R12, R98, UR4, RZ ;  /* 0x00000004620c7c25 */ /* 0x000fc8000f8e00ff */
        /* <DEDUP_REMOVED lines=20> */
.L_x_2151:
        /* <DEDUP_REMOVED lines=13> */
.L_x_1771:
[----:B------:R-:W-:Y:S05]  /*8360*/  BSYNC B1 ;  /* 0x0000000000017941 */ /* 0x000fea0003800000 */
.L_x_1770:
[----:B------:R-:W-:-:S03]  /*8370*/  UMOV UR4, 0xffffffff ;  /* 0xffffffff00047882 */ /* 0x000fc60000000000 */
[----:B------:R-:W-:Y:S05]  /*8380*/  BRA.DIV UR4, `(.L_x_1772) ;  /* 0x000001f604247947 */ /* 0x000fea000b800000 */
[----:B--2-4-:R2:W4:Y:S04]  /*8390*/  SHFL.IDX PT, R41, R45, 0x1, 0x181f ;  /* 0x00381f002d297f89 */ /* 0x01452800000e0000 */
[----:B---3--:R2:W3:Y:S02]  /*83a0*/  SHFL.IDX PT, R14, R44, 0x1, 0x181f ;  /* 0x00381f002c0e7f89 */ /* 0x0084e400000e0000 */
.L_x_2155:
        /* <DEDUP_REMOVED lines=14> */
.L_x_1774:
[----:B------:R-:W-:Y:S05]  /*8490*/  BSYNC B1 ;  /* 0x0000000000017941 */ /* 0x000fea0003800000 */
.L_x_1773:
[----:B------:R-:W-:-:S03]  /*84a0*/  UMOV UR4, 0xffffffff ;  /* 0xffffffff00047882 */ /* 0x000fc60000000000 */
[----:B------:R-:W-:Y:S05]  /*84b0*/  BRA.DIV UR4, `(.L_x_1775) ;  /* 0x000001f604207947 */ /* 0x000fea000b800000 */
[----:B---34-:R3:W4:Y:S04]  /*84c0*/  SHFL.IDX PT, R41, R45, 0x2, 0x181f ;  /* 0x00581f002d297f89 */ /* 0x01872800000e0000 */
[----:B------:R3:W0:Y:S02]  /*84d0*/  SHFL.IDX PT, R14, R44, 0x2, 0x181f ;  /* 0x00581f002c0e7f89 */ /* 0x00062400000e0000 */
.L_x_2159:
        /* <DEDUP_REMOVED lines=14> */
.L_x_1777:
[----:B------:R-:W-:Y:S05]  /*85c0*/  BSYNC B1 ;  /* 0x0000000000017941 */ /* 0x000fea0003800000 */
.L_x_1776:
[----:B------:R-:W-:-:S03]  /*85d0*/  UMOV UR4, 0xffffffff ;  /* 0xffffffff00047882 */ /* 0x000fc60000000000 */
[----:B------:R-:W-:Y:S05]  /*85e0*/  BRA.DIV UR4, `(.L_x_1778) ;  /* 0x000001f6041c7947 */ /* 0x000fea000b800000 */
[----:B0---4-:R0:W4:Y:S04]  /*85f0*/  SHFL.IDX PT, R41, R45, 0x3, 0x181f ;  /* 0x00781f002d297f89 */ /* 0x01112800000e0000 */
[----:B------:R0:W0:Y:S02]  /*8600*/  SHFL.IDX PT, R14, R44, 0x3, 0x181f ;  /* 0x00781f002c0e7f89 */ /* 0x00002400000e0000 */
.L_x_2163:
        /* <DEDUP_REMOVED lines=13> */
.L_x_1736:
[----:B------:R-:W-:Y:S05]  /*86e0*/  BSYNC B0 ;  /* 0x0000000000007941 */ /* 0x000fea0003800000 */
.L_x_1694:
[----:B0-----:R-:W0:Y:S01]  /*86f0*/  S2R R11, SR_TID.X ;  /* 0x00000000000b7919 */ /* 0x001e220000002100 */
[----:B------:R-:W-:Y:S01]  /*8700*/  @!PT LDS RZ, [RZ] ;  /* 0x00000000fffff984 */ /* 0x000fe20000000800 */
[----:B------:R-:W-:Y:S01]  /*8710*/  @!PT LDS RZ, [RZ] ;  /* 0x00000000fffff984 */ /* 0x000fe20000000800 */
[----:B------:R-:W-:Y:S01]  /*8720*/  @!PT LDS RZ, [RZ] ;  /* 0x00000000fffff984 */ /* 0x000fe20000000800 */
[----:B------:R-:W-:Y:S01]  /*8730*/  @!PT LDS RZ, [RZ] ;  /* 0x00000000fffff984 */ /* 0x000fe20000000800 */
[----:B------:R5:W-:Y:S06]  /*8740*/  MEMBAR.ALL.CTA ;  /* 0x0000000000007992 */ /* 0x000bec0000008000 */
[----:B-----5:R-:W5:Y:S01]  /*8750*/  FENCE.VIEW.ASYNC.S ;  /* 0x00000000000073c6 */ /* 0x020f620000000000 */
[----:B------:R-:W-:Y:S05]  /*8760*/  WARPSYNC.ALL ;  /* 0x0000000000007948 */ /* 0x000fea0003800000 */
[----:B------:R-:W-:Y:S01]  /*8770*/  BSSY B0, `(.L_x_1779) ;  /* 0x0000009000007945 */ /* 0x000fe20003800000 */
[----:B0-----:R-:W-:Y:S01]  /*8780*/  LOP3.LUT R11, R11, 0x7f, RZ, 0xc0, !PT ;  /* 0x0000007f0b0b7812 */ /* 0x001fe200078ec0ff */
[----:B-----5:R0:W-:Y:S03]  /*8790*/  BAR.SYNC.DEFER_BLOCKING R92, 0x80 ;  /* 0x0002005c0000751d */ /* 0x0201e60000010000 */
[----:B------:R-:W-:-:S13]  /*87a0*/  ISETP.NE.AND P3, PT, R11, RZ, PT ;  /* 0x000000ff0b00720c */ /* 0x000fda0003f65270 */
[----:B------:R-:W-:-:S05]  /*87b0*/  @!P3 VIADD R11, R89, 0x288a0 ;  /* 0x000288a0590bb836 */ /* 0x000fca0000000000 */
[----:B------:R-:W-:-:S04]  /*87c0*/  @!P3 PRMT R11, RZ, 0x654, R11 ;  /* 0x00000654ff0bb816 */ /* 0x000fc8000000000b */
[----:B------:R0:W-:Y:S01]  /*87d0*/  @!P3 SYNCS.ARRIVE.TRANS64.RED.A1T0 RZ, [R11+URZ], RZ ;  /* 0x000000ff0bffb9a7 */ /* 0x0001e2000810043f */
[----:B------:R-:W-:Y:S05]  /*87e0*/  @!P5 BRA `(.L_x_1780) ;  /* 0x000000000004d947 */ /* 0x000fea0003800000 */
[----:B------:R-:W-:Y:S01]  /*87f0*/  BPT.TRAP 0x1 ;  /* 0x000000040000795c */ /* 0x000fe20000300000 */
.L_x_1780:
[----:B------:R-:W-:Y:S05]  /*8800*/  BSYNC B0 ;  /* 0x0000000000007941 */ /* 0x000fea0003800000 */
.L_x_1779:
[----:B------:R-:W5:Y:S01]  /*8810*/  SYNCS.PHASECHK.TRANS64.TRYWAIT P4, [R89+URZ+0x288b0], R100 ;  /* 0x0288b064590075a7 */ /* 0x000f62000808017f */
[----:B------:R-:W-:Y:S01]  /*8820*/  ULDC UR40, c[0x0][0x2f4] ;  /* 0x0000bd0000287ab9 */ /* 0x000fe20000000800 */
[----:B------:R-:W-:Y:S04]  /*8830*/  BSSY B0, `(.L_x_1781) ;  /* 0x0000002000007945 */ /* 0x000fe80003800000 */
[----:B-----5:R-:W-:Y:S05]  /*8840*/  @!P4 BRA `(.L_x_1782) ;  /* 0x000001f000ccc947 */ /* 0x020fea0003800000 */
.L_x_2164:
[----:B------:R-:W-:Y:S05]  /*8850*/  BSYNC B0 ;  /* 0x0000000000007941 */ /* 0x000fea0003800000 */
.L_x_1781:
[----:B------:R-:W-:Y:S01]  /*8860*/  ULDC.64 UR4, c[0x0][0x328] ;  /* 0x0000ca0000047ab9 */ /* 0x000fe20000000a00 */
[----:B------:R-:W-:Y:S01]  /*8870*/  ULDC.64 UR6, c[0x0][0x318] ;  /* 0x0000c60000067ab9 */ /* 0x000fe20000000a00 */
[----:B------:R-:W-:Y:S01]  /*8880*/  IMAD R97, R97, UR4, RZ ;  /* 0x0000000461617c24 */ /* 0x000fe2000f8e02ff */
[----:B------:R-:W-:Y:S01]  /*8890*/  BSSY B0, `(.L_x_1783) ;  /* 0x000001d000007945 */ /* 0x000fe20003800000 */
[----:B---34-:R-:W-:-:S04]  /*88a0*/  IMAD.WIDE.U32 R12, R98, UR4, RZ ;  /* 0x00000004620c7c25 */ /* 0x018fc8000f8e00ff */
[----:B------:R-:W-:Y:S01]  /*88b0*/  IMAD R97, R98, UR5, R97 ;  /* 0x0000000562617c24 */ /* 0x000fe2000f8e0261 */
[----:B------:R-:W-:Y:S01]  /*88c0*/  ULDC.64 UR4, c[0x0][0x338] ;  /* 0x0000ce0000047ab9 */ /* 0x000fe20000000a00 */
[----:B------:R-:W-:Y:S02]  /*88d0*/  IMAD.IADD R95, R95, 0x1, -R188 ;  /* 0x000000015f5f7824 */ /* 0x000fe400078e0abc */
[----:B------:R-:W-:Y:S02]  /*88e0*/  IMAD R96, R96, UR4, RZ ;  /* 0x0000000460607c24 */ /* 0x000fe4000f8e02ff */
[----:B------:R-:W-:Y:S02]  /*88f0*/  IMAD.IADD R13, R13, 0x1, R97 ;  /* 0x000000010d0d7824 */ /* 0x000fe400078e0261 */
[C---:B0-----:R-:W-:Y:S02]  /*8900*/  IMAD R11, R99.reuse, UR5, R96 ;  /* 0x00000005630b7c24 */ /* 0x041fe4000f8e0260 */
[----:B------:R-:W-:Y:S01]  /*8910*/  IMAD.WIDE.U32 R12, R99, UR4, R12 ;  /* 0x00000004630c7c25 */ /* 0x000fe2000f8e000c */
[----:B------:R-:W-:-:S03]  /*8920*/  ULDC.64 UR4, c[0x0][0x330] ;  /* 0x0000cc0000047ab9 */ /* 0x000fc60000000a00 */
[----:B------:R-:W-:Y:S02]  /*8930*/  IMAD.IADD R13, R13, 0x1, R11 ;  /* 0x000000010d0d7824 */ /* 0x000fe400078e020b */
[----:B------:R-:W-:-:S04]  /*8940*/  IMAD.WIDE.U32 R12, R197, UR4, R12 ;  /* 0x00000004c50c7c25 */ /* 0x000fc8000f8e000c */
[----:B------:R-:W-:Y:S01]  /*8950*/  IMAD R11, R197, UR5, R13 ;  /* 0x00000005c50b7c24 */ /* 0x000fe2000f8e020d */
[----:B-12---:R-:W-:-:S04]  /*8960*/  LEA R44, P4, R12, UR6, 0x1 ;  /* 0x000000060c2c7c11 */ /* 0x006fc8000f8808ff */
        /* <DEDUP_REMOVED lines=15> */
.L_x_1784:
[----:B------:R-:W-:Y:S05]  /*8a60*/  BSYNC B0 ;  /* 0x0000000000007941 */ /* 0x000fea0003800000 */
.L_x_1783:
        /* <DEDUP_REMOVED lines=15> */
.L_x_1786:
[----:B------:R-:W-:Y:S05]  /*8b60*/  BSYNC B0 ;  /* 0x0000000000007941 */ /* 0x000fea0003800000 */
.L_x_1785:
        /* <DEDUP_REMOVED lines=15> */
.L_x_1788:
[----:B------:R-:W-:Y:S05]  /*8c60*/  BSYNC B0 ;  /* 0x0000000000007941 */ /* 0x000fea0003800000 */
.L_x_1787:
[----:B------:R-:W-:Y:S01]  /*8c70*/  ISETP.GE.AND P4, PT, R95, 0x61, PT ;  /* 0x000000615f00780c */ /* 0x000fe20003f86270 */
[----:B------:R-:W3:Y:S01]  /*8c80*/  SHFL.IDX PT, R11, R11, 0x3, 0x181f ;  /* 0x00781f000b0b7f89 */ /* 0x000ee200000e0000 */
[----:B------:R-:W-:Y:S03]  /*8c90*/  BSSY B0, `(.L_x_1789) ;  /* 0x000000d000007945 */ /* 0x000fe60003800000 */
[----:B01----:R0:W1:Y:S08]  /*8ca0*/  SHFL.IDX PT, R43, R44, 0x3, 0x181f ;  /* 0x00781f002c2b7f89 */ /* 0x00307000000e0000 */
[----:B0-----:R-:W-:Y:S05]  /*8cb0*/  @!P4 BRA `(.L_x_1790) ;  /* 0x000000000028c947 */ /* 0x001fea0003800000 */
[----:B------:R-:W-:-:S13]  /*8cc0*/  ISETP.GE.AND P4, PT, R16, UR40, PT ;  /* 0x0000002810007c0c */ /* 0x000fda000bf86270 */
[----:B--2---:R-:W0:Y:S01]  /*8cd0*/  @!P4 LDS.128 R12, [R91+0x3400] ;  /* 0x003400005b0cc984 */ /* 0x004e220000000c00 */
        /* <DEDUP_REMOVED lines=8> */
.L_x_1790:
[----:B------:R-:W-:Y:S05]  /*8d60*/  BSYNC B0 ;  /* 0x0000000000007941 */ /* 0x000fea0003800000 */
.L_x_1789:
[----:B------:R-:W-:Y:S01]  /*8d70*/  @!PT LDS RZ, [RZ] ;  /* 0x00000000fffff984 */ /* 0x000fe20000000800 */
[----:B------:R-:W-:Y:S01]  /*8d80*/  @!PT LDS RZ, [RZ] ;  /* 0x00000000fffff984 */ /* 0x000fe20000000800 */
[----:B------:R-:W-:Y:S01]  /*8d90*/  @!PT LDS RZ, [RZ] ;  /* 0x00000000fffff984 */ /* 0x000fe20000000800 */
[----:B------:R-:W-:Y:S01]  /*8da0*/  @!PT LDS RZ, [RZ] ;  /* 0x00000000fffff984 */ /* 0x000fe20000000800 */
[----:B------:R4:W-:Y:S06]  /*8db0*/  MEMBAR.ALL.CTA ;  /* 0x0000000000007992 */ /* 0x0009ec0000008000 */
[----:B----4-:R-:W4:Y:S01]  /*8dc0*/  FENCE.VIEW.ASYNC.S ;  /* 0x00000000000073c6 */ /* 0x010f220000000000 */
[----:B------:R-:W-:Y:S01]  /*8dd0*/  @!P3 VIADD R89, R89, 0x288c0 ;  /* 0x000288c05959b836 */ /* 0x000fe20000000000 */
[----:B----4-:R4:W-:Y:S01]  /*8de0*/  BAR.SYNC.DEFER_BLOCKING R92, 0x80 ;  /* 0x0002005c0000751d */ /* 0x0109e20000010000 */
[----:B------:R-:W-:Y:S01]  /*8df0*/  ISETP.NE.AND P4, PT, R90, RZ, PT ;  /* 0x000000ff5a00720c */ /* 0x000fe20003f85270 */
[----:B------:R-:W-:-:S02]  /*8e00*/  VIADD R19, R19, 0x1 ;  /* 0x0000000113137836 */ /* 0x000fc40000000000 */
[----:B------:R-:W-:-:S04]  /*8e10*/  @!P3 PRMT R89, RZ, 0x654, R89 ;  /* 0x00000654ff59b816 */ /* 0x000fc80000000059 */
[----:B------:R4:W-:Y:S01]  /*8e20*/  @!P3 SYNCS.ARRIVE.TRANS64.RED.A1T0 RZ, [R89+URZ], RZ ;  /* 0x000000ff59ffb9a7 */ /* 0x0009e2000810043f */
[----:B------:R-:W-:-:S04]  /*8e30*/  ISETP.NE.AND P3, PT, R19, 0x2, PT ;  /* 0x000000021300780c */ /* 0x000fc80003f65270 */
[----:B0-----:R-:W-:Y:S02]  /*8e40*/  SEL R12, RZ, 0x1, P3 ;  /* 0x00000001ff0c7807 */ /* 0x001fe40001800000 */
[----:B------:R-:W-:Y:S02]  /*8e50*/  SEL R19, R19, RZ, P3 ;  /* 0x000000ff13137207 */ /* 0x000fe40001800000 */
[----:B------:R-:W-:Y:S01]  /*8e60*/  LOP3.LUT R199, R199, R12, RZ, 0x3c, !PT ;  /* 0x0000000cc7c77212 */ /* 0x000fe200078e3cff */
[----:B------:R-:W-:Y:S06]  /*8e70*/  @P4 BRA `(.L_x_1791) ;  /* 0xffffff9800404947 */ /* 0x000fec000383ffff */
[----:B---3--:R-:W0:Y:S01]  /*8e80*/  S2R R11, SR_TID.X ;  /* 0x00000000000b7919 */ /* 0x008e220000002100 */
[----:B------:R-:W-:Y:S02]  /*8e90*/  PLOP3.LUT P0, PT, PT, PT, PT, 0x8, 0x0 ;  /* 0x000000000000781c */ /* 0x000fe40003f0e170 */
[----:B0-----:R-:W-:-:S04]  /*8ea0*/  SHF.R.U32.HI R11, RZ, 0x7, R11 ;  /* 0x00000007ff0b7819 */ /* 0x001fc8000001160b */
[----:B------:R-:W-:-:S13]  /*8eb0*/  ISETP.NE.AND P4, PT, R11, 0x1, PT ;  /* 0x000000010b00780c */ /* 0x000fda0003f85270 */
[----:B------:R-:W-:Y:S06]  /*8ec0*/  @!P4 BAR.ARV 0x9, 0x100 ;  /* 0x024400000000cb1d */ /* 0x000fec0000002000 */
.L_x_1689:
[----:B------:R-:W0:Y:S01]  /*8ed0*/  LDC R0, c[0x0][0x448] ;  /* 0x00011200ff007b82 */ /* 0x000e220000000800 */
[----:B------:R-:W-:-:S07]  /*8ee0*/  IADD3 R5, R198, 0x1, -R196 ;  /* 0x00000001c6057810 */ /* 0x000fce0007ffe8c4 */
[----:B------:R-:W3:Y:S01]  /*8ef0*/  LDC.64 R6, c[0x0][0x9e0] ;  /* 0x00027800ff067b82 */ /* 0x000ee20000000a00 */
[----:B0-----:R-:W-:Y:S01]  /*8f00*/  ISETP.NE.AND P1, PT, R0, 0x1, PT ;  /* 0x000000010000780c */ /* 0x001fe20003f25270 */
[----:B------:R-:W-:Y:S01]  /*8f10*/  VIADD R0, R200, 0x7f ;  /* 0x0000007fc8007836 */ /* 0x000fe20000000000 */
[----:B---3--:R-:W-:-:S11]  /*8f20*/  ISETP.GE.AND P2, PT, R7, 0x1, PT ;  /* 0x000000010700780c */ /* 0x008fd60003f46270 */
[----:B------:R-:W0:Y:S08]  /*8f30*/  @P1 LDC R3, c[0x0][0x44c] ;  /* 0x00011300ff031b82 */ /* 0x000e300000000800 */
[----:B------:R-:W3:Y:S01]  /*8f40*/  @P1 LDC R4, c[0x0][0x450] ;  /* 0x00011400ff041b82 */ /* 0x000ee20000000800 */
[----:B0-----:R-:W-:-:S05]  /*8f50*/  @P1 IMAD.HI.U32 R3, R0, R3, RZ ;  /* 0x0000000300031227 */ /* 0x001fca00078e00ff */
[----:B---3--:R-:W-:-:S05]  /*8f60*/  @P1 SHF.R.U32.HI R0, RZ, R4, R3 ;  /* 0x00000004ff001219 */ /* 0x008fca0000011603 */
[----:B------:R-:W-:Y:S01]  /*8f70*/  IMAD.IADD R5, R5, 0x1, R0 ;  /* 0x0000000105057824 */ /* 0x000fe200078e0200 */
[----:B------:R-:W-:Y:S06]  /*8f80*/  @P0 BRA `(.L_x_1792) ;  /* 0x00000000000c0947 */ /* 0x000fec0003800000 */
[----:B------:R-:W0:Y:S01]  /*8f90*/  FENCE.VIEW.ASYNC.G ;  /* 0x00000000000073c6 */ /* 0x000e220000000100 */
[----:B------:R-:W-:Y:S05]  /*8fa0*/  WARPSYNC.ALL ;  /* 0x0000000000007948 */ /* 0x000fea0003800000 */
[----:B0-----:R-:W-:Y:S06]  /*8fb0*/  BAR.ARV 0xc, 0x180 ;  /* 0x0306000000007b1d */ /* 0x001fec0000002000 */
.L_x_1792:
        /* <DEDUP_REMOVED lines=13> */
.L_x_1795:
[----:B------:R-:W-:-:S13]  /*9090*/  ISETP.NE.AND P0, PT, R7, 0x1, PT ;  /* 0x000000010700780c */ /* 0x000fda0003f05270 */
[----:B------:R-:W0:Y:S02]  /*90a0*/  @P0 LDC.64 R4, c[0x0][0x9e8] ;  /* 0x00027a00ff040b82 */ /* 0x000e240000000a00 */
[----:B0-----:R-:W-:-:S05]  /*90b0*/  @P0 IMAD.HI.U32 R4, R3, R4, RZ ;  /* 0x0000000403040227 */ /* 0x001fca00078e00ff */
[----:B------:R-:W-:-:S07]  /*90c0*/  @P0 SHF.R.U32.HI R3, RZ, R5, R4 ;  /* 0x00000005ff030219 */ /* 0x000fce0000011604 */
.L_x_1796:
[----:B------:R-:W-:Y:S05]  /*90d0*/  BSYNC B0 ;  /* 0x0000000000007941 */ /* 0x000fea0003800000 */
.L_x_1794:
[----:B------:R-:W-:-:S05]  /*90e0*/  IMAD R3, R3, R7, R7 ;  /* 0x0000000703037224 */ /* 0x000fca00078e0207 */
[----:B------:R-:W-:-:S07]  /*90f0*/  VIMNMX R0, R0, R3, PT ;  /* 0x0000000300007248 */ /* 0x000fce0003fe0100 */
.L_x_1793:
[----:B------:R-:W0:Y:S01]  /*9100*/  @P1 LDC R5, c[0x0][0x44c] ;  /* 0x00011300ff051b82 */ /* 0x000e220000000800 */
[----:B------:R-:W-:Y:S01]  /*9110*/  VIADD R0, R0, 0x7f ;  /* 0x0000007f00007836 */ /* 0x000fe20000000000 */
[----:B------:R-:W-:Y:S01]  /*9120*/  ULDC UR4, c[0x0][0x9dc] ;  /* 0x0002770000047ab9 */ /* 0x000fe20000000800 */
[----:B------:R-:W-:-:S03]  /*9130*/  IMAD.MOV.U32 R4, RZ, RZ, R200 ;  /* 0x000000ffff047224 */ /* 0x000fc600078e00c8 */
[----:B------:R-:W-:Y:S02]  /*9140*/  SHF.R.S32.HI R3, RZ, 0x1f, R0 ;  /* 0x0000001fff037819 */ /* 0x000fe40000011400 */
[----:B------:R-:W3:Y:S02]  /*9150*/  @P1 LDC R6, c[0x0][0x450] ;  /* 0x00011400ff061b82 */ /* 0x000ee40000000800 */
[----:B------:R-:W-:-:S04]  /*9160*/  LEA.HI R3, R3, R0, RZ, 0x7 ;  /* 0x0000000003037211 */ /* 0x000fc800078f38ff */
[----:B------:R-:W-:-:S04]  /*9170*/  SHF.R.S32.HI R3, RZ, 0x7, R3 ;  /* 0x00000007ff037819 */ /* 0x000fc80000011403 */
[----:B------:R-:W-:Y:S01]  /*9180*/  VIMNMX R9, R94, R3, PT ;  /* 0x000000035e097248 */ /* 0x000fe20003fe0100 */
[----:B0-----:R-:W-:-:S05]  /*9190*/  @P1 IMAD.HI.U32 R5, R200, R5, RZ ;  /* 0x00000005c8051227 */ /* 0x001fca00078e00ff */
[----:B---3--:R-:W-:-:S05]  /*91a0*/  @P1 SHF.R.U32.HI R4, RZ, R6, R5 ;  /* 0x00000006ff041219 */ /* 0x008fca0000011605 */
        /* <DEDUP_REMOVED lines=13> */
.L_x_1799:
[----:B------:R-:W-:-:S13]  /*9280*/  ISETP.NE.AND P0, PT, R7, 0x1, PT ;  /* 0x000000010700780c */ /* 0x000fda0003f05270 */
[----:B------:R-:W0:Y:S02]  /*9290*/  @P0 LDC.64 R4, c[0x0][0x9e8] ;  /* 0x00027a00ff040b82 */ /* 0x000e240000000a00 */
[----:B0-----:R-:W-:-:S05]  /*92a0*/  @P0 IMAD.HI.U32 R4, R0, R4, RZ ;  /* 0x0000000400040227 */ /* 0x001fca00078e00ff */
[----:B------:R-:W-:-:S07]  /*92b0*/  @P0 SHF.R.U32.HI R0, RZ, R5, R4 ;  /* 0x00000005ff000219 */ /* 0x000fce0000011604 */
.L_x_1800:
[----:B------:R-:W-:Y:S05]  /*92c0*/  BSYNC B0 ;  /* 0x0000000000007941 */ /* 0x000fea0003800000 */
.L_x_1798:
[----:B------:R-:W-:-:S05]  /*92d0*/  IMAD R0, R0, R7, RZ ;  /* 0x0000000700007224 */ /* 0x000fca00078e02ff */
[----:B------:R-:W-:-:S07]  /*92e0*/  VIMNMX R3, R3, R0, !PT ;  /* 0x0000000003037248 */ /* 0x000fce0007fe0100 */
.L_x_1797:
[----:B------:R-:W-:Y:S01]  /*92f0*/  SHF.R.S32.HI R0, RZ, 0x1f, R3 ;  /* 0x0000001fff007819 */ /* 0x000fe20000011403 */
[----:B------:R-:W-:Y:S01]  /*9300*/  BSSY B0, `(.L_x_1801) ;  /* 0x0000026000007945 */ /* 0x000fe20003800000 */
[----:B------:R-:W-:Y:S02]  /*9310*/  IMAD.MOV.U32 R88, RZ, RZ, RZ ;  /* 0x000000ffff587224 */ /* 0x000fe400078e00ff */
[----:B------:R-:W-:-:S04]  /*9320*/  LEA.HI R0, R0, R3, RZ, 0x7 ;  /* 0x0000000300007211 */ /* 0x000fc800078f38ff */
[----:B------:R-:W-:-:S04]  /*9330*/  SHF.R.S32.HI R0, RZ, 0x7, R0 ;  /* 0x00000007ff007819 */ /* 0x000fc80000011400 */
[----:B------:R-:W-:-:S04]  /*9340*/  VIMNMX R208, RZ, R0, !PT ;  /* 0x00000000ffd07248 */ /* 0x000fc80007fe0100 */
        /* <DEDUP_REMOVED lines=16> */
[----:B------:R0:W3:Y:S02]  /*9450*/  F2I.FTZ.U32.TRUNC.NTZ R5, R4 ;  /* 0x0000000400057305 */ /* 0x0000e4000021f000 */
[----:B0-----:R-:W-:Y:S02]  /*9460*/  IMAD.MOV.U32 R4, RZ, RZ, RZ ;  /* 0x000000ffff047224 */ /* 0x001fe400078e00ff */
[----:B---3--:R-:W-:-:S04]  /*9470*/  IMAD.MOV R7, RZ, RZ, -R5 ;  /* 0x000000ffff077224 */ /* 0x008fc800078e0a05 */
        /* <DEDUP_REMOVED lines=14> */
.L_x_1802:
[----:B------:R-:W-:Y:S05]  /*9560*/  BSYNC B0 ;  /* 0x0000000000007941 */ /* 0x000fea0003800000 */
.L_x_1801:
[-C--:B------:R-:W-:Y:S01]  /*9570*/  IMAD R208, R223, R88.reuse, R208 ;  /* 0x00000058dfd07224 */ /* 0x080fe200078e02d0 */
[----:B------:R-:W-:Y:S02]  /*9580*/  PLOP3.LUT P0, PT, PT, PT, PT, 0x80, 0x0 ;  /* 0x000000000000781c */ /* 0x000fe40003f0f070 */
[----:B------:R-:W-:Y:S02]  /*9590*/  CS2R R20, SRZ ;  /* 0x0000000000147805 */ /* 0x000fe4000001ff00 */
[----:B------:R-:W-:Y:S02]  /*95a0*/  CS2R R150, SRZ ;  /* 0x0000000000967805 */ /* 0x000fe4000001ff00 */
[----:B------:R-:W-:Y:S02]  /*95b0*/  CS2R R148, SRZ ;  /* 0x0000000000947805 */ /* 0x000fe4000001ff00 */
[----:B------:R-:W-:Y:S02]  /*95c0*/  VIADDMNMX R88, R208, R88, R9, PT ;  /* 0x00000058d0587246 */ /* 0x000fe40003800109 */
[----:B------:R-:W-:-:S02]  /*95d0*/  CS2R R146, SRZ ;  /* 0x0000000000927805 */ /* 0x000fc4000001ff00 */
[----:B------:R-:W-:Y:S02]  /*95e0*/  CS2R R144, SRZ ;  /* 0x0000000000907805 */ /* 0x000fe4000001ff00 */
[----:B------:R-:W-:Y:S02]  /*95f0*/  CS2R R142, SRZ ;  /* 0x00000000008e7805 */ /* 0x000fe4000001ff00 */
[----:B------:R-:W-:Y:S02]  /*9600*/  ISETP.GT.AND P1, PT, R88, R208, PT ;  /* 0x000000d05800720c */ /* 0x000fe40003f24270 */
        /* <DEDUP_REMOVED lines=28> */
[----:B------:R-:W-:Y:S01]  /*97d0*/  UMOV UR4, 0xffffffff ;  /* 0xffffffff00047882 */ /* 0x000fe20000000000 */
[----:B------:R-:W-:Y:S02]  /*97e0*/  VIADD R3, R18, 0x10400 ;  /* 0x0001040012037836 */ /* 0x000fe40000000000 */
[----:B------:R-:W-:Y:S05]  /*97f0*/  BRA.DIV UR4, `(.L_x_1804) ;  /* 0x000001e204f47947 */ /* 0x000fea000b800000 */
[----:B------:R-:W3:Y:S04]  /*9800*/  LDL R0, [R1+0x34] ;  /* 0x0000340001007983 */ /* 0x000ee80000100800 */
[----:B---3--:R0:W3:Y:S02]  /*9810*/  SHFL.IDX PT, R201, R0, RZ, 0x1f ;  /* 0x00001fff00c97589 */ /* 0x0080e400000e0000 */
.L_x_2167:
[----:B0--3--:R-:W-:Y:S01]  /*9820*/  LEA.HI R0, R201, R201, RZ, 0x1 ;  /* 0x000000c9c9007211 */ /* 0x009fe200078f08ff */
[----:B------:R-:W-:Y:S01]  /*9830*/  BSSY B6, `(.L_x_1805) ;  /* 0x0000019000067945 */ /* 0x000fe20003800000 */
[----:B------:R-:W-:Y:S02]  /*9840*/  LOP3.LUT P0, RZ, R3, 0x3ff, RZ, 0xc0, !PT ;  /* 0x000003ff03ff7812 */ /* 0x000fe4000780c0ff */
[----:B------:R-:W-:Y:S02]  /*9850*/  LOP3.LUT R0, R0, 0x1e, RZ, 0xc0, !PT ;  /* 0x0000001e00007812 */ /* 0x000fe400078ec0ff */
[----:B------:R-:W-:-:S03]  /*9860*/  P2R R25, PR, RZ, 0x1 ;  /* 0x00000001ff197803 */ /* 0x000fc60000000000 */
[----:B------:R-:W-:-:S04]  /*9870*/  IMAD.IADD R0, R201, 0x1, -R0 ;  /* 0x00000001c9007824 */ /* 0x000fc800078e0a00 */
[----:B------:R-:W-:-:S05]  /*9880*/  IMAD R0, R0, 0x2000, R3 ;  /* 0x0000200000007824 */ /* 0x000fca00078e0203 */
[----:B------:R-:W-:-:S04]  /*9890*/  SHF.R.U32.HI R0, RZ, 0x4, R0 ;  /* 0x00000004ff007819 */ /* 0x000fc80000011600 */
[----:B------:R-:W-:Y:S01]  /*98a0*/  LOP3.LUT R36, R0, 0x3fff, RZ, 0xc0, !PT ;  /* 0x00003fff00247812 */ /* 0x000fe200078ec0ff */
[----:B------:R-:W-:Y:S06]  /*98b0*/  @!P0 BRA `(.L_x_1806) ;  /* 0x0000000000408947 */ /* 0x000fec0003800000 */
[----:B------:R-:W-:Y:S01]  /*98c0*/  MOV R0, 0x0 ;  /* 0x0000000000007802 */ /* 0x000fe20000000f00 */
[----:B------:R-:W-:Y:S01]  /*98d0*/  ULDC.64 UR4, c[0x4][0x80] ;  /* 0x0100200000047ab9 */ /* 0x000fe20000000a00 */
[----:B------:R-:W-:Y:S01]  /*98e0*/  ULDC.64 UR6, c[0x4][0x88] ;  /* 0x0100220000067ab9 */ /* 0x000fe20000000a00 */
[----:B------:R-:W-:Y:S01]  /*98f0*/  IMAD.U32 R4, RZ, RZ, UR4 ;  /* 0x00000004ff047e24 */ /* 0x000fe2000f8e00ff */
[----:B------:R0:W3:Y:S01]  /*9900*/  LDC.64 R14, c[0x4][R0] ;  /* 0x01000000000e7b82 */ /* 0x0000e20000000a00 */
        /* <DEDUP_REMOVED lines=8> */
[----:B0-2---:R-:W-:-:S07]  /*9990*/  IMAD.MOV.U32 R13, RZ, RZ, RZ ;  /* 0x000000ffff0d7224 */ /* 0x005fce00078e00ff */
[----:B------:R-:W-:-:S07]  /*99a0*/  LEPC R20, `(.L_x_1806) ;  /* 0x000000001014794e */ /* 0x000fce0000000000 */
[----:B-1-345:R-:W-:Y:S05]  /*99b0*/  CALL.ABS.NOINC R14 ;  /* 0x000000000e007343 */ /* 0x03afea0003c00000 */
.L_x_1806:
[----:B------:R-:W-:Y:S05]  /*99c0*/  BSYNC B6 ;  /* 0x0000000000067941 */ /* 0x000fea0003800000 */
.L_x_1805:
        /* <DEDUP_REMOVED lines=13> */
.L_x_1810:
[----:B---3--:R3:W0:Y:S02]  /*9aa0*/  SYNCS.PHASECHK.TRANS64.TRYWAIT P0, [R18+URZ+0x28800], R3 ;  /* 0x02880003120075a7 */ /* 0x008624000800017f */
[----:B0-----:R-:W-:Y:S05]  /*9ab0*/  @!P0 NANOSLEEP.SYNCS 0x989680 ;  /* 0x009896800000895d */ /* 0x001fea0003900000 */
[----:B------:R-:W0:Y:S02]  /*9ac0*/  @!P0 SYNCS.PHASECHK.TRANS64 P0, [R18+URZ+0x28800], R3 ;  /* 0x02880003120085a7 */ /* 0x000e24000800007f */
[----:B0-----:R-:W-:Y:S05]  /*9ad0*/  @!P0 BRA `(.L_x_1810) ;  /* 0xfffffffc00f08947 */ /* 0x001fea000383ffff */
.L_x_1809:
[----:B------:R-:W-:Y:S05]  /*9ae0*/  BSYNC B0 ;  /* 0x0000000000007941 */ /* 0x000fea0003800000 */
.L_x_1808:
[----:B------:R-:W-:Y:S05]  /*9af0*/  BRA `(.L_x_1811) ;  /* 0x00000054002c7947 */ /* 0x000fea0003800000 */
.L_x_1807:
[----:B------:R-:W-:Y:S01]  /*9b00*/  ISETP.NE.AND P0, PT, R25, RZ, PT ;  /* 0x000000ff1900720c */ /* 0x000fe20003f05270 */
[----:B------:R-:W-:Y:S01]  /*9b10*/  ULDC.64 UR4, c[0x0][0x3f8] ;  /* 0x0000fe0000047ab9 */ /* 0x000fe20000000a00 */
[----:B-----5:R-:W-:Y:S01]  /*9b20*/  SHF.R.S32.HI R0, RZ, 0x1f, R24 ;  /* 0x0000001fff007819 */ /* 0x020fe20000011418 */
[----:B------:R-:W-:Y:S01]  /*9b30*/  ULDC.64 UR6, c[0x0][0x408] ;  /* 0x0001020000067ab9 */ /* 0x000fe20000000a00 */
[----:B------:R-:W-:Y:S01]  /*9b40*/  IMAD.WIDE.U32 R26, R24, UR4, RZ ;  /* 0x00000004181a7c25 */ /* 0x000fe2000f8e00ff */
[----:B------:R-:W-:Y:S03]  /*9b50*/  BSSY B6, `(.L_x_1812) ;  /* 0x0000019000067945 */ /* 0x000fe60003800000 */
[C---:B------:R-:W-:Y:S02]  /*9b60*/  IMAD R3, R0.reuse, UR4, RZ ;  /* 0x0000000400037c24 */ /* 0x040fe4000f8e02ff */
[----:B------:R-:W-:-:S02]  /*9b70*/  IMAD R5, R0, UR6, RZ ;  /* 0x0000000600057c24 */ /* 0x000fc4000f8e02ff */
[C---:B------:R-:W-:Y:S02]  /*9b80*/  IMAD R3, R24.reuse, UR5, R3 ;  /* 0x0000000518037c24 */ /* 0x040fe4000f8e0203 */
[C---:B------:R-:W-:Y:S02]  /*9b90*/  IMAD R5, R24.reuse, UR7, R5 ;  /* 0x0000000718057c24 */ /* 0x040fe4000f8e0205 */
[----:B------:R-:W-:-:S04]  /*9ba0*/  IMAD.WIDE.U32 R24, R24, UR6, RZ ;  /* 0x0000000618187c25 */ /* 0x000fc8000f8e00ff */
[----:B------:R-:W-:Y:S02]  /*9bb0*/  IMAD.IADD R29, R3, 0x1, R27 ;  /* 0x00000001031d7824 */ /* 0x000fe400078e021b */
[----:B------:R-:W-:Y:S01]  /*9bc0*/  IMAD.IADD R31, R5, 0x1, R25 ;  /* 0x00000001051f7824 */ /* 0x000fe200078e0219 */
        /* <DEDUP_REMOVED lines=16> */
[----:B-1-34-:R-:W-:Y:S05]  /*9cd0*/  CALL.ABS.NOINC R14 ;  /* 0x000000000e007343 */ /* 0x01afea0003c00000 */
.L_x_1813:
[----:B------:R-:W-:Y:S05]  /*9ce0*/  BSYNC B6 ;  /* 0x0000000000067941 */ /* 0x000fea0003800000 */
.L_x_1812:
[----:B------:R-:W-:Y:S01]  /*9cf0*/  ULDC.U8 UR4, c[0x0][0x410] ;  /* 0x0001040000047ab9 */ /* 0x000fe20000000000 */
[----:B------:R-:W-:Y:S01]  /*9d00*/  IMAD.IADD R56, R188, 0x1, R200 ;  /* 0x00000001bc387824 */ /* 0x000fe200078e02c8 */
[----:B------:R-:W-:Y:S01]  /*9d10*/  ISETP.NE.AND P0, PT, RZ, UR4, PT ;  /* 0x00000004ff007c0c */ /* 0x000fe2000bf05270 */
[----:B------:R-:W-:Y:S02]  /*9d20*/  BSSY B0, `(.L_x_1814) ;  /* 0x0000520000007945 */ /* 0x000fe40003800000 */
[----:B------:R-:W-:-:S10]  /*9d30*/  IMAD R3, R220, 0x20, R56 ;  /* 0x00000020dc037824 */ /* 0x000fd400078e0238 */
[----:B------:R-:W-:Y:S05]  /*9d40*/  @!P0 BRA `(.L_x_1815) ;  /* 0x00000028006c8947 */ /* 0x000fea0003800000 */
[----:B------:R-:W0:Y:S01]  /*9d50*/  LDC R75, c[0x0][0x448] ;  /* 0x00011200ff4b7b82 */ /* 0x000e220000000800 */
[----:B------:R-:W-:Y:S01]  /*9d60*/  ULDC.64 UR4, c[0x0][0x3f8] ;  /* 0x0000fe0000047ab9 */ /* 0x000fe20000000a00 */
[----:B------:R-:W-:Y:S01]  /*9d70*/  ULDC.64 UR6, c[0x0][0x408] ;  /* 0x0001020000067ab9 */ /* 0x000fe20000000a00 */
[----:B------:R-:W-:Y:S01]  /*9d80*/  IMAD.MOV.U32 R8, RZ, RZ, R26 ;  /* 0x000000ffff087224 */ /* 0x000fe200078e001a */
[----:B------:R-:W-:Y:S01]  /*9d90*/  SHF.R.S32.HI R67, RZ, 0x1f, R186 ;  /* 0x0000001fff437819 */ /* 0x000fe200000114ba */
[----:B------:R-:W-:Y:S02]  /*9da0*/  IMAD.MOV.U32 R9, RZ, RZ, R29 ;  /* 0x000000ffff097224 */ /* 0x000fe400078e001d */
[----:B------:R-:W-:Y:S02]  /*9db0*/  IMAD.MOV.U32 R10, RZ, RZ, R24 ;  /* 0x000000ffff0a7224 */ /* 0x000fe400078e0018 */
[----:B------:R-:W-:Y:S01]  /*9dc0*/  IMAD.MOV.U32 R11, RZ, RZ, R31 ;  /* 0x000000ffff0b7224 */ /* 0x000fe200078e001f */
[----:B0-----:R-:W-:-:S13]  /*9dd0*/  ISETP.NE.AND P0, PT, R75, 0x1, PT ;  /* 0x000000014b00780c */ /* 0x001fda0003f05270 */
[----:B------:R-:W0:Y:S08]  /*9de0*/  @P0 LDC R0, c[0x0][0x44c] ;  /* 0x00011300ff000b82 */ /* 0x000e300000000800 */
[----:B------:R-:W3:Y:S01]  /*9df0*/  @P0 LDC R5, c[0x0][0x450] ;  /* 0x00011400ff050b82 */ /* 0x000ee20000000800 */
[----:B0-----:R-:W-:-:S05]  /*9e00*/  @P0 IMAD.HI.U32 R0, R3, R0, RZ ;  /* 0x0000000003000227 */ /* 0x001fca00078e00ff */
[----:B---3--:R-:W-:-:S04]  /*9e10*/  @P0 SHF.R.U32.HI R3, RZ, R5, R0 ;  /* 0x00000005ff030219 */ /* 0x008fc80000011600 */
[----:B------:R-:W-:Y:S01]  /*9e20*/  SHF.R.S32.HI R0, RZ, 0x1f, R3 ;  /* 0x0000001fff007819 */ /* 0x000fe20000011403 */
[----:B------:R-:W-:-:S04]  /*9e30*/  IMAD.WIDE.U32 R8, R3, UR4, R8 ;  /* 0x0000000403087c25 */ /* 0x000fc8000f8e0008 */
[C---:B------:R-:W-:Y:S02]  /*9e40*/  IMAD R4, R0.reuse, UR4, RZ ;  /* 0x0000000400047c24 */ /* 0x040fe4000f8e02ff */
[----:B------:R-:W-:Y:S02]  /*9e50*/  IMAD R0, R0, UR6, RZ ;  /* 0x0000000600007c24 */ /* 0x000fe4000f8e02ff */
[C---:B--2---:R-:W-:Y:S01]  /*9e60*/  IMAD R13, R3.reuse, UR5, R4 ;  /* 0x00000005030d7c24 */ /* 0x044fe2000f8e0204 */
[----:B------:R-:W-:Y:S01]  /*9e70*/  ULDC.64 UR4, c[0x0][0x3e8] ;  /* 0x0000fa0000047ab9 */ /* 0x000fe20000000a00 */
[C---:B------:R-:W-:Y:S01]  /*9e80*/  IMAD.WIDE.U32 R10, R3.reuse, UR6, R10 ;  /* 0x00000006030a7c25 */ /* 0x040fe2000f8e000a */
[----:B------:R-:W-:Y:S01]  /*9e90*/  LEA R5, P0, R8, UR4, 0x1 ;  /* 0x0000000408057c11 */ /* 0x000fe2000f8008ff */
[----:B------:R-:W-:Y:S02]  /*9ea0*/  UMOV UR4, 0xffffffff ;  /* 0xffffffff00047882 */ /* 0x000fe40000000000 */
[----:B------:R-:W-:Y:S01]  /*9eb0*/  IMAD R3, R3, UR7, R0 ;  /* 0x0000000703037c24 */ /* 0x000fe2000f8e0200 */
[----:B------:R-:W-:Y:S01]  /*9ec0*/  ULDC.64 UR6, c[0x0][0x400] ;  /* 0x0001000000067ab9 */ /* 0x000fe20000000a00 */
[----:B------:R-:W-:Y:S01]  /*9ed0*/  IMAD.IADD R9, R9, 0x1, R13 ;  /* 0x0000000109097824 */ /* 0x000fe200078e020d */
[----:B------:R-:W-:Y:S01]  /*9ee0*/  LEA R7, P1, R10, UR6, 0x1 ;  /* 0x000000060a077c11 */ /* 0x000fe2000f8208ff */
[----:B------:R-:W-:-:S03]  /*9ef0*/  IMAD.IADD R3, R11, 0x1, R3 ;  /* 0x000000010b037824 */ /* 0x000fc600078e0203 */
[----:B------:R-:W-:Y:S02]  /*9f00*/  LEA.HI.X R6, R8, UR5, R9, 0x1, P0 ;  /* 0x0000000508067c11 */ /* 0x000fe400080f0c09 */
[----:B------:R-:W-:Y:S01]  /*9f10*/  LEA.HI.X R8, R10, UR7, R3, 0x1, P1 ;  /* 0x000000070a087c11 */ /* 0x000fe200088f0c03 */
[----:B------:R-:W-:Y:S06]  /*9f20*/  BRA.DIV UR4, `(.L_x_1816) ;  /* 0x000001de04547947 */ /* 0x000fec000b800000 */
[----:B------:R0:W2:Y:S04]  /*9f30*/  SHFL.IDX PT, R0, R6, RZ, 0x181f ;  /* 0x00181fff06007589 */ /* 0x0000a800000e0000 */
[----:B------:R0:W3:Y:S04]  /*9f40*/  SHFL.IDX PT, R3, R5, RZ, 0x181f ;  /* 0x00181fff05037589 */ /* 0x0000e800000e0000 */
[----:B------:R0:W0:Y:S04]  /*9f50*/  SHFL.IDX PT, R4, R8, RZ, 0x181f ;  /* 0x00181fff08047589 */ /* 0x00002800000e0000 */
[----:B------:R0:W0:Y:S02]  /*9f60*/  SHFL.IDX PT, R14, R7, RZ, 0x181f ;  /* 0x00181fff070e7589 */ /* 0x00002400000e0000 */
.L_x_2173:
[----:B------:R-:W-:Y:S01]  /*9f70*/  IMAD R75, R196, R75, RZ ;  /* 0x0000004bc44b7224 */ /* 0x000fe200078e02ff */
[----:B------:R-:W-:Y:S01]  /*9f80*/  BSSY B1, `(.L_x_1817) ;  /* 0x000001e000017945 */ /* 0x000fe20003800000 */
[----:B------:R-:W-:Y:S02]  /*9f90*/  CS2R R48, SRZ ;  /* 0x0000000000307805 */ /* 0x000fe4000001ff00 */
[----:B------:R-:W-:Y:S02]  /*9fa0*/  CS2R R38, SRZ ;  /* 0x0000000000267805 */ /* 0x000fe4000001ff00 */
[----:B------:R-:W-:Y:S02]  /*9fb0*/  CS2R R46, SRZ ;  /* 0x00000000002e7805 */ /* 0x000fe4000001ff00 */
[----:B------:R-:W-:Y:S02]  /*9fc0*/  ISETP.GE.AND P0, PT, R56, R75, PT ;  /* 0x0000004b3800720c */ /* 0x000fe40003f06270 */
[----:B------:R-:W-:-:S11]  /*9fd0*/  CS2R R40, SRZ ;  /* 0x0000000000287805 */ /* 0x000fd6000001ff00 */
        /* <DEDUP_REMOVED lines=8> */
[C---:B------:R-:W-:Y:S01]  /*a060*/  @!P5 IMAD.SHL.U32 R15, R186.reuse, 0x2, RZ ;  /* 0x00000002ba0fd824 */ /* 0x040fe200078e00ff */
[----:B------:R-:W-:Y:S02]  /*a070*/  @!P5 SHF.L.U64.HI R9, R186, 0x1, R67 ;  /* 0x00000001ba09d819 */ /* 0x000fe40000010243 */
[CC--:B---3--:R-:W-:Y:S02]  /*a080*/  @!P4 IADD3 R10, P0, R3.reuse, R12.reuse, RZ ;  /* 0x0000000c030ac210 */ /* 0x0c8fe40007f1e0ff */
[----:B0-----:R-:W-:Y:S02]  /*a090*/  @!P4 IADD3 R12, P1, R14, R12, RZ ;  /* 0x0000000c0e0cc210 */ /* 0x001fe40007f3e0ff */
[-C--:B------:R-:W-:Y:S01]  /*a0a0*/  @!P5 IADD3 R20, P2, R3, R15.reuse, RZ ;  /* 0x0000000f0314d210 */ /* 0x080fe20007f5e0ff */
[----:B--2---:R-:W-:Y:S01]  /*a0b0*/  @!P4 IMAD.X R11, R0, 0x1, R13, P0 ;  /* 0x00000001000bc824 */ /* 0x004fe200000e060d */
[----:B------:R-:W-:Y:S02]  /*a0c0*/  @!P5 IADD3 R14, P3, R14, R15, RZ ;  /* 0x0000000f0e0ed210 */ /* 0x000fe40007f7e0ff */
[----:B------:R-:W-:-:S02]  /*a0d0*/  CS2R R46, SRZ ;  /* 0x00000000002e7805 */ /* 0x000fc4000001ff00 */
[----:B------:R-:W-:Y:S01]  /*a0e0*/  CS2R R48, SRZ ;  /* 0x0000000000307805 */ /* 0x000fe2000001ff00 */
[----:B------:R-:W-:Y:S02]  /*a0f0*/  @!P5 IMAD.X R21, R0, 0x1, R9, P2 ;  /* 0x000000010015d824 */ /* 0x000fe400010e0609 */
[C---:B------:R-:W-:Y:S02]  /*a100*/  @!P4 IMAD.X R13, R4.reuse, 0x1, R13, P1 ;  /* 0x00000001040dc824 */ /* 0x040fe400008e060d */
[----:B------:R-:W-:Y:S01]  /*a110*/  @!P5 IMAD.X R15, R4, 0x1, R9, P3 ;  /* 0x00000001040fd824 */ /* 0x000fe200018e0609 */
[----:B------:R0:W5:Y:S04]  /*a120*/  @!P5 LD.E.64 R40, desc[UR52][R20.64] ;  /* 0x000000341428d980 */ /* 0x000168000c101b00 */
[----:B------:R0:W5:Y:S04]  /*a130*/  @!P5 LD.E.64 R38, desc[UR52][R14.64] ;  /* 0x000000340e26d980 */ /* 0x000168000c101b00 */
[----:B------:R0:W5:Y:S04]  /*a140*/  @!P4 LD.E.64 R46, desc[UR52][R10.64] ;  /* 0x000000340a2ec980 */ /* 0x000168000c101b00 */
[----:B------:R0:W5:Y:S02]  /*a150*/  @!P4 LD.E.64 R48, desc[UR52][R12.64] ;  /* 0x000000340c30c980 */ /* 0x000164000c101b00 */
.L_x_1818:
[----:B------:R-:W-:Y:S05]  /*a160*/  BSYNC B1 ;  /* 0x0000000000017941 */ /* 0x000fea0003800000 */
.L_x_1817:
[----:B--2--5:R-:W-:Y:S01]  /*a170*/  IMAD.MOV.U32 R0, RZ, RZ, R48 ;  /* 0x000000ffff007224 */ /* 0x024fe200078e0030 */
[----:B------:R-:W-:Y:S01]  /*a180*/  UMOV UR4, 0xffffffff ;  /* 0xffffffff00047882 */ /* 0x000fe20000000000 */
[----:B---3--:R-:W-:Y:S01]  /*a190*/  IMAD.MOV.U32 R3, RZ, RZ, R49 ;  /* 0x000000ffff037224 */ /* 0x008fe200078e0031 */
[----:B-1----:R-:W-:Y:S01]  /*a1a0*/  CS2R R42, SRZ ;  /* 0x00000000002a7805 */ /* 0x002fe2000001ff00 */
[----:B0-----:R-:W-:Y:S01]  /*a1b0*/  IMAD.MOV.U32 R4, RZ, RZ, R38 ;  /* 0x000000ffff047224 */ /* 0x001fe200078e0026 */
        /* <DEDUP_REMOVED lines=12> */
[----:B------:R-:W-:Y:S01]  /*a280*/  PRMT R72, R9, 0x7610, R72 ;  /* 0x0000761009487816 */ /* 0x000fe20000000048 */
[----:B------:R-:W-:Y:S06]  /*a290*/  BRA.DIV UR4, `(.L_x_1819) ;  /* 0x000001da04e87947 */ /* 0x000fec000b800000 */
[----:B------:R0:W1:Y:S04]  /*a2a0*/  SHFL.IDX PT, R0, R6, 0x1, 0x181f ;  /* 0x00381f0006007f89 */ /* 0x00006800000e0000 */
[----:B------:R0:W2:Y:S04]  /*a2b0*/  SHFL.IDX PT, R3, R5, 0x1, 0x181f ;  /* 0x00381f0005037f89 */ /* 0x0000a800000e0000 */
[----:B------:R0:W3:Y:S04]  /*a2c0*/  SHFL.IDX PT, R4, R8, 0x1, 0x181f ;  /* 0x00381f0008047f89 */ /* 0x0000e800000e0000 */
[----:B------:R0:W0:Y:S02]  /*a2d0*/  SHFL.IDX PT, R14, R7, 0x1, 0x181f ;  /* 0x00381f00070e7f89 */ /* 0x00002400000e0000 */
.L_x_2179:
[----:B------:R-:W-:Y:S01]  /*a2e0*/  VIADD R10, R56, 0x20 ;  /* 0x00000020380a7836 */ /* 0x000fe20000000000 */
[----:B------:R-:W-:Y:S01]  /*a2f0*/  BSSY B1, `(.L_x_1820) ;  /* 0x000001d000017945 */ /* 0x000fe20003800000 */
[----:B------:R-:W-:Y:S02]  /*a300*/  CS2R R28, SRZ ;  /* 0x00000000001c7805 */ /* 0x000fe4000001ff00 */
[----:B------:R-:W-:Y:S02]  /*a310*/  CS2R R44, SRZ ;  /* 0x00000000002c7805 */ /* 0x000fe4000001ff00 */
[----:B------:R-:W-:Y:S02]  /*a320*/  CS2R R30, SRZ ;  /* 0x00000000001e7805 */ /* 0x000fe4000001ff00 */
        /* <DEDUP_REMOVED lines=11> */
[CC--:B--2---:R-:W-:Y:S02]  /*a3e0*/  @!P4 IADD3 R10, P0, R3.reuse, R12.reuse, RZ ;  /* 0x0000000c030ac210 */ /* 0x0c4fe40007f1e0ff */
[-C--:B------:R-:W-:Y:S02]  /*a3f0*/  @!P5 IADD3 R20, P2, R3, R11.reuse, RZ ;  /* 0x0000000b0314d210 */ /* 0x080fe40007f5e0ff */
[C---:B0-----:R-:W-:Y:S02]  /*a400*/  @!P4 IADD3 R12, P1, R14.reuse, R12, RZ ;  /* 0x0000000c0e0cc210 */ /* 0x041fe40007f3e0ff */
[----:B------:R-:W-:Y:S01]  /*a410*/  @!P5 IADD3 R14, P3, R14, R11, RZ ;  /* 0x0000000b0e0ed210 */ /* 0x000fe20007f7e0ff */
[----:B-1----:R-:W-:Y:S01]  /*a420*/  @!P5 IMAD.X R21, R0, 0x1, R15, P2 ;  /* 0x000000010015d824 */ /* 0x002fe200010e060f */
[----:B------:R-:W-:-:S02]  /*a430*/  CS2R R44, SRZ ;  /* 0x00000000002c7805 */ /* 0x000fc4000001ff00 */
[----:B------:R-:W-:Y:S01]  /*a440*/  CS2R R42, SRZ ;  /* 0x00000000002a7805 */ /* 0x000fe2000001ff00 */
[--C-:B------:R-:W-:Y:S02]  /*a450*/  @!P4 IMAD.X R11, R0, 0x1, R9.reuse, P0 ;  /* 0x00000001000bc824 */ /* 0x100fe400000e0609 */
[C---:B---3--:R-:W-:Y:S01]  /*a460*/  @!P4 IMAD.X R13, R4.reuse, 0x1, R9, P1 ;  /* 0x00000001040dc824 */ /* 0x048fe200008e0609 */
[----:B------:R0:W5:Y:S01]  /*a470*/  @!P5 LD.E.64 R30, desc[UR52][R20.64] ;  /* 0x00000034141ed980 */ /* 0x000162000c101b00 */
[----:B------:R-:W-:-:S03]  /*a480*/  @!P5 IMAD.X R15, R4, 0x1, R15, P3 ;  /* 0x00000001040fd824 */ /* 0x000fc600018e060f */
[----:B------:R0:W5:Y:S04]  /*a490*/  @!P4 LD.E.64 R44, desc[UR52][R10.64] ;  /* 0x000000340a2cc980 */ /* 0x000168000c101b00 */
[----:B------:R0:W5:Y:S04]  /*a4a0*/  @!P5 LD.E.64 R28, desc[UR52][R14.64] ;  /* 0x000000340e1cd980 */ /* 0x000168000c101b00 */
[----:B------:R0:W5:Y:S02]  /*a4b0*/  @!P4 LD.E.64 R42, desc[UR52][R12.64] ;  /* 0x000000340c2ac980 */ /* 0x000164000c101b00 */
.L_x_1821:
[----:B------:R-:W-:Y:S05]  /*a4c0*/  BSYNC B1 ;  /* 0x0000000000017941 */ /* 0x000fea0003800000 */
.L_x_1820:
[----:B-1---5:R-:W-:Y:S01]  /*a4d0*/  IMAD.MOV.U32 R0, RZ, RZ, R42 ;  /* 0x000000ffff007224 */ /* 0x022fe200078e002a */
[----:B------:R-:W-:Y:S01]  /*a4e0*/  UMOV UR4, 0xffffffff ;  /* 0xffffffff00047882 */ /* 0x000fe20000000000 */
[----:B--2---:R-:W-:Y:S02]  /*a4f0*/  IMAD.MOV.U32 R3, RZ, RZ, R43 ;  /* 0x000000ffff037224 */ /* 0x004fe400078e002b */
[----:B---3--:R-:W-:Y:S01]  /*a500*/  IMAD.MOV.U32 R4, RZ, RZ, R28 ;  /* 0x000000ffff047224 */ /* 0x008fe200078e001c */
        /* <DEDUP_REMOVED lines=14> */
[----:B------:R1:W2:Y:S04]  /*a5f0*/  SHFL.IDX PT, R0, R6, 0x2, 0x181f ;  /* 0x00581f0006007f89 */ /* 0x0002a800000e0000 */
[----:B------:R1:W3:Y:S04]  /*a600*/  SHFL.IDX PT, R3, R5, 0x2, 0x181f ;  /* 0x00581f0005037f89 */ /* 0x0002e800000e0000 */
[----:B------:R1:W1:Y:S04]  /*a610*/  SHFL.IDX PT, R4, R8, 0x2, 0x181f ;  /* 0x00581f0008047f89 */ /* 0x00026800000e0000 */
[----:B0-----:R0:W0:Y:S02]  /*a620*/  SHFL.IDX PT, R14, R7, 0x2, 0x181f ;  /* 0x00581f00070e7f89 */ /* 0x00102400000e0000 */
.L_x_2185:
[----:B------:R-:W-:Y:S01]  /*a630*/  VIADD R10, R56, 0x40 ;  /* 0x00000040380a7836 */ /* 0x000fe20000000000 */
        /* <DEDUP_REMOVED lines=17> */
[-C--:B------:R-:W-:Y:S02]  /*a750*/  @!P5 IADD3 R20, P2, R3, R11.reuse, RZ ;  /* 0x0000000b0314d210 */ /* 0x080fe40007f5e0ff */
[C---:B0-----:R-:W-:Y:S02]  /*a760*/  @!P4 IADD3 R12, P1, R14.reuse, R12, RZ ;  /* 0x0000000c0e0cc210 */ /* 0x041fe40007f3e0ff */
[----:B------:R-:W-:Y:S01]  /*a770*/  @!P5 IADD3 R14, P3, R14, R11, RZ ;  /* 0x0000000b0e0ed210 */ /* 0x000fe20007f7e0ff */
[----:B--2---:R-:W-:Y:S01]  /*a780*/  @!P5 IMAD.X R21, R0, 0x1, R15, P2 ;  /* 0x000000010015d824 */ /* 0x004fe200010e060f */
[----:B------:R-:W-:-:S02]  /*a790*/  CS2R R34, SRZ ;  /* 0x0000000000227805 */ /* 0x000fc4000001ff00 */
[----:B------:R-:W-:Y:S01]  /*a7a0*/  CS2R R32, SRZ ;  /* 0x0000000000207805 */ /* 0x000fe2000001ff00 */
[--C-:B------:R-:W-:Y:S02]  /*a7b0*/  @!P4 IMAD.X R11, R0, 0x1, R9.reuse, P0 ;  /* 0x00000001000bc824 */ /* 0x100fe400000e0609 */
[C---:B-1----:R-:W-:Y:S01]  /*a7c0*/  @!P4 IMAD.X R13, R4.reuse, 0x1, R9, P1 ;  /* 0x00000001040dc824 */ /* 0x042fe200008e0609 */
[----:B------:R0:W5:Y:S01]  /*a7d0*/  @!P5 LD.E.64 R24, desc[UR52][R20.64] ;  /* 0x000000341418d980 */ /* 0x000162000c101b00 */
[----:B------:R-:W-:-:S03]  /*a7e0*/  @!P5 IMAD.X R15, R4, 0x1, R15, P3 ;  /* 0x00000001040fd824 */ /* 0x000fc600018e060f */
[----:B------:R0:W5:Y:S04]  /*a7f0*/  @!P4 LD.E.64 R34, desc[UR52][R10.64] ;  /* 0x000000340a22c980 */ /* 0x000168000c101b00 */
[----:B------:R0:W5:Y:S04]  /*a800*/  @!P5 LD.E.64 R26, desc[UR52][R14.64] ;  /* 0x000000340e1ad980 */ /* 0x000168000c101b00 */
[----:B------:R0:W5:Y:S02]  /*a810*/  @!P4 LD.E.64 R32, desc[UR52][R12.64] ;  /* 0x000000340c20c980 */ /* 0x000164000c101b00 */
.L_x_1824:
[----:B------:R-:W-:Y:S05]  /*a820*/  BSYNC B1 ;  /* 0x0000000000017941 */ /* 0x000fea0003800000 */
.L_x_1823:
[----:B--2--5:R-:W-:Y:S01]  /*a830*/  IMAD.MOV.U32 R0, RZ, RZ, R32 ;  /* 0x000000ffff007224 */ /* 0x024fe200078e0020 */
[----:B------:R-:W-:Y:S01]  /*a840*/  UMOV UR4, 0xffffffff ;  /* 0xffffffff00047882 */ /* 0x000fe20000000000 */
[----:B---3--:R-:W-:Y:S01]  /*a850*/  IMAD.MOV.U32 R3, RZ, RZ, R33 ;  /* 0x000000ffff037224 */ /* 0x008fe200078e0021 */
[----:B0-----:R-:W-:Y:S01]  /*a860*/  CS2R R20, SRZ ;  /* 0x0000000000147805 */ /* 0x001fe2000001ff00 */
[----:B-1----:R-:W-:Y:S01]  /*a870*/  IMAD.MOV.U32 R4, RZ, RZ, R26 ;  /* 0x000000ffff047224 */ /* 0x002fe200078e001a */
        /* <DEDUP_REMOVED lines=18> */
.L_x_2191:
[----:B------:R-:W-:Y:S01]  /*a9a0*/  VIADD R56, R56, 0x60 ;  /* 0x0000006038387836 */ /* 0x000fe20000000000 */
[----:B------:R-:W-:Y:S01]  /*a9b0*/  BSSY B1, `(.L_x_1826) ;  /* 0x000001d000017945 */ /* 0x000fe20003800000 */
[----:B0-----:R-:W-:Y:S02]  /*a9c0*/  CS2R R8, SRZ ;  /* 0x0000000000087805 */ /* 0x001fe4000001ff00 */
[----:B------:R-:W-:Y:S02]  /*a9d0*/  CS2R R12, SRZ ;  /* 0x00000000000c7805 */ /* 0x000fe4000001ff00 */
[----:B------:R-:W-:Y:S02]  /*a9e0*/  CS2R R10, SRZ ;  /* 0x00000000000a7805 */ /* 0x000fe4000001ff00 */
[----:B------:R-:W-:-:S13]  /*a9f0*/  ISETP.GE.AND P0, PT, R56, R75, PT ;  /* 0x0000004b3800720c */ /* 0x000fda0003f06270 */
[----:B------:R-:W-:Y:S05]  /*aa00*/  @P0 BRA `(.L_x_1827) ;  /* 0x00000000005c0947 */ /* 0x000fea0003800000 */
[----:B------:R-:W-:Y:S01]  /*aa10*/  ULDC UR4, c[0x0][0x3f4] ;  /* 0x0000fd0000047ab9 */ /* 0x000fe20000000800 */
[----:B------:R-:W-:Y:S02]  /*aa20*/  CS2R R10, SRZ ;  /* 0x00000000000a7805 */ /* 0x000fe4000001ff00 */
[----:B------:R-:W-:Y:S02]  /*aa30*/  ISETP.GE.AND P4, PT, R22, UR4, PT ;  /* 0x0000000416007c0c */ /* 0x000fe4000bf86270 */
[----:B------:R-:W-:-:S11]  /*aa40*/  ISETP.GE.AND P5, PT, R186, UR4, PT ;  /* 0x00000004ba007c0c */ /* 0x000fd6000bfa6270 */
[C---:B------:R-:W-:Y:S01]  /*aa50*/  @!P4 IMAD.SHL.U32 R66, R22.reuse, 0x2, RZ ;  /* 0x000000021642c824 */ /* 0x040fe200078e00ff */
[----:B------:R-:W-:Y:S01]  /*aa60*/  @!P4 SHF.L.U64.HI R5, R22, 0x1, R23 ;  /* 0x000000011605c819 */ /* 0x000fe20000010217 */
[C---:B------:R-:W-:Y:S01]  /*aa70*/  @!P5 IMAD.SHL.U32 R15, R186.reuse, 0x2, RZ ;  /* 0x00000002ba0fd824 */ /* 0x040fe200078e00ff */
[----:B------:R-:W-:Y:S02]  /*aa80*/  @!P5 SHF.L.U64.HI R9, R186, 0x1, R67 ;  /* 0x00000001ba09d819 */ /* 0x000fe40000010243 */
[CC--:B--2---:R-:W-:Y:S02]  /*aa90*/  @!P4 IADD3 R6, P0, R3.reuse, R66.reuse, RZ ;  /* 0x000000420306c210 */ /* 0x0c4fe40007f1e0ff */
[----:B------:R-:W-:Y:S02]  /*aaa0*/  @!P4 IADD3 R66, P1, R14, R66, RZ ;  /* 0x000000420e42c210 */ /* 0x000fe40007f3e0ff */
[----:B------:R-:W-:Y:S02]  /*aab0*/  @!P5 IADD3 R68, P2, R3, R15, RZ ;  /* 0x0000000f0344d210 */ /* 0x000fe40007f5e0ff */
[----:B------:R-:W-:-:S02]  /*aac0*/  CS2R R12, SRZ ;  /* 0x00000000000c7805 */ /* 0x000fc4000001ff00 */
[----:B------:R-:W-:Y:S02]  /*aad0*/  @!P5 IADD3 R14, P3, R14, R15, RZ ;  /* 0x0000000f0e0ed210 */ /* 0x000fe40007f7e0ff */
[----:B------:R-:W-:Y:S01]  /*aae0*/  CS2R R20, SRZ ;  /* 0x0000000000147805 */ /* 0x000fe2000001ff00 */
[C---:B-1----:R-:W-:Y:S02]  /*aaf0*/  @!P4 IMAD.X R7, R0.reuse, 0x1, R5, P0 ;  /* 0x000000010007c824 */ /* 0x042fe400000e0605 */
[--C-:B------:R-:W-:Y:S02]  /*ab00*/  @!P5 IMAD.X R69, R0, 0x1, R9.reuse, P2 ;  /* 0x000000010045d824 */ /* 0x100fe400010e0609 */
[C---:B---3--:R-:W-:Y:S01]  /*ab10*/  @!P5 IMAD.X R15, R4.reuse, 0x1, R9, P3 ;  /* 0x00000001040fd824 */ /* 0x048fe200018e0609 */
[----:B------:R-:W-:Y:S01]  /*ab20*/  CS2R R8, SRZ ;  /* 0x0000000000087805 */ /* 0x000fe2000001ff00 */
[----:B------:R-:W-:Y:S01]  /*ab30*/  @!P4 IMAD.X R67, R4, 0x1, R5, P1 ;  /* 0x000000010443c824 */ /* 0x000fe200008e0605 */
[----:B------:R0:W5:Y:S04]  /*ab40*/  @!P5 LD.E.64 R10, desc[UR52][R68.64] ;  /* 0x00000034440ad980 */ /* 0x000168000c101b00 */
[----:B------:R0:W5:Y:S04]  /*ab50*/  @!P5 LD.E.64 R8, desc[UR52][R14.64] ;  /* 0x000000340e08d980 */ /* 0x000168000c101b00 */
[----:B------:R0:W5:Y:S04]  /*ab60*/  @!P4 LD.E.64 R12, desc[UR52][R6.64] ;  /* 0x00000034060cc980 */ /* 0x000168000c101b00 */
[----:B------:R0:W5:Y:S02]  /*ab70*/  @!P4 LD.E.64 R20, desc[UR52][R66.64] ;  /* 0x000000344214c980 */ /* 0x000164000c101b00 */
.L_x_1827:
[----:B------:R-:W-:Y:S05]  /*ab80*/  BSYNC B1 ;  /* 0x0000000000017941 */ /* 0x000fea0003800000 */
.L_x_1826:
[----:B------:R-:W-:Y:S01]  /*ab90*/  ULEA.HI UR4, UR37, UR37, URZ, 0x1 ;  /* 0x0000002525047291 */ /* 0x000fe2000f8f083f */
[----:B---3-5:R-:W-:Y:S01]  /*aba0*/  IMAD.MOV.U32 R4, RZ, RZ, R21 ;  /* 0x000000ffff047224 */ /* 0x028fe200078e0015 */
[----:B--2---:R-:W-:Y:S01]  /*abb0*/  VIADDMNMX R3, R75, -R200, 0x80, PT ;  /* 0x000000804b037446 */ /* 0x004fe200038009c8 */
[----:B-1----:R-:W-:Y:S01]  /*abc0*/  IMAD.MOV.U32 R0, RZ, RZ, R20 ;  /* 0x000000ffff007224 */ /* 0x002fe200078e0014 */
[----:B------:R-:W-:Y:S01]  /*abd0*/  ULOP3.LUT UR4, UR4, 0xfffffffe, URZ, 0xc0, !UPT ;  /* 0xfffffffe04047892 */ /* 0x000fe2000f8ec03f */
[----:B0-----:R-:W-:Y:S01]  /*abe0*/  IMAD.MOV.U32 R6, RZ, RZ, R12 ;  /* 0x000000ffff067224 */ /* 0x001fe200078e000c */
[----:B------:R-:W-:Y:S01]  /*abf0*/  PRMT R67, R4, 0x7610, R67 ;  /* 0x0000761004437816 */ /* 0x000fe20000000043 */
[----:B------:R-:W-:Y:S01]  /*ac00*/  IMAD.MOV.U32 R4, RZ, RZ, R9 ;  /* 0x000000ffff047224 */ /* 0x000fe200078e0009 */
[----:B------:R-:W-:Y:S01]  /*ac10*/  UIADD3 UR4, UR37, -UR4, URZ ;  /* 0x8000000425047290 */ /* 0x000fe2000fffe03f */
[----:B------:R-:W-:Y:S01]  /*ac20*/  IMAD.MOV.U32 R7, RZ, RZ, R13 ;  /* 0x000000ffff077224 */ /* 0x000fe200078e000d */
[----:B------:R-:W-:Y:S01]  /*ac30*/  BSSY B1, `(.L_x_1828) ;  /* 0x000000d000017945 */ /* 0x000fe20003800000 */
[----:B------:R-:W-:Y:S01]  /*ac40*/  PRMT R66, R0, 0x7610, R66 ;  /* 0x0000761000427816 */ /* 0x000fe20000000042 */
[----:B------:R-:W-:Y:S01]  /*ac50*/  IMAD.MOV.U32 R0, RZ, RZ, R8 ;  /* 0x000000ffff007224 */ /* 0x000fe200078e0008 */
[----:B------:R-:W-:Y:S01]  /*ac60*/  PRMT R14, R4, 0x7610, R14 ;  /* 0x00007610040e7816 */ /* 0x000fe2000000000e */
[----:B------:R-:W-:Y:S01]  /*ac70*/  IMAD.U32 R5, RZ, RZ, UR4 ;  /* 0x00000004ff057e24 */ /* 0x000fe2000f8e00ff */
[----:B------:R-:W-:Y:S01]  /*ac80*/  PRMT R68, R6, 0x7610, R68 ;  /* 0x0000761006447816 */ /* 0x000fe20000000044 */
[----:B------:R-:W-:Y:S01]  /*ac90*/  IMAD.MOV.U32 R4, RZ, RZ, R10 ;  /* 0x000000ffff047224 */ /* 0x000fe200078e000a */
[----:B------:R-:W-:Y:S01]  /*aca0*/  ISETP.GE.AND P1, PT, R188, R3, PT ;  /* 0x00000003bc00720c */ /* 0x000fe20003f26270 */
[----:B------:R-:W-:Y:S01]  /*acb0*/  IMAD.MOV.U32 R6, RZ, RZ, R11 ;  /* 0x000000ffff067224 */ /* 0x000fe200078e000b */
[----:B------:R-:W-:-:S02]  /*acc0*/  SHF.L.U32 R5, R5, 0x1f, RZ ;  /* 0x0000001f05057819 */ /* 0x000fc400000006ff */
[----:B------:R-:W-:Y:S02]  /*acd0*/  PRMT R69, R7, 0x7610, R69 ;  /* 0x0000761007457816 */ /* 0x000fe40000000045 */
[----:B------:R-:W0:Y:S02]  /*ace0*/  SYNCS.PHASECHK.TRANS64.TRYWAIT P0, [R18+URZ+0x28800], R5 ;  /* 0x02880005120075a7 */ /* 0x000e24000800017f */
[----:B0-----:R-:W-:Y:S05]  /*acf0*/  @!P0 BRA `(.L_x_1829) ;  /* 0x000001d400a08947 */ /* 0x001fea0003800000 */
.L_x_2192:
[----:B------:R-:W-:Y:S05]  /*ad00*/  BSYNC B1 ;  /* 0x0000000000017941 */ /* 0x000fea0003800000 */
.L_x_1828:
[----:B------:R-:W-:Y:S01]  /*ad10*/  BSSY B1, `(.L_x_1830) ;  /* 0x0000067000017945 */ /* 0x000fe20003800000 */
        /* <DEDUP_REMOVED lines=9> */
[----:B------:R-:W-:Y:S02]  /*adb0*/  SHF.R.U32.HI R78, RZ, 0x10, R49 ;  /* 0x00000010ff4e7819 */ /* 0x000fe40000011631 */
[----:B------:R-:W-:Y:S02]  /*adc0*/  SHF.R.U32.HI R75, RZ, 0x10, R47 ;  /* 0x00000010ff4b7819 */ /* 0x000fe4000001162f */
[----:B------:R-:W-:Y:S02]  /*add0*/  PRMT R78, R37, 0x5432, R78 ;  /* 0x00005432254e7816 */ /* 0x000fe4000000004e */
[----:B------:R-:W-:Y:S02]  /*ade0*/  SHF.R.U64 R77, R48, 0x10, R49 ;  /* 0x00000010304d7819 */ /* 0x000fe40000001231 */
[----:B------:R-:W-:Y:S01]  /*adf0*/  PRMT R75, R79, 0x5410, R75 ;  /* 0x000054104f4b7816 */ /* 0x000fe2000000004b */
[----:B------:R-:W-:Y:S01]  /*ae00*/  IMAD.U32 R79, R78, 0x10000, RZ ;  /* 0x000100004e4f7824 */ /* 0x000fe200078e00ff */
[----:B------:R-:W-:-:S02]  /*ae10*/  SHF.R.U64 R74, R46, 0x10, R47 ;  /* 0x000000102e4a7819 */ /* 0x000fc4000000122f */
[----:B------:R-:W-:Y:S01]  /*ae20*/  PRMT R77, R76, 0x5410, R77 ;  /* 0x000054104c4d7816 */ /* 0x000fe2000000004d */
[C---:B------:R-:W-:Y:S01]  /*ae30*/  IMAD.U32 R76, R75.reuse, 0x10000, RZ ;  /* 0x000100004b4c7824 */ /* 0x040fe200078e00ff */
[----:B------:R-:W-:Y:S02]  /*ae40*/  LOP3.LUT R78, R78, 0xffff0000, RZ, 0xc0, !PT ;  /* 0xffff00004e4e7812 */ /* 0x000fe400078ec0ff */
[----:B------:R-:W-:Y:S02]  /*ae50*/  LOP3.LUT R75, R75, 0xffff0000, RZ, 0xc0, !PT ;  /* 0xffff00004b4b7812 */ /* 0x000fe400078ec0ff */
[----:B------:R-:W-:Y:S02]  /*ae60*/  PRMT R74, R50, 0x5432, R74 ;  /* 0x00005432324a7816 */ /* 0x000fe4000000004a */
[C---:B0-----:R-:W-:Y:S01]  /*ae70*/  LOP3.LUT R47, R6.reuse, 0xffff0000, RZ, 0xc0, !PT ;  /* 0xffff0000062f7812 */ /* 0x041fe200078ec0ff */
[----:B------:R-:W-:Y:S01]  /*ae80*/  IMAD.U32 R46, R6, 0x10000, RZ ;  /* 0x00010000062e7824 */ /* 0x000fe200078e00ff */
[C---:B------:R-:W-:Y:S01]  /*ae90*/  LOP3.LUT R49, R7.reuse, 0xffff0000, RZ, 0xc0, !PT ;  /* 0xffff000007317812 */ /* 0x040fe200078ec0ff */
[----:B------:R-:W-:-:S02]  /*aea0*/  IMAD.U32 R48, R7, 0x10000, RZ ;  /* 0x0001000007307824 */ /* 0x000fc400078e00ff */
[CC--:B------:R-:W-:Y:S01]  /*aeb0*/  FMUL.FTZ R81, R47.reuse, R79.reuse ;  /* 0x0000004f2f517220 */ /* 0x0c0fe20000410000 */
[----:B------:R-:W-:Y:S01]  /*aec0*/  FMUL.FTZ R80, R47, R76 ;  /* 0x0000004c2f507220 */ /* 0x000fe20000410000 */
[----:B------:R-:W-:Y:S01]  /*aed0*/  FMUL.FTZ R47, R49, R78 ;  /* 0x0000004e312f7220 */ /* 0x000fe20000410000 */
[----:B------:R-:W-:Y:S02]  /*aee0*/  IMAD.U32 R6, R4, 0x10000, RZ ;  /* 0x0001000004067824 */ /* 0x000fe400078e00ff */
[C---:B------:R-:W-:Y:S01]  /*aef0*/  FFMA.FTZ R81, R46.reuse, R76, -R81 ;  /* 0x0000004c2e517223 */ /* 0x040fe20000010851 */
[----:B------:R-:W-:Y:S01]  /*af00*/  FFMA.FTZ R80, R46, R79, R80 ;  /* 0x0000004f2e507223 */ /* 0x000fe20000010050 */
[-C--:B------:R-:W-:Y:S01]  /*af10*/  FFMA.FTZ R79, R48, R75.reuse, -R47 ;  /* 0x0000004b304f7223 */ /* 0x080fe2000001082f */
[C---:B------:R-:W-:Y:S01]  /*af20*/  IMAD.U32 R7, R5.reuse, 0x10000, RZ ;  /* 0x0001000005077824 */ /* 0x040fe200078e00ff */
[----:B------:R-:W-:Y:S01]  /*af30*/  LOP3.LUT R4, R4, 0xffff0000, RZ, 0xc0, !PT ;  /* 0xffff000004047812 */ /* 0x000fe200078ec0ff */
[C---:B------:R-:W-:Y:S01]  /*af40*/  IMAD.U32 R47, R74.reuse, 0x10000, RZ ;  /* 0x000100004a2f7824 */ /* 0x040fe200078e00ff */
[----:B------:R-:W-:Y:S01]  /*af50*/  LOP3.LUT R5, R5, 0xffff0000, RZ, 0xc0, !PT ;  /* 0xffff000005057812 */ /* 0x000fe200078ec0ff */
[----:B------:R-:W-:Y:S01]  /*af60*/  FMUL.FTZ R83, R49, R75 ;  /* 0x0000004b31537220 */ /* 0x000fe20000410000 */
[C---:B------:R-:W-:Y:S01]  /*af70*/  LOP3.LUT R46, R77.reuse, 0xffff0000, RZ, 0xc0, !PT ;  /* 0xffff00004d2e7812 */ /* 0x040fe200078ec0ff */
[----:B------:R-:W-:Y:S01]  /*af80*/  IMAD.U32 R49, R77, 0x10000, RZ ;  /* 0x000100004d317824 */ /* 0x000fe200078e00ff */
[----:B------:R-:W-:Y:S01]  /*af90*/  LOP3.LUT R74, R74, 0xffff0000, RZ, 0xc0, !PT ;  /* 0xffff00004a4a7812 */ /* 0x000fe200078ec0ff */
[----:B------:R-:W-:Y:S01]  /*afa0*/  FFMA.FTZ R78, R48, R78, R83 ;  /* 0x0000004e304e7223 */ /* 0x000fe20000010053 */
[C---:B------:R-:W-:Y:S01]  /*afb0*/  FMUL.FTZ R48, R4.reuse, R47 ;  /* 0x0000002f04307220 */ /* 0x040fe20000410000 */
[-C--:B------:R-:W-:Y:S01]  /*afc0*/  FMUL.FTZ R75, R4, R49.reuse ;  /* 0x00000031044b7220 */ /* 0x080fe20000410000 */
[C---:B------:R-:W-:Y:S01]  /*afd0*/  FMUL.FTZ R76, R5.reuse, R46 ;  /* 0x0000002e054c7220 */ /* 0x040fe20000410000 */
[-C--:B------:R-:W-:Y:S01]  /*afe0*/  FMUL.FTZ R77, R5, R74.reuse ;  /* 0x0000004a054d7220 */ /* 0x080fe20000410000 */
[C---:B------:R-:W-:Y:S01]  /*aff0*/  FFMA.FTZ R49, R6.reuse, R49, R48 ;  /* 0x0000003106317223 */ /* 0x040fe20000010030 */
[----:B------:R-:W-:Y:S01]  /*b000*/  FFMA.FTZ R4, R6, R47, -R75 ;  /* 0x0000002f06047223 */ /* 0x000fe2000001084b */
[C---:B------:R-:W-:Y:S01]  /*b010*/  FFMA.FTZ R5, R7.reuse, R74, -R76 ;  /* 0x0000004a07057223 */ /* 0x040fe2000001084c */
[----:B------:R-:W-:Y:S01]  /*b020*/  FFMA.FTZ R46, R7, R46, R77 ;  /* 0x0000002e072e7223 */ /* 0x000fe2000001004d */
[----:B------:R-:W-:-:S02]  /*b030*/  F2FP.BF16.F32.PACK_AB R6, R80, R81 ;  /* 0x000000515006723e */ /* 0x000fc400000010ff */
[----:B------:R-:W-:Y:S02]  /*b040*/  F2FP.BF16.F32.PACK_AB R7, R78, R79 ;  /* 0x0000004f4e07723e */ /* 0x000fe400000010ff */
[----:B------:R-:W-:Y:S02]  /*b050*/  F2FP.BF16.F32.PACK_AB R4, R49, R4 ;  /* 0x000000043104723e */ /* 0x000fe400000010ff */
[----:B------:R-:W-:-:S05]  /*b060*/  F2FP.BF16.F32.PACK_AB R5, R46, R5 ;  /* 0x000000052e05723e */ /* 0x000fca00000010ff */
[----:B------:R0:W-:Y:S02]  /*b070*/  STS.128 [R214], R4 ;  /* 0x00000004d6007388 */ /* 0x0001e40000000c00 */
.L_x_1833:
[----:B------:R-:W-:Y:S05]  /*b080*/  BSYNC B2 ;  /* 0x0000000000027941 */ /* 0x000fea0003800000 */
.L_x_1832:
[----:B------:R-:W-:Y:S05]  /*b090*/  @P1 BRA `(.L_x_1831) ;  /* 0x0000000000b81947 */ /* 0x000fea0003800000 */
[----:B0-----:R-:W0:Y:S01]  /*b0a0*/  LDS.128 R4, [R214+0x4000] ;  /* 0x00400000d6047984 */ /* 0x001e220000000c00 */
[----:B------:R-:W-:Y:S02]  /*b0b0*/  SHF.R.U64 R40, R40, 0x10, R41 ;  /* 0x0000001028287819 */ /* 0x000fe40000001229 */
[----:B------:R-:W-:Y:S02]  /*b0c0*/  SHF.R.U64 R38, R38, 0x10, R39 ;  /* 0x0000001026267819 */ /* 0x000fe40000001227 */
[----:B------:R-:W-:Y:S02]  /*b0d0*/  SHF.R.U32.HI R41, RZ, 0x10, R41 ;  /* 0x00000010ff297819 */ /* 0x000fe40000011629 */
[----:B------:R-:W-:Y:S02]  /*b0e0*/  SHF.R.U32.HI R39, RZ, 0x10, R39 ;  /* 0x00000010ff277819 */ /* 0x000fe40000011627 */
[----:B------:R-:W-:Y:S02]  /*b0f0*/  PRMT R72, R72, 0x5410, R41 ;  /* 0x0000541048487816 */ /* 0x000fe40000000029 */
[----:B------:R-:W-:-:S02]  /*b100*/  PRMT R70, R70, 0x5410, R39 ;  /* 0x0000541046467816 */ /* 0x000fc40000000027 */
[----:B------:R-:W-:Y:S01]  /*b110*/  PRMT R71, R71, 0x5410, R38 ;  /* 0x0000541047477816 */ /* 0x000fe20000000026 */
[C---:B------:R-:W-:Y:S01]  /*b120*/  IMAD.U32 R46, R72.reuse, 0x10000, RZ ;  /* 0x00010000482e7824 */ /* 0x040fe200078e00ff */
[----:B------:R-:W-:Y:S01]  /*b130*/  LOP3.LUT R72, R72, 0xffff0000, RZ, 0xc0, !PT ;  /* 0xffff000048487812 */ /* 0x000fe200078ec0ff */
[C---:B------:R-:W-:Y:S01]  /*b140*/  IMAD.U32 R47, R70.reuse, 0x10000, RZ ;  /* 0x00010000462f7824 */ /* 0x040fe200078e00ff */
[----:B------:R-:W-:Y:S02]  /*b150*/  LOP3.LUT R70, R70, 0xffff0000, RZ, 0xc0, !PT ;  /* 0xffff000046467812 */ /* 0x000fe400078ec0ff */
[----:B------:R-:W-:Y:S02]  /*b160*/  PRMT R73, R73, 0x5410, R40 ;  /* 0x0000541049497816 */ /* 0x000fe40000000028 */
[C---:B0-----:R-:W-:Y:S01]  /*b170*/  LOP3.LUT R39, R6.reuse, 0xffff0000, RZ, 0xc0, !PT ;  /* 0xffff000006277812 */ /* 0x041fe200078ec0ff */
[----:B------:R-:W-:Y:S01]  /*b180*/  IMAD.U32 R38, R6, 0x10000, RZ ;  /* 0x0001000006267824 */ /* 0x000fe200078e00ff */
[C---:B------:R-:W-:Y:S01]  /*b190*/  LOP3.LUT R41, R7.reuse, 0xffff0000, RZ, 0xc0, !PT ;  /* 0xffff000007297812 */ /* 0x040fe200078ec0ff */
[----:B------:R-:W-:-:S02]  /*b1a0*/  IMAD.U32 R40, R7, 0x10000, RZ ;  /* 0x0001000007287824 */ /* 0x000fc400078e00ff */
[C---:B------:R-:W-:Y:S01]  /*b1b0*/  FMUL.FTZ R48, R39.reuse, R46 ;  /* 0x0000002e27307220 */ /* 0x040fe20000410000 */
[-C--:B------:R-:W-:Y:S01]  /*b1c0*/  FMUL.FTZ R49, R39, R47.reuse ;  /* 0x0000002f27317220 */ /* 0x080fe20000410000 */
[----:B------:R-:W-:Y:S01]  /*b1d0*/  FMUL.FTZ R39, R41, R70 ;  /* 0x0000004629277220 */ /* 0x000fe20000410000 */
[----:B------:R-:W-:Y:S02]  /*b1e0*/  IMAD.U32 R6, R4, 0x10000, RZ ;  /* 0x0001000004067824 */ /* 0x000fe400078e00ff */
[C---:B------:R-:W-:Y:S01]  /*b1f0*/  FFMA.FTZ R75, R38.reuse, R47, R48 ;  /* 0x0000002f264b7223 */ /* 0x040fe20000010030 */
[----:B------:R-:W-:Y:S02]  /*b200*/  IMAD.U32 R7, R5, 0x10000, RZ ;  /* 0x0001000005077824 */ /* 0x000fe400078e00ff */
[----:B------:R-:W-:Y:S01]  /*b210*/  FFMA.FTZ R74, R38, R46, -R49 ;  /* 0x0000002e264a7223 */ /* 0x000fe20000010831 */
[-C--:B------:R-:W-:Y:S01]  /*b220*/  FMUL.FTZ R47, R41, R72.reuse ;  /* 0x00000048292f7220 */ /* 0x080fe20000410000 */
[----:B------:R-:W-:Y:S01]  /*b230*/  LOP3.LUT R4, R4, 0xffff0000, RZ, 0xc0, !PT ;  /* 0xffff000004047812 */ /* 0x000fe200078ec0ff */
[C---:B------:R-:W-:Y:S01]  /*b240*/  FFMA.FTZ R72, R40.reuse, R72, -R39 ;  /* 0x0000004828487223 */ /* 0x040fe20000010827 */
[----:B------:R-:W-:Y:S01]  /*b250*/  LOP3.LUT R5, R5, 0xffff0000, RZ, 0xc0, !PT ;  /* 0xffff000005057812 */ /* 0x000fe200078ec0ff */
[C---:B------:R-:W-:Y:S01]  /*b260*/  IMAD.U32 R41, R71.reuse, 0x10000, RZ ;  /* 0x0001000047297824 */ /* 0x040fe200078e00ff */
[----:B------:R-:W-:Y:S01]  /*b270*/  LOP3.LUT R46, R71, 0xffff0000, RZ, 0xc0, !PT ;  /* 0xffff0000472e7812 */ /* 0x000fe200078ec0ff */
[C---:B------:R-:W-:Y:S01]  /*b280*/  IMAD.U32 R39, R73.reuse, 0x10000, RZ ;  /* 0x0001000049277824 */ /* 0x040fe200078e00ff */
[----:B------:R-:W-:Y:S01]  /*b290*/  LOP3.LUT R38, R73, 0xffff0000, RZ, 0xc0, !PT ;  /* 0xffff000049267812 */ /* 0x000fe200078ec0ff */
[----:B------:R-:W-:Y:S01]  /*b2a0*/  FFMA.FTZ R71, R40, R70, R47 ;  /* 0x0000004628477223 */ /* 0x000fe2000001002f */
[C---:B------:R-:W-:Y:S01]  /*b2b0*/  FMUL.FTZ R47, R4.reuse, R41 ;  /* 0x00000029042f7220 */ /* 0x040fe20000410000 */
[-C--:B------:R-:W-:Y:S01]  /*b2c0*/  FMUL.FTZ R40, R4, R39.reuse ;  /* 0x0000002704287220 */ /* 0x080fe20000410000 */
        /* <DEDUP_REMOVED lines=11> */
.L_x_1831:
[----:B------:R-:W-:Y:S05]  /*b380*/  BSYNC B1 ;  /* 0x0000000000017941 */ /* 0x000fea0003800000 */
.L_x_1830:
        /* <DEDUP_REMOVED lines=10> */
[----:B------:R-:W-:Y:S02]  /*b430*/  SHF.R.U64 R41, R44, 0x10, R45 ;  /* 0x000000102c297819 */ /* 0x000fe4000000122d */
[----:B------:R-:W-:Y:S02]  /*b440*/  SHF.R.U64 R39, R42, 0x10, R43 ;  /* 0x000000102a277819 */ /* 0x000fe4000000122b */
[----:B------:R-:W-:Y:S02]  /*b450*/  SHF.R.U32.HI R44, RZ, 0x10, R45 ;  /* 0x00000010ff2c7819 */ /* 0x000fe4000001162d */
[----:B------:R-:W-:Y:S02]  /*b460*/  SHF.R.U32.HI R42, RZ, 0x10, R43 ;  /* 0x00000010ff2a7819 */ /* 0x000fe4000001162b */
[----:B------:R-:W-:Y:S02]  /*b470*/  PRMT R65, R65, 0x5410, R44 ;  /* 0x0000541041417816 */ /* 0x000fe4000000002c */
[----:B------:R-:W-:-:S02]  /*b480*/  PRMT R63, R63, 0x5410, R42 ;  /* 0x000054103f3f7816 */ /* 0x000fc4000000002a */
[----:B------:R-:W-:Y:S01]  /*b490*/  PRMT R62, R62, 0x5410, R39 ;  /* 0x000054103e3e7816 */ /* 0x000fe20000000027 */
[----:B------:R-:W-:Y:S01]  /*b4a0*/  IMAD.U32 R42, R65, 0x10000, RZ ;  /* 0x00010000412a7824 */ /* 0x000fe200078e00ff */
[----:B------:R-:W-:Y:S01]  /*b4b0*/  PRMT R64, R64, 0x5410, R41 ;  /* 0x0000541040407816 */ /* 0x000fe20000000029 */
[C---:B------:R-:W-:Y:S01]  /*b4c0*/  IMAD.U32 R43, R63.reuse, 0x10000, RZ ;  /* 0x000100003f2b7824 */ /* 0x040fe200078e00ff */
[----:B------:R-:W-:Y:S02]  /*b4d0*/  LOP3.LUT R63, R63, 0xffff0000, RZ, 0xc0, !PT ;  /* 0xffff00003f3f7812 */ /* 0x000fe400078ec0ff */
[----:B------:R-:W-:Y:S02]  /*b4e0*/  LOP3.LUT R65, R65, 0xffff0000, RZ, 0xc0, !PT ;  /* 0xffff000041417812 */ /* 0x000fe400078ec0ff */
[C---:B0-----:R-:W-:Y:S01]  /*b4f0*/  LOP3.LUT R39, R6.reuse, 0xffff0000, RZ, 0xc0, !PT ;  /* 0xffff000006277812 */ /* 0x041fe200078ec0ff */
[----:B------:R-:W-:Y:S01]  /*b500*/  IMAD.U32 R38, R6, 0x10000, RZ ;  /* 0x0001000006267824 */ /* 0x000fe200078e00ff */
[C---:B------:R-:W-:Y:S01]  /*b510*/  LOP3.LUT R41, R7.reuse, 0xffff0000, RZ, 0xc0, !PT ;  /* 0xffff000007297812 */ /* 0x040fe200078ec0ff */
[----:B------:R-:W-:-:S02]  /*b520*/  IMAD.U32 R40, R7, 0x10000, RZ ;  /* 0x0001000007287824 */ /* 0x000fc400078e00ff */
[CC--:B------:R-:W-:Y:S01]  /*b530*/  FMUL.FTZ R44, R39.reuse, R42.reuse ;  /* 0x0000002a272c7220 */ /* 0x0c0fe20000410000 */
[----:B------:R-:W-:Y:S01]  /*b540*/  FMUL.FTZ R45, R39, R43 ;  /* 0x0000002b272d7220 */ /* 0x000fe20000410000 */
[C---:B------:R-:W-:Y:S01]  /*b550*/  FMUL.FTZ R39, R41.reuse, R63 ;  /* 0x0000003f29277220 */ /* 0x040fe20000410000 */
[----:B------:R-:W-:Y:S02]  /*b560*/  IMAD.U32 R6, R4, 0x10000, RZ ;  /* 0x0001000004067824 */ /* 0x000fe400078e00ff */
[----:B------:R-:W-:Y:S01]  /*b570*/  FFMA.FTZ R47, R38, R43, R44 ;  /* 0x0000002b262f7223 */ /* 0x000fe2000001002c */
[-C--:B------:R-:W-:Y:S01]  /*b580*/  FMUL.FTZ R43, R41, R65.reuse ;  /* 0x00000041292b7220 */ /* 0x080fe20000410000 */
[----:B------:R-:W-:Y:S01]  /*b590*/  FFMA.FTZ R65, R40, R65, -R39 ;  /* 0x0000004128417223 */ /* 0x000fe20000010827 */
[C---:B------:R-:W-:Y:S01]  /*b5a0*/  IMAD.U32 R7, R5.reuse, 0x10000, RZ ;  /* 0x0001000005077824 */ /* 0x040fe200078e00ff */
[----:B------:R-:W-:Y:S01]  /*b5b0*/  LOP3.LUT R4, R4, 0xffff0000, RZ, 0xc0, !PT ;  /* 0xffff000004047812 */ /* 0x000fe200078ec0ff */
[----:B------:R-:W-:Y:S01]  /*b5c0*/  IMAD.U32 R41, R62, 0x10000, RZ ;  /* 0x000100003e297824 */ /* 0x000fe200078e00ff */
[----:B------:R-:W-:Y:S01]  /*b5d0*/  LOP3.LUT R5, R5, 0xffff0000, RZ, 0xc0, !PT ;  /* 0xffff000005057812 */ /* 0x000fe200078ec0ff */
[----:B------:R-:W-:Y:S01]  /*b5e0*/  IMAD.U32 R39, R64, 0x10000, RZ ;  /* 0x0001000040277824 */ /* 0x000fe200078e00ff */
[----:B------:R-:W-:Y:S01]  /*b5f0*/  LOP3.LUT R62, R62, 0xffff0000, RZ, 0xc0, !PT ;  /* 0xffff00003e3e7812 */ /* 0x000fe200078ec0ff */
[----:B------:R-:W-:Y:S01]  /*b600*/  FFMA.FTZ R42, R38, R42, -R45 ;  /* 0x0000002a262a7223 */ /* 0x000fe2000001082d */
        /* <DEDUP_REMOVED lines=15> */
.L_x_1837:
[----:B------:R-:W-:Y:S05]  /*b700*/  BSYNC B2 ;  /* 0x0000000000027941 */ /* 0x000fea0003800000 */
.L_x_1836:
        /* <DEDUP_REMOVED lines=47> */
.L_x_1835:
[----:B------:R-:W-:Y:S05]  /*ba00*/  BSYNC B1 ;  /* 0x0000000000017941 */ /* 0x000fea0003800000 */
.L_x_1834:
        /* <DEDUP_REMOVED lines=55> */
.L_x_1841:
[----:B------:R-:W-:Y:S05]  /*bd80*/  BSYNC B2 ;  /* 0x0000000000027941 */ /* 0x000fea0003800000 */
.L_x_1840:
        /* <DEDUP_REMOVED lines=47> */
.L_x_1839:
[----:B------:R-:W-:Y:S05]  /*c080*/  BSYNC B1 ;  /* 0x0000000000017941 */ /* 0x000fea0003800000 */
.L_x_1838:
        /* <DEDUP_REMOVED lines=22> */
[C---:B------:R-:W-:Y:S01]  /*c1f0*/  IMAD.U32 R20, R7.reuse, 0x10000, RZ ;  /* 0x0001000007147824 */ /* 0x040fe200078e00ff */
[----:B------:R-:W-:Y:S01]  /*c200*/  LOP3.LUT R7, R7, 0xffff0000, RZ, 0xc0, !PT ;  /* 0xffff000007077812 */ /* 0x000fe200078ec0ff */
[----:B------:R-:W-:-:S02]  /*c210*/  IMAD.U32 R12, R6, 0x10000, RZ ;  /* 0x00010000060c7824 */ /* 0x000fc400078e00ff */
[CC--:B------:R-:W-:Y:S01]  /*c220*/  FMUL.FTZ R25, R13.reuse, R24.reuse ;  /* 0x000000180d197220 */ /* 0x0c0fe20000410000 */
[----:B------:R-:W-:Y:S01]  /*c230*/  FMUL.FTZ R13, R13, R21 ;  /* 0x000000150d0d7220 */ /* 0x000fe20000410000 */
[C---:B------:R-:W-:Y:S01]  /*c240*/  FMUL.FTZ R29, R7.reuse, R67 ;  /* 0x00000043071d7220 */ /* 0x040fe20000410000 */
[----:B------:R-:W-:Y:S02]  /*c250*/  IMAD.U32 R3, R4, 0x10000, RZ ;  /* 0x0001000004037824 */ /* 0x000fe400078e00ff */
[C---:B------:R-:W-:Y:S01]  /*c260*/  FFMA.FTZ R26, R12.reuse, R21, -R25 ;  /* 0x000000150c1a7223 */ /* 0x040fe20000010819 */
[----:B------:R-:W-:Y:S01]  /*c270*/  FFMA.FTZ R27, R12, R24, R13 ;  /* 0x000000180c1b7223 */ /* 0x000fe2000001000d */
[-C--:B------:R-:W-:Y:S01]  /*c280*/  FMUL.FTZ R13, R7, R69.reuse ;  /* 0x00000045070d7220 */ /* 0x080fe20000410000 */
        /* <DEDUP_REMOVED lines=12> */
[----:B------:R-:W-:Y:S01]  /*c350*/  FMUL.FTZ R25, R5, R68 ;  /* 0x0000004405197220 */ /* 0x000fe20000410000 */
        /* <DEDUP_REMOVED lines=9> */
.L_x_1844:
[----:B------:R-:W-:Y:S05]  /*c3f0*/  BSYNC B1 ;  /* 0x0000000000017941 */ /* 0x000fea0003800000 */
.L_x_1843:
        /* <DEDUP_REMOVED lines=13> */
[----:B------:R-:W-:Y:S01]  /*c4d0*/  PRMT R10, R0, 0x5410, R3 ;  /* 0x00005410000a7816 */ /* 0x000fe20000000003 */
        /* <DEDUP_REMOVED lines=8> */
[----:B------:R-:W-:Y:S01]  /*c560*/  FMUL.FTZ R20, R7, R14 ;  /* 0x0000000e07147220 */ /* 0x000fe20000410000 */
[----:B------:R-:W-:-:S02]  /*c570*/  IMAD.U32 R4, R5, 0x10000, RZ ;  /* 0x0001000005047824 */ /* 0x000fc400078e00ff */
[C---:B------:R-:W-:Y:S01]  /*c580*/  FFMA.FTZ R21, R8.reuse, R11, -R21 ;  /* 0x0000000b08157223 */ /* 0x040fe20000010815 */
[----:B------:R-:W-:Y:S01]  /*c590*/  FFMA.FTZ R12, R8, R13, R6 ;  /* 0x0000000d080c7223 */ /* 0x000fe20000010006 */
[-C--:B------:R-:W-:Y:S01]  /*c5a0*/  FMUL.FTZ R8, R7, R56.reuse ;  /* 0x0000003807087220 */ /* 0x080fe20000410000 */
[C---:B------:R-:W-:Y:S01]  /*c5b0*/  IMAD.U32 R7, R10.reuse, 0x10000, RZ ;  /* 0x000100000a077824 */ /* 0x040fe200078e00ff */
[----:B------:R-:W-:Y:S01]  /*c5c0*/  LOP3.LUT R5, R5, 0xffff0000, RZ, 0xc0, !PT ;  /* 0xffff000005057812 */ /* 0x000fe200078ec0ff */
        /* <DEDUP_REMOVED lines=17> */
[----:B------:R0:W-:Y:S01]  /*c6e0*/  STS.128 [R214+0x7000], R4 ;  /* 0x00700004d6007388 */ /* 0x0001e20000000c00 */
[----:B------:R-:W-:Y:S05]  /*c6f0*/  BRA `(.L_x_1842) ;  /* 0x0000002800087947 */ /* 0x000fea0003800000 */
.L_x_1815:
[----:B------:R-:W0:Y:S01]  /*c700*/  LDC R5, c[0x0][0x448] ;  /* 0x00011200ff057b82 */ /* 0x000e220000000800 */
[----:B------:R-:W-:Y:S01]  /*c710*/  ULDC.64 UR4, c[0x0][0x3f8] ;  /* 0x0000fe0000047ab9 */ /* 0x000fe20000000a00 */
[----:B------:R-:W-:Y:S01]  /*c720*/  ULDC.64 UR6, c[0x0][0x408] ;  /* 0x0001020000067ab9 */ /* 0x000fe20000000a00 */
        /* <DEDUP_REMOVED lines=11> */
[C---:B------:R-:W-:Y:S01]  /*c7e0*/  IMAD R7, R3.reuse, UR5, R4 ;  /* 0x0000000503077c24 */ /* 0x040fe2000f8e0204 */
        /* <DEDUP_REMOVED lines=12> */
[----:B------:R-:W0:Y:S01]  /*c8b0*/  LDC R55, c[0x0][0x3f4] ;  /* 0x0000fd00ff377b82 */ /* 0x000e220000000800 */
[----:B------:R-:W3:Y:S01]  /*c8c0*/  SHFL.IDX PT, R4, R32, RZ, 0x181f ;  /* 0x00181fff20047589 */ /* 0x000ee200000e0000 */
[----:B------:R-:W-:-:S03]  /*c8d0*/  IMAD R3, R196, R5, RZ ;  /* 0x00000005c4037224 */ /* 0x000fc600078e02ff */
[----:B------:R-:W5:Y:S04]  /*c8e0*/  SHFL.IDX PT, R0, R35, RZ, 0x181f ;  /* 0x00181fff23007589 */ /* 0x000f6800000e0000 */
[----:B------:R-:W1:Y:S04]  /*c8f0*/  SHFL.IDX PT, R14, R34, RZ, 0x181f ;  /* 0x00181fff220e7589 */ /* 0x000e6800000e0000 */
[----:B------:R-:W2:Y:S01]  /*c900*/  SHFL.IDX PT, R5, R33, RZ, 0x181f ;  /* 0x00181fff21057589 */ /* 0x000ea200000e0000 */
[----:B0-----:R-:W-:-:S04]  /*c910*/  ISETP.GE.AND P0, PT, R16, R55, PT ;  /* 0x000000371000720c */ /* 0x001fc80003f06270 */
[----:B------:R-:W-:-:S13]  /*c920*/  ISETP.GE.OR P1, PT, R56, R3, P0 ;  /* 0x000000033800720c */ /* 0x000fda0000726670 */
[C---:B------:R-:W-:Y:S01]  /*c930*/  @!P1 IMAD.SHL.U32 R21, R16.reuse, 0x2, RZ ;  /* 0x0000000210159824 */ /* 0x040fe200078e00ff */
[----:B------:R-:W-:-:S04]  /*c940*/  @!P1 SHF.L.U64.HI R6, R16, 0x1, R17 ;  /* 0x0000000110069819 */ /* 0x000fc80000010211 */
[----:B---3--:R-:W-:-:S05]  /*c950*/  @!P1 IADD3 R4, P2, R4, R21, RZ ;  /* 0x0000001504049210 */ /* 0x008fca0007f5e0ff */
[----:B-----5:R-:W-:Y:S02]  /*c960*/  @!P1 IMAD.X R7, R0, 0x1, R6, P2 ;  /* 0x0000000100079824 */ /* 0x020fe400010e0606 */
[----:B------:R-:W-:Y:S02]  /*c970*/  @!P1 IMAD.MOV.U32 R8, RZ, RZ, R4 ;  /* 0x000000ffff089224 */ /* 0x000fe400078e0004 */
[----:B------:R-:W-:-:S06]  /*c980*/  @!P1 IMAD.MOV.U32 R9, RZ, RZ, R7 ;  /* 0x000000ffff099224 */ /* 0x000fcc00078e0007 */
[----:B------:R-:W3:Y:S01]  /*c990*/  @!P1 LD.E.128 R8, desc[UR52][R8.64] ;  /* 0x0000003408089980 */ /* 0x000ee2000c101d00 */
[----:B-1----:R-:W-:-:S05]  /*c9a0*/  @!P1 IADD3 R14, P2, R14, R21, RZ ;  /* 0x000000150e0e9210 */ /* 0x002fca0007f5e0ff */
[----:B--2---:R-:W-:Y:S02]  /*c9b0*/  @!P1 IMAD.X R5, R5, 0x1, R6, P2 ;  /* 0x0000000105059824 */ /* 0x004fe400010e0606 */
[----:B------:R-:W-:-:S06]  /*c9c0*/  @!P1 IMAD.MOV.U32 R4, RZ, RZ, R14 ;  /* 0x000000ffff049224 */ /* 0x000fcc00078e000e */
[----:B------:R-:W2:Y:S01]  /*c9d0*/  @!P1 LD.E.128 R4, desc[UR52][R4.64] ;  /* 0x0000003404049980 */ /* 0x000ea2000c101d00 */
[----:B------:R-:W-:Y:S02]  /*c9e0*/  CS2R R48, SRZ ;  /* 0x0000000000307805 */ /* 0x000fe4000001ff00 */
[----:B------:R-:W-:Y:S02]  /*c9f0*/  CS2R R50, SRZ ;  /* 0x0000000000327805 */ /* 0x000fe4000001ff00 */
[----:B------:R-:W-:Y:S01]  /*ca00*/  CS2R R38, SRZ ;  /* 0x0000000000267805 */ /* 0x000fe2000001ff00 */
[----:B------:R0:W1:Y:S01]  /*ca10*/  SHFL.IDX PT, R14, R34, 0x1, 0x181f ;  /* 0x00381f00220e7f89 */ /* 0x00006200000e0000 */
[----:B------:R-:W-:Y:S02]  /*ca20*/  CS2R R20, SRZ ;  /* 0x0000000000147805 */ /* 0x000fe4000001ff00 */
[----:B------:R-:W-:Y:S01]  /*ca30*/  CS2R R24, SRZ ;  /* 0x0000000000187805 */ /* 0x000fe2000001ff00 */
[----:B---3--:R-:W-:-:S02]  /*ca40*/  @!P1 IMAD.MOV.U32 R48, RZ, RZ, R8 ;  /* 0x000000ffff309224 */ /* 0x008fc400078e0008 */
[----:B------:R-:W-:Y:S01]  /*ca50*/  @!P1 IMAD.MOV.U32 R49, RZ, RZ, R9 ;  /* 0x000000ffff319224 */ /* 0x000fe200078e0009 */
[----:B------:R0:W3:Y:S01]  /*ca60*/  SHFL.IDX PT, R8, R32, 0x1, 0x181f ;  /* 0x00381f0020087f89 */ /* 0x0000e200000e0000 */
[----:B------:R-:W-:Y:S02]  /*ca70*/  IMAD.MOV.U32 R0, RZ, RZ, R48 ;  /* 0x000000ffff007224 */ /* 0x000fe400078e0030 */
[----:B------:R-:W-:Y:S01]  /*ca80*/  @!P1 IMAD.MOV.U32 R50, RZ, RZ, R10 ;  /* 0x000000ffff329224 */ /* 0x000fe200078e000a */
[----:B------:R0:W0:Y:S01]  /*ca90*/  SHFL.IDX PT, R9, R33, 0x1, 0x181f ;  /* 0x00381f0021097f89 */ /* 0x00002200000e0000 */
[----:B------:R-:W-:Y:S01]  /*caa0*/  @!P1 IMAD.MOV.U32 R51, RZ, RZ, R11 ;  /* 0x000000ffff339224 */ /* 0x000fe200078e000b */
[----:B------:R-:W-:Y:S01]  /*cab0*/  PRMT R77, R0, 0x7610, R77 ;  /* 0x00007610004d7816 */ /* 0x000fe2000000004d */
[----:B------:R-:W-:Y:S01]  /*cac0*/  IMAD.MOV.U32 R12, RZ, RZ, R49 ;  /* 0x000000ffff0c7224 */ /* 0x000fe200078e0031 */
[----:B------:R0:W0:Y:S01]  /*cad0*/  SHFL.IDX PT, R0, R35, 0x1, 0x181f ;  /* 0x00381f0023007f89 */ /* 0x00002200000e0000 */
[----:B------:R-:W-:-:S02]  /*cae0*/  IMAD.MOV.U32 R10, RZ, RZ, R50 ;  /* 0x000000ffff0a7224 */ /* 0x000fc400078e0032 */
[----:B--2---:R-:W-:Y:S01]  /*caf0*/  @!P1 IMAD.MOV.U32 R38, RZ, RZ, R4 ;  /* 0x000000ffff269224 */ /* 0x004fe200078e0004 */
[----:B------:R-:W-:Y:S01]  /*cb00*/  PRMT R78, R12, 0x7610, R78 ;  /* 0x000076100c4e7816 */ /* 0x000fe2000000004e */
[----:B------:R-:W-:Y:S01]  /*cb10*/  @!P1 IMAD.MOV.U32 R39, RZ, RZ, R5 ;  /* 0x000000ffff279224 */ /* 0x000fe200078e0005 */
[----:B------:R-:W-:Y:S01]  /*cb20*/  PRMT R37, R10, 0x7610, R37 ;  /* 0x000076100a257816 */ /* 0x000fe20000000025 */
[----:B------:R-:W-:Y:S02]  /*cb30*/  @!P1 IMAD.MOV.U32 R20, RZ, RZ, R6 ;  /* 0x000000ffff149224 */ /* 0x000fe400078e0006 */
[----:B------:R-:W-:Y:S02]  /*cb40*/  @!P1 IMAD.MOV.U32 R21, RZ, RZ, R7 ;  /* 0x000000ffff159224 */ /* 0x000fe400078e0007 */
[----:B------:R-:W-:Y:S02]  /*cb50*/  IMAD.MOV.U32 R11, RZ, RZ, R51 ;  /* 0x000000ffff0b7224 */ /* 0x000fe400078e0033 */
[----:B------:R-:W-:-:S02]  /*cb60*/  IMAD.MOV.U32 R4, RZ, RZ, R38 ;  /* 0x000000ffff047224 */ /* 0x000fc400078e0026 */
[----:B------:R-:W-:Y:S01]  /*cb70*/  IMAD.MOV.U32 R5, RZ, RZ, R39 ;  /* 0x000000ffff057224 */ /* 0x000fe200078e0027 */
[----:B------:R-:W-:Y:S01]  /*cb80*/  PRMT R52, R11, 0x7610, R52 ;  /* 0x000076100b347816 */ /* 0x000fe20000000034 */
[----:B------:R-:W-:Y:S01]  /*cb90*/  IMAD.MOV.U32 R6, RZ, RZ, R20 ;  /* 0x000000ffff067224 */ /* 0x000fe200078e0014 */
[----:B------:R-:W-:Y:S01]  /*cba0*/  PRMT R79, R4, 0x7610, R79 ;  /* 0x00007610044f7816 */ /* 0x000fe2000000004f */
[----:B------:R-:W-:Y:S01]  /*cbb0*/  IMAD.MOV.U32 R7, RZ, RZ, R21 ;  /* 0x000000ffff077224 */ /* 0x000fe200078e0015 */
[----:B------:R-:W-:Y:S02]  /*cbc0*/  PRMT R80, R5, 0x7610, R80 ;  /* 0x0000761005507816 */ /* 0x000fe40000000050 */
[----:B------:R-:W-:Y:S02]  /*cbd0*/  PRMT R81, R6, 0x7610, R81 ;  /* 0x0000761006517816 */ /* 0x000fe40000000051 */
[----:B01-3--:R-:W-:-:S07]  /*cbe0*/  PRMT R82, R7, 0x7610, R82 ;  /* 0x0000761007527816 */ /* 0x00bfce0000000052 */
.L_x_2202:
[----:B------:R-:W-:Y:S01]  /*cbf0*/  VIADD R4, R56, 0x20 ;  /* 0x0000002038047836 */ /* 0x000fe20000000000 */
[----:B------:R-:W-:Y:S01]  /*cc00*/  BSSY B1, `(.L_x_1846) ;  /* 0x0000012000017945 */ /* 0x000fe20003800000 */
[----:B------:R-:W-:Y:S02]  /*cc10*/  CS2R R26, SRZ ;  /* 0x00000000001a7805 */ /* 0x000fe4000001ff00 */
[----:B------:R-:W-:Y:S02]  /*cc20*/  CS2R R6, SRZ ;  /* 0x0000000000067805 */ /* 0x000fe4000001ff00 */
[----:B------:R-:W-:Y:S02]  /*cc30*/  ISETP.GE.AND P1, PT, R4, R3, PT ;  /* 0x000000030400720c */ /* 0x000fe40003f26270 */
[----:B------:R-:W-:-:S11]  /*cc40*/  CS2R R4, SRZ ;  /* 0x0000000000047805 */ /* 0x000fd6000001ff00 */
[----:B------:R-:W-:Y:S05]  /*cc50*/  @P1 BRA `(.L_x_1847) ;  /* 0x0000000000301947 */ /* 0x000fea0003800000 */
[----:B------:R-:W-:Y:S02]  /*cc60*/  CS2R R26, SRZ ;  /* 0x00000000001a7805 */ /* 0x000fe4000001ff00 */
[----:B------:R-:W-:Y:S02]  /*cc70*/  CS2R R4, SRZ ;  /* 0x0000000000047805 */ /* 0x000fe4000001ff00 */
[----:B------:R-:W-:Y:S01]  /*cc80*/  CS2R R6, SRZ ;  /* 0x0000000000067805 */ /* 0x000fe2000001ff00 */
[----:B------:R-:W-:Y:S06]  /*cc90*/  @P0 BRA `(.L_x_1847) ;  /* 0x0000000000200947 */ /* 0x000fec0003800000 */
[C---:B------:R-:W-:Y:S01]  /*cca0*/  IMAD.SHL.U32 R15, R16.reuse, 0x2, RZ ;  /* 0x00000002100f7824 */ /* 0x040fe200078e00ff */
[----:B------:R-:W-:-:S04]  /*ccb0*/  SHF.L.U64.HI R6, R16, 0x1, R17 ;  /* 0x0000000110067819 */ /* 0x000fc80000010211 */
[-C--:B------:R-:W-:Y:S02]  /*ccc0*/  IADD3 R4, P1, R8, R15.reuse, RZ ;  /* 0x0000000f08047210 */ /* 0x080fe40007f3e0ff */
[----:B------:R-:W-:-:S03]  /*ccd0*/  IADD3 R14, P2, R14, R15, RZ ;  /* 0x0000000f0e0e7210 */ /* 0x000fc60007f5e0ff */
[--C-:B------:R-:W-:Y:S02]  /*cce0*/  IMAD.X R5, R0, 0x1, R6.reuse, P1 ;  /* 0x0000000100057824 */ /* 0x100fe400008e0606 */
[----:B------:R-:W-:-:S04]  /*ccf0*/  IMAD.X R15, R9, 0x1, R6, P2 ;  /* 0x00000001090f7824 */ /* 0x000fc800010e0606 */
[----:B------:R-:W5:Y:S04]  /*cd00*/  LD.E.128 R4, desc[UR52][R4.64] ;  /* 0x0000003404047980 */ /* 0x000f68000c101d00 */
[----:B------:R0:W5:Y:S02]  /*cd10*/  LD.E.128 R24, desc[UR52][R14.64] ;  /* 0x000000340e187980 */ /* 0x000164000c101d00 */
.L_x_1847:
[----:B------:R-:W-:Y:S05]  /*cd20*/  BSYNC B1 ;  /* 0x0000000000017941 */ /* 0x000fea0003800000 */
.L_x_1846:
[----:B-----5:R-:W-:Y:S01]  /*cd30*/  IMAD.MOV.U32 R0, RZ, RZ, R24 ;  /* 0x000000ffff007224 */ /* 0x020fe200078e0018 */
[----:B------:R-:W-:Y:S01]  /*cd40*/  UMOV UR4, 0xffffffff ;  /* 0xffffffff00047882 */ /* 0x000fe20000000000 */
        /* <DEDUP_REMOVED lines=16> */
[----:B------:R-:W1:Y:S01]  /*ce50*/  SHFL.IDX PT, R8, R32, 0x2, 0x181f ;  /* 0x00581f0020087f89 */ /* 0x000e6200000e0000 */
[----:B------:R-:W-:-:S03]  /*ce60*/  VIADD R10, R56, 0x40 ;  /* 0x00000040380a7836 */ /* 0x000fc60000000000 */
[----:B------:R-:W2:Y:S02]  /*ce70*/  SHFL.IDX PT, R0, R35, 0x2, 0x181f ;  /* 0x00581f0023007f89 */ /* 0x000ea400000e0000 */
[----:B------:R-:W-:Y:S02]  /*ce80*/  ISETP.GE.OR P1, PT, R10, R3, P0 ;  /* 0x000000030a00720c */ /* 0x000fe40000726670 */
[----:B0-----:R-:W0:Y:S04]  /*ce90*/  SHFL.IDX PT, R14, R34, 0x2, 0x181f ;  /* 0x00581f00220e7f89 */ /* 0x001e2800000e0000 */
[----:B------:R-:W3:Y:S07]  /*cea0*/  SHFL.IDX PT, R28, R33, 0x2, 0x181f ;  /* 0x00581f00211c7f89 */ /* 0x000eee00000e0000 */
[C---:B------:R-:W-:Y:S01]  /*ceb0*/  @!P1 IMAD.SHL.U32 R31, R16.reuse, 0x2, RZ ;  /* 0x00000002101f9824 */ /* 0x040fe200078e00ff */
[----:B------:R-:W-:-:S04]  /*cec0*/  @!P1 SHF.L.U64.HI R29, R16, 0x1, R17 ;  /* 0x00000001101d9819 */ /* 0x000fc80000010211 */
[----:B-1----:R-:W-:-:S05]  /*ced0*/  @!P1 IADD3 R8, P2, R8, R31, RZ ;  /* 0x0000001f08089210 */ /* 0x002fca0007f5e0ff */
[----:B--2---:R-:W-:-:S06]  /*cee0*/  @!P1 IMAD.X R9, R0, 0x1, R29, P2 ;  /* 0x0000000100099824 */ /* 0x004fcc00010e061d */
[----:B------:R-:W2:Y:S01]  /*cef0*/  @!P1 LD.E.128 R8, desc[UR52][R8.64] ;  /* 0x0000003408089980 */ /* 0x000ea2000c101d00 */
[----:B0-----:R-:W-:-:S05]  /*cf00*/  @!P1 IADD3 R14, P2, R14, R31, RZ ;  /* 0x0000001f0e0e9210 */ /* 0x001fca0007f5e0ff */
[----:B---3--:R-:W-:-:S04]  /*cf10*/  @!P1 IMAD.X R29, R28, 0x1, R29, P2 ;  /* 0x000000011c1d9824 */ /* 0x008fc800010e061d */
[----:B------:R-:W-:-:S05]  /*cf20*/  @!P1 IMAD.MOV.U32 R15, RZ, RZ, R29 ;  /* 0x000000ffff0f9224 */ /* 0x000fca00078e001d */
[----:B------:R-:W3:Y:S01]  /*cf30*/  @!P1 LD.E.128 R28, desc[UR52][R14.64] ;  /* 0x000000340e1c9980 */ /* 0x000ee2000c101d00 */
[----:B------:R-:W-:Y:S02]  /*cf40*/  CS2R R44, SRZ ;  /* 0x00000000002c7805 */ /* 0x000fe4000001ff00 */
[----:B------:R-:W-:Y:S02]  /*cf50*/  CS2R R46, SRZ ;  /* 0x00000000002e7805 */ /* 0x000fe4000001ff00 */
[----:B------:R-:W-:Y:S01]  /*cf60*/  CS2R R40, SRZ ;  /* 0x0000000000287805 */ /* 0x000fe2000001ff00 */
[----:B------:R-:W0:Y:S01]  /*cf70*/  SHFL.IDX PT, R32, R32, 0x3, 0x181f ;  /* 0x00781f0020207f89 */ /* 0x000e2200000e0000 */
[----:B------:R-:W-:-:S03]  /*cf80*/  CS2R R42, SRZ ;  /* 0x00000000002a7805 */ /* 0x000fc6000001ff00 */
[----:B------:R-:W1:Y:S04]  /*cf90*/  SHFL.IDX PT, R34, R34, 0x3, 0x181f ;  /* 0x00781f0022227f89 */ /* 0x000e6800000e0000 */
[----:B------:R-:W0:Y:S01]  /*cfa0*/  SHFL.IDX PT, R33, R33, 0x3, 0x181f ;  /* 0x00781f0021217f89 */ /* 0x000e2200000e0000 */
[----:B--2---:R-:W-:Y:S02]  /*cfb0*/  @!P1 IMAD.MOV.U32 R44, RZ, RZ, R8 ;  /* 0x000000ffff2c9224 */ /* 0x004fe400078e0008 */
[----:B------:R-:W-:Y:S02]  /*cfc0*/  @!P1 IMAD.MOV.U32 R46, RZ, RZ, R10 ;  /* 0x000000ffff2e9224 */ /* 0x000fe400078e000a */
[----:B------:R-:W-:Y:S02]  /*cfd0*/  IMAD.MOV.U32 R0, RZ, RZ, R44 ;  /* 0x000000ffff007224 */ /* 0x000fe400078e002c */
[----:B------:R-:W-:-:S02]  /*cfe0*/  @!P1 IMAD.MOV.U32 R47, RZ, RZ, R11 ;  /* 0x000000ffff2f9224 */ /* 0x000fc400078e000b */
[----:B------:R-:W-:Y:S01]  /*cff0*/  @!P1 IMAD.MOV.U32 R45, RZ, RZ, R9 ;  /* 0x000000ffff2d9224 */ /* 0x000fe200078e0009 */
[----:B------:R-:W-:Y:S01]  /*d000*/  PRMT R65, R0, 0x7610, R65 ;  /* 0x0000761000417816 */ /* 0x000fe20000000041 */
[----:B------:R-:W-:Y:S01]  /*d010*/  IMAD.MOV.U32 R8, RZ, RZ, R46 ;  /* 0x000000ffff087224 */ /* 0x000fe200078e002e */
[----:B------:R2:W0:Y:S01]  /*d020*/  SHFL.IDX PT, R0, R35, 0x3, 0x181f ;  /* 0x00781f0023007f89 */ /* 0x00042200000e0000 */
[----:B------:R-:W-:Y:S02]  /*d030*/  IMAD.MOV.U32 R9, RZ, RZ, R47 ;  /* 0x000000ffff097224 */ /* 0x000fe400078e002f */
[----:B------:R-:W-:Y:S01]  /*d040*/  IMAD.MOV.U32 R12, RZ, RZ, R45 ;  /* 0x000000ffff0c7224 */ /* 0x000fe200078e002d */
[----:B------:R-:W-:Y:S01]  /*d050*/  PRMT R53, R8, 0x7610, R53 ;  /* 0x0000761008357816 */ /* 0x000fe20000000035 */
[----:B---3--:R-:W-:Y:S01]  /*d060*/  @!P1 IMAD.MOV.U32 R40, RZ, RZ, R28 ;  /* 0x000000ffff289224 */ /* 0x008fe200078e001c */
[----:B------:R-:W-:Y:S01]  /*d070*/  PRMT R54, R9, 0x7610, R54 ;  /* 0x0000761009367816 */ /* 0x000fe20000000036 */
[----:B------:R-:W-:Y:S01]  /*d080*/  @!P1 IMAD.MOV.U32 R41, RZ, RZ, R29 ;  /* 0x000000ffff299224 */ /* 0x000fe200078e001d */
[----:B------:R-:W-:Y:S01]  /*d090*/  PRMT R66, R12, 0x7610, R66 ;  /* 0x000076100c427816 */ /* 0x000fe20000000042 */
[----:B------:R-:W-:-:S02]  /*d0a0*/  @!P1 IMAD.MOV.U32 R42, RZ, RZ, R30 ;  /* 0x000000ffff2a9224 */ /* 0x000fc400078e001e */
[----:B------:R-:W-:Y:S02]  /*d0b0*/  @!P1 IMAD.MOV.U32 R43, RZ, RZ, R31 ;  /* 0x000000ffff2b9224 */ /* 0x000fe400078e001f */
[----:B------:R-:W-:Y:S02]  /*d0c0*/  IMAD.MOV.U32 R8, RZ, RZ, R40 ;  /* 0x000000ffff087224 */ /* 0x000fe400078e0028 */
[----:B------:R-:W-:Y:S02]  /*d0d0*/  IMAD.MOV.U32 R9, RZ, RZ, R41 ;  /* 0x000000ffff097224 */ /* 0x000fe400078e0029 */
[----:B------:R-:W-:Y:S01]  /*d0e0*/  IMAD.MOV.U32 R10, RZ, RZ, R42 ;  /* 0x000000ffff0a7224 */ /* 0x000fe200078e002a */
[----:B------:R-:W-:Y:S01]  /*d0f0*/  PRMT R72, R8, 0x7610, R72 ;  /* 0x0000761008487816 */ /* 0x000fe20000000048 */
[----:B------:R-:W-:Y:S01]  /*d100*/  IMAD.MOV.U32 R11, RZ, RZ, R43 ;  /* 0x000000ffff0b7224 */ /* 0x000fe200078e002b */
[----:B------:R-:W-:Y:S02]  /*d110*/  PRMT R73, R9, 0x7610, R73 ;  /* 0x0000761009497816 */ /* 0x000fe40000000049 */
[----:B------:R-:W-:-:S02]  /*d120*/  CS2R R8, SRZ ;  /* 0x0000000000087805 */ /* 0x000fc4000001ff00 */
[----:B------:R-:W-:Y:S02]  /*d130*/  PRMT R74, R10, 0x7610, R74 ;  /* 0x000076100a4a7816 */ /* 0x000fe4000000004a */
[----:B012---:R-:W-:-:S07]  /*d140*/  PRMT R75, R11, 0x7610, R75 ;  /* 0x000076100b4b7816 */ /* 0x007fce000000004b */
.L_x_2212:
[----:B------:R-:W-:Y:S01]  /*d150*/  VIADD R56, R56, 0x60 ;  /* 0x0000006038387836 */ /* 0x000fe20000000000 */
[----:B------:R-:W-:Y:S01]  /*d160*/  BSSY B1, `(.L_x_1849) ;  /* 0x0000012000017945 */ /* 0x000fe20003800000 */
[----:B------:R-:W-:Y:S02]  /*d170*/  CS2R R10, SRZ ;  /* 0x00000000000a7805 */ /* 0x000fe4000001ff00 */
[----:B------:R-:W-:Y:S02]  /*d180*/  CS2R R12, SRZ ;  /* 0x00000000000c7805 */ /* 0x000fe4000001ff00 */
[----:B------:R-:W-:Y:S02]  /*d190*/  CS2R R14, SRZ ;  /* 0x00000000000e7805 */ /* 0x000fe4000001ff00 */
[----:B------:R-:W-:-:S13]  /*d1a0*/  ISETP.GE.AND P1, PT, R56, R3, PT ;  /* 0x000000033800720c */ /* 0x000fda0003f26270 */
        /* <DEDUP_REMOVED lines=12> */
[----:B------:R-:W5:Y:S02]  /*d270*/  LD.E.128 R8, desc[UR52][R8.64] ;  /* 0x0000003408087980 */ /* 0x000f64000c101d00 */
.L_x_1850:
[----:B------:R-:W-:Y:S05]  /*d280*/  BSYNC B1 ;  /* 0x0000000000017941 */ /* 0x000fea0003800000 */
.L_x_1849:
[----:B------:R-:W-:Y:S01]  /*d290*/  ULEA.HI UR4, UR37, UR37, URZ, 0x1 ;  /* 0x0000002525047291 */ /* 0x000fe2000f8f083f */
[C---:B------:R-:W-:Y:S01]  /*d2a0*/  VIADD R0, R188.reuse, 0x20 ;  /* 0x00000020bc007836 */ /* 0x040fe20000000000 */
[----:B------:R-:W-:Y:S01]  /*d2b0*/  VIADDMNMX R3, R3, -R200, 0x80, PT ;  /* 0x0000008003037446 */ /* 0x000fe200038009c8 */
[C---:B------:R-:W-:Y:S01]  /*d2c0*/  VIADD R31, R188.reuse, 0x40 ;  /* 0x00000040bc1f7836 */ /* 0x040fe20000000000 */
[----:B------:R-:W-:Y:S01]  /*d2d0*/  ULOP3.LUT UR4, UR4, 0xfffffffe, URZ, 0xc0, !UPT ;  /* 0xfffffffe04047892 */ /* 0x000fe2000f8ec03f */
[----:B------:R-:W-:Y:S01]  /*d2e0*/  VIADD R30, R188, 0x60 ;  /* 0x00000060bc1e7836 */ /* 0x000fe20000000000 */
[-C--:B------:R-:W-:Y:S01]  /*d2f0*/  ISETP.GE.OR P2, PT, R0, R3.reuse, P0 ;  /* 0x000000030000720c */ /* 0x080fe20000746670 */
[----:B-----5:R-:W-:Y:S01]  /*d300*/  IMAD.MOV.U32 R0, RZ, RZ, R8 ;  /* 0x000000ffff007224 */ /* 0x020fe200078e0008 */
[----:B------:R-:W-:Y:S01]  /*d310*/  UIADD3 UR4, UR37, -UR4, URZ ;  /* 0x8000000425047290 */ /* 0x000fe2000fffe03f */
[----:B------:R-:W-:Y:S01]  /*d320*/  IMAD.MOV.U32 R28, RZ, RZ, R9 ;  /* 0x000000ffff1c7224 */ /* 0x000fe200078e0009 */
[-C--:B------:R-:W-:Y:S01]  /*d330*/  ISETP.GE.OR P3, PT, R188, R3.reuse, P0 ;  /* 0x00000003bc00720c */ /* 0x080fe20000766670 */
[----:B------:R-:W-:Y:S01]  /*d340*/  BSSY B1, `(.L_x_1851) ;  /* 0x0000013000017945 */ /* 0x000fe20003800000 */
[----:B------:R-:W-:-:S02]  /*d350*/  ISETP.GE.OR P1, PT, R31, R3, P0 ;  /* 0x000000031f00720c */ /* 0x000fc40000726670 */
[----:B------:R-:W-:Y:S01]  /*d360*/  IMAD.U32 R29, RZ, RZ, UR4 ;  /* 0x00000004ff1d7e24 */ /* 0x000fe2000f8e00ff */
[----:B------:R-:W-:Y:S01]  /*d370*/  ISETP.GE.OR P0, PT, R30, R3, P0 ;  /* 0x000000031e00720c */ /* 0x000fe20000706670 */
[----:B------:R-:W-:Y:S01]  /*d380*/  IMAD.MOV.U32 R3, RZ, RZ, R11 ;  /* 0x000000ffff037224 */ /* 0x000fe200078e000b */
[----:B------:R-:W-:Y:S01]  /*d390*/  PRMT R56, R0, 0x7610, R56 ;  /* 0x0000761000387816 */ /* 0x000fe20000000038 */
[----:B------:R-:W-:Y:S01]  /*d3a0*/  IMAD.MOV.U32 R0, RZ, RZ, R10 ;  /* 0x000000ffff007224 */ /* 0x000fe200078e000a */
[----:B------:R-:W-:Y:S01]  /*d3b0*/  SHF.L.U32 R29, R29, 0x1f, RZ ;  /* 0x0000001f1d1d7819 */ /* 0x000fe200000006ff */
[----:B------:R-:W-:Y:S01]  /*d3c0*/  IMAD.MOV.U32 R30, RZ, RZ, R13 ;  /* 0x000000ffff1e7224 */ /* 0x000fe200078e000d */
[----:B------:R-:W-:Y:S01]  /*d3d0*/  PRMT R67, R28, 0x7610, R67 ;  /* 0x000076101c437816 */ /* 0x000fe20000000043 */
[----:B------:R-:W-:Y:S01]  /*d3e0*/  IMAD.MOV.U32 R28, RZ, RZ, R12 ;  /* 0x000000ffff1c7224 */ /* 0x000fe200078e000c */
[----:B------:R-:W0:Y:S01]  /*d3f0*/  SYNCS.PHASECHK.TRANS64.TRYWAIT P4, [R18+URZ+0x28800], R29 ;  /* 0x0288001d120075a7 */ /* 0x000e22000808017f */
[----:B------:R-:W-:Y:S01]  /*d400*/  PRMT R68, R0, 0x7610, R68 ;  /* 0x0000761000447816 */ /* 0x000fe20000000044 */
[----:B------:R-:W-:Y:S01]  /*d410*/  IMAD.MOV.U32 R0, RZ, RZ, R14 ;  /* 0x000000ffff007224 */ /* 0x000fe200078e000e */
[----:B------:R-:W-:Y:S01]  /*d420*/  PRMT R69, R3, 0x7610, R69 ;  /* 0x0000761003457816 */ /* 0x000fe20000000045 */
[----:B------:R-:W-:Y:S01]  /*d430*/  IMAD.MOV.U32 R3, RZ, RZ, R15 ;  /* 0x000000ffff037224 */ /* 0x000fe200078e000f */
[----:B------:R-:W-:-:S02]  /*d440*/  PRMT R70, R28, 0x7610, R70 ;  /* 0x000076101c467816 */ /* 0x000fc40000000046 */
[----:B------:R-:W-:Y:S01]  /*d450*/  PRMT R71, R30, 0x7610, R71 ;  /* 0x000076101e477816 */ /* 0x000fe20000000047 */
[----:B0-----:R-:W-:Y:S06]  /*d460*/  @!P4 BRA `(.L_x_1852) ;  /* 0x000001b800b8c947 */ /* 0x001fec0003800000 */
.L_x_2213:
[----:B------:R-:W-:Y:S05]  /*d470*/  BSYNC B1 ;  /* 0x0000000000017941 */ /* 0x000fea0003800000 */
.L_x_1851:
[----:B------:R-:W-:Y:S04]  /*d480*/  BSSY B1, `(.L_x_1853) ;  /* 0x0000069000017945 */ /* 0x000fe80003800000 */
[----:B------:R-:W-:Y:S05]  /*d490*/  @P3 BRA `(.L_x_1854) ;  /* 0x00000004009c3947 */ /* 0x000fea0003800000 */
[----:B------:R-:W-:Y:S02]  /*d4a0*/  LEA.HI R28, R55, R220, RZ, 0x1d ;  /* 0x000000dc371c7211 */ /* 0x000fe400078fe8ff */
[----:B------:R-:W-:Y:S02]  /*d4b0*/  SHF.R.U32.HI R31, RZ, 0x3, R209 ;  /* 0x00000003ff1f7819 */ /* 0x000fe400000116d1 */
[----:B0-----:R-:W-:Y:S01]  /*d4c0*/  SHF.R.S32.HI R29, RZ, 0x1f, R28 ;  /* 0x0000001fff1d7819 */ /* 0x001fe2000001141c */
[----:B------:R-:W-:Y:S01]  /*d4d0*/  IMAD.SHL.U32 R30, R28, 0x8, RZ ;  /* 0x000000081c1e7824 */ /* 0x000fe200078e00ff */
[----:B------:R-:W-:Y:S02]  /*d4e0*/  SHF.R.U64 R38, R38, 0x10, R39 ;  /* 0x0000001026267819 */ /* 0x000fe40000001227 */
[----:B------:R-:W-:Y:S02]  /*d4f0*/  LEA.HI R29, R29, R28, RZ, 0x3 ;  /* 0x0000001c1d1d7211 */ /* 0x000fe400078f18ff */
[----:B------:R-:W-:-:S02]  /*d500*/  LOP3.LUT R30, R209, 0x38, R30, 0xf8, !PT ;  /* 0x00000038d11e7812 */ /* 0x000fc400078ef81e */
[----:B------:R-:W-:Y:S01]  /*d510*/  SHF.R.U64 R84, R48, 0x10, R49 ;  /* 0x0000001030547819 */ /* 0x000fe20000001231 */
[----:B------:R-:W-:Y:S01]  /*d520*/  IMAD.SHL.U32 R29, R29, 0x400, RZ ;  /* 0x000004001d1d7824 */ /* 0x000fe200078e00ff */
[----:B------:R-:W-:Y:S02]  /*d530*/  LOP3.LUT R30, R30, R31, RZ, 0x3c, !PT ;  /* 0x0000001f1e1e7212 */ /* 0x000fe400078e3cff */
[----:B------:R-:W-:Y:S02]  /*d540*/  SHF.R.U32.HI R39, RZ, 0x10, R39 ;  /* 0x00000010ff277819 */ /* 0x000fe40000011627 */
[----:B------:R-:W-:Y:S02]  /*d550*/  LOP3.LUT R28, R29, 0x7fffe000, RZ, 0xc0, !PT ;  /* 0x7fffe0001d1c7812 */ /* 0x000fe400078ec0ff */
[----:B------:R-:W-:Y:S02]  /*d560*/  PRMT R79, R79, 0x5410, R38 ;  /* 0x000054104f4f7816 */ /* 0x000fe40000000026 */
[----:B------:R-:W-:-:S02]  /*d570*/  IADD3 R33, R30, R28, R213 ;  /* 0x0000001c1e217210 */ /* 0x000fc40007ffe0d5 */
[----:B------:R-:W0:Y:S01]  /*d580*/  LDS.128 R28, [R214] ;  /* 0x00000000d61c7984 */ /* 0x000e220000000c00 */
[--C-:B------:R-:W-:Y:S02]  /*d590*/  SHF.R.U64 R48, R50, 0x10, R51.reuse ;  /* 0x0000001032307819 */ /* 0x100fe40000001233 */
[----:B------:R-:W-:Y:S01]  /*d5a0*/  IMAD R76, R33, 0x2, R18 ;  /* 0x00000002214c7824 */ /* 0x000fe200078e0212 */
[----:B------:R-:W-:Y:S02]  /*d5b0*/  SHF.R.U32.HI R51, RZ, 0x10, R51 ;  /* 0x00000010ff337819 */ /* 0x000fe40000011633 */
[----:B------:R-:W-:Y:S02]  /*d5c0*/  PRMT R77, R77, 0x5410, R84 ;  /* 0x000054104d4d7816 */ /* 0x000fe40000000054 */
[----:B------:R-:W1:Y:S01]  /*d5d0*/  LDS.128 R32, [R76+0x10400] ;  /* 0x010400004c207984 */ /* 0x000e620000000c00 */
[----:B------:R-:W-:Y:S02]  /*d5e0*/  SHF.R.U32.HI R49, RZ, 0x10, R49 ;  /* 0x00000010ff317819 */ /* 0x000fe40000011631 */
[----:B------:R-:W-:-:S02]  /*d5f0*/  SHF.R.U64 R20, R20, 0x10, R21 ;  /* 0x0000001014147819 */ /* 0x000fc40000001215 */
[----:B------:R-:W-:Y:S01]  /*d600*/  PRMT R84, R80, 0x5410, R39 ;  /* 0x0000541050547816 */ /* 0x000fe20000000027 */
[----:B------:R-:W-:Y:S01]  /*d610*/  IMAD.U32 R80, R79, 0x10000, RZ ;  /* 0x000100004f507824 */ /* 0x000fe200078e00ff */
[----:B------:R-:W-:Y:S02]  /*d620*/  SHF.R.U32.HI R21, RZ, 0x10, R21 ;  /* 0x00000010ff157819 */ /* 0x000fe40000011615 */
[----:B------:R-:W-:Y:S01]  /*d630*/  PRMT R52, R52, 0x5410, R51 ;  /* 0x0000541034347816 */ /* 0x000fe20000000033 */
[----:B------:R-:W-:Y:S01]  /*d640*/  IMAD.U32 R51, R77, 0x10000, RZ ;  /* 0x000100004d337824 */ /* 0x000fe200078e00ff */
[----:B------:R-:W-:Y:S02]  /*d650*/  PRMT R78, R78, 0x5410, R49 ;  /* 0x000054104e4e7816 */ /* 0x000fe40000000031 */
[----:B------:R-:W-:Y:S02]  /*d660*/  PRMT R83, R37, 0x5410, R48 ;  /* 0x0000541025537816 */ /* 0x000fe40000000030 */
[----:B------:R-:W-:Y:S01]  /*d670*/  PRMT R85, R81, 0x5410, R20 ;  /* 0x0000541051557816 */ /* 0x000fe20000000014 */
[----:B------:R-:W-:Y:S01]  /*d680*/  IMAD.U32 R81, R84, 0x10000, RZ ;  /* 0x0001000054517824 */ /* 0x000fe200078e00ff */
[----:B------:R-:W-:-:S02]  /*d690*/  PRMT R82, R82, 0x5410, R21 ;  /* 0x0000541052527816 */ /* 0x000fc40000000015 */
        /* <DEDUP_REMOVED lines=15> */
[C---:B------:R-:W-:Y:S01]  /*d790*/  FMUL.FTZ R87, R39.reuse, R80 ;  /* 0x0000005027577220 */ /* 0x040fe20000410000 */
[----:B----4-:R-:W-:Y:S01]  /*d7a0*/  FMUL.FTZ R89, R39, R51 ;  /* 0x0000003327597220 */ /* 0x010fe20000410000 */
[----:B------:R-:W-:-:S02]  /*d7b0*/  IMAD.U32 R39, R78, 0x10000, RZ ;  /* 0x000100004e277824 */ /* 0x000fc400078e00ff */
[----:B------:R-:W-:Y:S01]  /*d7c0*/  FMUL.FTZ R90, R48, R81 ;  /* 0x00000051305a7220 */ /* 0x000fe20000410000 */
[----:B------:R-:W-:Y:S01]  /*d7d0*/  FFMA.FTZ R86, R20, R51, -R87 ;  /* 0x0000003314567223 */ /* 0x000fe20000010857 */
[----:B------:R-:W-:Y:S02]  /*d7e0*/  IMAD.U32 R50, R35, 0x10000, RZ ;  /* 0x0001000023327824 */ /* 0x000fe400078e00ff */
[-C--:B------:R-:W-:Y:S01]  /*d7f0*/  FMUL.FTZ R48, R48, R39.reuse ;  /* 0x0000002730307220 */ /* 0x080fe20000410000 */
[----:B------:R-:W-:Y:S02]  /*d800*/  IMAD.U32 R87, R82, 0x10000, RZ ;  /* 0x0001000052577824 */ /* 0x000fe400078e00ff */
[C---:B------:R-:W-:Y:S01]  /*d810*/  FFMA.FTZ R90, R37.reuse, R39, -R90 ;  /* 0x00000027255a7223 */ /* 0x040fe2000001085a */
[----:B------:R-:W-:Y:S02]  /*d820*/  IMAD.U32 R51, R52, 0x10000, RZ ;  /* 0x0001000034337824 */ /* 0x000fe400078e00ff */
[----:B------:R-:W-:Y:S01]  /*d830*/  FFMA.FTZ R89, R20, R80, R89 ;  /* 0x0000005014597223 */ /* 0x000fe20000010059 */
[----:B------:R-:W-:Y:S01]  /*d840*/  FMUL.FTZ R39, R50, R87 ;  /* 0x0000005732277220 */ /* 0x000fe20000410000 */
[----:B------:R-:W-:Y:S01]  /*d850*/  LOP3.LUT R78, R78, 0xffff0000, RZ, 0xc0, !PT ;  /* 0xffff00004e4e7812 */ /* 0x000fe200078ec0ff */
[----:B------:R-:W-:Y:S01]  /*d860*/  FMUL.FTZ R50, R50, R51 ;  /* 0x0000003332327220 */ /* 0x000fe20000410000 */
[----:B------:R-:W-:Y:S01]  /*d870*/  FMUL.FTZ R20, R32, R79 ;  /* 0x0000004f20147220 */ /* 0x000fe20000410000 */
[----:B------:R-:W-:Y:S01]  /*d880*/  FFMA.FTZ R48, R37, R81, R48 ;  /* 0x0000005125307223 */ /* 0x000fe20000010030 */
[C---:B------:R-:W-:Y:S01]  /*d890*/  FFMA.FTZ R39, R38.reuse, R51, -R39 ;  /* 0x0000003326277223 */ /* 0x040fe20000010827 */
[----:B------:R-:W-:Y:S01]  /*d8a0*/  FFMA.FTZ R87, R38, R87, R50 ;  /* 0x0000005726577223 */ /* 0x000fe20000010032 */
[----:B------:R-:W-:Y:S01]  /*d8b0*/  FMUL.FTZ R38, R32, R77 ;  /* 0x0000004d20267220 */ /* 0x000fe20000410000 */
[----:B------:R-:W-:Y:S01]  /*d8c0*/  FMUL.FTZ R37, R33, R84 ;  /* 0x0000005421257220 */ /* 0x000fe20000410000 */
[----:B------:R-:W-:-:S02]  /*d8d0*/  IMAD.U32 R49, R34, 0x10000, RZ ;  /* 0x0001000022317824 */ /* 0x000fc400078e00ff */
[----:B------:R-:W-:Y:S01]  /*d8e0*/  FFMA.FTZ R77, R21, R77, -R20 ;  /* 0x0000004d154d7223 */ /* 0x000fe20000010814 */
[----:B------:R-:W-:Y:S02]  /*d8f0*/  IMAD.U32 R32, R85, 0x10000, RZ ;  /* 0x0001000055207824 */ /* 0x000fe400078e00ff */
[-C--:B------:R-:W-:Y:S01]  /*d900*/  FMUL.FTZ R33, R33, R78.reuse ;  /* 0x0000004e21217220 */ /* 0x080fe20000410000 */
[----:B------:R-:W-:Y:S02]  /*d910*/  IMAD.U32 R20, R83, 0x10000, RZ ;  /* 0x0001000053147824 */ /* 0x000fe400078e00ff */
[C---:B------:R-:W-:Y:S01]  /*d920*/  FFMA.FTZ R37, R28.reuse, R78, -R37 ;  /* 0x0000004e1c257223 */ /* 0x040fe20000010825 */
[C---:B------:R-:W-:Y:S01]  /*d930*/  FMUL.FTZ R50, R49.reuse, R32 ;  /* 0x0000002031327220 */ /* 0x040fe20000410000 */
[----:B------:R-:W-:Y:S01]  /*d940*/  FFMA.FTZ R33, R28, R84, R33 ;  /* 0x000000541c217223 */ /* 0x000fe20000010021 */
[----:B------:R-:W-:Y:S01]  /*d950*/  LOP3.LUT R34, R34, 0xffff0000, RZ, 0xc0, !PT ;  /* 0xffff000022227812 */ /* 0x000fe200078ec0ff */
[-C--:B------:R-:W-:Y:S01]  /*d960*/  FMUL.FTZ R28, R49, R20.reuse ;  /* 0x00000014311c7220 */ /* 0x080fe20000410000 */
[----:B------:R-:W-:Y:S01]  /*d970*/  LOP3.LUT R35, R35, 0xffff0000, RZ, 0xc0, !PT ;  /* 0xffff000023237812 */ /* 0x000fe200078ec0ff */
[----:B------:R-:W-:Y:S01]  /*d980*/  FFMA.FTZ R50, R29, R20, -R50 ;  /* 0x000000141d327223 */ /* 0x000fe20000010832 */
[----:B------:R-:W-:Y:S01]  /*d990*/  LOP3.LUT R85, R85, 0xffff0000, RZ, 0xc0, !PT ;  /* 0xffff000055557812 */ /* 0x000fe200078ec0ff */
[----:B------:R-:W-:Y:S01]  /*d9a0*/  FFMA.FTZ R38, R21, R79, R38 ;  /* 0x0000004f15267223 */ /* 0x000fe20000010026 */
[----:B------:R-:W-:Y:S01]  /*d9b0*/  LOP3.LUT R82, R82, 0xffff0000, RZ, 0xc0, !PT ;  /* 0xffff000052527812 */ /* 0x000fe200078ec0ff */
[----:B------:R-:W-:Y:S01]  /*d9c0*/  FFMA.FTZ R20, R29, R32, R28 ;  /* 0x000000201d147223 */ /* 0x000fe2000001001c */
[----:B------:R-:W-:Y:S01]  /*d9d0*/  LOP3.LUT R83, R83, 0xffff0000, RZ, 0xc0, !PT ;  /* 0xffff000053537812 */ /* 0x000fe200078ec0ff */
[----:B------:R-:W-:Y:S01]  /*d9e0*/  FMUL.FTZ R21, R34, R85 ;  /* 0x0000005522157220 */ /* 0x000fe20000410000 */
[----:B------:R-:W-:Y:S01]  /*d9f0*/  LOP3.LUT R52, R52, 0xffff0000, RZ, 0xc0, !PT ;  /* 0xffff000034347812 */ /* 0x000fe200078ec0ff */
[----:B------:R-:W-:Y:S01]  /*da00*/  FMUL.FTZ R28, R35, R82 ;  /* 0x00000052231c7220 */ /* 0x000fe20000410000 */
[----:B------:R-:W-:Y:S01]  /*da10*/  F2FP.BF16.F32.PACK_AB R29, R37, R90 ;  /* 0x0000005a251d723e */ /* 0x000fe200000010ff */
[-C--:B------:R-:W-:Y:S01]  /*da20*/  FMUL.FTZ R34, R34, R83.reuse ;  /* 0x0000005322227220 */ /* 0x080fe20000410000 */
[C---:B------:R-:W-:Y:S01]  /*da30*/  FFMA.FTZ R21, R30.reuse, R83, -R21 ;  /* 0x000000531e157223 */ /* 0x040fe20000010815 */
        /* <DEDUP_REMOVED lines=8> */
[----:B------:R-:W-:Y:S01]  /*dac0*/  F2FP.BF16.F32.PACK_AB R33, R33, R48 ;  /* 0x000000302121723e */ /* 0x000fe200000010ff */
[----:B------:R1:W-:Y:S01]  /*dad0*/  STS.128 [R214], R28 ;  /* 0x0000001cd6007388 */ /* 0x0003e20000000c00 */
[----:B------:R-:W-:Y:S02]  /*dae0*/  F2FP.BF16.F32.PACK_AB R34, R85, R20 ;  /* 0x000000145522723e */ /* 0x000fe400000010ff */
[----:B------:R-:W-:-:S05]  /*daf0*/  F2FP.BF16.F32.PACK_AB R35, R82, R87 ;  /* 0x000000575223723e */ /* 0x000fca00000010ff */
[----:B------:R1:W-:Y:S02]  /*db00*/  STS.128 [R76+0x10400], R32 ;  /* 0x010400204c007388 */ /* 0x0003e40000000c00 */
.L_x_1854:
[----:B------:R-:W-:Y:S05]  /*db10*/  BSYNC B1 ;  /* 0x0000000000017941 */ /* 0x000fea0003800000 */
.L_x_1853:
[----:B------:R-:W-:Y:S04]  /*db20*/  BSSY B1, `(.L_x_1855) ;  /* 0x000006a000017945 */ /* 0x000fe80003800000 */
[----:B------:R-:W-:Y:S05]  /*db30*/  @P2 BRA `(.L_x_1856) ;  /* 0x0000000400a02947 */ /* 0x000fea0003800000 */
[----:B------:R-:W2:Y:S01]  /*db40*/  LDL R52, [R1+0x30] ;  /* 0x0000300001347983 */ /* 0x000ea20000100800 */
[----:B------:R-:W-:Y:S02]  /*db50*/  LEA.HI R20, R55, R220, RZ, 0x1d ;  /* 0x000000dc37147211 */ /* 0x000fe400078fe8ff */
[----:B01----:R-:W-:Y:S02]  /*db60*/  SHF.R.U32.HI R29, RZ, 0x3, R205 ;  /* 0x00000003ff1d7819 */ /* 0x003fe400000116cd */
[----:B------:R-:W-:Y:S01]  /*db70*/  SHF.R.S32.HI R21, RZ, 0x1f, R20 ;  /* 0x0000001fff157819 */ /* 0x000fe20000011414 */
[----:B------:R-:W-:Y:S01]  /*db80*/  IMAD.SHL.U32 R28, R20, 0x8, RZ ;  /* 0x00000008141c7824 */ /* 0x000fe200078e00ff */
[----:B------:R-:W-:Y:S02]  /*db90*/  SHF.R.U64 R38, R4, 0x10, R5 ;  /* 0x0000001004267819 */ /* 0x000fe40000001205 */
[----:B------:R-:W-:Y:S02]  /*dba0*/  LEA.HI R21, R21, R20, RZ, 0x3 ;  /* 0x0000001415157211 */ /* 0x000fe400078f18ff */
[----:B------:R-:W-:-:S02]  /*dbb0*/  LOP3.LUT R20, R205, 0x38, R28, 0xf8, !PT ;  /* 0x00000038cd147812 */ /* 0x000fc400078ef81c */
[----:B------:R-:W-:Y:S01]  /*dbc0*/  SHF.R.U32.HI R5, RZ, 0x10, R5 ;  /* 0x00000010ff057819 */ /* 0x000fe20000011605 */
[----:B------:R-:W-:Y:S01]  /*dbd0*/  IMAD.SHL.U32 R28, R21, 0x400, RZ ;  /* 0x00000400151c7824 */ /* 0x000fe200078e00ff */
[----:B------:R-:W-:Y:S02]  /*dbe0*/  LOP3.LUT R21, R20, R29, RZ, 0x3c, !PT ;  /* 0x0000001d14157212 */ /* 0x000fe400078e3cff */
[----:B------:R-:W-:Y:S02]  /*dbf0*/  SHF.R.U64 R20, R6, 0x10, R7 ;  /* 0x0000001006147819 */ /* 0x000fe40000001207 */
[----:B------:R-:W-:Y:S02]  /*dc00*/  LOP3.LUT R28, R28, 0x7fffe000, RZ, 0xc0, !PT ;  /* 0x7fffe0001c1c7812 */ /* 0x000fe400078ec0ff */
[----:B------:R-:W-:Y:S02]  /*dc10*/  SHF.R.U64 R6, R24, 0x10, R25 ;  /* 0x0000001018067819 */ /* 0x000fe40000001219 */
[----:B------:R-:W-:-:S02]  /*dc20*/  IADD3 R21, R21, R28, R212 ;  /* 0x0000001c15157210 */ /* 0x000fc40007ffe0d4 */
[----:B------:R-:W-:Y:S02]  /*dc30*/  SHF.R.U32.HI R7, RZ, 0x10, R7 ;  /* 0x00000010ff077819 */ /* 0x000fe40000011607 */
[----:B------:R-:W-:Y:S01]  /*dc40*/  SHF.R.U32.HI R25, RZ, 0x10, R25 ;  /* 0x00000010ff197819 */ /* 0x000fe20000011619 */
[----:B------:R-:W-:Y:S01]  /*dc50*/  IMAD R21, R21, 0x2, R18 ;  /* 0x0000000215157824 */ /* 0x000fe200078e0212 */
[--C-:B------:R-:W-:Y:S02]  /*dc60*/  SHF.R.U64 R4, R26, 0x10, R27.reuse ;  /* 0x000000101a047819 */ /* 0x100fe4000000121b */
[----:B------:R-:W-:Y:S02]  /*dc70*/  PRMT R57, R57, 0x5410, R6 ;  /* 0x0000541039397816 */ /* 0x000fe40000000006 */
[----:B------:R-:W0:Y:S01]  /*dc80*/  LDS.128 R32, [R21+0x10400] ;  /* 0x0104000015207984 */ /* 0x000e220000000c00 */
[----:B------:R-:W-:Y:S02]  /*dc90*/  SHF.R.U32.HI R27, RZ, 0x10, R27 ;  /* 0x00000010ff1b7819 */ /* 0x000fe4000001161b */
[----:B------:R-:W-:Y:S01]  /*dca0*/  PRMT R61, R61, 0x5410, R38 ;  /* 0x000054103d3d7816 */ /* 0x000fe20000000026 */
[----:B------:R-:W-:Y:S01]  /*dcb0*/  IMAD.U32 R38, R57, 0x10000, RZ ;  /* 0x0001000039267824 */ /* 0x000fe200078e00ff */
[----:B------:R-:W-:-:S02]  /*dcc0*/  PRMT R62, R62, 0x5410, R5 ;  /* 0x000054103e3e7816 */ /* 0x000fc40000000005 */
[----:B------:R-:W-:Y:S01]  /*dcd0*/  PRMT R63, R63, 0x5410, R20 ;  /* 0x000054103f3f7816 */ /* 0x000fe20000000014 */
[----:B------:R-:W-:Y:S01]  /*dce0*/  IMAD.U32 R37, R61, 0x10000, RZ ;  /* 0x000100003d257824 */ /* 0x000fe200078e00ff */
[----:B------:R-:W-:Y:S02]  /*dcf0*/  PRMT R64, R64, 0x5410, R7 ;  /* 0x0000541040407816 */ /* 0x000fe40000000007 */
[----:B------:R-:W-:Y:S02]  /*dd00*/  PRMT R58, R58, 0x5410, R25 ;  /* 0x000054103a3a7816 */ /* 0x000fe40000000019 */
[----:B------:R-:W-:Y:S02]  /*dd10*/  PRMT R59, R59, 0x5410, R4 ;  /* 0x000054103b3b7816 */ /* 0x000fe40000000004 */
[----:B------:R-:W-:Y:S02]  /*dd20*/  PRMT R60, R60, 0x5410, R27 ;  /* 0x000054103c3c7816 */ /* 0x000fe4000000001b */
[----:B------:R-:W-:-:S02]  /*dd30*/  LOP3.LUT R57, R57, 0xffff0000, RZ, 0xc0, !PT ;  /* 0xffff000039397812 */ /* 0x000fc400078ec0ff */
[----:B------:R-:W-:Y:S01]  /*dd40*/  LOP3.LUT R61, R61, 0xffff0000, RZ, 0xc0, !PT ;  /* 0xffff00003d3d7812 */ /* 0x000fe200078ec0ff */
[C---:B0-----:R-:W-:Y:S01]  /*dd50*/  IMAD.U32 R25, R32.reuse, 0x10000, RZ ;  /* 0x0001000020197824 */ /* 0x041fe200078e00ff */
[----:B------:R-:W-:Y:S01]  /*dd60*/  LOP3.LUT R26, R32, 0xffff0000, RZ, 0xc0, !PT ;  /* 0xffff0000201a7812 */ /* 0x000fe200078ec0ff */
[C---:B------:R-:W-:Y:S01]  /*dd70*/  IMAD.U32 R27, R33.reuse, 0x10000, RZ ;  /* 0x00010000211b7824 */ /* 0x040fe200078e00ff */
[----:B------:R-:W-:Y:S01]  /*dd80*/  LOP3.LUT R32, R33, 0xffff0000, RZ, 0xc0, !PT ;  /* 0xffff000021207812 */ /* 0x000fe200078ec0ff */
[----:B------:R-:W-:Y:S02]  /*dd90*/  IMAD.U32 R33, R35, 0x10000, RZ ;  /* 0x0001000023217824 */ /* 0x000fe400078e00ff */
[C---:B------:R-:W-:Y:S01]  /*dda0*/  FMUL.FTZ R39, R25.reuse, R38 ;  /* 0x0000002619277220 */ /* 0x040fe20000410000 */
[-C--:B------:R-:W-:Y:S01]  /*ddb0*/  FMUL.FTZ R49, R25, R37.reuse ;  /* 0x0000002519317220 */ /* 0x080fe20000410000 */
[----:B------:R-:W-:Y:S01]  /*ddc0*/  IMAD.U32 R25, R62, 0x10000, RZ ;  /* 0x000100003e197824 */ /* 0x000fe200078e00ff */
[----:B--2---:R-:W0:Y:S02]  /*ddd0*/  LDS.128 R28, [R52] ;  /* 0x00000000341c7984 */ /* 0x004e240000000c00 */
        /* <DEDUP_REMOVED lines=8> */
[C---:B------:R-:W-:Y:S01]  /*de60*/  IMAD.U32 R29, R34.reuse, 0x10000, RZ ;  /* 0x00010000221d7824 */ /* 0x040fe200078e00ff */
[----:B------:R-:W-:Y:S01]  /*de70*/  LOP3.LUT R31, R34, 0xffff0000, RZ, 0xc0, !PT ;  /* 0xffff0000221f7812 */ /* 0x000fe200078ec0ff */
[----:B------:R-:W-:Y:S01]  /*de80*/  FFMA.FTZ R39, R4, R37, -R39 ;  /* 0x0000002504277223 */ /* 0x000fe20000010827 */
[----:B------:R-:W-:Y:S01]  /*de90*/  LOP3.LUT R34, R35, 0xffff0000, RZ, 0xc0, !PT ;  /* 0xffff000023227812 */ /* 0x000fe200078ec0ff */
[----:B------:R-:W-:-:S02]  /*dea0*/  IMAD.U32 R35, R58, 0x10000, RZ ;  /* 0x000100003a237824 */ /* 0x000fc400078e00ff */
[----:B------:R-:W-:Y:S01]  /*deb0*/  FFMA.FTZ R49, R4, R38, R49 ;  /* 0x0000002604317223 */ /* 0x000fe20000010031 */
[----:B------:R-:W-:Y:S02]  /*dec0*/  IMAD.U32 R37, R60, 0x10000, RZ ;  /* 0x000100003c257824 */ /* 0x000fe400078e00ff */
[C---:B------:R-:W-:Y:S01]  /*ded0*/  FMUL.FTZ R51, R27.reuse, R35 ;  /* 0x000000231b337220 */ /* 0x040fe20000410000 */
[-C--:B------:R-:W-:Y:S01]  /*dee0*/  FMUL.FTZ R27, R27, R25.reuse ;  /* 0x000000191b1b7220 */ /* 0x080fe20000410000 */
[----:B------:R-:W-:Y:S02]  /*def0*/  IMAD.U32 R4, R64, 0x10000, RZ ;  /* 0x0001000040047824 */ /* 0x000fe400078e00ff */
[C---:B------:R-:W-:Y:S01]  /*df00*/  FFMA.FTZ R51, R6.reuse, R25, -R51 ;  /* 0x0000001906337223 */ /* 0x040fe20000010833 */
[C---:B------:R-:W-:Y:S01]  /*df10*/  FMUL.FTZ R25, R33.reuse, R37 ;  /* 0x0000002521197220 */ /* 0x040fe20000410000 */
[----:B------:R-:W-:Y:S01]  /*df20*/  FFMA.FTZ R35, R6, R35, R27 ;  /* 0x0000002306237223 */ /* 0x000fe2000001001b */
[-C--:B------:R-:W-:Y:S01]  /*df30*/  FMUL.FTZ R38, R33, R4.reuse ;  /* 0x0000000421267220 */ /* 0x080fe20000410000 */
[----:B------:R-:W-:Y:S01]  /*df40*/  LOP3.LUT R27, R58, 0xffff0000, RZ, 0xc0, !PT ;  /* 0xffff00003a1b7812 */ /* 0x000fe200078ec0ff */
[----:B------:R-:W-:Y:S01]  /*df50*/  FFMA.FTZ R50, R24, R4, -R25 ;  /* 0x0000000418327223 */ /* 0x000fe20000010819 */
[----:B------:R-:W-:Y:S01]  /*df60*/  LOP3.LUT R25, R62, 0xffff0000, RZ, 0xc0, !PT ;  /* 0xffff00003e197812 */ /* 0x000fe200078ec0ff */
[----:B------:R-:W-:Y:S01]  /*df70*/  FMUL.FTZ R4, R26, R57 ;  /* 0x000000391a047220 */ /* 0x000fe20000410000 */
[----:B------:R-:W-:Y:S01]  /*df80*/  FFMA.FTZ R37, R24, R37, R38 ;  /* 0x0000002518257223 */ /* 0x000fe20000010026 */
[----:B------:R-:W-:Y:S01]  /*df90*/  FMUL.FTZ R33, R32, R27 ;  /* 0x0000001b20217220 */ /* 0x000fe20000410000 */
[----:B------:R-:W-:-:S02]  /*dfa0*/  IMAD.U32 R6, R59, 0x10000, RZ ;  /* 0x000100003b067824 */ /* 0x000fc400078e00ff */
[----:B------:R-:W-:Y:S01]  /*dfb0*/  FFMA.FTZ R24, R5, R61, -R4 ;  /* 0x0000003d05187223 */ /* 0x000fe20000010804 */
[----:B------:R-:W-:Y:S01]  /*dfc0*/  FMUL.FTZ R38, R32, R25 ;  /* 0x0000001920267220 */ /* 0x000fe20000410000 */
[----:B------:R-:W-:Y:S02]  /*dfd0*/  IMAD.U32 R4, R63, 0x10000, RZ ;  /* 0x000100003f047824 */ /* 0x000fe400078e00ff */
[----:B------:R-:W-:Y:S01]  /*dfe0*/  FMUL.FTZ R26, R26, R61 ;  /* 0x0000003d1a1a7220 */ /* 0x000fe20000410000 */
[C---:B------:R-:W-:Y:S01]  /*dff0*/  FFMA.FTZ R32, R28.reuse, R25, -R33 ;  /* 0x000000191c207223 */ /* 0x040fe20000010821 */
[----:B------:R-:W-:Y:S01]  /*e000*/  FFMA.FTZ R38, R28, R27, R38 ;  /* 0x0000001b1c267223 */ /* 0x000fe20000010026 */
[C---:B------:R-:W-:Y:S01]  /*e010*/  FMUL.FTZ R48, R29.reuse, R6 ;  /* 0x000000061d307220 */ /* 0x040fe20000410000 */
[-C--:B------:R-:W-:Y:S01]  /*e020*/  FMUL.FTZ R28, R29, R4.reuse ;  /* 0x000000041d1c7220 */ /* 0x080fe20000410000 */
[----:B------:R-:W-:Y:S01]  /*e030*/  LOP3.LUT R59, R59, 0xffff0000, RZ, 0xc0, !PT ;  /* 0xffff00003b3b7812 */ /* 0x000fe200078ec0ff */
[----:B------:R-:W-:Y:S01]  /*e040*/  FFMA.FTZ R26, R5, R57, R26 ;  /* 0x00000039051a7223 */ /* 0x000fe2000001001a */
[----:B------:R-:W-:Y:S01]  /*e050*/  LOP3.LUT R25, R60, 0xffff0000, RZ, 0xc0, !PT ;  /* 0xffff00003c197812 */ /* 0x000fe200078ec0ff */
[----:B------:R-:W-:Y:S01]  /*e060*/  FFMA.FTZ R48, R7, R4, -R48 ;  /* 0x0000000407307223 */ /* 0x000fe20000010830 */
[----:B------:R-:W-:Y:S01]  /*e070*/  LOP3.LUT R63, R63, 0xffff0000, RZ, 0xc0, !PT ;  /* 0xffff00003f3f7812 */ /* 0x000fe200078ec0ff */
[----:B------:R-:W-:Y:S01]  /*e080*/  FFMA.FTZ R28, R7, R6, R28 ;  /* 0x00000006071c7223 */ /* 0x000fe2000001001c */
[----:B------:R-:W-:Y:S01]  /*e090*/  LOP3.LUT R5, R64, 0xffff0000, RZ, 0xc0, !PT ;  /* 0xffff000040057812 */ /* 0x000fe200078ec0ff */
[C---:B------:R-:W-:Y:S01]  /*e0a0*/  FMUL.FTZ R7, R31.reuse, R59 ;  /* 0x0000003b1f077220 */ /* 0x040fe20000410000 */
[----:B------:R-:W-:Y:S01]  /*e0b0*/  FMUL.FTZ R27, R34, R25 ;  /* 0x00000019221b7220 */ /* 0x000fe20000410000 */
[----:B------:R-:W-:-:S02]  /*e0c0*/  FMUL.FTZ R4, R31, R63 ;  /* 0x0000003f1f047220 */ /* 0x000fc40000410000 */
[----:B------:R-:W-:Y:S01]  /*e0d0*/  FMUL.FTZ R34, R34, R5 ;  /* 0x0000000522227220 */ /* 0x000fe20000410000 */
[----:B------:R-:W-:Y:S01]  /*e0e0*/  FFMA.FTZ R7, R20, R63, -R7 ;  /* 0x0000003f14077223 */ /* 0x000fe20000010807 */
[----:B------:R-:W-:Y:S01]  /*e0f0*/  FFMA.FTZ R27, R30, R5, -R27 ;  /* 0x000000051e1b7223 */ /* 0x000fe2000001081b */
[----:B------:R-:W-:Y:S01]  /*e100*/  FFMA.FTZ R59, R20, R59, R4 ;  /* 0x0000003b143b7223 */ /* 0x000fe20000010004 */
[----:B------:R-:W-:Y:S01]  /*e110*/  FFMA.FTZ R34, R30, R25, R34 ;  /* 0x000000191e227223 */ /* 0x000fe20000010022 */
[----:B------:R-:W-:Y:S02]  /*e120*/  F2FP.BF16.F32.PACK_AB R4, R24, R39 ;  /* 0x000000271804723e */ /* 0x000fe400000010ff */
[----:B------:R-:W-:Y:S02]  /*e130*/  F2FP.BF16.F32.PACK_AB R6, R7, R48 ;  /* 0x000000300706723e */ /* 0x000fe400000010ff */
[----:B------:R-:W-:Y:S02]  /*e140*/  F2FP.BF16.F32.PACK_AB R24, R26, R49 ;  /* 0x000000311a18723e */ /* 0x000fe400000010ff */
[----:B------:R-:W-:-:S02]  /*e150*/  F2FP.BF16.F32.PACK_AB R5, R32, R51 ;  /* 0x000000332005723e */ /* 0x000fc400000010ff */
[----:B------:R-:W-:Y:S02]  /*e160*/  F2FP.BF16.F32.PACK_AB R7, R27, R50 ;  /* 0x000000321b07723e */ /* 0x000fe400000010ff */
[----:B------:R-:W-:Y:S02]  /*e170*/  F2FP.BF16.F32.PACK_AB R25, R38, R35 ;  /* 0x000000232619723e */ /* 0x000fe400000010ff */
[----:B------:R-:W-:Y:S01]  /*e180*/  F2FP.BF16.F32.PACK_AB R26, R59, R28 ;  /* 0x0000001c3b1a723e */ /* 0x000fe200000010ff */
[----:B------:R2:W-:Y:S01]  /*e190*/  STS.128 [R52], R4 ;  /* 0x0000000434007388 */ /* 0x0005e20000000c00 */
[----:B------:R-:W-:-:S05]  /*e1a0*/  F2FP.BF16.F32.PACK_AB R27, R34, R37 ;  /* 0x00000025221b723e */ /* 0x000fca00000010ff */
[----:B------:R2:W-:Y:S02]  /*e1b0*/  STS.128 [R21+0x10400], R24 ;  /* 0x0104001815007388 */ /* 0x0005e40000000c00 */
.L_x_1856:
[----:B------:R-:W-:Y:S05]  /*e1c0*/  BSYNC B1 ;  /* 0x0000000000017941 */ /* 0x000fea0003800000 */
.L_x_1855:
[----:B------:R-:W-:Y:S04]  /*e1d0*/  BSSY B1, `(.L_x_1857) ;  /* 0x000006a000017945 */ /* 0x000fe80003800000 */
[----:B------:R-:W-:Y:S05]  /*e1e0*/  @P1 BRA `(.L_x_1858) ;  /* 0x0000000400a01947 */ /* 0x000fea0003800000 */
[----:B------:R-:W3:Y:S01]  /*e1f0*/  LDL R48, [R1+0x2c] ;  /* 0x00002c0001307983 */ /* 0x000ee20000100800 */
[----:B--2---:R-:W-:Y:S02]  /*e200*/  LEA.HI R4, R55, R220, RZ, 0x1d ;  /* 0x000000dc37047211 */ /* 0x004fe400078fe8ff */
[----:B------:R-:W-:Y:S02]  /*e210*/  SHF.R.U32.HI R6, RZ, 0x3, R204 ;  /* 0x00000003ff067819 */ /* 0x000fe400000116cc */
[----:B------:R-:W-:Y:S01]  /*e220*/  SHF.R.S32.HI R7, RZ, 0x1f, R4 ;  /* 0x0000001fff077819 */ /* 0x000fe20000011404 */
[----:B------:R-:W-:Y:S01]  /*e230*/  IMAD.SHL.U32 R5, R4, 0x8, RZ ;  /* 0x0000000804057824 */ /* 0x000fe200078e00ff */
[----:B-1----:R-:W-:Y:S02]  /*e240*/  SHF.R.U64 R31, R40, 0x10, R41 ;  /* 0x00000010281f7819 */ /* 0x002fe40000001229 */
        /* <DEDUP_REMOVED lines=9> */
[----:B------:R-:W-:Y:S01]  /*e2e0*/  PRMT R65, R65, 0x5410, R28 ;  /* 0x0000541041417816 */ /* 0x000fe2000000001c */
[----:B------:R-:W-:Y:S01]  /*e2f0*/  IMAD.U32 R37, R72, 0x10000, RZ ;  /* 0x0001000048257824 */ /* 0x000fe200078e00ff */
[----:B------:R-:W-:Y:S01]  /*e300*/  SHF.R.U32.HI R45, RZ, 0x10, R45 ;  /* 0x00000010ff2d7819 */ /* 0x000fe2000001162d */
[----:B------:R-:W-:Y:S01]  /*e310*/  IMAD R21, R21, 0x2, R18 ;  /* 0x0000000215157824 */ /* 0x000fe200078e0212 */
[----:B------:R-:W-:Y:S01]  /*e320*/  SHF.R.U64 R20, R46, 0x10, R47 ;  /* 0x000000102e147819 */ /* 0x000fe2000000122f */
[----:B------:R-:W-:Y:S01]  /*e330*/  IMAD.U32 R35, R65, 0x10000, RZ ;  /* 0x0001000041237824 */ /* 0x000fe200078e00ff */
[--C-:B0-----:R-:W-:Y:S02]  /*e340*/  SHF.R.U64 R29, R42, 0x10, R43.reuse ;  /* 0x000000102a1d7819 */ /* 0x101fe4000000122b */
[----:B------:R-:W0:Y:S01]  /*e350*/  LDS.128 R24, [R21+0x10400] ;  /* 0x0104000015187984 */ /* 0x000e220000000c00 */
[----:B------:R-:W-:Y:S02]  /*e360*/  PRMT R73, R73, 0x5410, R40 ;  /* 0x0000541049497816 */ /* 0x000fe40000000028 */
[----:B------:R-:W-:-:S02]  /*e370*/  SHF.R.U32.HI R42, RZ, 0x10, R43 ;  /* 0x00000010ff2a7819 */ /* 0x000fc4000001162b */
[----:B------:R-:W-:Y:S01]  /*e380*/  PRMT R66, R66, 0x5410, R45 ;  /* 0x0000541042427816 */ /* 0x000fe2000000002d */
[----:B------:R-:W-:Y:S01]  /*e390*/  IMAD.U32 R39, R73, 0x10000, RZ ;  /* 0x0001000049277824 */ /* 0x000fe200078e00ff */
[----:B------:R-:W-:Y:S02]  /*e3a0*/  PRMT R53, R53, 0x5410, R20 ;  /* 0x0000541035357816 */ /* 0x000fe40000000014 */
[----:B------:R-:W-:Y:S02]  /*e3b0*/  SHF.R.U32.HI R47, RZ, 0x10, R47 ;  /* 0x00000010ff2f7819 */ /* 0x000fe4000001162f */
[----:B------:R-:W-:Y:S02]  /*e3c0*/  PRMT R75, R75, 0x5410, R42 ;  /* 0x000054104b4b7816 */ /* 0x000fe4000000002a */
[----:B------:R-:W-:Y:S02]  /*e3d0*/  PRMT R54, R54, 0x5410, R47 ;  /* 0x0000541036367816 */ /* 0x000fe4000000002f */
[----:B------:R-:W-:-:S02]  /*e3e0*/  LOP3.LUT R65, R65, 0xffff0000, RZ, 0xc0, !PT ;  /* 0xffff000041417812 */ /* 0x000fc400078ec0ff */
[----:B------:R-:W-:Y:S01]  /*e3f0*/  PRMT R74, R74, 0x5410, R29 ;  /* 0x000054104a4a7816 */ /* 0x000fe2000000001d */
[C---:B0-----:R-:W-:Y:S01]  /*e400*/  IMAD.U32 R31, R24.reuse, 0x10000, RZ ;  /* 0x00010000181f7824 */ /* 0x041fe200078e00ff */
[----:B------:R-:W-:Y:S01]  /*e410*/  LOP3.LUT R24, R24, 0xffff0000, RZ, 0xc0, !PT ;  /* 0xffff000018187812 */ /* 0x000fe200078ec0ff */
[C---:B------:R-:W-:Y:S01]  /*e420*/  IMAD.U32 R32, R25.reuse, 0x10000, RZ ;  /* 0x0001000019207824 */ /* 0x040fe200078e00ff */
[----:B------:R-:W-:Y:S01]  /*e430*/  LOP3.LUT R25, R25, 0xffff0000, RZ, 0xc0, !PT ;  /* 0xffff000019197812 */ /* 0x000fe200078ec0ff */
[C---:B------:R-:W-:Y:S01]  /*e440*/  FMUL.FTZ R41, R31.reuse, R37 ;  /* 0x000000251f297220 */ /* 0x040fe20000410000 */
[----:B------:R-:W-:Y:S01]  /*e450*/  FMUL.FTZ R43, R31, R35 ;  /* 0x000000231f2b7220 */ /* 0x000fe20000410000 */
[----:B------:R-:W-:Y:S02]  /*e460*/  IMAD.U32 R31, R66, 0x10000, RZ ;  /* 0x00010000421f7824 */ /* 0x000fe400078e00ff */
[----:B------:R-:W-:Y:S01]  /*e470*/  FMUL.FTZ R45, R32, R39 ;  /* 0x00000027202d7220 */ /* 0x000fe20000410000 */
[----:B------:R-:W-:Y:S01]  /*e480*/  IMAD.U32 R34, R27, 0x10000, RZ ;  /* 0x000100001b227824 */ /* 0x000fe200078e00ff */
[----:B------:R-:W-:Y:S01]  /*e490*/  LOP3.LUT R66, R66, 0xffff0000, RZ, 0xc0, !PT ;  /* 0xffff000042427812 */ /* 0x000fe200078ec0ff */
[C---:B------:R-:W-:Y:S01]  /*e4a0*/  IMAD.U32 R33, R26.reuse, 0x10000, RZ ;  /* 0x000100001a217824 */ /* 0x040fe200078e00ff */
[----:B------:R-:W-:-:S02]  /*e4b0*/  LOP3.LUT R26, R26, 0xffff0000, RZ, 0xc0, !PT ;  /* 0xffff00001a1a7812 */ /* 0x000fc400078ec0ff */
[----:B------:R-:W-:Y:S01]  /*e4c0*/  LOP3.LUT R27, R27, 0xffff0000, RZ, 0xc0, !PT ;  /* 0xffff00001b1b7812 */ /* 0x000fe200078ec0ff */
[----:B---3--:R-:W0:Y:S02]  /*e4d0*/  LDS.128 R4, [R48] ;  /* 0x0000000030047984 */ /* 0x008e240000000c00 */
[C---:B0-----:R-:W-:Y:S01]  /*e4e0*/  IMAD.U32 R20, R4.reuse, 0x10000, RZ ;  /* 0x0001000004147824 */ /* 0x041fe200078e00ff */
[----:B------:R-:W-:Y:S01]  /*e4f0*/  LOP3.LUT R4, R4, 0xffff0000, RZ, 0xc0, !PT ;  /* 0xffff000004047812 */ /* 0x000fe200078ec0ff */
[C---:B------:R-:W-:Y:S01]  /*e500*/  IMAD.U32 R28, R5.reuse, 0x10000, RZ ;  /* 0x00010000051c7824 */ /* 0x040fe200078e00ff */
[----:B------:R-:W-:Y:S01]  /*e510*/  LOP3.LUT R5, R5, 0xffff0000, RZ, 0xc0, !PT ;  /* 0xffff000005057812 */ /* 0x000fe200078ec0ff */
[C---:B------:R-:W-:Y:S01]  /*e520*/  FFMA.FTZ R38, R20.reuse, R35, -R41 ;  /* 0x0000002314267223 */ /* 0x040fe20000010829 */
[----:B------:R-:W-:Y:S02]  /*e530*/  IMAD.U32 R41, R75, 0x10000, RZ ;  /* 0x000100004b297824 */ /* 0x000fe400078e00ff */
[----:B------:R-:W-:Y:S01]  /*e540*/  FFMA.FTZ R43, R20, R37, R43 ;  /* 0x00000025142b7223 */ /* 0x000fe2000001002b */
[-C--:B------:R-:W-:Y:S01]  /*e550*/  FMUL.FTZ R37, R32, R31.reuse ;  /* 0x0000001f20257220 */ /* 0x080fe20000410000 */
[----:B------:R-:W-:Y:S01]  /*e560*/  FFMA.FTZ R45, R28, R31, -R45 ;  /* 0x0000001f1c2d7223 */ /* 0x000fe2000001082d */
[----:B------:R-:W-:-:S02]  /*e570*/  IMAD.U32 R30, R7, 0x10000, RZ ;  /* 0x00010000071e7824 */ /* 0x000fc400078e00ff */
[----:B------:R-:W-:Y:S01]  /*e580*/  FMUL.FTZ R47, R34, R41 ;  /* 0x00000029222f7220 */ /* 0x000fe20000410000 */
[----:B------:R-:W-:Y:S01]  /*e590*/  IMAD.U32 R35, R54, 0x10000, RZ ;  /* 0x0001000036237824 */ /* 0x000fe200078e00ff */
[----:B------:R-:W-:Y:S01]  /*e5a0*/  LOP3.LUT R31, R72, 0xffff0000, RZ, 0xc0, !PT ;  /* 0xffff0000481f7812 */ /* 0x000fe200078ec0ff */
[----:B------:R-:W-:Y:S01]  /*e5b0*/  FFMA.FTZ R39, R28, R39, R37 ;  /* 0x000000271c277223 */ /* 0x000fe20000010025 */
[----:B------:R-:W-:Y:S01]  /*e5c0*/  LOP3.LUT R28, R73, 0xffff0000, RZ, 0xc0, !PT ;  /* 0xffff0000491c7812 */ /* 0x000fe200078ec0ff */
[-C--:B------:R-:W-:Y:S01]  /*e5d0*/  FMUL.FTZ R34, R34, R35.reuse ;  /* 0x0000002322227220 */ /* 0x080fe20000410000 */
[----:B------:R-:W-:Y:S01]  /*e5e0*/  FFMA.FTZ R47, R30, R35, -R47 ;  /* 0x000000231e2f7223 */ /* 0x000fe2000001082f */
[C---:B------:R-:W-:Y:S01]  /*e5f0*/  FMUL.FTZ R35, R24.reuse, R31 ;  /* 0x0000001f18237220 */ /* 0x040fe20000410000 */
[----:B------:R-:W-:Y:S01]  /*e600*/  FMUL.FTZ R37, R24, R65 ;  /* 0x0000004118257220 */ /* 0x000fe20000410000 */
[----:B------:R-:W-:Y:S02]  /*e610*/  IMAD.U32 R24, R74, 0x10000, RZ ;  /* 0x000100004a187824 */ /* 0x000fe400078e00ff */
[----:B------:R-:W-:Y:S01]  /*e620*/  FFMA.FTZ R41, R30, R41, R34 ;  /* 0x000000291e297223 */ /* 0x000fe20000010022 */
[----:B------:R-:W-:Y:S01]  /*e630*/  FMUL.FTZ R32, R25, R28 ;  /* 0x0000001c19207220 */ /* 0x000fe20000410000 */
[----:B------:R-:W-:Y:S01]  /*e640*/  FFMA.FTZ R35, R4, R65, -R35 ;  /* 0x0000004104237223 */ /* 0x000fe20000010823 */
[----:B------:R-:W-:-:S02]  /*e650*/  IMAD.U32 R20, R53, 0x10000, RZ ;  /* 0x0001000035147824 */ /* 0x000fc400078e00ff */
[----:B------:R-:W-:Y:S01]  /*e660*/  FMUL.FTZ R25, R25, R66 ;  /* 0x0000004219197220 */ /* 0x000fe20000410000 */
[----:B------:R-:W-:Y:S01]  /*e670*/  FFMA.FTZ R30, R4, R31, R37 ;  /* 0x0000001f041e7223 */ /* 0x000fe20000010025 */
[----:B------:R-:W-:Y:S02]  /*e680*/  IMAD.U32 R29, R6, 0x10000, RZ ;  /* 0x00010000061d7824 */ /* 0x000fe400078e00ff */
[----:B------:R-:W-:Y:S01]  /*e690*/  FMUL.FTZ R4, R33, R24 ;  /* 0x0000001821047220 */ /* 0x000fe20000410000 */
[C---:B------:R-:W-:Y:S01]  /*e6a0*/  FFMA.FTZ R32, R5.reuse, R66, -R32 ;  /* 0x0000004205207223 */ /* 0x040fe20000010820 */
[----:B------:R-:W-:Y:S01]  /*e6b0*/  FFMA.FTZ R28, R5, R28, R25 ;  /* 0x0000001c051c7223 */ /* 0x000fe20000010019 */
[-C--:B------:R-:W-:Y:S01]  /*e6c0*/  FMUL.FTZ R34, R33, R20.reuse ;  /* 0x0000001421227220 */ /* 0x080fe20000410000 */
[----:B------:R-:W-:Y:S01]  /*e6d0*/  FFMA.FTZ R20, R29, R20, -R4 ;  /* 0x000000141d147223 */ /* 0x000fe20000010804 */
[----:B------:R-:W-:Y:S02]  /*e6e0*/  LOP3.LUT R5, R74, 0xffff0000, RZ, 0xc0, !PT ;  /* 0xffff00004a057812 */ /* 0x000fe400078ec0ff */
        /* <DEDUP_REMOVED lines=8> */
[----:B------:R-:W-:Y:S01]  /*e770*/  LOP3.LUT R7, R7, 0xffff0000, RZ, 0xc0, !PT ;  /* 0xffff000007077812 */ /* 0x000fe200078ec0ff */
[----:B------:R-:W-:-:S02]  /*e780*/  FMUL.FTZ R29, R27, R54 ;  /* 0x000000361b1d7220 */ /* 0x000fc40000410000 */
[C---:B------:R-:W-:Y:S01]  /*e790*/  FFMA.FTZ R53, R6.reuse, R53, -R25 ;  /* 0x0000003506357223 */ /* 0x040fe20000010819 */
[----:B------:R-:W-:Y:S01]  /*e7a0*/  FFMA.FTZ R27, R6, R5, R26 ;  /* 0x00000005061b7223 */ /* 0x000fe2000001001a */
[C---:B------:R-:W-:Y:S01]  /*e7b0*/  FFMA.FTZ R54, R7.reuse, R54, -R24 ;  /* 0x0000003607367223 */ /* 0x040fe20000010818 */
        /* <DEDUP_REMOVED lines=11> */
.L_x_1858:
[----:B------:R-:W-:Y:S05]  /*e870*/  BSYNC B1 ;  /* 0x0000000000017941 */ /* 0x000fea0003800000 */
.L_x_1857:
[----:B------:R-:W-:Y:S01]  /*e880*/  PRMT R20, R3, 0x5410, R0 ;  /* 0x0000541003147816 */ /* 0x000fe20000000000 */
[----:B------:R-:W-:Y:S06]  /*e890*/  @P0 BRA `(.L_x_1842) ;  /* 0x0000000400a00947 */ /* 0x000fec0003800000 */
[----:B-1----:R-:W5:Y:S01]  /*e8a0*/  LDL R32, [R1+0x28] ;  /* 0x0000280001207983 */ /* 0x002f620000100800 */
[----:B------:R-:W-:Y:S02]  /*e8b0*/  LEA.HI R55, R55, R220, RZ, 0x1d ;  /* 0x000000dc37377211 */ /* 0x000fe400078fe8ff */
[----:B--23--:R-:W-:Y:S02]  /*e8c0*/  SHF.R.U32.HI R5, RZ, 0x3, R203 ;  /* 0x00000003ff057819 */ /* 0x00cfe400000116cb */
        /* <DEDUP_REMOVED lines=8> */
[--C-:B------:R-:W-:Y:S02]  /*e950*/  SHF.R.U64 R13, R8, 0x10, R9.reuse ;  /* 0x00000010080d7819 */ /* 0x100fe40000001209 */
[----:B------:R-:W-:Y:S02]  /*e960*/  LOP3.LUT R4, R4, 0x7fffe000, RZ, 0xc0, !PT ;  /* 0x7fffe00004047812 */ /* 0x000fe400078ec0ff */
[----:B------:R-:W-:Y:S02]  /*e970*/  SHF.R.U32.HI R8, RZ, 0x10, R9 ;  /* 0x00000010ff087819 */ /* 0x000fe40000011609 */
[----:B------:R-:W-:-:S02]  /*e980*/  IADD3 R3, R3, R4, R210 ;  /* 0x0000000403037210 */ /* 0x000fc40007ffe0d2 */
[----:B------:R-:W-:Y:S02]  /*e990*/  PRMT R56, R56, 0x5410, R13 ;  /* 0x0000541038387816 */ /* 0x000fe4000000000d */
[--C-:B------:R-:W-:Y:S01]  /*e9a0*/  SHF.R.U64 R9, R10, 0x10, R11.reuse ;  /* 0x000000100a097819 */ /* 0x100fe2000000120b */
[----:B------:R-:W-:Y:S01]  /*e9b0*/  IMAD R3, R3, 0x2, R18 ;  /* 0x0000000203037824 */ /* 0x000fe200078e0212 */
[----:B------:R-:W-:Y:S02]  /*e9c0*/  SHF.R.U32.HI R10, RZ, 0x10, R11 ;  /* 0x00000010ff0a7819 */ /* 0x000fe4000001160b */
[----:B------:R-:W-:Y:S02]  /*e9d0*/  PRMT R71, R71, 0x5410, R12 ;  /* 0x0000541047477816 */ /* 0x000fe4000000000c */
[----:B------:R-:W1:Y:S01]  /*e9e0*/  LDS.128 R24, [R3+0x10400] ;  /* 0x0104000003187984 */ /* 0x000e620000000c00 */
[--C-:B------:R-:W-:Y:S02]  /*e9f0*/  SHF.R.U64 R28, R14, 0x10, R15.reuse ;  /* 0x000000100e1c7819 */ /* 0x100fe4000000120f */
[----:B0-----:R-:W-:-:S02]  /*ea00*/  SHF.R.U32.HI R29, RZ, 0x10, R15 ;  /* 0x00000010ff1d7819 */ /* 0x001fc4000001160f */
[----:B------:R-:W-:Y:S02]  /*ea10*/  PRMT R70, R70, 0x5410, R21 ;  /* 0x0000541046467816 */ /* 0x000fe40000000015 */
[----:B------:R-:W-:Y:S02]  /*ea20*/  PRMT R67, R67, 0x5410, R8 ;  /* 0x0000541043437816 */ /* 0x000fe40000000008 */
[----:B------:R-:W-:Y:S01]  /*ea30*/  PRMT R28, R20, 0x5432, R28 ;  /* 0x00005432141c7816 */ /* 0x000fe2000000001c */
[----:B------:R-:W-:Y:S01]  /*ea40*/  IMAD.U32 R21, R70, 0x10000, RZ ;  /* 0x0001000046157824 */ /* 0x000fe200078e00ff */
[----:B------:R-:W-:Y:S02]  /*ea50*/  PRMT R29, R20, 0x5410, R29 ;  /* 0x00005410141d7816 */ /* 0x000fe4000000001d */
[----:B------:R-:W-:Y:S02]  /*ea60*/  PRMT R69, R69, 0x5410, R10 ;  /* 0x0000541045457816 */ /* 0x000fe4000000000a */
[----:B------:R-:W-:Y:S01]  /*ea70*/  PRMT R68, R68, 0x5410, R9 ;  /* 0x0000541044447816 */ /* 0x000fe20000000009 */
[C---:B-1----:R-:W-:Y:S01]  /*ea80*/  IMAD.U32 R11, R24.reuse, 0x10000, RZ ;  /* 0x00010000180b7824 */ /* 0x042fe200078e00ff */
[----:B------:R-:W-:Y:S01]  /*ea90*/  LOP3.LUT R12, R24, 0xffff0000, RZ, 0xc0, !PT ;  /* 0xffff0000180c7812 */ /* 0x000fe200078ec0ff */
[C---:B------:R-:W-:Y:S01]  /*eaa0*/  IMAD.U32 R13, R25.reuse, 0x10000, RZ ;  /* 0x00010000190d7824 */ /* 0x040fe200078e00ff */
[----:B------:R-:W-:Y:S01]  /*eab0*/  LOP3.LUT R24, R25, 0xffff0000, RZ, 0xc0, !PT ;  /* 0xffff000019187812 */ /* 0x000fe200078ec0ff */
[----:B------:R-:W-:Y:S01]  /*eac0*/  IMAD.U32 R25, R56, 0x10000, RZ ;  /* 0x0001000038197824 */ /* 0x000fe200078e00ff */
[C---:B------:R-:W-:Y:S01]  /*ead0*/  LOP3.LUT R15, R26.reuse, 0xffff0000, RZ, 0xc0, !PT ;  /* 0xffff00001a0f7812 */ /* 0x040fe200078ec0ff */
[----:B------:R-:W-:Y:S01]  /*eae0*/  IMAD.U32 R14, R26, 0x10000, RZ ;  /* 0x000100001a0e7824 */ /* 0x000fe200078e00ff */
[C---:B------:R-:W-:Y:S01]  /*eaf0*/  LOP3.LUT R26, R27.reuse, 0xffff0000, RZ, 0xc0, !PT ;  /* 0xffff00001b1a7812 */ /* 0x040fe200078ec0ff */
[----:B------:R-:W-:-:S02]  /*eb00*/  IMAD.U32 R20, R27, 0x10000, RZ ;  /* 0x000100001b147824 */ /* 0x000fc400078e00ff */
[----:B------:R-:W-:Y:S01]  /*eb10*/  FMUL.FTZ R31, R11, R25 ;  /* 0x000000190b1f7220 */ /* 0x000fe20000410000 */
[----:B------:R-:W-:Y:S02]  /*eb20*/  IMAD.U32 R27, R67, 0x10000, RZ ;  /* 0x00010000431b7824 */ /* 0x000fe400078e00ff */
[----:B------:R-:W-:Y:S01]  /*eb30*/  FMUL.FTZ R33, R11, R21 ;  /* 0x000000150b217220 */ /* 0x000fe20000410000 */
[----:B------:R-:W-:Y:S01]  /*eb40*/  IMAD.U32 R11, R71, 0x10000, RZ ;  /* 0x00010000470b7824 */ /* 0x000fe200078e00ff */
[----:B------:R-:W-:Y:S01]  /*eb50*/  LOP3.LUT R67, R67, 0xffff0000, RZ, 0xc0, !PT ;  /* 0xffff000043437812 */ /* 0x000fe200078ec0ff */
[----:B------:R-:W-:Y:S01]  /*eb60*/  FMUL.FTZ R35, R13, R27 ;  /* 0x0000001b0d237220 */ /* 0x000fe20000410000 */
[----:B------:R-:W-:Y:S01]  /*eb70*/  LOP3.LUT R71, R71, 0xffff0000, RZ, 0xc0, !PT ;  /* 0xffff000047477812 */ /* 0x000fe200078ec0ff */
[----:B-----5:R-:W0:Y:S02]  /*eb80*/  LDS.128 R4, [R32] ;  /* 0x0000000020047984 */ /* 0x020e240000000c00 */
[C---:B0-----:R-:W-:Y:S01]  /*eb90*/  IMAD.U32 R0, R4.reuse, 0x10000, RZ ;  /* 0x0001000004007824 */ /* 0x041fe200078e00ff */
[----:B------:R-:W-:Y:S01]  /*eba0*/  LOP3.LUT R4, R4, 0xffff0000, RZ, 0xc0, !PT ;  /* 0xffff000004047812 */ /* 0x000fe200078ec0ff */
[C---:B------:R-:W-:Y:S01]  /*ebb0*/  IMAD.U32 R8, R5.reuse, 0x10000, RZ ;  /* 0x0001000005087824 */ /* 0x040fe200078e00ff */
[----:B------:R-:W-:Y:S01]  /*ebc0*/  LOP3.LUT R5, R5, 0xffff0000, RZ, 0xc0, !PT ;  /* 0xffff000005057812 */ /* 0x000fe200078ec0ff */
[----:B------:R-:W-:Y:S01]  /*ebd0*/  FFMA.FTZ R30, R0, R21, -R31 ;  /* 0x00000015001e7223 */ /* 0x000fe2000001081f */
[----:B------:R-:W-:-:S02]  /*ebe0*/  IMAD.U32 R31, R69, 0x10000, RZ ;  /* 0x00010000451f7824 */ /* 0x000fc400078e00ff */
[----:B------:R-:W-:Y:S01]  /*ebf0*/  FFMA.FTZ R33, R0, R25, R33 ;  /* 0x0000001900217223 */ /* 0x000fe20000010021 */
[----:B------:R-:W-:Y:S02]  /*ec00*/  IMAD.U32 R21, R29, 0x10000, RZ ;  /* 0x000100001d157824 */ /* 0x000fe400078e00ff */
[-C--:B------:R-:W-:Y:S01]  /*ec10*/  FMUL.FTZ R25, R13, R11.reuse ;  /* 0x0000000b0d197220 */ /* 0x080fe20000410000 */
[----:B------:R-:W-:Y:S01]  /*ec20*/  FFMA.FTZ R35, R8, R11, -R35 ;  /* 0x0000000b08237223 */ /* 0x000fe20000010823 */
[----:B------:R-:W-:Y:S02]  /*ec30*/  IMAD.U32 R10, R7, 0x10000, RZ ;  /* 0x00010000070a7824 */ /* 0x000fe400078e00ff */
[C---:B------:R-:W-:Y:S01]  /*ec40*/  FMUL.FTZ R11, R20.reuse, R31 ;  /* 0x0000001f140b7220 */ /* 0x040fe20000410000 */
[----:B------:R-:W-:Y:S01]  /*ec50*/  FMUL.FTZ R0, R20, R21 ;  /* 0x0000001514007220 */ /* 0x000fe20000410000 */
[----:B------:R-:W-:Y:S01]  /*ec60*/  LOP3.LUT R13, R56, 0xffff0000, RZ, 0xc0, !PT ;  /* 0xffff0000380d7812 */ /* 0x000fe200078ec0ff */
[----:B------:R-:W-:Y:S01]  /*ec70*/  FFMA.FTZ R27, R8, R27, R25 ;  /* 0x0000001b081b7223 */ /* 0x000fe20000010019 */
[----:B------:R-:W-:Y:S01]  /*ec80*/  FFMA.FTZ R20, R10, R21, -R11 ;  /* 0x000000150a147223 */ /* 0x000fe2000001080b */
[----:B------:R-:W-:Y:S01]  /*ec90*/  LOP3.LUT R11, R70, 0xffff0000, RZ, 0xc0, !PT ;  /* 0xffff0000460b7812 */ /* 0x000fe200078ec0ff */
[----:B------:R-:W-:-:S02]  /*eca0*/  IMAD.U32 R8, R68, 0x10000, RZ ;  /* 0x0001000044087824 */ /* 0x000fc400078e00ff */
[----:B------:R-:W-:Y:S01]  /*ecb0*/  FMUL.FTZ R21, R12, R13 ;  /* 0x0000000d0c157220 */ /* 0x000fe20000410000 */
[----:B------:R-:W-:Y:S01]  /*ecc0*/  FFMA.FTZ R31, R10, R31, R0 ;  /* 0x0000001f0a1f7223 */ /* 0x000fe20000010000 */
[----:B------:R-:W-:Y:S02]  /*ecd0*/  IMAD.U32 R0, R28, 0x10000, RZ ;  /* 0x000100001c007824 */ /* 0x000fe400078e00ff */
[-C--:B------:R-:W-:Y:S01]  /*ece0*/  FMUL.FTZ R25, R12, R11.reuse ;  /* 0x0000000b0c197220 */ /* 0x080fe20000410000 */
[----:B------:R-:W-:Y:S01]  /*ecf0*/  FFMA.FTZ R21, R4, R11, -R21 ;  /* 0x0000000b04157223 */ /* 0x000fe20000010815 */
[----:B------:R-:W-:Y:S01]  /*ed00*/  FMUL.FTZ R12, R24, R67 ;  /* 0x00000043180c7220 */ /* 0x000fe20000410000 */
[----:B------:R-:W-:Y:S02]  /*ed10*/  IMAD.U32 R9, R6, 0x10000, RZ ;  /* 0x0001000006097824 */ /* 0x000fe400078e00ff */
[----:B------:R-:W-:Y:S01]  /*ed20*/  FFMA.FTZ R10, R4, R13, R25 ;  /* 0x0000000d040a7223 */ /* 0x000fe20000010019 */
[-C--:B------:R-:W-:Y:S01]  /*ed30*/  FMUL.FTZ R24, R24, R71.reuse ;  /* 0x0000004718187220 */ /* 0x080fe20000410000 */
[----:B------:R-:W-:Y:S01]  /*ed40*/  FMUL.FTZ R4, R14, R8 ;  /* 0x000000080e047220 */ /* 0x000fe20000410000 */
[----:B------:R-:W-:Y:S01]  /*ed50*/  LOP3.LUT R68, R68, 0xffff0000, RZ, 0xc0, !PT ;  /* 0xffff000044447812 */ /* 0x000fe200078ec0ff */
[-C--:B------:R-:W-:Y:S01]  /*ed60*/  FMUL.FTZ R14, R14, R0.reuse ;  /* 0x000000000e0e7220 */ /* 0x080fe20000410000 */
[----:B------:R-:W-:Y:S01]  /*ed70*/  LOP3.LUT R69, R69, 0xffff0000, RZ, 0xc0, !PT ;  /* 0xffff000045457812 */ /* 0x000fe200078ec0ff */
[C---:B------:R-:W-:Y:S01]  /*ed80*/  FFMA.FTZ R12, R5.reuse, R71, -R12 ;  /* 0x00000047050c7223 */ /* 0x040fe2000001080c */
[----:B------:R-:W-:Y:S01]  /*ed90*/  LOP3.LUT R28, R28, 0xffff0000, RZ, 0xc0, !PT ;  /* 0xffff00001c1c7812 */ /* 0x000fe200078ec0ff */
[----:B------:R-:W-:Y:S01]  /*eda0*/  FFMA.FTZ R24, R5, R67, R24 ;  /* 0x0000004305187223 */ /* 0x000fe20000010018 */
[----:B------:R-:W-:Y:S01]  /*edb0*/  LOP3.LUT R29, R29, 0xffff0000, RZ, 0xc0, !PT ;  /* 0xffff00001d1d7812 */ /* 0x000fe200078ec0ff */
[----:B------:R-:W-:Y:S01]  /*edc0*/  FFMA.FTZ R0, R9, R0, -R4 ;  /* 0x0000000009007223 */ /* 0x000fe20000010804 */
[----:B------:R-:W-:Y:S01]  /*edd0*/  LOP3.LUT R6, R6, 0xffff0000, RZ, 0xc0, !PT ;  /* 0xffff000006067812 */ /* 0x000fe200078ec0ff */
[----:B------:R-:W-:Y:S01]  /*ede0*/  FMUL.FTZ R5, R15, R68 ;  /* 0x000000440f057220 */ /* 0x000fe20000410000 */
[----:B------:R-:W-:Y:S01]  /*edf0*/  LOP3.LUT R7, R7, 0xffff0000, RZ, 0xc0, !PT ;  /* 0xffff000007077812 */ /* 0x000fe200078ec0ff */
[C---:B------:R-:W-:Y:S01]  /*ee00*/  FMUL.FTZ R4, R26.reuse, R69 ;  /* 0x000000451a047220 */ /* 0x040fe20000410000 */
[-C--:B------:R-:W-:Y:S01]  /*ee10*/  FMUL.FTZ R15, R15, R28.reuse ;  /* 0x0000001c0f0f7220 */ /* 0x080fe20000410000 */
[-C--:B------:R-:W-:Y:S01]  /*ee20*/  FMUL.FTZ R26, R26, R29.reuse ;  /* 0x0000001d1a1a7220 */ /* 0x080fe20000410000 */
[C---:B------:R-:W-:Y:S01]  /*ee30*/  FFMA.FTZ R11, R6.reuse, R28, -R5 ;  /* 0x0000001c060b7223 */ /* 0x040fe20000010805 */
[----:B------:R-:W-:Y:S01]  /*ee40*/  FFMA.FTZ R29, R7, R29, -R4 ;  /* 0x0000001d071d7223 */ /* 0x000fe20000010804 */
[----:B------:R-:W-:Y:S01]  /*ee50*/  FFMA.FTZ R14, R9, R8, R14 ;  /* 0x00000008090e7223 */ /* 0x000fe2000001000e */
[----:B------:R-:W-:Y:S01]  /*ee60*/  FFMA.FTZ R15, R6, R68, R15 ;  /* 0x00000044060f7223 */ /* 0x000fe2000001000f */
[----:B------:R-:W-:Y:S01]  /*ee70*/  FFMA.FTZ R26, R7, R69, R26 ;  /* 0x00000045071a7223 */ /* 0x000fe2000001001a */
[----:B------:R-:W-:-:S02]  /*ee80*/  F2FP.BF16.F32.PACK_AB R4, R21, R30 ;  /* 0x0000001e1504723e */ /* 0x000fc400000010ff */
[----:B------:R-:W-:Y:S02]  /*ee90*/  F2FP.BF16.F32.PACK_AB R8, R10, R33 ;  /* 0x000000210a08723e */ /* 0x000fe400000010ff */
[----:B------:R-:W-:Y:S02]  /*eea0*/  F2FP.BF16.F32.PACK_AB R5, R12, R35 ;  /* 0x000000230c05723e */ /* 0x000fe400000010ff */
[----:B------:R-:W-:Y:S02]  /*eeb0*/  F2FP.BF16.F32.PACK_AB R6, R11, R0 ;  /* 0x000000000b06723e */ /* 0x000fe400000010ff */
[----:B------:R-:W-:Y:S02]  /*eec0*/  F2FP.BF16.F32.PACK_AB R7, R29, R20 ;  /* 0x000000141d07723e */ /* 0x000fe400000010ff */
[----:B------:R-:W-:Y:S02]  /*eed0*/  F2FP.BF16.F32.PACK_AB R9, R24, R27 ;  /* 0x0000001b1809723e */ /* 0x000fe400000010ff */
[----:B------:R-:W-:Y:S01]  /*eee0*/  F2FP.BF16.F32.PACK_AB R10, R15, R14 ;  /* 0x0000000e0f0a723e */ /* 0x000fe200000010ff */
[----:B------:R0:W-:Y:S01]  /*eef0*/  STS.128 [R32], R4 ;  /* 0x0000000420007388 */ /* 0x0001e20000000c00 */
[----:B------:R-:W-:-:S05]  /*ef00*/  F2FP.BF16.F32.PACK_AB R11, R26, R31 ;  /* 0x0000001f1a0b723e */ /* 0x000fca00000010ff */
[----:B------:R0:W-:Y:S02]  /*ef10*/  STS.128 [R3+0x10400], R8 ;  /* 0x0104000803007388 */ /* 0x0001e40000000c00 */
.L_x_1842:
[----:B------:R-:W-:Y:S05]  /*ef20*/  BSYNC B0 ;  /* 0x0000000000007941 */ /* 0x000fea0003800000 */
.L_x_1814:
        /* <DEDUP_REMOVED lines=8> */
.L_x_1811:
[----:B------:R-:W-:-:S05]  /*efb0*/  IMAD.U32 R0, RZ, RZ, UR39 ;  /* 0x00000027ff007e24 */ /* 0x000fca000f8e00ff */
[----:B------:R-:W-:-:S13]  /*efc0*/  ISETP.NE.AND P0, PT, R0, 0x3, PT ;  /* 0x000000030000780c */ /* 0x000fda0003f05270 */
[----:B------:R-:W-:Y:S05]  /*efd0*/  @!P0 BRA `(.L_x_1859) ;  /* 0x0000000000048947 */ /* 0x000fea0003800000 */
[----:B------:R-:W-:Y:S01]  /*efe0*/  BPT.TRAP 0x1 ;  /* 0x000000040000795c */ /* 0x000fe20000300000 */
.L_x_1859:
[----:B0-----:R-:W-:Y:S01]  /*eff0*/  IMAD R8, R184, 0x8, R18 ;  /* 0x00000008b8087824 */ /* 0x001fe200078e0212 */
[----:B---3--:R-:W-:-:S04]  /*f000*/  SHF.L.U32 R3, R187, 0x1f, RZ ;  /* 0x0000001fbb037819 */ /* 0x008fc800000006ff */
[----:B------:R0:W3:Y:S01]  /*f010*/  SYNCS.PHASECHK.TRANS64.TRYWAIT P1, [R8+URZ+0x28830], R3 ;  /* 0x02883003080075a7 */ /* 0x0000e2000802017f */
[----:B------:R-:W-:Y:S05]  /*f020*/  @!P0 BRA `(.L_x_1860) ;  /* 0x0000000000048947 */ /* 0x000fea0003800000 */
[----:B------:R-:W-:Y:S01]  /*f030*/  BPT.TRAP 0x1 ;  /* 0x000000040000795c */ /* 0x000fe20000300000 */
.L_x_1860:
[----:B------:R-:W-:Y:S01]  /*f040*/  VIADD R0, R18, 0x18400 ;  /* 0x0001840012007836 */ /* 0x000fe20000000000 */
[----:B--2---:R-:W-:Y:S01]  /*f050*/  LOP3.LUT R6, R36, 0x10000, RZ, 0xfc, !PT ;  /* 0x0001000024067812 */ /* 0x004fe200078efcff */
[----:B------:R-:W-:-:S03]  /*f060*/  IMAD.MOV.U32 R7, RZ, RZ, 0x40000040 ;  /* 0x40000040ff077424 */ /* 0x000fc600078e00ff */
[----:B------:R-:W-:-:S04]  /*f070*/  SHF.R.U32.HI R0, RZ, 0x4, R0 ;  /* 0x00000004ff007819 */ /* 0x000fc80000011600 */
[----:B------:R-:W-:-:S04]  /*f080*/  LOP3.LUT R0, R0, 0x3fff, RZ, 0xc0, !PT ;  /* 0x00003fff00007812 */ /* 0x000fc800078ec0ff */
[----:B------:R-:W-:Y:S01]  /*f090*/  LOP3.LUT R9, R0, 0x10000, RZ, 0xfc, !PT ;  /* 0x0001000000097812 */ /* 0x000fe200078efcff */
[----:B---3--:R-:W-:Y:S06]  /*f0a0*/  @P1 BRA `(.L_x_1861) ;  /* 0x0000000000081947 */ /* 0x008fec0003800000 */
[----:B------:R-:W2:Y:S02]  /*f0b0*/  SYNCS.PHASECHK.TRANS64.TRYWAIT P1, [R8+URZ+0x28830], R3 ;  /* 0x02883003080075a7 */ /* 0x000ea4000802017f */
[----:B--2---:R-:W-:Y:S05]  /*f0c0*/  @!P1 BRA `(.L_x_1862) ;  /* 0x0000019c00b49947 */ /* 0x004fea0003800000 */
.L_x_1861:
[----:B------:R-:W-:Y:S01]  /*f0d0*/  IMAD R4, R184, 0x800, R9 ;  /* 0x00000800b8047824 */ /* 0x000fe200078e0209 */
[----:B------:R-:W-:Y:S05]  /*f0e0*/  WARPSYNC.ALL ;  /* 0x0000000000007948 */ /* 0x000fea0003800000 */
[----:B------:R-:W-:Y:S01]  /*f0f0*/  IMAD.MOV.U32 R5, RZ, RZ, 0x40000040 ;  /* 0x40000040ff057424 */ /* 0x000fe200078e00ff */
[C---:B------:R-:W-:Y:S01]  /*f100*/  R2UR UR4, R6.reuse ;  /* 0x00000000060472ca */ /* 0x040fe200000e0000 */
[----:B-1---5:R-:W-:Y:S01]  /*f110*/  WARPGROUP.ARRIVE ;  /* 0x00000000000079c5 */ /* 0x022fe20000000000 */
[----:B------:R-:W-:Y:S01]  /*f120*/  R2UR UR5, R7 ;  /* 0x00000000070572ca */ /* 0x000fe200000e0000 */
[----:B------:R-:W-:Y:S01]  /*f130*/  VIADD R194, R6, 0x2 ;  /* 0x0000000206c27836 */ /* 0x000fe20000000000 */
[C---:B------:R-:W-:Y:S01]  /*f140*/  R2UR UR6, R4.reuse ;  /* 0x00000000040672ca */ /* 0x040fe200000e0000 */
[----:B------:R-:W-:Y:S01]  /*f150*/  VIADD R10, R4, 0x2 ;  /* 0x00000002040a7836 */ /* 0x000fe20000000000 */
[----:B------:R-:W-:Y:S01]  /*f160*/  R2UR UR7, R5 ;  /* 0x00000000050772ca */ /* 0x000fe200000e0000 */
[----:B------:R-:W-:-:S02]  /*f170*/  IMAD.MOV.U32 R195, RZ, RZ, 0x40000040 ;  /* 0x40000040ffc37424 */ /* 0x000fc400078e00ff */
[----:B------:R-:W-:Y:S02]  /*f180*/  IMAD.MOV.U32 R11, RZ, RZ, 0x40000040 ;  /* 0x40000040ff0b7424 */ /* 0x000fe400078e00ff */
[C---:B------:R-:W-:Y:S02]  /*f190*/  VIADD R192, R6.reuse, 0x4 ;  /* 0x0000000406c07836 */ /* 0x040fe40000000000 */
[----:B------:R-:W-:Y:S02]  /*f1a0*/  IMAD.MOV.U32 R193, RZ, RZ, 0x40000040 ;  /* 0x40000040ffc17424 */ /* 0x000fe400078e00ff */
[----:B------:R-:W-:Y:S02]  /*f1b0*/  VIADD R190, R6, 0x6 ;  /* 0x0000000606be7836 */ /* 0x000fe40000000000 */
[----:B------:R-:W-:Y:S02]  /*f1c0*/  IMAD.MOV.U32 R191, RZ, RZ, 0x40000040 ;  /* 0x40000040ffbf7424 */ /* 0x000fe400078e00ff */
[----:B------:R-:W-:Y:S01]  /*f1d0*/  HGMMA.64x128x16.F32.BF16 R24, gdesc[UR4], RZ, !UPT, gsb0 ;  /* 0x01e00000041879f0 */ /* 0x000fe2000c0018ff */
[----:B------:R-:W-:Y:S01]  /*f1e0*/  R2UR UR4, R194 ;  /* 0x00000000c20472ca */ /* 0x000fe200000e0000 */
[----:B------:R-:W-:Y:S01]  /*f1f0*/  VIADD R20, R6, 0x400 ;  /* 0x0000040006147836 */ /* 0x000fe20000000000 */
[----:B------:R-:W-:Y:S01]  /*f200*/  R2UR UR5, R195 ;  /* 0x00000000c30572ca */ /* 0x000fe200000e0000 */
[----:B------:R-:W-:Y:S01]  /*f210*/  IMAD.MOV.U32 R21, RZ, RZ, 0x40000040 ;  /* 0x40000040ff157424 */ /* 0x000fe200078e00ff */
[----:B------:R-:W-:Y:S01]  /*f220*/  R2UR UR6, R10 ;  /* 0x000000000a0672ca */ /* 0x000fe200000e0000 */
[----:B------:R-:W-:Y:S01]  /*f230*/  VIADD R10, R4, 0x4 ;  /* 0x00000004040a7836 */ /* 0x000fe20000000000 */
[----:B------:R-:W-:Y:S01]  /*f240*/  R2UR UR7, R11 ;  /* 0x000000000b0772ca */ /* 0x000fe200000e0000 */
[----:B------:R-:W-:-:S02]  /*f250*/  IMAD.MOV.U32 R11, RZ, RZ, 0x40000040 ;  /* 0x40000040ff0b7424 */ /* 0x000fc400078e00ff */
[C---:B------:R-:W-:Y:S02]  /*f260*/  VIADD R14, R6.reuse, 0x402 ;  /* 0x00000402060e7836 */ /* 0x040fe40000000000 */
[----:B------:R-:W-:Y:S02]  /*f270*/  IMAD.MOV.U32 R15, RZ, RZ, 0x40000040 ;  /* 0x40000040ff0f7424 */ /* 0x000fe400078e00ff */
[----:B------:R-:W-:Y:S02]  /*f280*/  VIADD R12, R6, 0x404 ;  /* 0x00000404060c7836 */ /* 0x000fe40000000000 */
[----:B------:R-:W-:Y:S02]  /*f290*/  IMAD.MOV.U32 R13, RZ, RZ, 0x40000040 ;  /* 0x40000040ff0d7424 */ /* 0x000fe400078e00ff */
[----:B------:R-:W-:Y:S01]  /*f2a0*/  IMAD.MOV.U32 R5, RZ, RZ, 0x40000040 ;  /* 0x40000040ff057424 */ /* 0x000fe200078e00ff */
[----:B------:R-:W-:Y:S02]  /*f2b0*/  WARPGROUP.DEPBAR.LE gsb0, 0x0 ;  /* 0x00008000000079c5 */ /* 0x000fe40000010000 */
[----:B------:R-:W-:-:S06]  /*f2c0*/  WARPGROUP.ARRIVE ;  /* 0x00000000000079c5 */ /* 0x000fcc0000000000 */
[----:B------:R-:W-:Y:S01]  /*f2d0*/  HGMMA.64x128x16.F32.BF16 R24, gdesc[UR4], R24, gsb0 ;  /* 0x01e00000041879f0 */ /* 0x000fe20008001818 */
[----:B------:R-:W-:Y:S02]  /*f2e0*/  R2UR UR4, R192 ;  /* 0x00000000c00472ca */ /* 0x000fe400000e0000 */
[----:B------:R-:W-:Y:S02]  /*f2f0*/  R2UR UR5, R193 ;  /* 0x00000000c10572ca */ /* 0x000fe400000e0000 */
[----:B------:R-:W-:Y:S01]  /*f300*/  R2UR UR6, R10 ;  /* 0x000000000a0672ca */ /* 0x000fe200000e0000 */
[----:B------:R-:W-:Y:S01]  /*f310*/  VIADD R10, R4, 0x6 ;  /* 0x00000006040a7836 */ /* 0x000fe20000000000 */
[----:B------:R-:W-:Y:S01]  /*f320*/  R2UR UR7, R11 ;  /* 0x000000000b0772ca */ /* 0x000fe200000e0000 */
[----:B------:R-:W-:Y:S01]  /*f330*/  IMAD.MOV.U32 R11, RZ, RZ, 0x40000040 ;  /* 0x40000040ff0b7424 */ /* 0x000fe200078e00ff */
[----:B------:R-:W-:Y:S02]  /*f340*/  WARPGROUP.DEPBAR.LE gsb0, 0x0 ;  /* 0x00008000000079c5 */ /* 0x000fe40000010000 */
[----:B------:R-:W-:-:S09]  /*f350*/  WARPGROUP.ARRIVE ;  /* 0x00000000000079c5 */ /* 0x000fd20000000000 */
        /* <DEDUP_REMOVED lines=22> */
[C---:B------:R-:W-:Y:S01]  /*f4c0*/  VIADD R10, R4.reuse, 0x404 ;  /* 0x00000404040a7836 */ /* 0x040fe20000000000 */
[----:B------:R-:W-:Y:S01]  /*f4d0*/  R2UR UR7, R11 ;  /* 0x000000000b0772ca */ /* 0x000fe200000e0000 */
[----:B------:R-:W-:Y:S02]  /*f4e0*/  IMAD.MOV.U32 R11, RZ, RZ, 0x40000040 ;  /* 0x40000040ff0b7424 */ /* 0x000fe400078e00ff */
[----:B------:R-:W-:Y:S01]  /*f4f0*/  VIADD R4, R4, 0x406 ;  /* 0x0000040604047836 */ /* 0x000fe20000000000 */
[----:B------:R-:W-:-:S02]  /*f500*/  WARPGROUP.DEPBAR.LE gsb0, 0x0 ;  /* 0x00008000000079c5 */ /* 0x000fc40000010000 */
[----:B------:R-:W-:-:S07]  /*f510*/  WARPGROUP.ARRIVE ;  /* 0x00000000000079c5 */ /* 0x000fce0000000000 */
        /* <DEDUP_REMOVED lines=12> */
[----:B------:R-:W-:Y:S02]  /*f5e0*/  R2UR UR6, R4 ;  /* 0x00000000040672ca */ /* 0x000fe400000e0000 */
[----:B------:R-:W-:Y:S01]  /*f5f0*/  R2UR UR7, R5 ;  /* 0x00000000050772ca */ /* 0x000fe200000e0000 */
[----:B------:R-:W-:Y:S02]  /*f600*/  WARPGROUP.DEPBAR.LE gsb0, 0x0 ;  /* 0x00008000000079c5 */ /* 0x000fe40000010000 */
[----:B------:R-:W-:-:S10]  /*f610*/  WARPGROUP.ARRIVE ;  /* 0x00000000000079c5 */ /* 0x000fd40000000000 */
[----:B------:R-:W-:Y:S03]  /*f620*/  HGMMA.64x128x16.F32.BF16 R24, gdesc[UR4], R24, gsb0 ;  /* 0x01e00000041879f0 */ /* 0x000fe60008001818 */
[----:B------:R-:W-:Y:S02]  /*f630*/  WARPGROUP.DEPBAR.LE gsb0, 0x0 ;  /* 0x00008000000079c5 */ /* 0x000fe40000010000 */
[----:B------:R-:W-:Y:S05]  /*f640*/  @!P0 BRA `(.L_x_1863) ;  /* 0x0000000000048947 */ /* 0x000fea0003800000 */
[----:B------:R-:W-:Y:S01]  /*f650*/  BPT.TRAP 0x1 ;  /* 0x000000040000795c */ /* 0x000fe20000300000 */
.L_x_1863:
[----:B------:R-:W1:Y:S01]  /*f660*/  LDC R0, c[0x0][0x448] ;  /* 0x00011200ff007b82 */ /* 0x000e620000000800 */
[----:B0-2---:R-:W-:Y:S01]  /*f670*/  IMAD.IADD R3, R202, 0x1, R200 ;  /* 0x00000001ca037824 */ /* 0x005fe200078e02c8 */
[----:B------:R-:W-:Y:S01]  /*f680*/  ULDC UR50, c[0x0][0x9dc] ;  /* 0x0002770000327ab9 */ /* 0x000fe20000000800 */
[----:B----4-:R-:W-:Y:S01]  /*f690*/  IMAD.U32 R89, RZ, RZ, UR38 ;  /* 0x00000026ff597e24 */ /* 0x010fe2000f8e00ff */
[----:B------:R-:W-:Y:S01]  /*f6a0*/  ULOP3.LUT UR4, URZ, UR50, URZ, 0x33, !UPT ;  /* 0x000000323f047292 */ /* 0x000fe2000f8e333f */
[----:B------:R-:W-:-:S03]  /*f6b0*/  LEA R92, R88, 0xffffff80, 0x7 ;  /* 0xffffff80585c7811 */ /* 0x000fc600078e38ff */
[----:B------:R-:W0:Y:S01]  /*f6c0*/  LDC.64 R90, c[0x0][0x9e0] ;  /* 0x00027800ff5a7b82 */ /* 0x000e220000000a00 */
[----:B-1----:R-:W-:Y:S02]  /*f6d0*/  ISETP.NE.AND P1, PT, R0, 0x1, PT ;  /* 0x000000010000780c */ /* 0x002fe40003f25270 */
[----:B0-----:R-:W-:-:S11]  /*f6e0*/  ISETP.GE.AND P2, PT, R91, 0x1, PT ;  /* 0x000000015b00780c */ /* 0x001fd60003f46270 */
[----:B------:R-:W0:Y:S08]  /*f6f0*/  @P1 LDC R0, c[0x0][0x44c] ;  /* 0x00011300ff001b82 */ /* 0x000e300000000800 */
[----:B------:R-:W1:Y:S01]  /*f700*/  @P1 LDC R5, c[0x0][0x450] ;  /* 0x00011400ff051b82 */ /* 0x000e620000000800 */
[----:B0-----:R-:W-:-:S05]  /*f710*/  @P1 IMAD.HI.U32 R0, R3, R0, RZ ;  /* 0x0000000003001227 */ /* 0x001fca00078e00ff */
[----:B-1----:R-:W-:Y:S01]  /*f720*/  @P1 SHF.R.U32.HI R3, RZ, R5, R0 ;  /* 0x00000005ff031219 */ /* 0x002fe20000011600 */
[----:B------:R-:W-:Y:S02]  /*f730*/  IMAD.MOV.U32 R5, RZ, RZ, -0x80 ;  /* 0xffffff80ff057424 */ /* 0x000fe400078e00ff */
[----:B------:R-:W-:Y:S02]  /*f740*/  VIADD R0, R8, 0x28840 ;  /* 0x0002884008007836 */ /* 0x000fe40000000000 */
[----:B------:R-:W0:Y:S01]  /*f750*/  SHFL.IDX PT, R97, R3, RZ, 0x1c1f ;  /* 0x001c1fff03617589 */ /* 0x000e2200000e0000 */
[----:B------:R-:W-:Y:S02]  /*f760*/  IMAD R94, R88, R5, 0x80 ;  /* 0x00000080585e7424 */ /* 0x000fe400078e0205 */
[----:B------:R-:W-:-:S03]  /*f770*/  PRMT R0, R89, 0x654, R0 ;  /* 0x0000065459007816 */ /* 0x000fc60000000000 */
[----:B------:R-:W-:Y:S01]  /*f780*/  IADD3 R5, -R189, 0x1, R94 ;  /* 0x00000001bd057810 */ /* 0x000fe20007ffe15e */
[----:B------:R1:W-:Y:S03]  /*f790*/  SYNCS.ARRIVE.TRANS64.RED.A1T0 RZ, [R0+URZ], RZ ;  /* 0x000000ff00ff79a7 */ /* 0x0003e6000810043f */
[----:B------:R-:W-:-:S05]  /*f7a0*/  IADD3 R5, -R196, R5, R198 ;  /* 0x00000005c4057210 */ /* 0x000fca0007ffe1c6 */
[----:B------:R-:W-:Y:S01]  /*f7b0*/  IMAD.IADD R89, R5, 0x1, R90 ;  /* 0x0000000105597824 */ /* 0x000fe200078e025a */
[----:B-1----:R-:W-:Y:S01]  /*f7c0*/  IADD3 R0, -R189, R198, R94 ;  /* 0x000000c6bd007210 */ /* 0x002fe20007ffe15e */
[----:B------:R-:W-:-:S04]  /*f7d0*/  VIADD R8, R5, UR4 ;  /* 0x0000000405087c36 */ /* 0x000fc80008000000 */
[----:B0-----:R-:W-:Y:S01]  /*f7e0*/  IMAD.IADD R95, R8, 0x1, R97 ;  /* 0x00000001085f7824 */ /* 0x001fe200078e0261 */
[----:B------:R-:W-:Y:S01]  /*f7f0*/  VIADDMNMX R96, R97, R89, R0, PT ;  /* 0x0000005961607246 */ /* 0x000fe20003800100 */
[----:B------:R-:W-:Y:S06]  /*f800*/  @!P2 BRA `(.L_x_1864) ;  /* 0x000000000050a947 */ /* 0x000fec0003800000 */
[----:B------:R-:W-:Y:S01]  /*f810*/  IADD3 R97, -R196, R198, R97 ;  /* 0x000000c6c4617210 */ /* 0x000fe20007ffe161 */
[----:B------:R-:W-:Y:S03]  /*f820*/  BSSY B0, `(.L_x_1865) ;  /* 0x000000e000007945 */ /* 0x000fe60003800000 */
        /* <DEDUP_REMOVED lines=9> */
.L_x_1866:
[----:B------:R-:W-:-:S13]  /*f8c0*/  ISETP.NE.AND P3, PT, R91, 0x1, PT ;  /* 0x000000015b00780c */ /* 0x000fda0003f65270 */
[----:B------:R-:W0:Y:S02]  /*f8d0*/  @P3 LDC.64 R4, c[0x0][0x9e8] ;  /* 0x00027a00ff043b82 */ /* 0x000e240000000a00 */
[----:B0-----:R-:W-:-:S05]  /*f8e0*/  @P3 IMAD.HI.U32 R4, R97, R4, RZ ;  /* 0x0000000461043227 */ /* 0x001fca00078e00ff */
[----:B------:R-:W-:-:S07]  /*f8f0*/  @P3 SHF.R.U32.HI R97, RZ, R5, R4 ;  /* 0x00000005ff613219 */ /* 0x000fce0000011604 */
.L_x_1867:
[----:B------:R-:W-:Y:S05]  /*f900*/  BSYNC B0 ;  /* 0x0000000000007941 */ /* 0x000fea0003800000 */
.L_x_1865:
[----:B------:R-:W-:-:S04]  /*f910*/  IMAD R4, R97, R91, -R92 ;  /* 0x0000005b61047224 */ /* 0x000fc800078e0a5c */
[----:B------:R-:W-:-:S05]  /*f920*/  IMAD.IADD R4, R4, 0x1, -R189 ;  /* 0x0000000104047824 */ /* 0x000fca00078e0abd */
[----:B------:R-:W-:Y:S02]  /*f930*/  VIMNMX R95, R95, R4, !PT ;  /* 0x000000045f5f7248 */ /* 0x000fe40007fe0100 */
[----:B------:R-:W-:-:S07]  /*f940*/  VIADDMNMX R96, R4, R91, R96, PT ;  /* 0x0000005b04607246 */ /* 0x000fce0003800160 */
.L_x_1864:
[C---:B------:R-:W-:Y:S01]  /*f950*/  ISETP.GE.AND P3, PT, R94.reuse, 0x2, PT ;  /* 0x000000025e00780c */ /* 0x040fe20003f66270 */
[----:B------:R-:W0:Y:S01]  /*f960*/  SHFL.IDX PT, R3, R3, 0x1, 0x1c1f ;  /* 0x003c1f0003037f89 */ /* 0x000e2200000e0000 */
[----:B------:R-:W-:Y:S02]  /*f970*/  ISETP.GE.AND P5, PT, R94, 0x9, PT ;  /* 0x000000095e00780c */ /* 0x000fe40003fa6270 */
[----:B------:R-:W-:Y:S02]  /*f980*/  ISETP.GT.AND P4, PT, R95, 0x1, !P3 ;  /* 0x000000015f00780c */ /* 0x000fe40005f84270 */
[----:B------:R-:W-:Y:S02]  /*f990*/  P2R R120, PR, RZ, 0x20 ;  /* 0x00000020ff787803 */ /* 0x000fe40000000000 */
[----:B------:R-:W-:-:S04]  /*f9a0*/  ISETP.LT.OR P4, PT, R96, 0x2, P4 ;  /* 0x000000026000780c */ /* 0x000fc80002781670 */
[----:B------:R-:W-:Y:S02]  /*f9b0*/  FSEL R25, R25, -INF , !P4 ;  /* 0xff80000019197808 */ /* 0x000fe40006000000 */
[----:B------:R-:W-:Y:S02]  /*f9c0*/  ISETP.GT.AND P4, PT, R95, 0x8, !P5 ;  /* 0x000000085f00780c */ /* 0x000fe40006f84270 */
[----:B------:R-:W-:Y:S02]  /*f9d0*/  ISETP.GE.AND P5, PT, R94, 0xa, PT ;  /* 0x0000000a5e00780c */ /* 0x000fe40003fa6270 */
[----:B------:R-:W-:Y:S02]  /*f9e0*/  ISETP.LT.OR P4, PT, R96, 0x9, P4 ;  /* 0x000000096000780c */ /* 0x000fe40002781670 */
[----:B------:R-:W-:Y:S02]  /*f9f0*/  P2R R119, PR, RZ, 0x20 ;  /* 0x00000020ff777803 */ /* 0x000fe40000000000 */
[----:B------:R-:W-:-:S02]  /*fa00*/  FSEL R28, R28, -INF , !P4 ;  /* 0xff8000001c1c7808 */ /* 0x000fc40006000000 */
[----:B------:R-:W-:Y:S01]  /*fa10*/  ISETP.GT.AND P4, PT, R95, 0x9, !P5 ;  /* 0x000000095f00780c */ /* 0x000fe20006f84270 */
[----:B0-----:R-:W-:Y:S01]  /*fa20*/  IMAD.IADD R8, R8, 0x1, R3 ;  /* 0x0000000108087824 */ /* 0x001fe200078e0203 */
[----:B------:R-:W-:Y:S02]  /*fa30*/  ISETP.GE.AND P5, PT, R94, 0x11, PT ;  /* 0x000000115e00780c */ /* 0x000fe40003fa6270 */
[----:B------:R-:W-:Y:S02]  /*fa40*/  ISETP.LT.OR P4, PT, R96, 0xa, P4 ;  /* 0x0000000a6000780c */ /* 0x000fe40002781670 */
[----:B------:R-:W-:Y:S02]  /*fa50*/  P2R R118, PR, RZ, 0x20 ;  /* 0x00000020ff767803 */ /* 0x000fe40000000000 */
[----:B------:R-:W-:Y:S02]  /*fa60*/  FSEL R29, R29, -INF , !P4 ;  /* 0xff8000001d1d7808 */ /* 0x000fe40006000000 */
[----:B------:R-:W-:-:S02]  /*fa70*/  ISETP.GT.AND P4, PT, R95, 0x10, !P5 ;  /* 0x000000105f00780c */ /* 0x000fc40006f84270 */
[----:B------:R-:W-:Y:S02]  /*fa80*/  ISETP.GE.AND P5, PT, R94, 0x12, PT ;  /* 0x000000125e00780c */ /* 0x000fe40003fa6270 */
[----:B------:R-:W-:Y:S02]  /*fa90*/  ISETP.LT.OR P4, PT, R96, 0x11, P4 ;  /* 0x000000116000780c */ /* 0x000fe40002781670 */
[----:B------:R-:W-:Y:S02]  /*faa0*/  P2R R117, PR, RZ, 0x20 ;  /* 0x00000020ff757803 */ /* 0x000fe40000000000 */
[----:B------:R-:W-:Y:S02]  /*fab0*/  FSEL R32, R32, -INF , !P4 ;  /* 0xff80000020207808 */ /* 0x000fe40006000000 */
[----:B------:R-:W-:Y:S02]  /*fac0*/  ISETP.GT.AND P4, PT, R95, 0x11, !P5 ;  /* 0x000000115f00780c */ /* 0x000fe40006f84270 */
[----:B------:R-:W-:-:S02]  /*fad0*/  ISETP.GE.AND P5, PT, R94, 0x19, PT ;  /* 0x000000195e00780c */ /* 0x000fc40003fa6270 */
[----:B------:R-:W-:Y:S02]  /*fae0*/  ISETP.LT.OR P4, PT, R96, 0x12, P4 ;  /* 0x000000126000780c */ /* 0x000fe40002781670 */
[----:B------:R-:W-:Y:S02]  /*faf0*/  P2R R122, PR, RZ, 0x20 ;  /* 0x00000020ff7a7803 */ /* 0x000fe40000000000 */
[----:B------:R-:W-:Y:S02]  /*fb00*/  FSEL R33, R33, -INF , !P4 ;  /* 0xff80000021217808 */ /* 0x000fe40006000000 */
[----:B------:R-:W-:Y:S02]  /*fb10*/  ISETP.GT.AND P4, PT, R95, 0x18, !P5 ;  /* 0x000000185f00780c */ /* 0x000fe40006f84270 */
[----:B------:R-:W-:Y:S02]  /*fb20*/  ISETP.GE.AND P5, PT, R94, 0x1a, PT ;  /* 0x0000001a5e00780c */ /* 0x000fe40003fa6270 */
[----:B------:R-:W-:-:S02]  /*fb30*/  ISETP.LT.OR P4, PT, R96, 0x19, P4 ;  /* 0x000000196000780c */ /* 0x000fc40002781670 */
[----:B------:R-:W-:Y:S02]  /*fb40*/  P2R R116, PR, RZ, 0x20 ;  /* 0x00000020ff747803 */ /* 0x000fe40000000000 */
[----:B------:R-:W-:Y:S02]  /*fb50*/  FSEL R36, R36, -INF , !P4 ;  /* 0xff80000024247808 */ /* 0x000fe40006000000 */
[----:B------:R-:W-:Y:S02]  /*fb60*/  ISETP.GT.AND P4, PT, R95, 0x19, !P5 ;  /* 0x000000195f00780c */ /* 0x000fe40006f84270 */
[----:B------:R-:W-:Y:S02]  /*fb70*/  ISETP.GE.AND P5, PT, R94, 0x21, PT ;  /* 0x000000215e00780c */ /* 0x000fe40003fa6270 */
[----:B------:R-:W-:Y:S02]  /*fb80*/  ISETP.LT.OR P4, PT, R96, 0x1a, P4 ;  /* 0x0000001a6000780c */ /* 0x000fe40002781670 */
[----:B------:R-:W-:-:S02]  /*fb90*/  P2R R115, PR, RZ, 0x20 ;  /* 0x00000020ff737803 */ /* 0x000fc40000000000 */
[----:B------:R-:W-:Y:S02]  /*fba0*/  FSEL R37, R37, -INF , !P4 ;  /* 0xff80000025257808 */ /* 0x000fe40006000000 */
[----:B------:R-:W-:Y:S02]  /*fbb0*/  ISETP.GT.AND P4, PT, R95, 0x20, !P5 ;  /* 0x000000205f00780c */ /* 0x000fe40006f84270 */
[----:B------:R-:W-:Y:S02]  /*fbc0*/  ISETP.GE.AND P5, PT, R94, 0x22, PT ;  /* 0x000000225e00780c */ /* 0x000fe40003fa6270 */
[----:B------:R-:W-:Y:S02]  /*fbd0*/  ISETP.LT.OR P4, PT, R96, 0x21, P4 ;  /* 0x000000216000780c */ /* 0x000fe40002781670 */
[----:B------:R-:W-:Y:S02]  /*fbe0*/  P2R R114, PR, RZ, 0x20 ;  /* 0x00000020ff727803 */ /* 0x000fe40000000000 */
[----:B------:R-:W-:-:S02]  /*fbf0*/  FSEL R40, R40, -INF , !P4 ;  /* 0xff80000028287808 */ /* 0x000fc40006000000 */
[----:B------:R-:W-:Y:S02]  /*fc00*/  ISETP.GT.AND P4, PT, R95, 0x21, !P5 ;  /* 0x000000215f00780c */ /* 0x000fe40006f84270 */
        /* <DEDUP_REMOVED lines=95> */
[----:B------:R-:W-:Y:S02]  /*10200*/  VIADDMNMX R0, R3, R89, R0, PT ;  /* 0x0000005903007246 */ /* 0x000fe40003800100 */
        /* <DEDUP_REMOVED lines=17> */
[----:B------:R-:W-:-:S04]  /*10320*/  ISETP.GT.AND P6, PT, R95, 0x79, !P6 ;  /* 0x000000795f00780c */ /* 0x000fc800077c4270 */
[----:B------:R-:W-:-:S04]  /*10330*/  ISETP.LT.OR P6, PT, R96, 0x7a, P6 ;  /* 0x0000007a6000780c */ /* 0x000fc800037c1670 */
[----:B------:R-:W-:Y:S01]  /*10340*/  FSEL R85, R85, -INF , !P6 ;  /* 0xff80000055557808 */ /* 0x000fe20007000000 */
[----:B------:R-:W-:Y:S08]  /*10350*/  @!P2 BRA `(.L_x_1868) ;  /* 0x000000000050a947 */ /* 0x000ff00003800000 */
        /* <DEDUP_REMOVED lines=11> */
.L_x_1870:
[----:B------:R-:W-:-:S13]  /*10410*/  ISETP.NE.AND P6, PT, R91, 0x1, PT ;  /* 0x000000015b00780c */ /* 0x000fda0003fc5270 */
[----:B------:R-:W0:Y:S02]  /*10420*/  @P6 LDC.64 R4, c[0x0][0x9e8] ;  /* 0x00027a00ff046b82 */ /* 0x000e240000000a00 */
[----:B0-----:R-:W-:-:S05]  /*10430*/  @P6 IMAD.HI.U32 R4, R3, R4, RZ ;  /* 0x0000000403046227 */ /* 0x001fca00078e00ff */
[----:B------:R-:W-:-:S07]  /*10440*/  @P6 SHF.R.U32.HI R3, RZ, R5, R4 ;  /* 0x00000005ff036219 */ /* 0x000fce0000011604 */
.L_x_1871:
[----:B------:R-:W-:Y:S05]  /*10450*/  BSYNC B0 ;  /* 0x0000000000007941 */ /* 0x000fea0003800000 */
.L_x_1869:
[----:B------:R-:W-:-:S04]  /*10460*/  IMAD R92, R3, R91, -R92 ;  /* 0x0000005b035c7224 */ /* 0x000fc800078e0a5c */
[----:B------:R-:W-:-:S05]  /*10470*/  IMAD.IADD R3, R92, 0x1, -R189 ;  /* 0x000000015c037824 */ /* 0x000fca00078e0abd */
[----:B------:R-:W-:Y:S02]  /*10480*/  VIMNMX R8, R8, R3, !PT ;  /* 0x0000000308087248 */ /* 0x000fe40007fe0100 */
[----:B------:R-:W-:-:S07]  /*10490*/  VIADDMNMX R0, R3, R91, R0, PT ;  /* 0x0000005b03007246 */ /* 0x000fce0003800100 */
.L_x_1868:
[----:B------:R-:W-:Y:S01]  /*104a0*/  ISETP.GT.AND P3, PT, R8, 0x1, !P3 ;  /* 0x000000010800780c */ /* 0x000fe20005f64270 */
[----:B------:R-:W-:Y:S01]  /*104b0*/  ULDC UR51, c[0x0][0x988] ;  /* 0x0002620000337ab9 */ /* 0x000fe20000000800 */
[----:B------:R-:W-:Y:S02]  /*104c0*/  ISETP.NE.AND P6, PT, R122, RZ, PT ;  /* 0x000000ff7a00720c */ /* 0x000fe40003fc5270 */
        /* <DEDUP_REMOVED lines=17> */
[----:B------:R-:W-:Y:S02]  /*105e0*/  ISETP.NE.AND P3, PT, R118, RZ, PT ;  /* 0x000000ff7600720c */ /* 0x000fe40003f65270 */
[----:B------:R-:W-:Y:S02]  /*105f0*/  FMNMX.FTZ R4, R40, R3, !PT ;  /* 0x0000000328047209 */ /* 0x000fe40007810000 */
[----:B------:R-:W-:Y:S02]  /*10600*/  ISETP.GT.AND P3, PT, R8, 0x10, !P3 ;  /* 0x000000100800780c */ /* 0x000fe40005f64270 */
[----:B------:R-:W-:Y:S02]  /*10610*/  FMNMX.FTZ R3, R41, R4, !PT ;  /* 0x0000000429037209 */ /* 0x000fe40007810000 */
        /* <DEDUP_REMOVED lines=55> */
[----:B------:R-:W-:Y:S01]  /*10990*/  ISETP.GT.AND P4, PT, R8, 0x71, !P4 ;  /* 0x000000710800780c */ /* 0x000fe20006784270 */
[----:B------:R-:W0:Y:S01]  /*109a0*/  SHFL.BFLY PT, R4, R5, 0x2, 0x1f ;  /* 0x0c401f0005047f89 */ /* 0x000e2200000e0000 */
[----:B------:R-:W-:Y:S02]  /*109b0*/  FSEL R50, R50, -INF , !P3 ;  /* 0xff80000032327808 */ /* 0x000fe40005800000 */
[----:B------:R-:W-:Y:S02]  /*109c0*/  ISETP.NE.AND P3, PT, R110, RZ, PT ;  /* 0x000000ff6e00720c */ /* 0x000fe40003f65270 */
[C---:B------:R-:W-:Y:S02]  /*109d0*/  ISETP.GT.AND P5, PT, R8.reuse, 0x78, !P5 ;  /* 0x000000780800780c */ /* 0x040fe40006fa4270 */
[----:B------:R-:W-:Y:S02]  /*109e0*/  ISETP.GT.AND P3, PT, R8, 0x31, !P3 ;  /* 0x000000310800780c */ /* 0x000fe40005f64270 */
[----:B------:R-:W-:-:S02]  /*109f0*/  ISETP.LT.OR P4, PT, R0, 0x72, P4 ;  /* 0x000000720000780c */ /* 0x000fc40002781670 */
        /* <DEDUP_REMOVED lines=11> */
[----:B------:R-:W0:Y:S03]  /*10ab0*/  SHFL.BFLY PT, R4, R89, 0x1, 0x1f ;  /* 0x0c201f0059047f89 */ /* 0x000e2600000e0000 */
[----:B------:R-:W-:-:S04]  /*10ac0*/  ISETP.GT.AND P3, PT, R8, 0x39, !P3 ;  /* 0x000000390800780c */ /* 0x000fc80005f64270 */
[----:B------:R-:W-:-:S04]  /*10ad0*/  ISETP.LT.OR P3, PT, R0, 0x3a, P3 ;  /* 0x0000003a0000780c */ /* 0x000fc80001f61670 */
[----:B------:R-:W-:Y:S02]  /*10ae0*/  FSEL R55, R55, -INF , !P3 ;  /* 0xff80000037377808 */ /* 0x000fe40005800000 */
[----:B------:R-:W-:-:S04]  /*10af0*/  ISETP.NE.AND P3, PT, R107, RZ, PT ;  /* 0x000000ff6b00720c */ /* 0x000fc80003f65270 */
[----:B------:R-:W-:-:S04]  /*10b00*/  ISETP.GT.AND P3, PT, R8, 0x40, !P3 ;  /* 0x000000400800780c */ /* 0x000fc80005f64270 */
[----:B------:R-:W-:Y:S02]  /*10b10*/  ISETP.LT.OR P3, PT, R0, 0x41, P3 ;  /* 0x000000410000780c */ /* 0x000fe40001f61670 */
[----:B0-----:R-:W-:Y:S02]  /*10b20*/  FMNMX.FTZ R3, R89, R4, !PT ;  /* 0x0000000459037209 */ /* 0x001fe40007810000 */
[----:B------:R-:W-:Y:S02]  /*10b30*/  FSEL R58, R58, -INF , !P3 ;  /* 0xff8000003a3a7808 */ /* 0x000fe40005800000 */
[----:B------:R-:W-:Y:S01]  /*10b40*/  ISETP.GT.AND P3, PT, R8, 0x41, !P6 ;  /* 0x000000410800780c */ /* 0x000fe20007764270 */
[----:B------:R-:W-:Y:S01]  /*10b50*/  FMUL.FTZ R4, R3, UR51 ;  /* 0x0000003303047c20 */ /* 0x000fe20008410000 */
[----:B------:R-:W-:Y:S02]  /*10b60*/  ISETP.NE.AND P6, PT, R124, RZ, PT ;  /* 0x000000ff7c00720c */ /* 0x000fe40003fc5270 */
        /* <DEDUP_REMOVED lines=44> */
[----:B------:R-:W-:-:S04]  /*10e30*/  ISETP.LT.OR P3, PT, R0, 0x71, P3 ;  /* 0x000000710000780c */ /* 0x000fc80001f61670 */
[----:B------:R-:W-:Y:S02]  /*10e40*/  FSEL R82, R82, -INF , !P3 ;  /* 0xff80000052527808 */ /* 0x000fe40005800000 */
[----:B------:R-:W-:-:S04]  /*10e50*/  FSETP.NEU.FTZ.AND P3, PT, R3, -INF , PT ;  /* 0xff8000000300780b */ /* 0x000fc80003f7d000 */
[----:B------:R-:W-:Y:S02]  /*10e60*/  FSEL R4, R4, RZ, P3 ;  /* 0x000000ff04047208 */ /* 0x000fe40001800000 */
[----:B------:R-:W-:Y:S02]  /*10e70*/  ISETP.GT.AND P3, PT, R8, RZ, !P6 ;  /* 0x000000ff0800720c */ /* 0x000fe40007764270 */
[----:B------:R-:W-:Y:S01]  /*10e80*/  ISETP.NE.AND P6, PT, R94, RZ, PT ;  /* 0x000000ff5e00720c */ /* 0x000fe20003fc5270 */
[--C-:B------:R-:W-:Y:S01]  /*10e90*/  FFMA.FTZ R5, R25, UR51, -R4.reuse ;  /* 0x0000003319057c23 */ /* 0x100fe20008010804 */
[----:B------:R-:W-:Y:S01]  /*10ea0*/  ISETP.LT.OR P3, PT, R0, 0x1, P3 ;  /* 0x000000010000780c */ /* 0x000fe20001f61670 */
[--C-:B------:R-:W-:Y:S01]  /*10eb0*/  FFMA.FTZ R25, R29, UR51, -R4.reuse ;  /* 0x000000331d197c23 */ /* 0x100fe20008010804 */
[--C-:B------:R-:W-:Y:S01]  /*10ec0*/  FFMA.FTZ R180, R24, UR51, -R4.reuse ;  /* 0x0000003318b47c23 */ /* 0x100fe20008010804 */
[--C-:B------:R-:W-:Y:S01]  /*10ed0*/  FFMA.FTZ R182, R28, UR51, -R4.reuse ;  /* 0x000000331cb67c23 */ /* 0x100fe20008010804 */
[----:B------:R-:W-:Y:S01]  /*10ee0*/  FSEL R26, R26, -INF , !P3 ;  /* 0xff8000001a1a7808 */ /* 0x000fe20005800000 */
[--C-:B------:R-:W-:Y:S01]  /*10ef0*/  FFMA.FTZ R28, R33, UR51, -R4.reuse ;  /* 0x00000033211c7c23 */ /* 0x100fe20008010804 */
[--C-:B------:R-:W-:Y:S01]  /*10f00*/  FFMA.FTZ R176, R32, UR51, -R4.reuse ;  /* 0x0000003320b07c23 */ /* 0x100fe20008010804 */
        /* <DEDUP_REMOVED lines=15> */
[--C-:B------:R-:W-:Y:S01]  /*11000*/  FFMA.FTZ R164, R56, UR51, -R4.reuse ;  /* 0x0000003338a47c23 */ /* 0x100fe20008010804 */
[--C-:B------:R-:W-:Y:S01]  /*11010*/  FFMA.FTZ R166, R60, UR51, -R4.reuse ;  /* 0x000000333ca67c23 */ /* 0x100fe20008010804 */
[----:B------:R-:W-:Y:S01]  /*11020*/  FMNMX.FTZ R33, R35, R24, !PT ;  /* 0x0000001823217209 */ /* 0x000fe20007810000 */
[----:B------:R1:W-:Y:S01]  /*11030*/  MUFU.EX2 R29, R28 ;  /* 0x0000001c001d7308 */ /* 0x0003e20000000800 */
[--C-:B------:R-:W-:Y:S01]  /*11040*/  FFMA.FTZ R160, R64, UR51, -R4.reuse ;  /* 0x0000003340a07c23 */ /* 0x100fe20008010804 */
[--C-:B------:R-:W-:Y:S01]  /*11050*/  FFMA.FTZ R162, R68, UR51, -R4.reuse ;  /* 0x0000003344a27c23 */ /* 0x100fe20008010804 */
[----:B------:R-:W-:Y:S01]  /*11060*/  FMNMX.FTZ R24, R38, R33, !PT ;  /* 0x0000002126187209 */ /* 0x000fe20007810000 */
[--C-:B------:R-:W-:Y:S01]  /*11070*/  FFMA.FTZ R156, R72, UR51, -R4.reuse ;  /* 0x00000033489c7c23 */ /* 0x100fe20008010804 */
[--C-:B------:R-:W-:Y:S01]  /*11080*/  FFMA.FTZ R158, R76, UR51, -R4.reuse ;  /* 0x000000334c9e7c23 */ /* 0x100fe20008010804 */
[--C-:B------:R-:W-:Y:S01]  /*11090*/  FFMA.FTZ R152, R80, UR51, -R4.reuse ;  /* 0x0000003350987c23 */ /* 0x100fe20008010804 */
[----:B------:R-:W-:Y:S01]  /*110a0*/  FMNMX.FTZ R33, R39, R24, !PT ;  /* 0x0000001827217209 */ /* 0x000fe20007810000 */
[----:B------:R-:W2:Y:S01]  /*110b0*/  MUFU.EX2 R182, R182 ;  /* 0x000000b600b67308 */ /* 0x000ea20000000800 */
[--C-:B-1----:R-:W-:Y:S01]  /*110c0*/  FFMA.FTZ R28, R41, UR51, -R4.reuse ;  /* 0x00000033291c7c23 */ /* 0x102fe20008010804 */
[----:B------:R-:W-:Y:S01]  /*110d0*/  FFMA.FTZ R154, R84, UR51, -R4 ;  /* 0x00000033549a7c23 */ /* 0x000fe20008010804 */
[----:B------:R-:W-:Y:S01]  /*110e0*/  FMNMX.FTZ R24, R42, R33, !PT ;  /* 0x000000212a187209 */ /* 0x000fe20007810000 */
[----:B------:R-:W1:Y:S03]  /*110f0*/  @P1 LDC R48, c[0x0][0x450] ;  /* 0x00011400ff301b82 */ /* 0x000e660000000800 */
[----:B------:R-:W-:Y:S01]  /*11100*/  FMNMX.FTZ R37, R43, R24, !PT ;  /* 0x000000182b257209 */ /* 0x000fe20007810000 */
[----:B------:R3:W-:Y:S03]  /*11110*/  MUFU.EX2 R33, R32 ;  /* 0x0000002000217308 */ /* 0x0007e60000000800 */
[----:B------:R-:W-:-:S04]  /*11120*/  FMNMX.FTZ R24, R46, R37, !PT ;  /* 0x000000252e187209 */ /* 0x000fc80007810000 */
[----:B------:R-:W-:Y:S01]  /*11130*/  FMNMX.FTZ R37, R47, R24, !PT ;  /* 0x000000182f257209 */ /* 0x000fe20007810000 */
[----:B------:R-:W4:Y:S01]  /*11140*/  MUFU.EX2 R25, R25 ;  /* 0x0000001900197308 */ /* 0x000f220000000800 */
[----:B---3--:R-:W-:Y:S02]  /*11150*/  FFMA.FTZ R32, R45, UR51, -R4 ;  /* 0x000000332d207c23 */ /* 0x008fe40008010804 */
[----:B------:R-:W-:-:S04]  /*11160*/  FMNMX.FTZ R24, R50, R37, !PT ;  /* 0x0000002532187209 */ /* 0x000fc80007810000 */
[----:B------:R-:W-:Y:S01]  /*11170*/  FMNMX.FTZ R41, R51, R24, !PT ;  /* 0x0000001833297209 */ /* 0x000fe20007810000 */
[----:B------:R3:W-:Y:S03]  /*11180*/  MUFU.EX2 R37, R28 ;  /* 0x0000001c00257308 */ /* 0x0007e60000000800 */
[----:B------:R-:W-:-:S04]  /*11190*/  FMNMX.FTZ R24, R54, R41, !PT ;  /* 0x0000002936187209 */ /* 0x000fc80007810000 */
[----:B------:R-:W-:Y:S01]  /*111a0*/  FMNMX.FTZ R41, R55, R24, !PT ;  /* 0x0000001837297209 */ /* 0x000fe20007810000 */
[----:B------:R-:W5:Y:S01]  /*111b0*/  MUFU.EX2 R176, R176 ;  /* 0x000000b000b07308 */ /* 0x000f620000000800 */
[----:B---3--:R-:W-:Y:S02]  /*111c0*/  FFMA.FTZ R28, R49, UR51, -R4 ;  /* 0x00000033311c7c23 */ /* 0x008fe40008010804 */
[----:B------:R-:W-:-:S04]  /*111d0*/  FMNMX.FTZ R24, R58, R41, !PT ;  /* 0x000000293a187209 */ /* 0x000fc80007810000 */
[----:B------:R-:W-:Y:S01]  /*111e0*/  FMNMX.FTZ R45, R59, R24, !PT ;  /* 0x000000183b2d7209 */ /* 0x000fe20007810000 */
[----:B------:R3:W-:Y:S03]  /*111f0*/  MUFU.EX2 R41, R32 ;  /* 0x0000002000297308 */ /* 0x0007e60000000800 */
[----:B------:R-:W-:-:S04]  /*11200*/  FMNMX.FTZ R24, R62, R45, !PT ;  /* 0x0000002d3e187209 */ /* 0x000fc80007810000 */
[----:B------:R-:W-:Y:S01]  /*11210*/  FMNMX.FTZ R45, R63, R24, !PT ;  /* 0x000000183f2d7209 */ /* 0x000fe20007810000 */
[----:B------:R-:W1:Y:S01]  /*11220*/  MUFU.EX2 R178, R178 ;  /* 0x000000b200b27308 */ /* 0x000e620000000800 */
[----:B---3--:R-:W-:Y:S02]  /*11230*/  FFMA.FTZ R32, R53, UR51, -R4 ;  /* 0x0000003335207c23 */ /* 0x008fe40008010804 */
[----:B------:R-:W-:-:S04]  /*11240*/  FMNMX.FTZ R24, R66, R45, !PT ;  /* 0x0000002d42187209 */ /* 0x000fc80007810000 */
[----:B------:R-:W-:Y:S01]  /*11250*/  FMNMX.FTZ R49, R67, R24, !PT ;  /* 0x0000001843317209 */ /* 0x000fe20007810000 */
[----:B------:R-:W3:Y:S03]  /*11260*/  MUFU.EX2 R172, R172 ;  /* 0x000000ac00ac7308 */ /* 0x000ee60000000800 */
        /* <DEDUP_REMOVED lines=8> */
[----:B------:R-:W-:Y:S01]  /*112f0*/  FFMA.FTZ R24, R57, UR51, -R4 ;  /* 0x0000003339187c23 */ /* 0x000fe20008010804 */
[----:B------:R-:W-:Y:S02]  /*11300*/  MUFU.EX2 R168, R168 ;  /* 0x000000a800a87308 */ /* 0x000fe40000000800 */
[----:B------:R-:W-:-:S04]  /*11310*/  FMNMX.FTZ R8, R82, R53, !PT ;  /* 0x0000003552087209 */ /* 0x000fc80007810000 */
[----:B------:R-:W-:Y:S02]  /*11320*/  FMNMX.FTZ R57, R83, R8, !PT ;  /* 0x0000000853397209 */ /* 0x000fe40007810000 */
[----:B------:R2:W-:Y:S02]  /*11330*/  MUFU.EX2 R53, R24 ;  /* 0x0000001800357308 */ /* 0x0005e40000000800 */
[----:B------:R-:W-:Y:S01]  /*11340*/  FMNMX.FTZ R0, R86, R57, !PT ;  /* 0x0000003956007209 */ /* 0x000fe20007810000 */
[--C-:B------:R-:W-:Y:S01]  /*11350*/  FFMA.FTZ R57, R61, UR51, -R4.reuse ;  /* 0x000000333d397c23 */ /* 0x100fe20008010804 */
[--C-:B------:R-:W-:Y:S01]  /*11360*/  FFMA.FTZ R61, R65, UR51, -R4.reuse ;  /* 0x00000033413d7c23 */ /* 0x100fe20008010804 */
[--C-:B------:R-:W-:Y:S01]  /*11370*/  FFMA.FTZ R65, R69, UR51, -R4.reuse ;  /* 0x0000003345417c23 */ /* 0x100fe20008010804 */
[----:B------:R-:W-:Y:S01]  /*11380*/  FMNMX.FTZ R0, R87, R0, !PT ;  /* 0x0000000057007209 */ /* 0x000fe20007810000 */
[--C-:B------:R-:W-:Y:S01]  /*11390*/  FFMA.FTZ R69, R73, UR51, -R4.reuse ;  /* 0x0000003349457c23 */ /* 0x100fe20008010804 */
[--C-:B------:R-:W-:Y:S01]  /*113a0*/  FFMA.FTZ R73, R77, UR51, -R4.reuse ;  /* 0x000000334d497c23 */ /* 0x100fe20008010804 */
[--C-:B------:R-:W-:Y:S01]  /*113b0*/  FFMA.FTZ R77, R81, UR51, -R4.reuse ;  /* 0x00000033514d7c23 */ /* 0x100fe20008010804 */
[----:B------:R-:W-:Y:S01]  /*113c0*/  FFMA.FTZ R81, R85, UR51, -R4 ;  /* 0x0000003355517c23 */ /* 0x000fe20008010804 */
[----:B------:R-:W0:Y:S01]  /*113d0*/  SHFL.BFLY PT, R89, R0, 0x2, 0x1f ;  /* 0x0c401f0000597f89 */ /* 0x000e2200000e0000 */
[----:B------:R-:W-:Y:S08]  /*113e0*/  MUFU.EX2 R170, R170 ;  /* 0x000000aa00aa7308 */ /* 0x000ff00000000800 */
[----:B------:R1:W-:Y:S08]  /*113f0*/  MUFU.EX2 R49, R32 ;  /* 0x0000002000317308 */ /* 0x0003f00000000800 */
        /* <DEDUP_REMOVED lines=18> */
[--C-:B--2---:R-:W-:Y:S01]  /*11520*/  FFMA.FTZ R24, R31, UR51, -R8.reuse ;  /* 0x000000331f187c23 */ /* 0x104fe20008010808 */
[----:B------:R-:W-:Y:S01]  /*11530*/  FADD.FTZ R38, R182, R27 ;  /* 0x0000001bb6267221 */ /* 0x000fe20000010000 */
[----:B------:R-:W-:Y:S01]  /*11540*/  MUFU.EX2 R181, R181 ;  /* 0x000000b500b57308 */ /* 0x000fe20000000800 */
[--C-:B------:R-:W-:Y:S01]  /*11550*/  FFMA.FTZ R177, R34, UR51, -R8.reuse ;  /* 0x0000003322b17c23 */ /* 0x100fe20008010808 */
[----:B------:R-:W-:Y:S01]  /*11560*/  FFMA.FTZ R26, R35, UR51, -R8 ;  /* 0x00000033231a7c23 */ /* 0x000fe20008010808 */
[----:B----4-:R-:W-:Y:S01]  /*11570*/  FADD.FTZ R27, R25, R38 ;  /* 0x00000026191b7221 */ /* 0x010fe20000010000 */
[--C-:B------:R-:W-:Y:S01]  /*11580*/  FFMA.FTZ R173, R42, UR51, -R8.reuse ;  /* 0x000000332aad7c23 */ /* 0x100fe20008010808 */
[--C-:B------:R-:W-:Y:S01]  /*11590*/  FFMA.FTZ R28, R39, UR51, -R8.reuse ;  /* 0x00000033271c7c23 */ /* 0x100fe20008010808 */
[----:B------:R-:W0:Y:S01]  /*115a0*/  @P1 LDC R35, c[0x0][0x44c] ;  /* 0x00011300ff231b82 */ /* 0x000e220000000800 */
[----:B-----5:R-:W-:Y:S01]  /*115b0*/  FADD.FTZ R40, R176, R27 ;  /* 0x0000001bb0287221 */ /* 0x020fe20000010000 */
[----:B------:R-:W2:Y:S01]  /*115c0*/  MUFU.EX2 R4, R4 ;  /* 0x0000000400047308 */ /* 0x000ea20000000800 */
[--C-:B------:R-:W-:Y:S01]  /*115d0*/  FFMA.FTZ R30, R43, UR51, -R8.reuse ;  /* 0x000000332b1e7c23 */ /* 0x100fe20008010808 */
[----:B------:R-:W-:Y:S01]  /*115e0*/  FFMA.FTZ R175, R46, UR51, -R8 ;  /* 0x000000332eaf7c23 */ /* 0x000fe20008010808 */
[----:B------:R-:W-:Y:S01]  /*115f0*/  FADD.FTZ R27, R29, R40 ;  /* 0x000000281d1b7221 */ /* 0x000fe20000010000 */
[--C-:B-1----:R-:W-:Y:S01]  /*11600*/  FFMA.FTZ R32, R47, UR51, -R8.reuse ;  /* 0x000000332f207c23 */ /* 0x102fe20008010808 */
[--C-:B------:R-:W-:Y:S01]  /*11610*/  FFMA.FTZ R169, R50, UR51, -R8.reuse ;  /* 0x0000003332a97c23 */ /* 0x100fe20008010808 */
[--C-:B------:R-:W-:Y:S01]  /*11620*/  FFMA.FTZ R34, R51, UR51, -R8.reuse ;  /* 0x0000003333227c23 */ /* 0x100fe20008010808 */
[----:B------:R-:W-:Y:S01]  /*11630*/  FADD.FTZ R40, R178, R27 ;  /* 0x0000001bb2287221 */ /* 0x000fe20000010000 */
[----:B------:R-:W1:Y:S01]  /*11640*/  MUFU.EX2 R183, R183 ;  /* 0x000000b700b77308 */ /* 0x000e620000000800 */
[----:B------:R-:W-:Y:S01]  /*11650*/  FFMA.FTZ R171, R54, UR51, -R8 ;  /* 0x0000003336ab7c23 */ /* 0x000fe20008010808 */
[----:B------:R-:W-:-:S02]  /*11660*/  IMAD.MOV.U32 R50, RZ, RZ, R200 ;  /* 0x000000ffff327224 */ /* 0x000fc400078e00c8 */
[----:B------:R-:W-:Y:S01]  /*11670*/  FADD.FTZ R31, R33, R40 ;  /* 0x00000028211f7221 */ /* 0x000fe20000010000 */
[--C-:B------:R-:W-:Y:S01]  /*11680*/  FFMA.FTZ R36, R55, UR51, -R8.reuse ;  /* 0x0000003337247c23 */ /* 0x100fe20008010808 */
[--C-:B------:R-:W-:Y:S01]  /*11690*/  FFMA.FTZ R165, R58, UR51, -R8.reuse ;  /* 0x000000333aa57c23 */ /* 0x100fe20008010808 */
[----:B------:R-:W-:Y:S01]  /*116a0*/  FFMA.FTZ R38, R59, UR51, -R8 ;  /* 0x000000333b267c23 */ /* 0x000fe20008010808 */
[----:B---3--:R-:W-:Y:S01]  /*116b0*/  FADD.FTZ R44, R172, R31 ;  /* 0x0000001fac2c7221 */ /* 0x008fe20000010000 */
[----:B------:R-:W3:Y:S01]  /*116c0*/  MUFU.EX2 R24, R24 ;  /* 0x0000001800187308 */ /* 0x000ee20000000800 */
[----:B--2---:R-:W-:Y:S01]  /*116d0*/  FADD.FTZ R42, R181, R4 ;  /* 0x00000004b52a7221 */ /* 0x004fe20000010000 */
[----:B------:R-:W-:Y:S01]  /*116e0*/  FFMA.FTZ R167, R62, UR51, -R8 ;  /* 0x000000333ea77c23 */ /* 0x000fe20008010808 */
[----:B------:R-:W-:Y:S01]  /*116f0*/  FADD.FTZ R31, R37, R44 ;  /* 0x0000002c251f7221 */ /* 0x000fe20000010000 */
[--C-:B------:R-:W-:Y:S01]  /*11700*/  FFMA.FTZ R40, R63, UR51, -R8.reuse ;  /* 0x000000333f287c23 */ /* 0x100fe20008010808 */
[----:B------:R-:W-:Y:S01]  /*11710*/  FFMA.FTZ R161, R66, UR51, -R8 ;  /* 0x0000003342a17c23 */ /* 0x000fe20008010808 */
[----:B0-----:R-:W-:-:S04]  /*11720*/  @P1 IMAD.HI.U32 R35, R200, R35, RZ ;  /* 0x00000023c8231227 */ /* 0x001fc800078e00ff */
[----:B------:R-:W-:Y:S01]  /*11730*/  FFMA.FTZ R163, R70, UR51, -R8 ;  /* 0x0000003346a37c23 */ /* 0x000fe20008010808 */
[----:B------:R-:W0:Y:S01]  /*11740*/  MUFU.EX2 R177, R177 ;  /* 0x000000b100b17308 */ /* 0x000e220000000800 */
[----:B-1----:R-:W-:Y:S01]  /*11750*/  FADD.FTZ R27, R183, R42 ;  /* 0x0000002ab71b7221 */ /* 0x002fe20000010000 */
[--C-:B------:R-:W-:Y:S01]  /*11760*/  FFMA.FTZ R74, R74, UR51, -R8.reuse ;  /* 0x000000334a4a7c23 */ /* 0x100fe20008010808 */
[----:B------:R-:W-:Y:S01]  /*11770*/  @P1 SHF.R.U32.HI R50, RZ, R48, R35 ;  /* 0x00000030ff321219 */ /* 0x000fe20000011623 */
[--C-:B------:R-:W-:Y:S01]  /*11780*/  FFMA.FTZ R75, R75, UR51, -R8.reuse ;  /* 0x000000334b4b7c23 */ /* 0x100fe20008010808 */
[--C-:B------:R-:W-:Y:S01]  /*11790*/  FFMA.FTZ R78, R78, UR51, -R8.reuse ;  /* 0x000000334e4e7c23 */ /* 0x100fe20008010808 */
[--C-:B------:R-:W-:Y:S01]  /*117a0*/  FFMA.FTZ R79, R79, UR51, -R8.reuse ;  /* 0x000000334f4f7c23 */ /* 0x100fe20008010808 */
[--C-:B------:R-:W-:Y:S01]  /*117b0*/  FFMA.FTZ R82, R82, UR51, -R8.reuse ;  /* 0x0000003352527c23 */ /* 0x100fe20008010808 */
[----:B------:R-:W1:Y:S01]  /*117c0*/  MUFU.EX2 R26, R26 ;  /* 0x0000001a001a7308 */ /* 0x000e620000000800 */
[----:B---3--:R-:W-:Y:S01]  /*117d0*/  FADD.FTZ R42, R24, R27 ;  /* 0x0000001b182a7221 */ /* 0x008fe20000010000 */
[--C-:B------:R-:W-:Y:S01]  /*117e0*/  FFMA.FTZ R83, R83, UR51, -R8.reuse ;  /* 0x0000003353537c23 */ /* 0x100fe20008010808 */
[--C-:B------:R-:W-:Y:S01]  /*117f0*/  FFMA.FTZ R86, R86, UR51, -R8.reuse ;  /* 0x0000003356567c23 */ /* 0x100fe20008010808 */
[----:B------:R-:W-:Y:S01]  /*11800*/  FFMA.FTZ R87, R87, UR51, -R8 ;  /* 0x0000003357577c23 */ /* 0x000fe20008010808 */
[----:B------:R-:W-:Y:S01]  /*11810*/  F2FP.BF16.F32.PACK_AB R180, R5, R180 ;  /* 0x000000b405b4723e */ /* 0x000fe200000010ff */
[----:B------:R-:W-:Y:S01]  /*11820*/  IMAD.IADD R93, R93, 0x1, R50 ;  /* 0x000000015d5d7824 */ /* 0x000fe200078e0232 */
[----:B------:R-:W-:Y:S01]  /*11830*/  F2FP.BF16.F32.PACK_AB R182, R25, R182 ;  /* 0x000000b619b6723e */ /* 0x000fe200000010ff */
[----:B------:R-:W2:Y:S01]  /*11840*/  MUFU.EX2 R179, R179 ;  /* 0x000000b300b37308 */ /* 0x000ea20000000800 */
[----:B0-----:R-:W-:Y:S01]  /*11850*/  FADD.FTZ R27, R177, R42 ;  /* 0x0000002ab11b7221 */ /* 0x001fe20000010000 */
[----:B------:R-:W-:Y:S01]  /*11860*/  FADD.FTZ R42, R174, R31 ;  /* 0x0000001fae2a7221 */ /* 0x000fe20000010000 */
[----:B------:R-:W-:Y:S01]  /*11870*/  F2FP.BF16.F32.PACK_AB R181, R4, R181 ;  /* 0x000000b504b5723e */ /* 0x000fe200000010ff */
[----:B------:R-:W-:Y:S01]  /*11880*/  IMAD.IADD R90, R93, 0x1, R90 ;  /* 0x000000015d5a7824 */ /* 0x000fe200078e025a */
[----:B------:R-:W-:Y:S01]  /*11890*/  F2FP.BF16.F32.PACK_AB R176, R29, R176 ;  /* 0x000000b01db0723e */ /* 0x000fe200000010ff */
[----:B------:R-:W-:Y:S01]  /*118a0*/  FADD.FTZ R31, R41, R42 ;  /* 0x0000002a291f7221 */ /* 0x000fe20000010000 */
[----:B------:R-:W-:Y:S01]  /*118b0*/  FFMA.FTZ R42, R67, UR51, -R8 ;  /* 0x00000033432a7c23 */ /* 0x000fe20008010808 */
[----:B------:R-:W0:Y:S01]  /*118c0*/  MUFU.EX2 R28, R28 ;  /* 0x0000001c001c7308 */ /* 0x000e220000000800 */
[----:B-1----:R-:W-:Y:S01]  /*118d0*/  FADD.FTZ R44, R26, R27 ;  /* 0x0000001b1a2c7221 */ /* 0x002fe20000010000 */
[----:B------:R-:W-:Y:S01]  /*118e0*/  FADD.FTZ R46, R168, R31 ;  /* 0x0000001fa82e7221 */ /* 0x000fe20000010000 */
[----:B------:R-:W-:-:S02]  /*118f0*/  F2FP.BF16.F32.PACK_AB R178, R33, R178 ;  /* 0x000000b221b2723e */ /* 0x000fc400000010ff */
[----:B------:R-:W-:Y:S01]  /*11900*/  F2FP.BF16.F32.PACK_AB R172, R37, R172 ;  /* 0x000000ac25ac723e */ /* 0x000fe200000010ff */
[----:B------:R-:W-:Y:S01]  /*11910*/  FADD.FTZ R31, R45, R46 ;  /* 0x0000002e2d1f7221 */ /* 0x000fe20000010000 */
[----:B------:R-:W-:Y:S01]  /*11920*/  F2FP.BF16.F32.PACK_AB R174, R41, R174 ;  /* 0x000000ae29ae723e */ /* 0x000fe200000010ff */
[----:B------:R-:W1:Y:S01]  /*11930*/  MUFU.EX2 R173, R173 ;  /* 0x000000ad00ad7308 */ /* 0x000e620000000800 */
[----:B--2---:R-:W-:Y:S01]  /*11940*/  FADD.FTZ R27, R179, R44 ;  /* 0x0000002cb31b7221 */ /* 0x004fe20000010000 */
[----:B------:R-:W-:Y:S01]  /*11950*/  FADD.FTZ R48, R170, R31 ;  /* 0x0000001faa307221 */ /* 0x000fe20000010000 */
[----:B------:R-:W-:Y:S02]  /*11960*/  F2FP.BF16.F32.PACK_AB R168, R45, R168 ;  /* 0x000000a82da8723e */ /* 0x000fe400000010ff */
[C---:B------:R-:W-:Y:S01]  /*11970*/  F2FP.BF16.F32.PACK_AB R170, R49.reuse, R170 ;  /* 0x000000aa31aa723e */ /* 0x040fe200000010ff */
[----:B------:R-:W-:Y:S01]  /*11980*/  FADD.FTZ R31, R49, R48 ;  /* 0x00000030311f7221 */ /* 0x000fe20000010000 */
[----:B------:R-:W-:Y:S01]  /*11990*/  F2FP.BF16.F32.PACK_AB R183, R24, R183 ;  /* 0x000000b718b7723e */ /* 0x000fe200000010ff */
        /* <DEDUP_REMOVED lines=10> */
[----:B------:R-:W-:Y:S01]  /*11a40*/  FFMA.FTZ R44, R71, UR51, -R8 ;  /* 0x00000033472c7c23 */ /* 0x000fe20008010808 */
[C---:B------:R-:W-:Y:S02]  /*11a50*/  F2FP.BF16.F32.PACK_AB R166, R57.reuse, R166 ;  /* 0x000000a639a6723e */ /* 0x040fe400000010ff */
[----:B------:R-:W-:Y:S02]  /*11a60*/  FADD.FTZ R31, R57, R48 ;  /* 0x00000030391f7221 */ /* 0x000fe40000010000 */
        /* <DEDUP_REMOVED lines=14> */
[----:B-1----:R-:W-:Y:S01]  /*11b50*/  FADD.FTZ R27, R171, R46 ;  /* 0x0000002eab1b7221 */ /* 0x002fe20000010000 */
[----:B------:R-:W-:Y:S01]  /*11b60*/  FADD.FTZ R46, R160, R31 ;  /* 0x0000001fa02e7221 */ /* 0x000fe20000010000 */
[----:B------:R-:W-:-:S05]  /*11b70*/  F2FP.BF16.F32.PACK_AB R160, R61, R160 ;  /* 0x000000a03da0723e */ /* 0x000fca00000010ff */
        /* <DEDUP_REMOVED lines=8> */
[----:B------:R-:W-:-:S06]  /*11c00*/  FADD.FTZ R25, R65, R46 ;  /* 0x0000002e41197221 */ /* 0x000fcc0000010000 */
        /* <DEDUP_REMOVED lines=51> */
[----:B0-----:R-:W-:Y:S01]  /*11f40*/  FADD.FTZ R46, R154, R25 ;  /* 0x000000199a2e7221 */ /* 0x001fe20000010000 */
[C---:B-1----:R-:W-:Y:S01]  /*11f50*/  FADD.FTZ R5, R87.reuse, R4 ;  /* 0x0000000457057221 */ /* 0x042fe20000010000 */
[----:B------:R-:W-:Y:S01]  /*11f60*/  F2FP.BF16.F32.PACK_AB R155, R87, R86 ;  /* 0x00000056579b723e */ /* 0x000fe200000010ff */
[----:B------:R-:W-:Y:S02]  /*11f70*/  VIADD R4, R88, 0xfffffffe ;  /* 0xfffffffe58047836 */ /* 0x000fe40000000000 */
[C---:B--2---:R-:W-:Y:S01]  /*11f80*/  FADD.FTZ R8, R81.reuse, R46 ;  /* 0x0000002e51087221 */ /* 0x044fe20000010000 */
[----:B------:R-:W-:Y:S01]  /*11f90*/  F2FP.BF16.F32.PACK_AB R154, R81, R154 ;  /* 0x0000009a519a723e */ /* 0x000fe200000010ff */
        /* <DEDUP_REMOVED lines=12> */
.L_x_1874:
[----:B------:R-:W-:-:S13]  /*12060*/  ISETP.NE.AND P3, PT, R91, 0x1, PT ;  /* 0x000000015b00780c */ /* 0x000fda0003f65270 */
[----:B------:R-:W0:Y:S02]  /*12070*/  @P3 LDC.64 R26, c[0x0][0x9e8] ;  /* 0x00027a00ff1a3b82 */ /* 0x000e240000000a00 */
[----:B0-----:R-:W-:-:S05]  /*12080*/  @P3 IMAD.HI.U32 R26, R24, R26, RZ ;  /* 0x0000001a181a3227 */ /* 0x001fca00078e00ff */
[----:B------:R-:W-:-:S07]  /*12090*/  @P3 SHF.R.U32.HI R24, RZ, R27, R26 ;  /* 0x0000001bff183219 */ /* 0x000fce000001161a */
.L_x_1875:
[----:B------:R-:W-:Y:S05]  /*120a0*/  BSYNC B0 ;  /* 0x0000000000007941 */ /* 0x000fea0003800000 */
.L_x_1873:
[----:B------:R-:W-:-:S05]  /*120b0*/  IMAD R91, R24, R91, R91 ;  /* 0x0000005b185b7224 */ /* 0x000fca00078e025b */
[----:B------:R-:W-:-:S07]  /*120c0*/  VIMNMX R90, R90, R91, PT ;  /* 0x0000005b5a5a7248 */ /* 0x000fce0003fe0100 */
.L_x_1872:
[----:B------:R-:W-:Y:S01]  /*120d0*/  SHF.R.S32.HI R25, RZ, 0x1f, R90 ;  /* 0x0000001fff197819 */ /* 0x000fe2000001145a */
[----:B------:R-:W-:Y:S01]  /*120e0*/  ULDC UR41, c[0x0][0x9e4] ;  /* 0x0002790000297ab9 */ /* 0x000fe20000000800 */
[----:B------:R-:W-:Y:S01]  /*120f0*/  ULDC UR5, c[0x0][0x9e4] ;  /* 0x0002790000057ab9 */ /* 0x000fe20000000800 */
[----:B------:R-:W-:Y:S01]  /*12100*/  ULDC UR42, c[0x0][0x9dc] ;  /* 0x00027700002a7ab9 */ /* 0x000fe20000000800 */
[----:B------:R-:W-:Y:S01]  /*12110*/  LEA.HI R25, R25, R90, RZ, 0x7 ;  /* 0x0000005a19197211 */ /* 0x000fe200078f38ff */
[----:B------:R-:W-:Y:S01]  /*12120*/  ULDC UR48, c[0x0][0x9dc] ;  /* 0x0002770000307ab9 */ /* 0x000fe20000000800 */
[----:B------:R-:W-:Y:S01]  /*12130*/  ULDC UR4, c[0x0][0x988] ;  /* 0x0002620000047ab9 */ /* 0x000fe20000000800 */
[----:B------:R-:W-:Y:S01]  /*12140*/  ULDC UR7, c[0x0][0x988] ;  /* 0x0002620000077ab9 */ /* 0x000fe20000000800 */
[----:B------:R-:W-:Y:S01]  /*12150*/  SHF.R.S32.HI R25, RZ, 0x7, R25 ;  /* 0x00000007ff197819 */ /* 0x000fe20000011419 */
[----:B------:R-:W-:Y:S01]  /*12160*/  ULDC UR6, c[0x0][0x988] ;  /* 0x0002620000067ab9 */ /* 0x000fe20000000800 */
[----:B------:R-:W-:Y:S01]  /*12170*/  ULDC UR49, c[0x0][0x9e0] ;  /* 0x0002780000317ab9 */ /* 0x000fe20000000800 */
[----:B------:R-:W-:Y:S01]  /*12180*/  ULDC UR43, c[0x0][0x9e0] ;  /* 0x00027800002b7ab9 */ /* 0x000fe20000000800 */
[----:B------:R-:W-:-:S02]  /*12190*/  VIMNMX R215, R208, R25, !PT ;  /* 0x00000019d0d77248 */ /* 0x000fc40007fe0100 */
[----:B------:R-:W-:Y:S02]  /*121a0*/  CS2R R150, SRZ ;  /* 0x0000000000967805 */ /* 0x000fe4000001ff00 */
[----:B------:R-:W-:Y:S02]  /*121b0*/  CS2R R148, SRZ ;  /* 0x0000000000947805 */ /* 0x000fe4000001ff00 */
[----:B------:R-:W-:Y:S02]  /*121c0*/  CS2R R146, SRZ ;  /* 0x0000000000927805 */ /* 0x000fe4000001ff00 */
[----:B------:R-:W-:Y:S02]  /*121d0*/  ISETP.GE.AND P3, PT, R4, R215, PT ;  /* 0x000000d70400720c */ /* 0x000fe40003f66270 */
        /* <DEDUP_REMOVED lines=29> */
[----:B------:R-:W-:Y:S06]  /*123b0*/  @!P3 BRA `(.L_x_1876) ;  /* 0x0000003000ecb947 */ /* 0x000fec0003800000 */
[----:B------:R-:W-:-:S07]  /*123c0*/  IMAD.MOV.U32 R151, RZ, RZ, RZ ;  /* 0x000000ffff977224 */ /* 0x000fce00078e00ff */
.L_x_1896:
[----:B------:R-:W-:Y:S01]  /*123d0*/  ISETP.NE.AND P3, PT, R201, RZ, PT ;  /* 0x000000ffc900720c */ /* 0x000fe20003f65270 */
[----:B------:R-:W-:Y:S01]  /*123e0*/  VIADD R216, R184, 0x1 ;  /* 0x00000001b8d87836 */ /* 0x000fe20000000000 */
[----:B------:R-:W-:Y:S05]  /*123f0*/  YIELD ;  /* 0x0000000000007946 */ /* 0x000fea0003800000 */
[----:B------:R-:W-:-:S04]  /*12400*/  ISETP.NE.AND P4, PT, R216, 0x2, PT ;  /* 0x00000002d800780c */ /* 0x000fc80003f85270 */
[----:B------:R-:W-:Y:S02]  /*12410*/  SEL R24, RZ, 0x1, P4 ;  /* 0x00000001ff187807 */ /* 0x000fe40002000000 */
[----:B------:R-:W-:Y:S02]  /*12420*/  SEL R216, R216, RZ, P4 ;  /* 0x000000ffd8d87207 */ /* 0x000fe40002000000 */
[----:B------:R-:W-:Y:S01]  /*12430*/  LOP3.LUT R217, R187, R24, RZ, 0x3c, !PT ;  /* 0x00000018bbd97212 */ /* 0x000fe200078e3cff */
[----:B------:R-:W-:Y:S06]  /*12440*/  @P3 BRA `(.L_x_1877) ;  /* 0x0000000000303947 */ /* 0x000fec0003800000 */
[----:B------:R-:W-:Y:S05]  /*12450*/  @!P0 BRA `(.L_x_1878) ;  /* 0x0000000000048947 */ /* 0x000fea0003800000 */
[----:B------:R-:W-:Y:S01]  /*12460*/  BPT.TRAP 0x1 ;  /* 0x000000040000795c */ /* 0x000fe20000300000 */
.L_x_1878:
[----:B------:R-:W-:Y:S01]  /*12470*/  IMAD R25, R216, 0x8, R18 ;  /* 0x00000008d8197824 */ /* 0x000fe200078e0212 */
[----:B------:R-:W-:-:S04]  /*12480*/  SHF.L.U32 R24, R217, 0x1f, RZ ;  /* 0x0000001fd9187819 */ /* 0x000fc800000006ff */
[----:B------:R0:W1:Y:S01]  /*12490*/  SYNCS.PHASECHK.TRANS64.TRYWAIT P4, [R25+URZ+0x28830], R24 ;  /* 0x02883018190075a7 */ /* 0x000062000808017f */
[----:B------:R-:W-:Y:S05]  /*124a0*/  @!P0 BRA `(.L_x_1879) ;  /* 0x0000000000048947 */ /* 0x000fea0003800000 */
[----:B------:R-:W-:Y:S01]  /*124b0*/  BPT.TRAP 0x1 ;  /* 0x000000040000795c */ /* 0x000fe20000300000 */
.L_x_1879:
[----:B------:R-:W-:Y:S04]  /*124c0*/  BSSY B0, `(.L_x_1877) ;  /* 0x0000004000007945 */ /* 0x000fe80003800000 */
[----:B-1----:R-:W-:Y:S05]  /*124d0*/  @P4 BRA `(.L_x_1880) ;  /* 0x0000000000084947 */ /* 0x002fea0003800000 */
[----:B------:R-:W1:Y:S02]  /*124e0*/  SYNCS.PHASECHK.TRANS64.TRYWAIT P4, [R25+URZ+0x28830], R24 ;  /* 0x02883018190075a7 */ /* 0x000e64000808017f */
[----:B-1----:R-:W-:Y:S05]  /*124f0*/  @!P4 BRA `(.L_x_1881) ;  /* 0x0000016800bcc947 */ /* 0x002fea0003800000 */
.L_x_1880:
[----:B------:R-:W-:Y:S05]  /*12500*/  BSYNC B0 ;  /* 0x0000000000007941 */ /* 0x000fea0003800000 */
.L_x_1877:
[----:B------:R-:W2:Y:S01]  /*12510*/  S2R R26, SR_TID.X ;  /* 0x00000000001a7919 */ /* 0x000ea20000002100 */
[----:B------:R-:W-:Y:S05]  /*12520*/  WARPSYNC.ALL ;  /* 0x0000000000007948 */ /* 0x000fea0003800000 */
[----:B01----:R-:W-:Y:S01]  /*12530*/  IMAD R24, R216, 0x800, R9 ;  /* 0x00000800d8187824 */ /* 0x003fe200078e0209 */
[----:B------:R-:W-:Y:S01]  /*12540*/  R2UR UR8, R6 ;  /* 0x00000000060872ca */ /* 0x000fe200000e0000 */
[----:B------:R-:W-:Y:S01]  /*12550*/  IMAD.MOV.U32 R25, RZ, RZ, 0x40000040 ;  /* 0x40000040ff197424 */ /* 0x000fe200078e00ff */
[----:B------:R-:W-:Y:S01]  /*12560*/  R2UR UR9, R7 ;  /* 0x00000000070972ca */ /* 0x000fe200000e0000 */
[C---:B------:R-:W-:Y:S01]  /*12570*/  VIADD R28, R24.reuse, 0x2 ;  /* 0x00000002181c7836 */ /* 0x040fe20000000000 */
[----:B------:R-:W-:Y:S01]  /*12580*/  R2UR UR10, R24 ;  /* 0x00000000180a72ca */ /* 0x000fe200000e0000 */
[----:B------:R-:W-:Y:S01]  /*12590*/  IMAD.MOV.U32 R29, RZ, RZ, 0x40000040 ;  /* 0x40000040ff1d7424 */ /* 0x000fe200078e00ff */
[----:B------:R-:W-:Y:S01]  /*125a0*/  R2UR UR11, R25 ;  /* 0x00000000190b72ca */ /* 0x000fe200000e0000 */
[----:B------:R-:W-:Y:S01]  /*125b0*/  IMAD.MOV.U32 R27, RZ, RZ, 0x40000040 ;  /* 0x40000040ff1b7424 */ /* 0x000fe200078e00ff */
[----:B------:R-:W-:Y:S01]  /*125c0*/  R2UR UR14, R28 ;  /* 0x000000001c0e72ca */ /* 0x000fe200000e0000 */
[----:B------:R-:W-:Y:S01]  /*125d0*/  VIADD R28, R24, 0x6 ;  /* 0x00000006181c7836 */ /* 0x000fe20000000000 */
[----:B------:R-:W-:Y:S01]  /*125e0*/  R2UR UR15, R29 ;  /* 0x000000001d0f72ca */ /* 0x000fe200000e0000 */
[----:B------:R-:W-:Y:S01]  /*125f0*/  IMAD.MOV.U32 R31, RZ, RZ, 0x40000040 ;  /* 0x40000040ff1f7424 */ /* 0x000fe200078e00ff */
[----:B------:R-:W-:-:S02]  /*12600*/  R2UR UR19, R27 ;  /* 0x000000001b1372ca */ /* 0x000fc400000e0000 */
[----:B------:R-:W-:Y:S01]  /*12610*/  R2UR UR22, R28 ;  /* 0x000000001c1672ca */ /* 0x000fe200000e0000 */
[----:B------:R-:W-:Y:S01]  /*12620*/  VIADD R28, R24, 0x402 ;  /* 0x00000402181c7836 */ /* 0x000fe20000000000 */
[----:B------:R-:W-:Y:S02]  /*12630*/  R2UR UR23, R29 ;  /* 0x000000001d1772ca */ /* 0x000fe400000e0000 */
[----:B------:R-:W-:Y:S02]  /*12640*/  R2UR UR27, R27 ;  /* 0x000000001b1b72ca */ /* 0x000fe400000e0000 */
[----:B------:R-:W-:Y:S02]  /*12650*/  R2UR UR30, R28 ;  /* 0x000000001c1e72ca */ /* 0x000fe400000e0000 */
[----:B------:R-:W-:Y:S02]  /*12660*/  R2UR UR31, R29 ;  /* 0x000000001d1f72ca */ /* 0x000fe400000e0000 */
[----:B------:R-:W-:-:S02]  /*12670*/  R2UR UR35, R31 ;  /* 0x000000001f2372ca */ /* 0x000fc400000e0000 */
[----:B--2---:R-:W-:Y:S02]  /*12680*/  SHF.R.U32.HI R26, RZ, 0x7, R26 ;  /* 0x00000007ff1a7819 */ /* 0x004fe4000001161a */
[----:B------:R-:W-:Y:S02]  /*12690*/  R2UR UR47, R25 ;  /* 0x00000000192f72ca */ /* 0x000fe400000e0000 */
[----:B------:R-:W-:Y:S01]  /*126a0*/  R2UR UR12, R194 ;  /* 0x00000000c20c72ca */ /* 0x000fe200000e0000 */
[----:B------:R-:W-:Y:S01]  /*126b0*/  VIADD R30, R26, 0x8 ;  /* 0x000000081a1e7836 */ /* 0x000fe20000000000 */
[----:B------:R-:W-:Y:S01]  /*126c0*/  R2UR UR13, R195 ;  /* 0x00000000c30d72ca */ /* 0x000fe200000e0000 */
[----:B------:R-:W-:Y:S01]  /*126d0*/  VIADD R26, R24, 0x4 ;  /* 0x00000004181a7836 */ /* 0x000fe20000000000 */
[----:B------:R-:W-:Y:S02]  /*126e0*/  R2UR UR16, R192 ;  /* 0x00000000c01072ca */ /* 0x000fe400000e0000 */
[----:B------:R0:W-:Y:S01]  /*126f0*/  BAR.SYNC.DEFER_BLOCKING R30, 0x100 ;  /* 0x0004001e0000751d */ /* 0x0001e20000010000 */
[----:B------:R-:W-:-:S02]  /*12700*/  R2UR UR17, R193 ;  /* 0x00000000c11172ca */ /* 0x000fc400000e0000 */
[----:B------:R-:W-:Y:S01]  /*12710*/  R2UR UR18, R26 ;  /* 0x000000001a1272ca */ /* 0x000fe200000e0000 */
[----:B------:R-:W-:Y:S01]  /*12720*/  VIADD R26, R24, 0x400 ;  /* 0x00000400181a7836 */ /* 0x000fe20000000000 */
[----:B------:R-:W-:Y:S02]  /*12730*/  R2UR UR20, R190 ;  /* 0x00000000be1472ca */ /* 0x000fe400000e0000 */
[----:B------:R-:W-:Y:S01]  /*12740*/  R2UR UR21, R191 ;  /* 0x00000000bf1572ca */ /* 0x000fe200000e0000 */
[----:B0-----:R-:W-:Y:S01]  /*12750*/  VIADD R30, R24, 0x404 ;  /* 0x00000404181e7836 */ /* 0x001fe20000000000 */
[----:B------:R-:W-:Y:S01]  /*12760*/  R2UR UR26, R26 ;  /* 0x000000001a1a72ca */ /* 0x000fe200000e0000 */
[----:B------:R-:W-:Y:S01]  /*12770*/  VIADD R24, R24, 0x406 ;  /* 0x0000040618187836 */ /* 0x000fe20000000000 */
[----:B------:R-:W-:Y:S02]  /*12780*/  R2UR UR24, R20 ;  /* 0x00000000141872ca */ /* 0x000fe400000e0000 */
[----:B------:R-:W-:-:S02]  /*12790*/  R2UR UR34, R30 ;  /* 0x000000001e2272ca */ /* 0x000fc400000e0000 */
[----:B------:R-:W-:Y:S02]  /*127a0*/  R2UR UR46, R24 ;  /* 0x00000000182e72ca */ /* 0x000fe400000e0000 */
[----:B------:R-:W-:Y:S02]  /*127b0*/  R2UR UR25, R21 ;  /* 0x00000000151972ca */ /* 0x000fe400000e0000 */
[----:B------:R-:W-:Y:S02]  /*127c0*/  R2UR UR28, R14 ;  /* 0x000000000e1c72ca */ /* 0x000fe400000e0000 */
[----:B------:R-:W-:Y:S02]  /*127d0*/  R2UR UR29, R15 ;  /* 0x000000000f1d72ca */ /* 0x000fe400000e0000 */
[----:B------:R-:W-:Y:S01]  /*127e0*/  R2UR UR32, R12 ;  /* 0x000000000c2072ca */ /* 0x000fe200000e0000 */
[----:B------:R-:W-:Y:S01]  /*127f0*/  WARPGROUP.ARRIVE ;  /* 0x00000000000079c5 */ /* 0x000fe20000000000 */
[----:B------:R-:W-:-:S02]  /*12800*/  R2UR UR33, R13 ;  /* 0x000000000d2172ca */ /* 0x000fc400000e0000 */
[----:B------:R-:W-:Y:S02]  /*12810*/  R2UR UR44, R10 ;  /* 0x000000000a2c72ca */ /* 0x000fe400000e0000 */
[----:B------:R-:W-:Y:S01]  /*12820*/  R2UR UR45, R11 ;  /* 0x000000000b2d72ca */ /* 0x000fe200000e0000 */
        /* <DEDUP_REMOVED lines=26> */
.L_x_1883:
[----:B------:R-:W-:Y:S01]  /*129d0*/  SHF.L.U32 R187, R187, 0x1f, RZ ;  /* 0x0000001fbbbb7819 */ /* 0x000fe200000006ff */
[----:B------:R-:W-:-:S04]  /*129e0*/  IMAD R206, R184, 0x8, R18 ;  /* 0x00000008b8ce7824 */ /* 0x000fc800078e0212 */
[----:B------:R0:W1:Y:S01]  /*129f0*/  SYNCS.PHASECHK.TRANS64.TRYWAIT P3, [R206+URZ+0x28850], R187 ;  /* 0x028850bbce0075a7 */ /* 0x000062000806017f */
[----:B------:R-:W-:Y:S05]  /*12a00*/  @!P0 BRA `(.L_x_1884) ;  /* 0x0000000000048947 */ /* 0x000fea0003800000 */
[----:B------:R-:W-:Y:S01]  /*12a10*/  BPT.TRAP 0x1 ;  /* 0x000000040000795c */ /* 0x000fe20000300000 */
.L_x_1884:
[----:B-1----:R-:W-:Y:S05]  /*12a20*/  @P3 BRA `(.L_x_1882) ;  /* 0x0000000000083947 */ /* 0x002fea0003800000 */
[----:B------:R-:W1:Y:S02]  /*12a30*/  SYNCS.PHASECHK.TRANS64.TRYWAIT P3, [R206+URZ+0x28850], R187 ;  /* 0x028850bbce0075a7 */ /* 0x000e64000806017f */
[----:B-1----:R-:W-:Y:S05]  /*12a40*/  @!P3 BRA `(.L_x_1885) ;  /* 0x00000164007cb947 */ /* 0x002fea0003800000 */
.L_x_1882:
[----:B01----:R-:W-:Y:S01]  /*12a50*/  VIADD R187, R18, 0x400 ;  /* 0x0000040012bb7836 */ /* 0x003fe20000000000 */
[----:B------:R-:W-:Y:S05]  /*12a60*/  WARPSYNC.ALL ;  /* 0x0000000000007948 */ /* 0x000fea0003800000 */
[----:B------:R-:W-:Y:S01]  /*12a70*/  SHF.R.U32.HI R187, RZ, 0x4, R187 ;  /* 0x00000004ffbb7819 */ /* 0x000fe200000116bb */
[----:B------:R-:W-:Y:S01]  /*12a80*/  IMAD.MOV.U32 R207, RZ, RZ, 0x40000040 ;  /* 0x40000040ffcf7424 */ /* 0x000fe200078e00ff */
[----:B------:R-:W-:-:S06]  /*12a90*/  WARPGROUP.ARRIVE ;  /* 0x00000000000079c5 */ /* 0x000fcc0000000000 */
[----:B------:R-:W0:Y:S01]  /*12aa0*/  S2R R218, SR_TID.X ;  /* 0x0000000000da7919 */ /* 0x000e220000002100 */
[----:B------:R-:W-:Y:S02]  /*12ab0*/  LOP3.LUT R187, R187, 0x3fff, RZ, 0xc0, !PT ;  /* 0x00003fffbbbb7812 */ /* 0x000fe400078ec0ff */
[----:B------:R-:W-:Y:S01]  /*12ac0*/  R2UR UR11, R207 ;  /* 0x00000000cf0b72ca */ /* 0x000fe200000e0000 */
[----:B------:R-:W-:Y:S01]  /*12ad0*/  IMAD.MOV.U32 R207, RZ, RZ, 0x40000040 ;  /* 0x40000040ffcf7424 */ /* 0x000fe200078e00ff */
[----:B------:R-:W-:-:S05]  /*12ae0*/  LOP3.LUT R187, R187, 0x4000000, RZ, 0xfc, !PT ;  /* 0x04000000bbbb7812 */ /* 0x000fca00078efcff */
[----:B------:R-:W-:-:S05]  /*12af0*/  IMAD R206, R184, 0x800, R187 ;  /* 0x00000800b8ce7824 */ /* 0x000fca00078e02bb */
[----:B------:R-:W-:-:S13]  /*12b00*/  R2UR UR10, R206 ;  /* 0x00000000ce0a72ca */ /* 0x000fda00000e0000 */
[----:B------:R-:W-:Y:S01]  /*12b10*/  HGMMA.64x128x16.F32.BF16 R88, R180, gdesc[UR8].tnspB, R88, gsb0 ;  /* 0x41e00008b4587df0 */ /* 0x000fe20008001858 */
[----:B0-----:R-:W-:Y:S02]  /*12b20*/  SHF.R.U32.HI R218, RZ, 0x7, R218 ;  /* 0x00000007ffda7819 */ /* 0x001fe400000116da */
[----:B------:R-:W-:Y:S02]  /*12b30*/  WARPGROUP.DEPBAR.LE gsb0, 0x0 ;  /* 0x00008000000079c5 */ /* 0x000fe40000010000 */
[----:B------:R-:W-:Y:S01]  /*12b40*/  VIADD R180, R206, 0x80 ;  /* 0x00000080ceb47836 */ /* 0x000fe20000000000 */
[----:B------:R-:W-:Y:S01]  /*12b50*/  WARPGROUP.ARRIVE ;  /* 0x00000000000079c5 */ /* 0x000fe20000000000 */
[----:B------:R-:W-:-:S03]  /*12b60*/  IMAD.MOV.U32 R181, RZ, RZ, 0x40000040 ;  /* 0x40000040ffb57424 */ /* 0x000fc600078e00ff */
[----:B------:R-:W-:Y:S02]  /*12b70*/  R2UR UR10, R180 ;  /* 0x00000000b40a72ca */ /* 0x000fe400000e0000 */
[----:B------:R-:W-:-:S13]  /*12b80*/  R2UR UR11, R181 ;  /* 0x00000000b50b72ca */ /* 0x000fda00000e0000 */
[----:B------:R-:W-:Y:S03]  /*12b90*/  HGMMA.64x128x16.F32.BF16 R88, R176, gdesc[UR8].tnspB, R88, gsb0 ;  /* 0x41e00008b0587df0 */ /* 0x000fe60008001858 */
        /* <DEDUP_REMOVED lines=29> */
[C---:B------:R-:W-:Y:S01]  /*12d70*/  VIADD R160, R206.reuse, 0x300 ;  /* 0x00000300cea07836 */ /* 0x040fe20000000000 */
[----:B------:R-:W-:Y:S01]  /*12d80*/  WARPGROUP.ARRIVE ;  /* 0x00000000000079c5 */ /* 0x000fe20000000000 */
[----:B------:R-:W-:Y:S02]  /*12d90*/  IMAD.MOV.U32 R161, RZ, RZ, 0x40000040 ;  /* 0x40000040ffa17424 */ /* 0x000fe400078e00ff */
[----:B------:R-:W-:Y:S01]  /*12da0*/  VIADD R206, R206, 0x380 ;  /* 0x00000380cece7836 */ /* 0x000fe20000000000 */
[----:B------:R-:W-:-:S02]  /*12db0*/  R2UR UR10, R160 ;  /* 0x00000000a00a72ca */ /* 0x000fc400000e0000 */
[----:B------:R-:W-:-:S13]  /*12dc0*/  R2UR UR11, R161 ;  /* 0x00000000a10b72ca */ /* 0x000fda00000e0000 */
[----:B------:R-:W-:Y:S01]  /*12dd0*/  HGMMA.64x128x16.F32.BF16 R88, R156, gdesc[UR8].tnspB, R88, gsb0 ;  /* 0x41e000089c587df0 */ /* 0x000fe20008001858 */
[----:B------:R-:W-:Y:S02]  /*12de0*/  R2UR UR10, R206 ;  /* 0x00000000ce0a72ca */ /* 0x000fe400000e0000 */
[----:B------:R-:W-:Y:S01]  /*12df0*/  R2UR UR11, R207 ;  /* 0x00000000cf0b72ca */ /* 0x000fe200000e0000 */
[----:B------:R-:W-:Y:S02]  /*12e00*/  WARPGROUP.DEPBAR.LE gsb0, 0x0 ;  /* 0x00008000000079c5 */ /* 0x000fe40000010000 */
[----:B------:R-:W-:-:S10]  /*12e10*/  WARPGROUP.ARRIVE ;  /* 0x00000000000079c5 */ /* 0x000fd40000000000 */
[----:B------:R-:W-:Y:S03]  /*12e20*/  HGMMA.64x128x16.F32.BF16 R88, R152, gdesc[UR8].tnspB, R88, gsb0 ;  /* 0x41e0000898587df0 */ /* 0x000fe60008001858 */
[----:B------:R-:W-:Y:S02]  /*12e30*/  WARPGROUP.DEPBAR.LE gsb0, 0x0 ;  /* 0x00008000000079c5 */ /* 0x000fe40000010000 */
[----:B------:R-:W-:-:S05]  /*12e40*/  IADD3 R152, -R218, 0xb, RZ ;  /* 0x0000000bda987810 */ /* 0x000fca0007ffe1ff */
[----:B------:R0:W-:Y:S06]  /*12e50*/  BAR.ARV R152, 0x100 ;  /* 0x000400980000751d */ /* 0x0001ec0000002000 */
[----:B------:R-:W-:Y:S05]  /*12e60*/  @!P0 BRA `(.L_x_1886) ;  /* 0x0000000000048947 */ /* 0x000fea0003800000 */
[----:B------:R-:W-:Y:S01]  /*12e70*/  BPT.TRAP 0x1 ;  /* 0x000000040000795c */ /* 0x000fe20000300000 */
.L_x_1886:
[----:B0-----:R-:W0:Y:S01]  /*12e80*/  @P1 LDC R152, c[0x0][0x44c] ;  /* 0x00011300ff981b82 */ /* 0x001e220000000800 */
[----:B------:R-:W-:Y:S01]  /*12e90*/  IMAD.IADD R159, R202, 0x1, R200 ;  /* 0x00000001ca9f7824 */ /* 0x000fe200078e02c8 */
[----:B------:R-:W-:Y:S01]  /*12ea0*/  UMOV UR50, UR42 ;  /* 0x0000002a00327c82 */ /* 0x000fe20008000000 */
[----:B------:R-:W-:Y:S01]  /*12eb0*/  IMAD.SHL.U32 R154, R4, 0x80, RZ ;  /* 0x00000080049a7824 */ /* 0x000fe200078e00ff */
[----:B------:R-:W-:-:S04]  /*12ec0*/  ULOP3.LUT UR8, URZ, UR50, URZ, 0x33, !UPT ;  /* 0x000000323f087292 */ /* 0x000fc8000f8e333f */
[----:B------:R-:W1:Y:S01]  /*12ed0*/  @P1 LDC R153, c[0x0][0x450] ;  /* 0x00011400ff991b82 */ /* 0x000e620000000800 */
[----:B0-----:R-:W-:-:S05]  /*12ee0*/  @P1 IMAD.HI.U32 R152, R159, R152, RZ ;  /* 0x000000989f981227 */ /* 0x001fca00078e00ff */
[----:B-1----:R-:W-:Y:S01]  /*12ef0*/  @P1 SHF.R.U32.HI R159, RZ, R153, R152 ;  /* 0x00000099ff9f1219 */ /* 0x002fe20000011698 */
[----:B------:R-:W-:Y:S02]  /*12f00*/  IMAD R152, R216, 0x8, R18 ;  /* 0x00000008d8987824 */ /* 0x000fe400078e0212 */
[----:B------:R-:W-:Y:S02]  /*12f10*/  IMAD.U32 R153, RZ, RZ, UR38 ;  /* 0x00000026ff997e24 */ /* 0x000fe4000f8e00ff */
[----:B------:R-:W0:Y:S01]  /*12f20*/  SHFL.IDX PT, R161, R159, RZ, 0x1c1f ;  /* 0x001c1fff9fa17589 */ /* 0x000e2200000e0000 */
[----:B------:R-:W-:-:S05]  /*12f30*/  VIADD R152, R152, 0x28840 ;  /* 0x0002884098987836 */ /* 0x000fca0000000000 */
[----:B------:R-:W-:Y:S02]  /*12f40*/  PRMT R152, R153, 0x654, R152 ;  /* 0x0000065499987816 */ /* 0x000fe40000000098 */
[----:B------:R-:W-:Y:S02]  /*12f50*/  IADD3 R153, -R189, 0x1, -R154 ;  /* 0x00000001bd997810 */ /* 0x000fe40007ffe99a */
[----:B------:R1:W-:Y:S02]  /*12f60*/  SYNCS.ARRIVE.TRANS64.RED.A1T0 RZ, [R152+URZ], RZ ;  /* 0x000000ff98ff79a7 */ /* 0x0003e4000810043f */
[----:B------:R-:W-:-:S05]  /*12f70*/  IADD3 R153, -R196, R153, R198 ;  /* 0x00000099c4997210 */ /* 0x000fca0007ffe1c6 */
[C---:B------:R-:W-:Y:S02]  /*12f80*/  VIADD R158, R153.reuse, UR49 ;  /* 0x00000031999e7c36 */ /* 0x040fe40008000000 */
[----:B------:R-:W-:Y:S02]  /*12f90*/  VIADD R157, R153, UR8 ;  /* 0x00000008999d7c36 */ /* 0x000fe40008000000 */
[--C-:B0-----:R-:W-:Y:S02]  /*12fa0*/  IMAD.IADD R156, R158, 0x1, R161.reuse ;  /* 0x000000019e9c7824 */ /* 0x101fe400078e02a1 */
[----:B------:R-:W-:Y:S01]  /*12fb0*/  IMAD.IADD R155, R157, 0x1, R161 ;  /* 0x000000019d9b7824 */ /* 0x000fe200078e02a1 */
[----:B-1----:R-:W-:Y:S06]  /*12fc0*/  @!P2 BRA `(.L_x_1887) ;  /* 0x000000000058a947 */ /* 0x002fec0003800000 */
[----:B------:R-:W-:Y:S01]  /*12fd0*/  IADD3 R160, -R196, R198, R161 ;  /* 0x000000c6c4a07210 */ /* 0x000fe20007ffe1a1 */
[----:B------:R-:W-:Y:S03]  /*12fe0*/  BSSY B0, `(.L_x_1888) ;  /* 0x0000010000007945 */ /* 0x000fe60003800000 */
        /* <DEDUP_REMOVED lines=10> */
.L_x_1889:
[----:B------:R-:W-:-:S05]  /*13090*/  IMAD.U32 R161, RZ, RZ, UR41 ;  /* 0x00000029ffa17e24 */ /* 0x000fca000f8e00ff */
[----:B------:R-:W-:-:S13]  /*130a0*/  ISETP.NE.AND P3, PT, R161, 0x1, PT ;  /* 0x00000001a100780c */ /* 0x000fda0003f65270 */
[----:B------:R-:W0:Y:S02]  /*130b0*/  @P3 LDC.64 R152, c[0x0][0x9e8] ;  /* 0x00027a00ff983b82 */ /* 0x000e240000000a00 */
[----:B0-----:R-:W-:-:S05]  /*130c0*/  @P3 IMAD.HI.U32 R152, R160, R152, RZ ;  /* 0x00000098a0983227 */ /* 0x001fca00078e00ff */
[----:B------:R-:W-:-:S07]  /*130d0*/  @P3 SHF.R.U32.HI R160, RZ, R153, R152 ;  /* 0x00000099ffa03219 */ /* 0x000fce0000011698 */
.L_x_1890:
[----:B------:R-:W-:Y:S05]  /*130e0*/  BSYNC B0 ;  /* 0x0000000000007941 */ /* 0x000fea0003800000 */
.L_x_1888:
[----:B------:R-:W-:-:S04]  /*130f0*/  IMAD R160, R160, R161, -R154 ;  /* 0x000000a1a0a07224 */ /* 0x000fc800078e0a9a */
[----:B------:R-:W-:-:S05]  /*13100*/  IMAD.IADD R160, R160, 0x1, -R189 ;  /* 0x00000001a0a07824 */ /* 0x000fca00078e0abd */
[----:B------:R-:W-:Y:S02]  /*13110*/  VIADDMNMX R156, R160, R161, R156, PT ;  /* 0x000000a1a09c7246 */ /* 0x000fe4000380019c */
[----:B------:R-:W-:-:S07]  /*13120*/  VIMNMX R155, R155, R160, !PT ;  /* 0x000000a09b9b7248 */ /* 0x000fce0007fe0100 */
.L_x_1887:
[----:B------:R-:W-:Y:S01]  /*13130*/  ISETP.GT.AND P3, PT, R4, -0x1, PT ;  /* 0xffffffff0400780c */ /* 0x000fe20003f64270 */
[----:B------:R-:W0:Y:S03]  /*13140*/  SHFL.IDX PT, R159, R159, 0x1, 0x1c1f ;  /* 0x003c1f009f9f7f89 */ /* 0x000e2600000e0000 */
[C---:B------:R-:W-:Y:S02]  /*13150*/  ISETP.GT.AND P5, PT, R155.reuse, RZ, P3 ;  /* 0x000000ff9b00720c */ /* 0x040fe40001fa4270 */
[----:B------:R-:W-:Y:S02]  /*13160*/  ISETP.GT.AND P4, PT, R155, 0x1, P3 ;  /* 0x000000019b00780c */ /* 0x000fe40001f84270 */
[C---:B------:R-:W-:Y:S02]  /*13170*/  ISETP.LT.OR P5, PT, R156.reuse, 0x1, P5 ;  /* 0x000000019c00780c */ /* 0x040fe40002fa1670 */
[----:B------:R-:W-:-:S02]  /*13180*/  ISETP.LT.OR P4, PT, R156, 0x2, P4 ;  /* 0x000000029c00780c */ /* 0x000fc40002781670 */
[----:B------:R-:W-:Y:S02]  /*13190*/  FSEL R24, R24, -INF , !P5 ;  /* 0xff80000018187808 */ /* 0x000fe40006800000 */
[----:B------:R-:W-:Y:S02]  /*131a0*/  FSEL R25, R25, -INF , !P4 ;  /* 0xff80000019197808 */ /* 0x000fe40006000000 */
[C---:B------:R-:W-:Y:S02]  /*131b0*/  ISETP.GT.AND P5, PT, R155.reuse, 0x8, P3 ;  /* 0x000000089b00780c */ /* 0x040fe40001fa4270 */
[----:B------:R-:W-:Y:S02]  /*131c0*/  ISETP.GT.AND P4, PT, R155, 0x9, P3 ;  /* 0x000000099b00780c */ /* 0x000fe40001f84270 */
[C---:B------:R-:W-:Y:S02]  /*131d0*/  ISETP.LT.OR P5, PT, R156.reuse, 0x9, P5 ;  /* 0x000000099c00780c */ /* 0x040fe40002fa1670 */
[----:B------:R-:W-:-:S02]  /*131e0*/  ISETP.LT.OR P4, PT, R156, 0xa, P4 ;  /* 0x0000000a9c00780c */ /* 0x000fc40002781670 */
[----:B------:R-:W-:Y:S01]  /*131f0*/  FSEL R28, R28, -INF , !P5 ;  /* 0xff8000001c1c7808 */ /* 0x000fe20006800000 */
[--C-:B0-----:R-:W-:Y:S01]  /*13200*/  IMAD.IADD R158, R158, 0x1, R159.reuse ;  /* 0x000000019e9e7824 */ /* 0x101fe200078e029f */
[----:B------:R-:W-:Y:S01]  /*13210*/  FSEL R29, R29, -INF , !P4 ;  /* 0xff8000001d1d7808 */ /* 0x000fe20006000000 */
[----:B------:R-:W-:Y:S01]  /*13220*/  IMAD.IADD R157, R157, 0x1, R159 ;  /* 0x000000019d9d7824 */ /* 0x000fe200078e029f */
[C---:B------:R-:W-:Y:S02]  /*13230*/  ISETP.GT.AND P5, PT, R155.reuse, 0x10, P3 ;  /* 0x000000109b00780c */ /* 0x040fe40001fa4270 */
        /* <DEDUP_REMOVED lines=82> */
[----:B------:R-:W-:Y:S01]  /*13760*/  FSEL R85, R85, -INF , !P4 ;  /* 0xff80000055557808 */ /* 0x000fe20006000000 */
[----:B------:R-:W-:Y:S08]  /*13770*/  @!P2 BRA `(.L_x_1891) ;  /* 0x000000000058a947 */ /* 0x000ff00003800000 */
        /* <DEDUP_REMOVED lines=12> */
.L_x_1893:
[----:B------:R-:W-:-:S05]  /*13840*/  IMAD.U32 R155, RZ, RZ, UR41 ;  /* 0x00000029ff9b7e24 */ /* 0x000fca000f8e00ff */
[----:B------:R-:W-:-:S13]  /*13850*/  ISETP.NE.AND P4, PT, R155, 0x1, PT ;  /* 0x000000019b00780c */ /* 0x000fda0003f85270 */
[----:B------:R-:W0:Y:S02]  /*13860*/  @P4 LDC.64 R32, c[0x0][0x9e8] ;  /* 0x00027a00ff204b82 */ /* 0x000e240000000a00 */
[----:B0-----:R-:W-:-:S05]  /*13870*/  @P4 IMAD.HI.U32 R32, R159, R32, RZ ;  /* 0x000000209f204227 */ /* 0x001fca00078e00ff */
[----:B------:R-:W-:-:S07]  /*13880*/  @P4 SHF.R.U32.HI R159, RZ, R33, R32 ;  /* 0x00000021ff9f4219 */ /* 0x000fce0000011620 */
.L_x_1894:
[----:B------:R-:W-:Y:S05]  /*13890*/  BSYNC B0 ;  /* 0x0000000000007941 */ /* 0x000fea0003800000 */
.L_x_1892:
[----:B------:R-:W-:-:S04]  /*138a0*/  IMAD R154, R159, R155, -R154 ;  /* 0x0000009b9f9a7224 */ /* 0x000fc800078e0a9a */
[----:B------:R-:W-:-:S05]  /*138b0*/  IMAD.IADD R154, R154, 0x1, -R189 ;  /* 0x000000019a9a7824 */ /* 0x000fca00078e0abd */
[----:B------:R-:W-:Y:S02]  /*138c0*/  VIADDMNMX R158, R154, R155, R158, PT ;  /* 0x0000009b9a9e7246 */ /* 0x000fe4000380019e */
[----:B------:R-:W-:-:S07]  /*138d0*/  VIMNMX R157, R157, R154, !PT ;  /* 0x0000009a9d9d7248 */ /* 0x000fce0007fe0100 */
.L_x_1891:
        /* <DEDUP_REMOVED lines=8> */
[C---:B------:R-:W-:Y:S02]  /*13960*/  ISETP.GT.AND P5, PT, R157.reuse, 0x10, P3 ;  /* 0x000000109d00780c */ /* 0x040fe40001fa4270 */
[----:B------:R-:W-:Y:S02]  /*13970*/  FMNMX.FTZ R32, R152, R33, !PT ;  /* 0x0000002198207209 */ /* 0x000fe40007810000 */
[----:B------:R-:W-:Y:S02]  /*13980*/  ISETP.GT.AND P4, PT, R157, 0x1, P3 ;  /* 0x000000019d00780c */ /* 0x000fe40001f84270 */
[----:B------:R-:W-:Y:S02]  /*13990*/  FMNMX.FTZ R33, R153, R32, !PT ;  /* 0x0000002099217209 */ /* 0x000fe40007810000 */
[----:B------:R-:W-:-:S02]  /*139a0*/  ISETP.LT.OR P5, PT, R158, 0x11, P5 ;  /* 0x000000119e00780c */ /* 0x000fc40002fa1670 */
        /* <DEDUP_REMOVED lines=34> */
[----:B------:R-:W-:Y:S02]  /*13bd0*/  ISETP.LT.OR P5, PT, R158, 0x29, P5 ;  /* 0x000000299e00780c */ /* 0x000fe40002fa1670 */
[----:B------:R-:W-:-:S02]  /*13be0*/  FMNMX.FTZ R33, R69, R32, !PT ;  /* 0x0000002045217209 */ /* 0x000fc40007810000 */
[----:B------:R-:W-:Y:S02]  /*13bf0*/  ISETP.LT.OR P4, PT, R158, 0x1a, P4 ;  /* 0x0000001a9e00780c */ /* 0x000fe40002781670 */
[----:B------:R-:W-:Y:S02]  /*13c00*/  FSEL R46, R46, -INF , !P5 ;  /* 0xff8000002e2e7808 */ /* 0x000fe40006800000 */
[----:B------:R-:W-:Y:S02]  /*13c10*/  FMNMX.FTZ R32, R72, R33, !PT ;  /* 0x0000002148207209 */ /* 0x000fe40007810000 */
[----:B------:R-:W-:Y:S02]  /*13c20*/  ISETP.GT.AND P5, PT, R157, 0x30, P3 ;  /* 0x000000309d00780c */ /* 0x000fe40001fa4270 */
[----:B------:R-:W-:Y:S02]  /*13c30*/  FSEL R39, R39, -INF , !P4 ;  /* 0xff80000027277808 */ /* 0x000fe40006000000 */
[----:B------:R-:W-:-:S02]  /*13c40*/  ISETP.GT.AND P4, PT, R157, 0x21, P3 ;  /* 0x000000219d00780c */ /* 0x000fc40001f84270 */
[----:B------:R-:W-:Y:S02]  /*13c50*/  FMNMX.FTZ R33, R73, R32, !PT ;  /* 0x0000002049217209 */ /* 0x000fe40007810000 */
[C---:B------:R-:W-:Y:S02]  /*13c60*/  ISETP.LT.OR P5, PT, R158.reuse, 0x31, P5 ;  /* 0x000000319e00780c */ /* 0x040fe40002fa1670 */
[----:B------:R-:W-:Y:S02]  /*13c70*/  ISETP.LT.OR P4, PT, R158, 0x22, P4 ;  /* 0x000000229e00780c */ /* 0x000fe40002781670 */
[----:B------:R-:W-:Y:S02]  /*13c80*/  FMNMX.FTZ R32, R76, R33, !PT ;  /* 0x000000214c207209 */ /* 0x000fe40007810000 */
[----:B------:R-:W-:Y:S02]  /*13c90*/  FSEL R50, R50, -INF , !P5 ;  /* 0xff80000032327808 */ /* 0x000fe40006800000 */
[----:B------:R-:W-:-:S02]  /*13ca0*/  ISETP.GT.AND P5, PT, R157, 0x38, P3 ;  /* 0x000000389d00780c */ /* 0x000fc40001fa4270 */
[----:B------:R-:W-:Y:S02]  /*13cb0*/  FSEL R43, R43, -INF , !P4 ;  /* 0xff8000002b2b7808 */ /* 0x000fe40006000000 */
[----:B------:R-:W-:Y:S02]  /*13cc0*/  ISETP.GT.AND P4, PT, R157, 0x29, P3 ;  /* 0x000000299d00780c */ /* 0x000fe40001f84270 */
[----:B------:R-:W-:Y:S02]  /*13cd0*/  FMNMX.FTZ R33, R77, R32, !PT ;  /* 0x000000204d217209 */ /* 0x000fe40007810000 */
[C---:B------:R-:W-:Y:S02]  /*13ce0*/  ISETP.LT.OR P5, PT, R158.reuse, 0x39, P5 ;  /* 0x000000399e00780c */ /* 0x040fe40002fa1670 */
[----:B------:R-:W-:Y:S02]  /*13cf0*/  ISETP.LT.OR P4, PT, R158, 0x2a, P4 ;  /* 0x0000002a9e00780c */ /* 0x000fe40002781670 */
[----:B------:R-:W-:-:S02]  /*13d00*/  FMNMX.FTZ R32, R80, R33, !PT ;  /* 0x0000002150207209 */ /* 0x000fc40007810000 */
[----:B------:R-:W-:Y:S02]  /*13d10*/  FSEL R54, R54, -INF , !P5 ;  /* 0xff80000036367808 */ /* 0x000fe40006800000 */
[----:B------:R-:W-:Y:S02]  /*13d20*/  ISETP.GT.AND P5, PT, R157, 0x40, P3 ;  /* 0x000000409d00780c */ /* 0x000fe40001fa4270 */
[----:B------:R-:W-:Y:S02]  /*13d30*/  FSEL R47, R47, -INF , !P4 ;  /* 0xff8000002f2f7808 */ /* 0x000fe40006000000 */
[----:B------:R-:W-:Y:S02]  /*13d40*/  FMNMX.FTZ R33, R81, R32, !PT ;  /* 0x0000002051217209 */ /* 0x000fe40007810000 */
[----:B------:R-:W-:Y:S02]  /*13d50*/  ISETP.GT.AND P4, PT, R157, 0x31, P3 ;  /* 0x000000319d00780c */ /* 0x000fe40001f84270 */
[----:B------:R-:W-:-:S02]  /*13d60*/  ISETP.LT.OR P5, PT, R158, 0x41, P5 ;  /* 0x000000419e00780c */ /* 0x000fc40002fa1670 */
[----:B------:R-:W-:Y:S02]  /*13d70*/  FMNMX.FTZ R32, R84, R33, !PT ;  /* 0x0000002154207209 */ /* 0x000fe40007810000 */
[----:B------:R-:W-:Y:S02]  /*13d80*/  ISETP.LT.OR P4, PT, R158, 0x32, P4 ;  /* 0x000000329e00780c */ /* 0x000fe40002781670 */
[----:B------:R-:W-:Y:S02]  /*13d90*/  FSEL R58, R58, -INF , !P5 ;  /* 0xff8000003a3a7808 */ /* 0x000fe40006800000 */
[----:B------:R-:W-:Y:S02]  /*13da0*/  ISETP.GT.AND P5, PT, R157, 0x48, P3 ;  /* 0x000000489d00780c */ /* 0x000fe40001fa4270 */
[----:B------:R-:W-:Y:S02]  /*13db0*/  FMNMX.FTZ R33, R85, R32, !PT ;  /* 0x0000002055217209 */ /* 0x000fe40007810000 */
[----:B------:R-:W-:-:S02]  /*13dc0*/  FSEL R51, R51, -INF , !P4 ;  /* 0xff80000033337808 */ /* 0x000fc40006000000 */
[C---:B------:R-:W-:Y:S01]  /*13dd0*/  ISETP.GT.AND P4, PT, R157.reuse, 0x39, P3 ;  /* 0x000000399d00780c */ /* 0x040fe20001f84270 */
[----:B------:R-:W0:Y:S01]  /*13de0*/  SHFL.BFLY PT, R32, R33, 0x2, 0x1f ;  /* 0x0c401f0021207f89 */ /* 0x000e2200000e0000 */
[C---:B------:R-:W-:Y:S02]  /*13df0*/  ISETP.LT.OR P5, PT, R158.reuse, 0x49, P5 ;  /* 0x000000499e00780c */ /* 0x040fe40002fa1670 */
[----:B------:R-:W-:Y:S02]  /*13e00*/  ISETP.LT.OR P4, PT, R158, 0x3a, P4 ;  /* 0x0000003a9e00780c */ /* 0x000fe40002781670 */
[----:B------:R-:W-:Y:S02]  /*13e10*/  FSEL R62, R62, -INF , !P5 ;  /* 0xff8000003e3e7808 */ /* 0x000fe40006800000 */
[----:B------:R-:W-:Y:S02]  /*13e20*/  ISETP.GT.AND P5, PT, R157, 0x50, P3 ;  /* 0x000000509d00780c */ /* 0x000fe40001fa4270 */
[----:B------:R-:W-:-:S02]  /*13e30*/  FSEL R55, R55, -INF , !P4 ;  /* 0xff80000037377808 */ /* 0x000fc40006000000 */
[C---:B------:R-:W-:Y:S02]  /*13e40*/  ISETP.GT.AND P4, PT, R157.reuse, 0x41, P3 ;  /* 0x000000419d00780c */ /* 0x040fe40001f84270 */
        /* <DEDUP_REMOVED lines=11> */
[----:B------:R-:W-:Y:S02]  /*13f00*/  ISETP.GT.AND P4, PT, R157, 0x51, P3 ;  /* 0x000000519d00780c */ /* 0x000fe40001f84270 */
[----:B0-----:R-:W-:Y:S02]  /*13f10*/  FMNMX.FTZ R154, R33, R32, !PT ;  /* 0x00000020219a7209 */ /* 0x001fe40007810000 */
[C---:B------:R-:W-:Y:S02]  /*13f20*/  ISETP.LT.OR P5, PT, R158.reuse, 0x61, P5 ;  /* 0x000000619e00780c */ /* 0x040fe40002fa1670 */
[----:B------:R-:W-:Y:S01]  /*13f30*/  ISETP.LT.OR P4, PT, R158, 0x52, P4 ;  /* 0x000000529e00780c */ /* 0x000fe20002781670 */
[----:B------:R-:W0:Y:S01]  /*13f40*/  SHFL.BFLY PT, R155, R154, 0x1, 0x1f ;  /* 0x0c201f009a9b7f89 */ /* 0x000e2200000e0000 */
[----:B------:R-:W-:Y:S02]  /*13f50*/  FSEL R74, R74, -INF , !P5 ;  /* 0xff8000004a4a7808 */ /* 0x000fe40006800000 */
[----:B------:R-:W-:-:S02]  /*13f60*/  ISETP.GT.AND P5, PT, R157, 0x68, P3 ;  /* 0x000000689d00780c */ /* 0x000fc40001fa4270 */
[----:B------:R-:W-:Y:S02]  /*13f70*/  FSEL R67, R67, -INF , !P4 ;  /* 0xff80000043437808 */ /* 0x000fe40006000000 */
[C---:B------:R-:W-:Y:S02]  /*13f80*/  ISETP.GT.AND P4, PT, R157.reuse, 0x59, P3 ;  /* 0x000000599d00780c */ /* 0x040fe40001f84270 */
[C---:B------:R-:W-:Y:S02]  /*13f90*/  ISETP.LT.OR P5, PT, R158.reuse, 0x69, P5 ;  /* 0x000000699e00780c */ /* 0x040fe40002fa1670 */
[----:B------:R-:W-:Y:S02]  /*13fa0*/  ISETP.LT.OR P4, PT, R158, 0x5a, P4 ;  /* 0x0000005a9e00780c */ /* 0x000fe40002781670 */
        /* <DEDUP_REMOVED lines=9> */
[----:B------:R-:W-:Y:S02]  /*14040*/  ISETP.GT.AND P4, PT, R157, 0x69, P3 ;  /* 0x000000699d00780c */ /* 0x000fe40001f84270 */
[----:B------:R-:W-:Y:S02]  /*14050*/  ISETP.LT.OR P5, PT, R158, 0x72, P5 ;  /* 0x000000729e00780c */ /* 0x000fe40002fa1670 */
[----:B0-----:R-:W-:Y:S02]  /*14060*/  FMNMX.FTZ R32, R154, R155, !PT ;  /* 0x0000009b9a207209 */ /* 0x001fe40007810000 */
[----:B------:R-:W-:Y:S02]  /*14070*/  ISETP.LT.OR P4, PT, R158, 0x6a, P4 ;  /* 0x0000006a9e00780c */ /* 0x000fe40002781670 */
[----:B------:R-:W-:Y:S01]  /*14080*/  FSEL R83, R83, -INF , !P5 ;  /* 0xff80000053537808 */ /* 0x000fe20006800000 */
[----:B------:R-:W-:Y:S01]  /*14090*/  FMUL.FTZ R33, R32, UR51 ;  /* 0x0000003320217c20 */ /* 0x000fe20008410000 */
[----:B------:R-:W-:-:S02]  /*140a0*/  ISETP.GT.AND P5, PT, R157, RZ, P3 ;  /* 0x000000ff9d00720c */ /* 0x000fc40001fa4270 */
[----:B------:R-:W-:Y:S02]  /*140b0*/  FSEL R79, R79, -INF , !P4 ;  /* 0xff8000004f4f7808 */ /* 0x000fe40006000000 */
[----:B------:R-:W-:Y:S02]  /*140c0*/  FSETP.NEU.FTZ.AND P4, PT, R32, -INF , PT ;  /* 0xff8000002000780b */ /* 0x000fe40003f9d000 */
[----:B------:R-:W-:Y:S02]  /*140d0*/  ISETP.LT.OR P5, PT, R158, 0x1, P5 ;  /* 0x000000019e00780c */ /* 0x000fe40002fa1670 */
[----:B------:R-:W-:Y:S02]  /*140e0*/  FSEL R33, R33, RZ, P4 ;  /* 0x000000ff21217208 */ /* 0x000fe40002000000 */
[----:B------:R-:W-:Y:S02]  /*140f0*/  FSEL R26, R26, -INF , !P5 ;  /* 0xff8000001a1a7808 */ /* 0x000fe40006800000 */
[----:B------:R-:W-:Y:S01]  /*14100*/  ISETP.GT.AND P5, PT, R157, 0x78, P3 ;  /* 0x000000789d00780c */ /* 0x000fe20001fa4270 */
        /* <DEDUP_REMOVED lines=43> */
[----:B------:R-:W-:Y:S01]  /*143c0*/  FFMA.FTZ R85, R85, UR51, -R33 ;  /* 0x0000003355557c23 */ /* 0x000fe20008010821 */
[----:B------:R-:W-:Y:S01]  /*143d0*/  MUFU.EX2 R180, R180 ;  /* 0x000000b400b47308 */ /* 0x000fe20000000800 */
[----:B------:R-:W-:-:S04]  /*143e0*/  FMNMX.FTZ R29, R47, R28, !PT ;  /* 0x0000001c2f1d7209 */ /* 0x000fc80007810000 */
[----:B------:R-:W-:-:S03]  /*143f0*/  FMNMX.FTZ R28, R50, R29, !PT ;  /* 0x0000001d321c7209 */ /* 0x000fc60007810000 */
        /* <DEDUP_REMOVED lines=15> */
[----:B------:R0:W-:Y:S01]  /*144f0*/  MUFU.EX2 R29, R53 ;  /* 0x00000035001d7308 */ /* 0x0001e20000000800 */
[----:B------:R-:W-:-:S04]  /*14500*/  FMNMX.FTZ R41, R71, R28, !PT ;  /* 0x0000001c47297209 */ /* 0x000fc80007810000 */
[----:B------:R-:W-:-:S03]  /*14510*/  FMNMX.FTZ R28, R74, R41, !PT ;  /* 0x000000294a1c7209 */ /* 0x000fc60007810000 */
[----:B------:R-:W-:Y:S01]  /*14520*/  MUFU.EX2 R178, R178 ;  /* 0x000000b200b27308 */ /* 0x000fe20000000800 */
[----:B------:R-:W-:Y:S01]  /*14530*/  FMNMX.FTZ R41, R75, R28, !PT ;  /* 0x0000001c4b297209 */ /* 0x000fe20007810000 */
[--C-:B------:R-:W-:Y:S01]  /*14540*/  FFMA.FTZ R28, R57, UR51, -R33.reuse ;  /* 0x00000033391c7c23 */ /* 0x100fe20008010821 */
[----:B0-----:R-:W-:Y:S02]  /*14550*/  FFMA.FTZ R53, R61, UR51, -R33 ;  /* 0x000000333d357c23 */ /* 0x001fe40008010821 */
        /* <DEDUP_REMOVED lines=8> */
[----:B------:R-:W-:-:S05]  /*145e0*/  FMNMX.FTZ R41, R87, R44, !PT ;  /* 0x0000002c57297209 */ /* 0x000fca0007810000 */
[----:B------:R-:W0:Y:S02]  /*145f0*/  SHFL.BFLY PT, R44, R41, 0x2, 0x1f ;  /* 0x0c401f00292c7f89 */ /* 0x000e2400000e0000 */
[----:B------:R-:W-:Y:S08]  /*14600*/  MUFU.EX2 R174, R174 ;  /* 0x000000ae00ae7308 */ /* 0x000ff00000000800 */
[----:B------:R-:W-:Y:S08]  /*14610*/  MUFU.EX2 R37, R37 ;  /* 0x0000002500257308 */ /* 0x000ff00000000800 */
[----:B------:R-:W-:Y:S01]  /*14620*/  MUFU.EX2 R168, R168 ;  /* 0x000000a800a87308 */ /* 0x000fe20000000800 */
[----:B0-----:R-:W-:Y:S01]  /*14630*/  FMNMX.FTZ R56, R41, R44, !PT ;  /* 0x0000002c29387209 */ /* 0x001fe20007810000 */
[--C-:B------:R-:W-:Y:S01]  /*14640*/  FFMA.FTZ R41, R80, UR51, -R33.reuse ;  /* 0x0000003350297c23 */ /* 0x100fe20008010821 */
[----:B------:R-:W-:-:S05]  /*14650*/  FFMA.FTZ R44, R81, UR51, -R33 ;  /* 0x00000033512c7c23 */ /* 0x000fca0008010821 */
[----:B------:R-:W-:Y:S01]  /*14660*/  MUFU.EX2 R36, R36 ;  /* 0x0000002400247308 */ /* 0x000fe20000000800 */
[----:B------:R-:W0:Y:S07]  /*14670*/  SHFL.BFLY PT, R57, R56, 0x1, 0x1f ;  /* 0x0c201f0038397f89 */ /* 0x000e2e00000e0000 */
[----:B------:R-:W-:Y:S08]  /*14680*/  MUFU.EX2 R170, R170 ;  /* 0x000000aa00aa7308 */ /* 0x000ff00000000800 */
[----:B------:R-:W-:Y:S08]  /*14690*/  MUFU.EX2 R164, R164 ;  /* 0x000000a400a47308 */ /* 0x000ff00000000800 */
[----:B------:R-:W-:Y:S01]  /*146a0*/  MUFU.EX2 R28, R28 ;  /* 0x0000001c001c7308 */ /* 0x000fe20000000800 */
[----:B0-----:R-:W-:-:S02]  /*146b0*/  FMNMX.FTZ R33, R56, R57, !PT ;  /* 0x0000003938217209 */ /* 0x001fc40007810000 */
[----:B------:R-:W-:Y:S02]  /*146c0*/  FSEL R56, R32, RZ, P4 ;  /* 0x000000ff20387208 */ /* 0x000fe40002000000 */
[C---:B------:R-:W-:Y:S01]  /*146d0*/  FSETP.NEU.FTZ.AND P3, PT, R33.reuse, -INF , PT ;  /* 0xff8000002100780b */ /* 0x040fe20003f7d000 */
[----:B------:R-:W-:Y:S02]  /*146e0*/  FMUL.FTZ R57, R33, UR51 ;  /* 0x0000003321397c20 */ /* 0x000fe40008410000 */
[----:B------:R-:W-:Y:S01]  /*146f0*/  MUFU.EX2 R166, R166 ;  /* 0x000000a600a67308 */ /* 0x000fe20000000800 */
[----:B------:R-:W-:Y:S02]  /*14700*/  FADD.FTZ R3, -R56, R3 ;  /* 0x0000000338037221 */ /* 0x000fe40000010100 */
[----:B------:R-:W-:Y:S02]  /*14710*/  FSEL R57, R57, RZ, P3 ;  /* 0x000000ff39397208 */ /* 0x000fe40001800000 */
[----:B------:R-:W-:-:S03]  /*14720*/  FMUL.FTZ R3, R3, UR51 ;  /* 0x0000003303037c20 */ /* 0x000fc60008410000 */
[----:B------:R-:W-:Y:S01]  /*14730*/  MUFU.EX2 R53, R53 ;  /* 0x0000003500357308 */ /* 0x000fe20000000800 */
[--C-:B------:R-:W-:Y:S01]  /*14740*/  FFMA.FTZ R177, R34, UR51, -R57.reuse ;  /* 0x0000003322b17c23 */ /* 0x100fe20008010839 */
[--C-:B------:R-:W-:Y:S01]  /*14750*/  FFMA.FTZ R34, R35, UR51, -R57.reuse ;  /* 0x0000003323227c23 */ /* 0x100fe20008010839 */
[----:B------:R-:W-:Y:S01]  /*14760*/  FSEL R35, R33, RZ, P3 ;  /* 0x000000ff21237208 */ /* 0x000fe20001800000 */
[--C-:B------:R-:W-:Y:S01]  /*14770*/  FFMA.FTZ R181, R26, UR51, -R57.reuse ;  /* 0x000000331ab57c23 */ /* 0x100fe20008010839 */
[--C-:B------:R-:W-:Y:S01]  /*14780*/  FFMA.FTZ R61, R27, UR51, -R57.reuse ;  /* 0x000000331b3d7c23 */ /* 0x100fe20008010839 */
[--C-:B------:R-:W-:Y:S01]  /*14790*/  FFMA.FTZ R183, R30, UR51, -R57.reuse ;  /* 0x000000331eb77c23 */ /* 0x100fe20008010839 */
[--C-:B------:R-:W-:Y:S01]  /*147a0*/  FFMA.FTZ R60, R31, UR51, -R57.reuse ;  /* 0x000000331f3c7c23 */ /* 0x100fe20008010839 */
[----:B------:R-:W-:Y:S01]  /*147b0*/  FADD.FTZ R0, -R35, R0 ;  /* 0x0000000023007221 */ /* 0x000fe20000010100 */
[----:B------:R-:W0:Y:S01]  /*147c0*/  MUFU.EX2 R3, R3 ;  /* 0x0000000300037308 */ /* 0x000e220000000800 */
[--C-:B------:R-:W-:Y:S01]  /*147d0*/  FFMA.FTZ R35, R55, UR51, -R57.reuse ;  /* 0x0000003337237c23 */ /* 0x100fe20008010839 */
[--C-:B------:R-:W-:Y:S01]  /*147e0*/  FFMA.FTZ R179, R38, UR51, -R57.reuse ;  /* 0x0000003326b37c23 */ /* 0x100fe20008010839 */
[----:B------:R-:W-:Y:S01]  /*147f0*/  FMUL.FTZ R0, R0, UR51 ;  /* 0x0000003300007c20 */ /* 0x000fe20008410000 */
        /* <DEDUP_REMOVED lines=16> */
[----:B------:R-:W-:Y:S01]  /*14900*/  FFMA.FTZ R51, R67, UR51, -R57 ;  /* 0x0000003343337c23 */ /* 0x000fe20008010839 */
[----:B------:R-:W-:Y:S01]  /*14910*/  FADD.FTZ R55, R24, R55 ;  /* 0x0000003718377221 */ /* 0x000fe20000010000 */
[--C-:B------:R-:W-:Y:S01]  /*14920*/  FFMA.FTZ R163, R70, UR51, -R57.reuse ;  /* 0x0000003346a37c23 */ /* 0x100fe20008010839 */
[----:B------:R-:W-:Y:S01]  /*14930*/  FFMA.FTZ R47, R71, UR51, -R57 ;  /* 0x00000033472f7c23 */ /* 0x000fe20008010839 */
[----:B------:R-:W0:Y:S01]  /*14940*/  MUFU.EX2 R61, R61 ;  /* 0x0000003d003d7308 */ /* 0x000e220000000800 */
[----:B------:R-:W-:Y:S01]  /*14950*/  FADD.FTZ R58, R182, R55 ;  /* 0x00000037b63a7221 */ /* 0x000fe20000010000 */
[--C-:B------:R-:W-:Y:S01]  /*14960*/  FFMA.FTZ R157, R74, UR51, -R57.reuse ;  /* 0x000000334a9d7c23 */ /* 0x100fe20008010839 */
[--C-:B------:R-:W-:Y:S01]  /*14970*/  FFMA.FTZ R46, R75, UR51, -R57.reuse ;  /* 0x000000334b2e7c23 */ /* 0x100fe20008010839 */
[--C-:B------:R-:W-:Y:S01]  /*14980*/  FFMA.FTZ R159, R78, UR51, -R57.reuse ;  /* 0x000000334e9f7c23 */ /* 0x100fe20008010839 */
[----:B------:R-:W-:Y:S01]  /*14990*/  FADD.FTZ R55, R25, R58 ;  /* 0x0000003a19377221 */ /* 0x000fe20000010000 */
[--C-:B------:R-:W-:Y:S01]  /*149a0*/  FFMA.FTZ R43, R79, UR51, -R57.reuse ;  /* 0x000000334f2b7c23 */ /* 0x100fe20008010839 */
[----:B------:R-:W-:Y:S01]  /*149b0*/  FFMA.FTZ R39, R82, UR51, -R57 ;  /* 0x0000003352277c23 */ /* 0x000fe20008010839 */
[----:B------:R-:W2:Y:S01]  /*149c0*/  MUFU.EX2 R183, R183 ;  /* 0x000000b700b77308 */ /* 0x000ea20000000800 */
[----:B-1----:R-:W-:Y:S01]  /*149d0*/  FFMA.FTZ R8, R0, R5, R181 ;  /* 0x0000000500087223 */ /* 0x002fe200000100b5 */
[----:B------:R-:W-:Y:S01]  /*149e0*/  FADD.FTZ R58, R176, R55 ;  /* 0x00000037b03a7221 */ /* 0x000fe20000010000 */
[--C-:B------:R-:W-:Y:S01]  /*149f0*/  FFMA.FTZ R42, R83, UR51, -R57.reuse ;  /* 0x00000033532a7c23 */ /* 0x100fe20008010839 */
[--C-:B------:R-:W-:Y:S01]  /*14a00*/  FFMA.FTZ R155, R86, UR51, -R57.reuse ;  /* 0x00000033569b7c23 */ /* 0x100fe20008010839 */
[----:B------:R-:W-:Y:S01]  /*14a10*/  FFMA.FTZ R38, R87, UR51, -R57 ;  /* 0x0000003357267c23 */ /* 0x000fe20008010839 */
[----:B------:R-:W-:-:S02]  /*14a20*/  FADD.FTZ R55, R153, R58 ;  /* 0x0000003a99377221 */ /* 0x000fc40000010000 */
[----:B------:R-:W1:Y:S01]  /*14a30*/  MUFU.EX2 R60, R60 ;  /* 0x0000003c003c7308 */ /* 0x000e620000000800 */
[----:B0-----:R-:W-:Y:S01]  /*14a40*/  FADD.FTZ R8, R61, R8 ;  /* 0x000000083d087221 */ /* 0x001fe20000010000 */
[----:B------:R-:W-:-:S04]  /*14a50*/  FADD.FTZ R55, R178, R55 ;  /* 0x00000037b2377221 */ /* 0x000fc80000010000 */
[----:B------:R-:W-:Y:S02]  /*14a60*/  FADD.FTZ R55, R152, R55 ;  /* 0x0000003798377221 */ /* 0x000fe40000010000 */
[----:B------:R-:W0:Y:S01]  /*14a70*/  MUFU.EX2 R177, R177 ;  /* 0x000000b100b17308 */ /* 0x000e220000000800 */
[----:B--2---:R-:W-:Y:S01]  /*14a80*/  FADD.FTZ R5, R183, R8 ;  /* 0x00000008b7057221 */ /* 0x004fe20000010000 */
[----:B------:R-:W-:-:S04]  /*14a90*/  FADD.FTZ R55, R172, R55 ;  /* 0x00000037ac377221 */ /* 0x000fc80000010000 */
[----:B------:R-:W-:Y:S02]  /*14aa0*/  FADD.FTZ R55, R40, R55 ;  /* 0x0000003728377221 */ /* 0x000fe40000010000 */
[----:B------:R-:W2:Y:S01]  /*14ab0*/  MUFU.EX2 R34, R34 ;  /* 0x0000002200227308 */ /* 0x000ea20000000800 */
[----:B-1----:R-:W-:Y:S01]  /*14ac0*/  FADD.FTZ R8, R60, R5 ;  /* 0x000000053c087221 */ /* 0x002fe20000010000 */
[----:B------:R-:W-:-:S06]  /*14ad0*/  FADD.FTZ R58, R174, R55 ;  /* 0x00000037ae3a7221 */ /* 0x000fcc0000010000 */
        /* <DEDUP_REMOVED lines=36> */
[----:B------:R-:W-:-:S06]  /*14d20*/  FADD.FTZ R55, R53, R58 ;  /* 0x0000003a35377221 */ /* 0x000fcc0000010000 */
        /* <DEDUP_REMOVED lines=48> */
[----:B-1----:R-:W-:-:S03]  /*15030*/  FADD.FTZ R8, R56, R5 ;  /* 0x0000000538087221 */ /* 0x002fc60000010000 */
[----:B0-----:R-:W-:Y:S01]  /*15040*/  FADD.FTZ R5, R38, R55 ;  /* 0x0000003726057221 */ /* 0x001fe20000010000 */
[----:B------:R-:W-:Y:S06]  /*15050*/  @!P0 BRA `(.L_x_1895) ;  /* 0x0000000000048947 */ /* 0x000fec0003800000 */
[----:B------:R-:W-:Y:S01]  /*15060*/  BPT.TRAP 0x1 ;  /* 0x000000040000795c */ /* 0x000fe20000300000 */
.L_x_1895:
[----:B------:R-:W-:Y:S01]  /*15070*/  IMAD R55, R184, 0x8, R18 ;  /* 0x00000008b8377824 */ /* 0x000fe200078e0212 */
[----:B------:R-:W-:Y:S01]  /*15080*/  ISETP.GT.AND P3, PT, R4, R215, PT ;  /* 0x000000d70400720c */ /* 0x000fe20003f64270 */
[----:B------:R-:W-:Y:S01]  /*15090*/  IMAD.U32 R58, RZ, RZ, UR38 ;  /* 0x00000026ff3a7e24 */ /* 0x000fe2000f8e00ff */
[----:B------:R-:W-:Y:S01]  /*150a0*/  F2FP.BF16.F32.PACK_AB R176, R153, R176 ;  /* 0x000000b099b0723e */ /* 0x000fe200000010ff */
[----:B------:R-:W-:Y:S01]  /*150b0*/  VIADD R55, R55, 0x28860 ;  /* 0x0002886037377836 */ /* 0x000fe20000000000 */
[----:B------:R-:W-:Y:S01]  /*150c0*/  F2FP.BF16.F32.PACK_AB R178, R152, R178 ;  /* 0x000000b298b2723e */ /* 0x000fe200000010ff */
[-C--:B------:R-:W-:Y:S01]  /*150d0*/  FMUL.FTZ R88, R88, R3.reuse ;  /* 0x0000000358587220 */ /* 0x080fe20000410000 */
[-C--:B------:R-:W-:Y:S01]  /*150e0*/  FMUL.FTZ R89, R89, R3.reuse ;  /* 0x0000000359597220 */ /* 0x080fe20000410000 */
[-C--:B------:R-:W-:Y:S01]  /*150f0*/  FMUL.FTZ R92, R92, R3.reuse ;  /* 0x000000035c5c7220 */ /* 0x080fe20000410000 */
[----:B------:R-:W-:Y:S01]  /*15100*/  PRMT R55, R58, 0x654, R55 ;  /* 0x000006543a377816 */ /* 0x000fe20000000037 */
[-C--:B------:R-:W-:Y:S01]  /*15110*/  FMUL.FTZ R93, R93, R3.reuse ;  /* 0x000000035d5d7220 */ /* 0x080fe20000410000 */
[-C--:B------:R-:W-:Y:S01]  /*15120*/  FMUL.FTZ R96, R96, R3.reuse ;  /* 0x0000000360607220 */ /* 0x080fe20000410000 */
[-C--:B------:R-:W-:Y:S01]  /*15130*/  FMUL.FTZ R97, R97, R3.reuse ;  /* 0x0000000361617220 */ /* 0x080fe20000410000 */
[----:B------:R0:W-:Y:S01]  /*15140*/  SYNCS.ARRIVE.TRANS64.RED.A1T0 RZ, [R55+URZ], RZ ;  /* 0x000000ff37ff79a7 */ /* 0x0001e2000810043f */
        /* <DEDUP_REMOVED lines=92> */
[----:B------:R-:W-:Y:S01]  /*15710*/  F2FP.BF16.F32.PACK_AB R155, R38, R155 ;  /* 0x0000009b269b723e */ /* 0x000fe200000010ff */
[----:B0-----:R-:W-:Y:S06]  /*15720*/  @P3 BRA `(.L_x_1896) ;  /* 0xffffffcc00283947 */ /* 0x001fec000383ffff */
[----:B------:R-:W-:Y:S02]  /*15730*/  IMAD.MOV.U32 R0, RZ, RZ, R33 ;  /* 0x000000ffff007224 */ /* 0x000fe400078e0021 */
[----:B------:R-:W-:Y:S02]  /*15740*/  IMAD.MOV.U32 R3, RZ, RZ, R32 ;  /* 0x000000ffff037224 */ /* 0x000fe400078e0020 */
[----:B------:R-:W-:Y:S02]  /*15750*/  IMAD.MOV.U32 R184, RZ, RZ, R216 ;  /* 0x000000ffffb87224 */ /* 0x000fe400078e00d8 */
[----:B------:R-:W-:-:S07]  /*15760*/  IMAD.MOV.U32 R187, RZ, RZ, R217 ;  /* 0x000000ffffbb7224 */ /* 0x000fce00078e00d9 */
.L_x_1876:
[----:B------:R-:W0:Y:S01]  /*15770*/  LDC R24, c[0x0][0x448] ;  /* 0x00011200ff187b82 */ /* 0x000e220000000800 */
[----:B------:R-:W-:-:S07]  /*15780*/  IADD3 R27, R198, 0x1, -R196 ;  /* 0x00000001c61b7810 */ /* 0x000fce0007ffe8c4 */
[----:B------:R-:W1:Y:S01]  /*15790*/  LDC R28, c[0x0][0x9e4] ;  /* 0x00027900ff1c7b82 */ /* 0x000e620000000800 */
[----:B0-----:R-:W-:Y:S01]  /*157a0*/  ISETP.NE.AND P4, PT, R24, 0x1, PT ;  /* 0x000000011800780c */ /* 0x001fe20003f85270 */
[----:B------:R-:W-:Y:S01]  /*157b0*/  VIADD R24, R200, 0x7f ;  /* 0x0000007fc8187836 */ /* 0x000fe20000000000 */
[----:B-1----:R-:W-:-:S11]  /*157c0*/  ISETP.GE.AND P5, PT, R28, 0x1, PT ;  /* 0x000000011c00780c */ /* 0x002fd60003fa6270 */
[----:B------:R-:W0:Y:S08]  /*157d0*/  @P4 LDC R25, c[0x0][0x44c] ;  /* 0x00011300ff194b82 */ /* 0x000e300000000800 */
[----:B------:R-:W1:Y:S01]  /*157e0*/  @P4 LDC R26, c[0x0][0x450] ;  /* 0x00011400ff1a4b82 */ /* 0x000e620000000800 */
[----:B0-----:R-:W-:-:S05]  /*157f0*/  @P4 IMAD.HI.U32 R25, R24, R25, RZ ;  /* 0x0000001918194227 */ /* 0x001fca00078e00ff */
[----:B-1----:R-:W-:-:S05]  /*15800*/  @P4 SHF.R.U32.HI R24, RZ, R26, R25 ;  /* 0x0000001aff184219 */ /* 0x002fca0000011619 */
[----:B------:R-:W-:-:S04]  /*15810*/  IMAD.IADD R24, R27, 0x1, R24 ;  /* 0x000000011b187824 */ /* 0x000fc800078e0218 */
[----:B------:R-:W-:Y:S01]  /*15820*/  VIADD R26, R24, -UR50 ;  /* 0x80000032181a7c36 */ /* 0x000fe20008000000 */
        /* <DEDUP_REMOVED lines=12> */
.L_x_1899:
[----:B------:R-:W-:-:S13]  /*158f0*/  ISETP.NE.AND P1, PT, R28, 0x1, PT ;  /* 0x000000011c00780c */ /* 0x000fda0003f25270 */
[----:B------:R-:W0:Y:S02]  /*15900*/  @P1 LDC.64 R24, c[0x0][0x9e8] ;  /* 0x00027a00ff181b82 */ /* 0x000e240000000a00 */
[----:B0-----:R-:W-:-:S05]  /*15910*/  @P1 IMAD.HI.U32 R24, R27, R24, RZ ;  /* 0x000000181b181227 */ /* 0x001fca00078e00ff */
[----:B------:R-:W-:-:S07]  /*15920*/  @P1 SHF.R.U32.HI R27, RZ, R25, R24 ;  /* 0x00000019ff1b1219 */ /* 0x000fce0000011618 */
.L_x_1900:
[----:B------:R-:W-:Y:S05]  /*15930*/  BSYNC B0 ;  /* 0x0000000000007941 */ /* 0x000fea0003800000 */
.L_x_1898:
[----:B------:R-:W-:-:S05]  /*15940*/  IMAD R27, R27, R28, RZ ;  /* 0x0000001c1b1b7224 */ /* 0x000fca00078e02ff */
[----:B------:R-:W-:-:S07]  /*15950*/  VIMNMX R26, R26, R27, !PT ;  /* 0x0000001b1a1a7248 */ /* 0x000fce0007fe0100 */
.L_x_1897:
[----:B------:R-:W-:-:S05]  /*15960*/  VIADD R26, R26, 0x7f ;  /* 0x0000007f1a1a7836 */ /* 0x000fca0000000000 */
[----:B------:R-:W-:-:S04]  /*15970*/  SHF.R.S32.HI R25, RZ, 0x1f, R26 ;  /* 0x0000001fff197819 */ /* 0x000fc8000001141a */
[----:B------:R-:W-:-:S04]  /*15980*/  LEA.HI R25, R25, R26, RZ, 0x7 ;  /* 0x0000001a19197211 */ /* 0x000fc800078f38ff */
[----:B------:R-:W-:-:S04]  /*15990*/  SHF.R.S32.HI R25, RZ, 0x7, R25 ;  /* 0x00000007ff197819 */ /* 0x000fc80000011419 */
[----:B------:R-:W-:-:S04]  /*159a0*/  VIMNMX R215, R208, R25, !PT ;  /* 0x00000019d0d77248 */ /* 0x000fc80007fe0100 */
[----:B------:R-:W-:-:S13]  /*159b0*/  ISETP.GE.AND P1, PT, R4, R215, PT ;  /* 0x000000d70400720c */ /* 0x000fda0003f26270 */
[----:B------:R-:W-:Y:S05]  /*159c0*/  @!P1 BRA `(.L_x_1901) ;  /* 0x0000002000dc9947 */ /* 0x000fea0003800000 */
[----:B------:R-:W-:Y:S02]  /*159d0*/  IMAD.MOV.U32 R216, RZ, RZ, R0 ;  /* 0x000000ffffd87224 */ /* 0x000fe400078e0000 */
[----:B------:R-:W-:Y:S02]  /*159e0*/  IMAD.MOV.U32 R217, RZ, RZ, R3 ;  /* 0x000000ffffd97224 */ /* 0x000fe400078e0003 */
[----:B------:R-:W-:Y:S02]  /*159f0*/  IMAD.MOV.U32 R206, RZ, RZ, R187 ;  /* 0x000000ffffce7224 */ /* 0x000fe400078e00bb */
[----:B------:R-:W-:-:S07]  /*15a00*/  IMAD.MOV.U32 R218, RZ, RZ, R184 ;  /* 0x000000ffffda7224 */ /* 0x000fce00078e00b8 */
.L_x_1913:
        /* <DEDUP_REMOVED lines=8> */
.L_x_1903:
        /* <DEDUP_REMOVED lines=8> */
.L_x_1904:
[----:B------:R-:W-:Y:S04]  /*15b10*/  BSSY B0, `(.L_x_1902) ;  /* 0x0000004000007945 */ /* 0x000fe80003800000 */
[----:B-1----:R-:W-:Y:S05]  /*15b20*/  @P2 BRA `(.L_x_1905) ;  /* 0x0000000000082947 */ /* 0x002fea0003800000 */
[----:B------:R-:W1:Y:S02]  /*15b30*/  SYNCS.PHASECHK.TRANS64.TRYWAIT P2, [R3+URZ+0x28830], R0 ;  /* 0x02883000030075a7 */ /* 0x000e64000804017f */
[----:B-1----:R-:W-:Y:S05]  /*15b40*/  @!P2 BRA `(.L_x_1906) ;  /* 0x000001340050a947 */ /* 0x002fea0003800000 */
.L_x_1905:
[----:B------:R-:W-:Y:S05]  /*15b50*/  BSYNC B0 ;  /* 0x0000000000007941 */ /* 0x000fea0003800000 */
.L_x_1902:
[----:B01----:R-:W0:Y:S01]  /*15b60*/  S2R R0, SR_TID.X ;  /* 0x0000000000007919 */ /* 0x003e220000002100 */
[----:B------:R-:W-:Y:S01]  /*15b70*/  VIADD R184, R218, 0x1 ;  /* 0x00000001dab87836 */ /* 0x000fe20000000000 */
[----:B------:R-:W-:Y:S05]  /*15b80*/  WARPSYNC.ALL ;  /* 0x0000000000007948 */ /* 0x000fea0003800000 */
[----:B------:R-:W-:Y:S01]  /*15b90*/  ISETP.NE.AND P2, PT, R184, 0x2, PT ;  /* 0x00000002b800780c */ /* 0x000fe20003f45270 */
[----:B------:R-:W-:Y:S01]  /*15ba0*/  IMAD.MOV.U32 R25, RZ, RZ, 0x40000040 ;  /* 0x40000040ff197424 */ /* 0x000fe200078e00ff */
[----:B------:R-:W-:Y:S01]  /*15bb0*/  R2UR UR8, R6 ;  /* 0x00000000060872ca */ /* 0x000fe200000e0000 */
[----:B------:R-:W-:Y:S01]  /*15bc0*/  IMAD.MOV.U32 R29, RZ, RZ, 0x40000040 ;  /* 0x40000040ff1d7424 */ /* 0x000fe200078e00ff */
[----:B------:R-:W-:Y:S01]  /*15bd0*/  SEL R184, R184, RZ, P2 ;  /* 0x000000ffb8b87207 */ /* 0x000fe20001000000 */
[----:B------:R-:W-:Y:S01]  /*15be0*/  IMAD.MOV.U32 R27, RZ, RZ, 0x40000040 ;  /* 0x40000040ff1b7424 */ /* 0x000fe200078e00ff */
[----:B------:R-:W-:Y:S01]  /*15bf0*/  R2UR UR11, R25 ;  /* 0x00000000190b72ca */ /* 0x000fe200000e0000 */
[----:B------:R-:W-:Y:S01]  /*15c00*/  IMAD.MOV.U32 R31, RZ, RZ, 0x40000040 ;  /* 0x40000040ff1f7424 */ /* 0x000fe200078e00ff */
[----:B------:R-:W-:Y:S01]  /*15c10*/  R2UR UR9, R7 ;  /* 0x00000000070972ca */ /* 0x000fe200000e0000 */
[----:B------:R-:W-:Y:S01]  /*15c20*/  IMAD R24, R184, 0x800, R9 ;  /* 0x00000800b8187824 */ /* 0x000fe200078e0209 */
[----:B------:R-:W-:-:S02]  /*15c30*/  R2UR UR15, R29 ;  /* 0x000000001d0f72ca */ /* 0x000fc400000e0000 */
        /* <DEDUP_REMOVED lines=10> */
[----:B------:R-:W-:-:S02]  /*15ce0*/  R2UR UR27, R27 ;  /* 0x000000001b1b72ca */ /* 0x000fc400000e0000 */
[----:B------:R-:W-:Y:S01]  /*15cf0*/  R2UR UR22, R28 ;  /* 0x000000001c1672ca */ /* 0x000fe200000e0000 */
[C---:B------:R-:W-:Y:S01]  /*15d00*/  VIADD R28, R24.reuse, 0x402 ;  /* 0x00000402181c7836 */ /* 0x040fe20000000000 */
[----:B0-----:R-:W-:Y:S01]  /*15d10*/  SHF.R.U32.HI R0, RZ, 0x7, R0 ;  /* 0x00000007ff007819 */ /* 0x001fe20000011600 */
[----:B------:R-:W-:Y:S01]  /*15d20*/  VIADD R24, R24, 0x406 ;  /* 0x0000040618187836 */ /* 0x000fe20000000000 */
[----:B------:R-:W-:Y:S02]  /*15d30*/  R2UR UR26, R26 ;  /* 0x000000001a1a72ca */ /* 0x000fe400000e0000 */
[----:B------:R-:W-:Y:S01]  /*15d40*/  R2UR UR30, R28 ;  /* 0x000000001c1e72ca */ /* 0x000fe200000e0000 */
[----:B------:R-:W-:Y:S01]  /*15d50*/  VIADD R0, R0, 0x8 ;  /* 0x0000000800007836 */ /* 0x000fe20000000000 */
[----:B------:R-:W-:Y:S02]  /*15d60*/  R2UR UR31, R29 ;  /* 0x000000001d1f72ca */ /* 0x000fe400000e0000 */
[----:B------:R-:W-:-:S02]  /*15d70*/  R2UR UR34, R30 ;  /* 0x000000001e2272ca */ /* 0x000fc400000e0000 */
[----:B------:R0:W-:Y:S01]  /*15d80*/  BAR.SYNC.DEFER_BLOCKING R0, 0x100 ;  /* 0x000400000000751d */ /* 0x0001e20000010000 */
[----:B------:R-:W-:Y:S02]  /*15d90*/  R2UR UR35, R31 ;  /* 0x000000001f2372ca */ /* 0x000fe400000e0000 */
[----:B------:R-:W-:Y:S02]  /*15da0*/  R2UR UR46, R24 ;  /* 0x00000000182e72ca */ /* 0x000fe400000e0000 */
[----:B------:R-:W-:Y:S02]  /*15db0*/  R2UR UR47, R25 ;  /* 0x00000000192f72ca */ /* 0x000fe400000e0000 */
[----:B------:R-:W-:Y:S02]  /*15dc0*/  R2UR UR12, R194 ;  /* 0x00000000c20c72ca */ /* 0x000fe400000e0000 */
[----:B------:R-:W-:Y:S02]  /*15dd0*/  R2UR UR13, R195 ;  /* 0x00000000c30d72ca */ /* 0x000fe400000e0000 */
[----:B------:R-:W-:-:S02]  /*15de0*/  R2UR UR16, R192 ;  /* 0x00000000c01072ca */ /* 0x000fc400000e0000 */
[----:B------:R-:W-:Y:S02]  /*15df0*/  R2UR UR17, R193 ;  /* 0x00000000c11172ca */ /* 0x000fe400000e0000 */
        /* <DEDUP_REMOVED lines=9> */
[----:B------:R-:W-:Y:S01]  /*15e90*/  HGMMA.64x128x16.F32.BF16 R24, gdesc[UR8], RZ, !UPT, gsb0 ;  /* 0x01e00000081879f0 */ /* 0x000fe2000c0018ff */
        /* <DEDUP_REMOVED lines=27> */
.L_x_1908:
[----:B------:R-:W-:Y:S01]  /*16050*/  SHF.L.U32 R0, R206, 0x1f, RZ ;  /* 0x0000001fce007819 */ /* 0x000fe200000006ff */
[----:B------:R-:W-:-:S04]  /*16060*/  IMAD R3, R218, 0x8, R18 ;  /* 0x00000008da037824 */ /* 0x000fc800078e0212 */
[----:B------:R0:W1:Y:S01]  /*16070*/  SYNCS.PHASECHK.TRANS64.TRYWAIT P1, [R3+URZ+0x28850], R0 ;  /* 0x02885000030075a7 */ /* 0x000062000802017f */
[----:B------:R-:W-:Y:S05]  /*16080*/  @!P0 BRA `(.L_x_1909) ;  /* 0x0000000000048947 */ /* 0x000fea0003800000 */
[----:B------:R-:W-:Y:S01]  /*16090*/  BPT.TRAP 0x1 ;  /* 0x000000040000795c */ /* 0x000fe20000300000 */
.L_x_1909:
[----:B-1----:R-:W-:Y:S05]  /*160a0*/  @P1 BRA `(.L_x_1907) ;  /* 0x0000000000081947 */ /* 0x002fea0003800000 */
[----:B------:R-:W1:Y:S02]  /*160b0*/  SYNCS.PHASECHK.TRANS64.TRYWAIT P1, [R3+URZ+0x28850], R0 ;  /* 0x02885000030075a7 */ /* 0x000e64000802017f */
[----:B-1----:R-:W-:Y:S05]  /*160c0*/  @!P1 BRA `(.L_x_1910) ;  /* 0x0000013000049947 */ /* 0x002fea0003800000 */
.L_x_1907:
        /* <DEDUP_REMOVED lines=13> */
[----:B0-----:R-:W-:-:S04]  /*161a0*/  SHF.R.U32.HI R3, RZ, 0x7, R3 ;  /* 0x00000007ff037819 */ /* 0x001fc80000011603 */
[----:B------:R-:W-:Y:S01]  /*161b0*/  IADD3 R0, -R3, 0xb, RZ ;  /* 0x0000000b03007810 */ /* 0x000fe20007ffe1ff */
        /* <DEDUP_REMOVED lines=49> */
[----:B------:R0:W-:Y:S06]  /*164d0*/  BAR.ARV R0, 0x100 ;  /* 0x000400000000751d */ /* 0x0001ec0000002000 */
[----:B------:R-:W-:Y:S05]  /*164e0*/  @!P0 BRA `(.L_x_1911) ;  /* 0x0000000000048947 */ /* 0x000fea0003800000 */
[----:B------:R-:W-:Y:S01]  /*164f0*/  BPT.TRAP 0x1 ;  /* 0x000000040000795c */ /* 0x000fe20000300000 */
.L_x_1911:
[----:B0-----:R-:W-:Y:S01]  /*16500*/  FMNMX.FTZ R0, R24, R217, !PT ;  /* 0x000000d918007209 */ /* 0x001fe20007810000 */
[----:B------:R-:W-:-:S03]  /*16510*/  UMOV UR51, UR6 ;  /* 0x0000000600337c82 */ /* 0x000fc60008000000 */
[----:B------:R-:W-:Y:S02]  /*16520*/  FMNMX.FTZ R3, R25, R0, !PT ;  /* 0x0000000019037209 */ /* 0x000fe40007810000 */
[----:B------:R-:W-:-:S04]  /*16530*/  FMNMX.FTZ R0, R26, R216, !PT ;  /* 0x000000d81a007209 */ /* 0x000fc80007810000 */
        /* <DEDUP_REMOVED lines=69> */
[C---:B------:R-:W-:Y:S01]  /*16990*/  FMUL.FTZ R152, R3.reuse, UR51 ;  /* 0x0000003303987c20 */ /* 0x040fe20008410000 */
[----:B------:R-:W-:Y:S01]  /*169a0*/  FADD.FTZ R156, -R3, R217 ;  /* 0x000000d9039c7221 */ /* 0x000fe20000010100 */
[----:B------:R-:W-:Y:S02]  /*169b0*/  FADD.FTZ R153, -R0, R216 ;  /* 0x000000d800997221 */ /* 0x000fe40000010100 */
[--C-:B------:R-:W-:Y:S01]  /*169c0*/  FFMA.FTZ R170, R52, UR51, -R152.reuse ;  /* 0x0000003334aa7c23 */ /* 0x100fe20008010898 */
[----:B------:R-:W-:Y:S01]  /*169d0*/  FMUL.FTZ R52, R0, UR51 ;  /* 0x0000003300347c20 */ /* 0x000fe20008410000 */
[----:B------:R-:W-:Y:S01]  /*169e0*/  FFMA.FTZ R180, R24, UR51, -R152 ;  /* 0x0000003318b47c23 */ /* 0x000fe20008010898 */
[----:B------:R-:W-:Y:S01]  /*169f0*/  FMUL.FTZ R153, R153, UR51 ;  /* 0x0000003399997c20 */ /* 0x000fe20008410000 */
[----:B------:R-:W-:Y:S01]  /*16a00*/  FMUL.FTZ R156, R156, UR51 ;  /* 0x000000339c9c7c20 */ /* 0x000fe20008410000 */
[----:B------:R-:W-:Y:S01]  /*16a10*/  FFMA.FTZ R181, R26, UR51, -R52 ;  /* 0x000000331ab57c23 */ /* 0x000fe20008010834 */
[----:B------:R-:W-:Y:S01]  /*16a20*/  FFMA.FTZ R161, R25, UR51, -R152 ;  /* 0x0000003319a17c23 */ /* 0x000fe20008010898 */
[----:B------:R0:W-:Y:S01]  /*16a30*/  MUFU.EX2 R207, R153 ;  /* 0x0000009900cf7308 */ /* 0x0001e20000000800 */
[----:B------:R-:W-:-:S02]  /*16a40*/  IMAD R26, R184, 0x8, R18 ;  /* 0x00000008b81a7824 */ /* 0x000fc400078e0212 */
[----:B------:R-:W-:Y:S01]  /*16a50*/  FFMA.FTZ R182, R28, UR51, -R152 ;  /* 0x000000331cb67c23 */ /* 0x000fe20008010898 */
[--C-:B------:R-:W-:Y:S01]  /*16a60*/  FFMA.FTZ R183, R30, UR51, -R52.reuse ;  /* 0x000000331eb77c23 */ /* 0x100fe20008010834 */
[--C-:B------:R-:W-:Y:S01]  /*16a70*/  FFMA.FTZ R177, R34, UR51, -R52.reuse ;  /* 0x0000003322b17c23 */ /* 0x100fe20008010834 */
[----:B------:R-:W-:Y:S01]  /*16a80*/  FFMA.FTZ R34, R39, UR51, -R52 ;  /* 0x0000003327227c23 */ /* 0x000fe20008010834 */
[----:B------:R-:W-:Y:S02]  /*16a90*/  VIADD R26, R26, 0x28840 ;  /* 0x000288401a1a7836 */ /* 0x000fe40000000000 */
[--C-:B------:R-:W-:Y:S01]  /*16aa0*/  FFMA.FTZ R159, R29, UR51, -R152.reuse ;  /* 0x000000331d9f7c23 */ /* 0x100fe20008010898 */
[----:B------:R-:W-:Y:S01]  /*16ab0*/  MUFU.EX2 R206, R156 ;  /* 0x0000009c00ce7308 */ /* 0x000fe20000000800 */
[--C-:B0-----:R-:W-:Y:S01]  /*16ac0*/  FFMA.FTZ R153, R41, UR51, -R152.reuse ;  /* 0x0000003329997c23 */ /* 0x101fe20008010898 */
[----:B------:R-:W-:Y:S01]  /*16ad0*/  FFMA.FTZ R41, R49, UR51, -R152 ;  /* 0x0000003331297c23 */ /* 0x000fe20008010898 */
[----:B------:R-:W-:Y:S01]  /*16ae0*/  FFMA.FTZ R49, R27, UR51, -R52 ;  /* 0x000000331b317c23 */ /* 0x000fe20008010834 */
[----:B------:R-:W-:-:S02]  /*16af0*/  IMAD.U32 R39, RZ, RZ, UR38 ;  /* 0x00000026ff277e24 */ /* 0x000fc4000f8e00ff */
[----:B------:R-:W-:Y:S01]  /*16b00*/  FFMA.FTZ R168, R48, UR51, -R152 ;  /* 0x0000003330a87c23 */ /* 0x000fe20008010898 */
[----:B------:R-:W-:Y:S01]  /*16b10*/  FFMA.FTZ R48, R31, UR51, -R52 ;  /* 0x000000331f307c23 */ /* 0x000fe20008010834 */
[----:B------:R-:W-:Y:S01]  /*16b20*/  FFMA.FTZ R176, R32, UR51, -R152 ;  /* 0x0000003320b07c23 */ /* 0x000fe20008010898 */
[----:B------:R-:W0:Y:S01]  /*16b30*/  MUFU.EX2 R180, R180 ;  /* 0x000000b400b47308 */ /* 0x000e220000000800 */
[----:B------:R-:W-:Y:S01]  /*16b40*/  PRMT R26, R39, 0x654, R26 ;  /* 0x00000654271a7816 */ /* 0x000fe2000000001a */
[--C-:B------:R-:W-:Y:S01]  /*16b50*/  FFMA.FTZ R179, R38, UR51, -R52.reuse ;  /* 0x0000003326b37c23 */ /* 0x100fe20008010834 */
[----:B------:R-:W-:Y:S01]  /*16b60*/  FFMA.FTZ R38, R55, UR51, -R52 ;  /* 0x0000003337267c23 */ /* 0x000fe20008010834 */
[--C-:B------:R-:W-:Y:S01]  /*16b70*/  FFMA.FTZ R157, R33, UR51, -R152.reuse ;  /* 0x00000033219d7c23 */ /* 0x100fe20008010898 */
[----:B------:R-:W-:Y:S01]  /*16b80*/  FFMA.FTZ R172, R40, UR51, -R152 ;  /* 0x0000003328ac7c23 */ /* 0x000fe20008010898 */
[----:B------:R-:W-:Y:S01]  /*16b90*/  FFMA.FTZ R35, R35, UR51, -R52 ;  /* 0x0000003323237c23 */ /* 0x000fe20008010834 */
[----:B------:R1:W-:Y:S01]  /*16ba0*/  SYNCS.ARRIVE.TRANS64.RED.A1T0 RZ, [R26+URZ], RZ ;  /* 0x000000ff1aff79a7 */ /* 0x0003e2000810043f */
[----:B------:R-:W2:Y:S01]  /*16bb0*/  MUFU.EX2 R181, R181 ;  /* 0x000000b500b57308 */ /* 0x000ea20000000800 */
[--C-:B------:R-:W-:Y:S01]  /*16bc0*/  FFMA.FTZ R40, R53, UR51, -R152.reuse ;  /* 0x0000003335287c23 */ /* 0x100fe20008010898 */
[----:B------:R-:W-:Y:S01]  /*16bd0*/  FFMA.FTZ R164, R56, UR51, -R152 ;  /* 0x0000003338a47c23 */ /* 0x000fe20008010898 */
[--C-:B------:R-:W-:Y:S01]  /*16be0*/  FFMA.FTZ R173, R42, UR51, -R52.reuse ;  /* 0x000000332aad7c23 */ /* 0x100fe20008010834 */
[--C-:B------:R-:W-:Y:S01]  /*16bf0*/  FFMA.FTZ R31, R43, UR51, -R52.reuse ;  /* 0x000000332b1f7c23 */ /* 0x100fe20008010834 */
[--C-:B------:R-:W-:Y:S01]  /*16c00*/  FFMA.FTZ R175, R46, UR51, -R52.reuse ;  /* 0x000000332eaf7c23 */ /* 0x100fe20008010834 */
[--C-:B------:R-:W-:Y:S01]  /*16c10*/  FFMA.FTZ R30, R47, UR51, -R52.reuse ;  /* 0x000000332f1e7c23 */ /* 0x100fe20008010834 */
[--C-:B------:R-:W-:Y:S01]  /*16c20*/  FFMA.FTZ R169, R50, UR51, -R52.reuse ;  /* 0x0000003332a97c23 */ /* 0x100fe20008010834 */
[----:B------:R-:W3:Y:S01]  /*16c30*/  MUFU.EX2 R161, R161 ;  /* 0x000000a100a17308 */ /* 0x000ee20000000800 */
[--C-:B------:R-:W-:Y:S01]  /*16c40*/  FFMA.FTZ R27, R51, UR51, -R52.reuse ;  /* 0x00000033331b7c23 */ /* 0x100fe20008010834 */
[--C-:B------:R-:W-:Y:S01]  /*16c50*/  FFMA.FTZ R171, R54, UR51, -R52.reuse ;  /* 0x0000003336ab7c23 */ /* 0x100fe20008010834 */
[--C-:B------:R-:W-:Y:S01]  /*16c60*/  FFMA.FTZ R165, R58, UR51, -R52.reuse ;  /* 0x000000333aa57c23 */ /* 0x100fe20008010834 */
[--C-:B------:R-:W-:Y:S01]  /*16c70*/  FFMA.FTZ R53, R59, UR51, -R52.reuse ;  /* 0x000000333b357c23 */ /* 0x100fe20008010834 */
[--C-:B------:R-:W-:Y:S01]  /*16c80*/  FFMA.FTZ R167, R62, UR51, -R52.reuse ;  /* 0x000000333ea77c23 */ /* 0x100fe20008010834 */
[--C-:B------:R-:W-:Y:S01]  /*16c90*/  FFMA.FTZ R56, R63, UR51, -R52.reuse ;  /* 0x000000333f387c23 */ /* 0x100fe20008010834 */
[--C-:B------:R-:W-:Y:S01]  /*16ca0*/  FFMA.FTZ R54, R66, UR51, -R52.reuse ;  /* 0x0000003342367c23 */ /* 0x100fe20008010834 */
[----:B------:R-:W4:Y:S01]  /*16cb0*/  MUFU.EX2 R49, R49 ;  /* 0x0000003100317308 */ /* 0x000f220000000800 */
[--C-:B------:R-:W-:Y:S01]  /*16cc0*/  FFMA.FTZ R55, R67, UR51, -R52.reuse ;  /* 0x0000003343377c23 */ /* 0x100fe20008010834 */
[--C-:B------:R-:W-:Y:S01]  /*16cd0*/  FFMA.FTZ R163, R70, UR51, -R52.reuse ;  /* 0x0000003346a37c23 */ /* 0x100fe20008010834 */
[--C-:B------:R-:W-:Y:S01]  /*16ce0*/  FFMA.FTZ R71, R71, UR51, -R52.reuse ;  /* 0x0000003347477c23 */ /* 0x100fe20008010834 */
[--C-:B------:R-:W-:Y:S01]  /*16cf0*/  FFMA.FTZ R50, R74, UR51, -R52.reuse ;  /* 0x000000334a327c23 */ /* 0x100fe20008010834 */
[--C-:B------:R-:W-:Y:S01]  /*16d00*/  FFMA.FTZ R51, R75, UR51, -R52.reuse ;  /* 0x000000334b337c23 */ /* 0x100fe20008010834 */
[--C-:B------:R-:W-:Y:S01]  /*16d10*/  FFMA.FTZ R46, R78, UR51, -R52.reuse ;  /* 0x000000334e2e7c23 */ /* 0x100fe20008010834 */
[--C-:B------:R-:W-:Y:S01]  /*16d20*/  FFMA.FTZ R47, R79, UR51, -R52.reuse ;  /* 0x000000334f2f7c23 */ /* 0x100fe20008010834 */
[----:B------:R-:W5:Y:S01]  /*16d30*/  MUFU.EX2 R182, R182 ;  /* 0x000000b600b67308 */ /* 0x000f620000000800 */
[--C-:B------:R-:W-:Y:S01]  /*16d40*/  FFMA.FTZ R42, R82, UR51, -R52.reuse ;  /* 0x00000033522a7c23 */ /* 0x100fe20008010834 */
[--C-:B------:R-:W-:Y:S01]  /*16d50*/  FFMA.FTZ R43, R83, UR51, -R52.reuse ;  /* 0x00000033532b7c23 */ /* 0x100fe20008010834 */
[----:B------:R-:W-:Y:S01]  /*16d60*/  FFMA.FTZ R39, R87, UR51, -R52 ;  /* 0x0000003357277c23 */ /* 0x000fe20008010834 */
[----:B0-----:R-:W-:Y:S01]  /*16d70*/  FFMA.FTZ R8, R206, R8, R180 ;  /* 0x00000008ce087223 */ /* 0x001fe200000100b4 */
[--C-:B------:R-:W-:Y:S01]  /*16d80*/  FFMA.FTZ R178, R36, UR51, -R152.reuse ;  /* 0x0000003324b27c23 */ /* 0x100fe20008010898 */
[--C-:B------:R-:W-:Y:S01]  /*16d90*/  FFMA.FTZ R155, R37, UR51, -R152.reuse ;  /* 0x00000033259b7c23 */ /* 0x100fe20008010898 */
[--C-:B------:R-:W-:Y:S01]  /*16da0*/  FFMA.FTZ R37, R57, UR51, -R152.reuse ;  /* 0x0000003339257c23 */ /* 0x100fe20008010898 */
[----:B------:R-:W0:Y:S01]  /*16db0*/  MUFU.EX2 R183, R183 ;  /* 0x000000b700b77308 */ /* 0x000e220000000800 */
[--C-:B------:R-:W-:Y:S01]  /*16dc0*/  FFMA.FTZ R174, R44, UR51, -R152.reuse ;  /* 0x000000332cae7c23 */ /* 0x100fe20008010898 */
        /* <DEDUP_REMOVED lines=16> */
[----:B------:R-:W-:-:S06]  /*16ed0*/  FFMA.FTZ R45, R85, UR51, -R152 ;  /* 0x00000033552d7c23 */ /* 0x000fcc0008010898 */
[----:B------:R-:W0:Y:S08]  /*16ee0*/  MUFU.EX2 R176, R176 ;  /* 0x000000b000b07308 */ /* 0x000e300000000800 */
[----:B-1----:R1:W-:Y:S08]  /*16ef0*/  MUFU.EX2 R26, R38 ;  /* 0x00000026001a7308 */ /* 0x0023f00000000800 */
[----:B------:R-:W0:Y:S01]  /*16f00*/  MUFU.EX2 R177, R177 ;  /* 0x000000b100b17308 */ /* 0x000e220000000800 */
[----:B-1----:R-:W-:Y:S01]  /*16f10*/  FFMA.FTZ R38, R86, UR51, -R52 ;  /* 0x0000003356267c23 */ /* 0x002fe20008010834 */
[----:B--2---:R-:W-:Y:S01]  /*16f20*/  FFMA.FTZ R52, R207, R5, R181 ;  /* 0x00000005cf347223 */ /* 0x004fe200000100b5 */
[----:B---3--:R-:W-:-:S03]  /*16f30*/  FADD.FTZ R5, R161, R8 ;  /* 0x00000008a1057221 */ /* 0x008fc60000010000 */
[----:B----4-:R-:W-:Y:S01]  /*16f40*/  FADD.FTZ R52, R49, R52 ;  /* 0x0000003431347221 */ /* 0x010fe20000010000 */
[----:B-----5:R-:W-:Y:S01]  /*16f50*/  FADD.FTZ R8, R182, R5 ;  /* 0x00000005b6087221 */ /* 0x020fe20000010000 */
[----:B------:R-:W1:Y:S02]  /*16f60*/  MUFU.EX2 R157, R157 ;  /* 0x0000009d009d7308 */ /* 0x000e640000000800 */
[----:B0-----:R-:W-:Y:S01]  /*16f70*/  FADD.FTZ R5, R183, R52 ;  /* 0x00000034b7057221 */ /* 0x001fe20000010000 */
[----:B------:R-:W-:-:S03]  /*16f80*/  FADD.FTZ R57, R159, R8 ;  /* 0x000000089f397221 */ /* 0x000fc60000010000 */
[----:B------:R-:W-:Y:S01]  /*16f90*/  FADD.FTZ R8, R48, R5 ;  /* 0x0000000530087221 */ /* 0x000fe20000010000 */
[----:B------:R-:W-:Y:S01]  /*16fa0*/  FADD.FTZ R52, R176, R57 ;  /* 0x00000039b0347221 */ /* 0x000fe20000010000 */
[----:B------:R-:W0:Y:S02]  /*16fb0*/  MUFU.EX2 R35, R35 ;  /* 0x0000002300237308 */ /* 0x000e240000000800 */
        /* <DEDUP_REMOVED lines=40> */
[----:B0-----:R-:W-:-:S04]  /*17240*/  FADD.FTZ R57, R171, R8 ;  /* 0x00000008ab397221 */ /* 0x001fc80000010000 */
[----:B------:R-:W-:-:S03]  /*17250*/  FADD.FTZ R8, R26, R57 ;  /* 0x000000391a087221 */ /* 0x000fc60000010000 */
        /* <DEDUP_REMOVED lines=66> */
.L_x_1912:
[----:B------:R-:W-:Y:S01]  /*17680*/  IMAD R57, R218, 0x8, R18 ;  /* 0x00000008da397824 */ /* 0x000fe200078e0212 */
[----:B------:R-:W-:Y:S01]  /*17690*/  ISETP.GT.AND P1, PT, R4, R215, PT ;  /* 0x000000d70400720c */ /* 0x000fe20003f24270 */
[----:B------:R-:W-:Y:S01]  /*176a0*/  IMAD.U32 R58, RZ, RZ, UR38 ;  /* 0x00000026ff3a7e24 */ /* 0x000fe2000f8e00ff */
[----:B------:R-:W-:Y:S01]  /*176b0*/  F2FP.BF16.F32.PACK_AB R180, R161, R180 ;  /* 0x000000b4a1b4723e */ /* 0x000fe200000010ff */
[----:B------:R-:W-:Y:S01]  /*176c0*/  VIADD R57, R57, 0x28860 ;  /* 0x0002886039397836 */ /* 0x000fe20000000000 */
[----:B------:R-:W-:Y:S01]  /*176d0*/  F2FP.BF16.F32.PACK_AB R182, R159, R182 ;  /* 0x000000b69fb6723e */ /* 0x000fe200000010ff */
[----:B------:R-:W-:Y:S01]  /*176e0*/  FMUL.FTZ R88, R88, R206 ;  /* 0x000000ce58587220 */ /* 0x000fe20000410000 */
[----:B------:R-:W-:Y:S01]  /*176f0*/  F2FP.BF16.F32.PACK_AB R176, R157, R176 ;  /* 0x000000b09db0723e */ /* 0x000fe200000010ff */
[-C--:B------:R-:W-:Y:S01]  /*17700*/  FMUL.FTZ R89, R89, R206.reuse ;  /* 0x000000ce59597220 */ /* 0x080fe20000410000 */
[----:B------:R-:W-:Y:S01]  /*17710*/  PRMT R57, R58, 0x654, R57 ;  /* 0x000006543a397816 */ /* 0x000fe20000000039 */
[----:B------:R-:W-:Y:S01]  /*17720*/  FMUL.FTZ R92, R92, R206 ;  /* 0x000000ce5c5c7220 */ /* 0x000fe20000410000 */
[----:B------:R-:W-:Y:S01]  /*17730*/  F2FP.BF16.F32.PACK_AB R178, R155, R178 ;  /* 0x000000b29bb2723e */ /* 0x000fe200000010ff */
[----:B------:R-:W-:Y:S01]  /*17740*/  FMUL.FTZ R93, R93, R206 ;  /* 0x000000ce5d5d7220 */ /* 0x000fe20000410000 */
        /* <DEDUP_REMOVED lines=93> */
[----:B------:R-:W-:Y:S01]  /*17d20*/  IMAD.MOV.U32 R218, RZ, RZ, R184 ;  /* 0x000000ffffda7224 */ /* 0x000fe200078e00b8 */
[----:B0-----:R-:W-:Y:S06]  /*17d30*/  @P1 BRA `(.L_x_1913) ;  /* 0xffffffdc00341947 */ /* 0x001fec000383ffff */
.L_x_1901:
[----:B------:R-:W-:-:S13]  /*17d40*/  ISETP.GE.AND P1, PT, R4, R208, PT ;  /* 0x000000d00400720c */ /* 0x000fda0003f26270 */
[----:B------:R-:W-:Y:S05]  /*17d50*/  @!P1 BRA `(.L_x_1914) ;  /* 0x0000003000f49947 */ /* 0x000fea0003800000 */
[----:B------:R-:W-:Y:S02]  /*17d60*/  IMAD.MOV.U32 R215, RZ, RZ, R0 ;  /* 0x000000ffffd77224 */ /* 0x000fe400078e0000 */
[----:B------:R-:W-:Y:S02]  /*17d70*/  IMAD.MOV.U32 R216, RZ, RZ, R3 ;  /* 0x000000ffffd87224 */ /* 0x000fe400078e0003 */
[----:B------:R-:W-:Y:S02]  /*17d80*/  IMAD.MOV.U32 R206, RZ, RZ, R187 ;  /* 0x000000ffffce7224 */ /* 0x000fe400078e00bb */
[----:B------:R-:W-:-:S07]  /*17d90*/  IMAD.MOV.U32 R217, RZ, RZ, R184 ;  /* 0x000000ffffd97224 */ /* 0x000fce00078e00b8 */
.L_x_1934:
        /* <DEDUP_REMOVED lines=8> */
.L_x_1916:
        /* <DEDUP_REMOVED lines=8> */
.L_x_1917:
[----:B------:R-:W-:Y:S04]  /*17ea0*/  BSSY B0, `(.L_x_1915) ;  /* 0x0000004000007945 */ /* 0x000fe80003800000 */
[----:B-1----:R-:W-:Y:S05]  /*17eb0*/  @P2 BRA `(.L_x_1918) ;  /* 0x0000000000082947 */ /* 0x002fea0003800000 */
[----:B------:R-:W1:Y:S02]  /*17ec0*/  SYNCS.PHASECHK.TRANS64.TRYWAIT P2, [R3+URZ+0x28830], R0 ;  /* 0x02883000030075a7 */ /* 0x000e64000804017f */
[----:B-1----:R-:W-:Y:S05]  /*17ed0*/  @!P2 BRA `(.L_x_1919) ;  /* 0x000001100094a947 */ /* 0x002fea0003800000 */
.L_x_1918:
[----:B------:R-:W-:Y:S05]  /*17ee0*/  BSYNC B0 ;  /* 0x0000000000007941 */ /* 0x000fea0003800000 */
.L_x_1915:
        /* <DEDUP_REMOVED lines=79> */
.L_x_1921:
[----:B------:R-:W-:Y:S01]  /*183e0*/  SHF.L.U32 R0, R206, 0x1f, RZ ;  /* 0x0000001fce007819 */ /* 0x000fe200000006ff */
[----:B------:R-:W-:-:S04]  /*183f0*/  IMAD R3, R217, 0x8, R18 ;  /* 0x00000008d9037824 */ /* 0x000fc800078e0212 */
[----:B------:R0:W1:Y:S01]  /*18400*/  SYNCS.PHASECHK.TRANS64.TRYWAIT P1, [R3+URZ+0x28850], R0 ;  /* 0x02885000030075a7 */ /* 0x000062000802017f */
[----:B------:R-:W-:Y:S05]  /*18410*/  @!P0 BRA `(.L_x_1922) ;  /* 0x0000000000048947 */ /* 0x000fea0003800000 */
[----:B------:R-:W-:Y:S01]  /*18420*/  BPT.TRAP 0x1 ;  /* 0x000000040000795c */ /* 0x000fe20000300000 */
.L_x_1922:
[----:B-1----:R-:W-:Y:S05]  /*18430*/  @P1 BRA `(.L_x_1920) ;  /* 0x0000000000081947 */ /* 0x002fea0003800000 */
[----:B------:R-:W1:Y:S02]  /*18440*/  SYNCS.PHASECHK.TRANS64.TRYWAIT P1, [R3+URZ+0x28850], R0 ;  /* 0x02885000030075a7 */ /* 0x000e64000802017f */
[----:B-1----:R-:W-:Y:S05]  /*18450*/  @!P1 BRA `(.L_x_1923) ;  /* 0x0000010c00489947 */ /* 0x002fea0003800000 */
.L_x_1920:
        /* <DEDUP_REMOVED lines=67> */
.L_x_1924:
[----:B0-----:R-:W0:Y:S01]  /*18890*/  @P4 LDC R0, c[0x0][0x44c] ;  /* 0x00011300ff004b82 */ /* 0x001e220000000800 */
[----:B------:R-:W-:Y:S01]  /*188a0*/  IMAD.IADD R157, R202, 0x1, R200 ;  /* 0x00000001ca9d7824 */ /* 0x000fe200078e02c8 */
[----:B------:R-:W-:-:S06]  /*188b0*/  ULOP3.LUT UR8, URZ, UR48, URZ, 0x33, !UPT ;  /* 0x000000303f087292 */ /* 0x000fcc000f8e333f */
[----:B------:R-:W1:Y:S01]  /*188c0*/  @P4 LDC R3, c[0x0][0x450] ;  /* 0x00011400ff034b82 */ /* 0x000e620000000800 */
[----:B0-----:R-:W-:-:S05]  /*188d0*/  @P4 IMAD.HI.U32 R0, R157, R0, RZ ;  /* 0x000000009d004227 */ /* 0x001fca00078e00ff */
[----:B-1----:R-:W-:Y:S01]  /*188e0*/  @P4 SHF.R.U32.HI R157, RZ, R3, R0 ;  /* 0x00000003ff9d4219 */ /* 0x002fe20000011600 */
[----:B------:R-:W-:Y:S02]  /*188f0*/  IMAD R0, R184, 0x8, R18 ;  /* 0x00000008b8007824 */ /* 0x000fe400078e0212 */
[----:B------:R-:W-:Y:S02]  /*18900*/  IMAD.U32 R3, RZ, RZ, UR38 ;  /* 0x00000026ff037e24 */ /* 0x000fe4000f8e00ff */
[----:B------:R-:W-:Y:S01]  /*18910*/  VIADD R0, R0, 0x28840 ;  /* 0x0002884000007836 */ /* 0x000fe20000000000 */
[----:B------:R-:W0:Y:S04]  /*18920*/  SHFL.IDX PT, R159, R157, RZ, 0x1c1f ;  /* 0x001c1fff9d9f7589 */ /* 0x000e2800000e0000 */
[----:B------:R-:W-:-:S04]  /*18930*/  PRMT R0, R3, 0x654, R0 ;  /* 0x0000065403007816 */ /* 0x000fc80000000000 */
[----:B------:R1:W-:Y:S02]  /*18940*/  SYNCS.ARRIVE.TRANS64.RED.A1T0 RZ, [R0+URZ], RZ ;  /* 0x000000ff00ff79a7 */ /* 0x0003e4000810043f */
[----:B-1----:R-:W-:-:S05]  /*18950*/  IMAD.SHL.U32 R0, R4, 0x80, RZ ;  /* 0x0000008004007824 */ /* 0x002fca00078e00ff */
[----:B------:R-:W-:-:S04]  /*18960*/  IADD3 R3, -R189, 0x1, -R0 ;  /* 0x00000001bd037810 */ /* 0x000fc80007ffe900 */
[----:B------:R-:W-:-:S05]  /*18970*/  IADD3 R3, -R196, R3, R198 ;  /* 0x00000003c4037210 */ /* 0x000fca0007ffe1c6 */
[C---:B------:R-:W-:Y:S02]  /*18980*/  VIADD R156, R3.reuse, UR43 ;  /* 0x0000002b039c7c36 */ /* 0x040fe40008000000 */
[----:B------:R-:W-:Y:S02]  /*18990*/  VIADD R155, R3, UR8 ;  /* 0x00000008039b7c36 */ /* 0x000fe40008000000 */
[--C-:B0-----:R-:W-:Y:S02]  /*189a0*/  IMAD.IADD R154, R156, 0x1, R159.reuse ;  /* 0x000000019c9a7824 */ /* 0x101fe400078e029f */
[----:B------:R-:W-:Y:S01]  /*189b0*/  IMAD.IADD R3, R155, 0x1, R159 ;  /* 0x000000019b037824 */ /* 0x000fe200078e029f */
[----:B------:R-:W-:Y:S06]  /*189c0*/  @!P5 BRA `(.L_x_1925) ;  /* 0x000000000058d947 */ /* 0x000fec0003800000 */
        /* <DEDUP_REMOVED lines=12> */
.L_x_1927:
[----:B------:R-:W-:-:S05]  /*18a90*/  IMAD.U32 R161, RZ, RZ, UR5 ;  /* 0x00000005ffa17e24 */ /* 0x000fca000f8e00ff */
[----:B------:R-:W-:-:S13]  /*18aa0*/  ISETP.NE.AND P1, PT, R161, 0x1, PT ;  /* 0x00000001a100780c */ /* 0x000fda0003f25270 */
[----:B------:R-:W0:Y:S02]  /*18ab0*/  @P1 LDC.64 R152, c[0x0][0x9e8] ;  /* 0x00027a00ff981b82 */ /* 0x000e240000000a00 */
[----:B0-----:R-:W-:-:S05]  /*18ac0*/  @P1 IMAD.HI.U32 R152, R159, R152, RZ ;  /* 0x000000989f981227 */ /* 0x001fca00078e00ff */
[----:B------:R-:W-:-:S07]  /*18ad0*/  @P1 SHF.R.U32.HI R159, RZ, R153, R152 ;  /* 0x00000099ff9f1219 */ /* 0x000fce0000011698 */
.L_x_1928:
[----:B------:R-:W-:Y:S05]  /*18ae0*/  BSYNC B0 ;  /* 0x0000000000007941 */ /* 0x000fea0003800000 */
.L_x_1926:
[----:B------:R-:W-:-:S04]  /*18af0*/  IMAD R152, R159, R161, -R0 ;  /* 0x000000a19f987224 */ /* 0x000fc800078e0a00 */
[----:B------:R-:W-:-:S05]  /*18b00*/  IMAD.IADD R152, R152, 0x1, -R189 ;  /* 0x0000000198987824 */ /* 0x000fca00078e0abd */
[----:B------:R-:W-:Y:S02]  /*18b10*/  VIADDMNMX R154, R152, R161, R154, PT ;  /* 0x000000a1989a7246 */ /* 0x000fe4000380019a */
[----:B------:R-:W-:-:S07]  /*18b20*/  VIMNMX R3, R3, R152, !PT ;  /* 0x0000009803037248 */ /* 0x000fce0007fe0100 */
.L_x_1925:
        /* <DEDUP_REMOVED lines=113> */
.L_x_1931:
[----:B------:R-:W-:-:S05]  /*19240*/  IMAD.U32 R3, RZ, RZ, UR5 ;  /* 0x00000005ff037e24 */ /* 0x000fca000f8e00ff */
[----:B------:R-:W-:-:S13]  /*19250*/  ISETP.NE.AND P2, PT, R3, 0x1, PT ;  /* 0x000000010300780c */ /* 0x000fda0003f45270 */
[----:B------:R-:W0:Y:S02]  /*19260*/  @P2 LDC.64 R32, c[0x0][0x9e8] ;  /* 0x00027a00ff202b82 */ /* 0x000e240000000a00 */
[----:B0-----:R-:W-:-:S05]  /*19270*/  @P2 IMAD.HI.U32 R32, R157, R32, RZ ;  /* 0x000000209d202227 */ /* 0x001fca00078e00ff */
[----:B------:R-:W-:-:S07]  /*19280*/  @P2 SHF.R.U32.HI R157, RZ, R33, R32 ;  /* 0x00000021ff9d2219 */ /* 0x000fce0000011620 */
.L_x_1932:
[----:B------:R-:W-:Y:S05]  /*19290*/  BSYNC B0 ;  /* 0x0000000000007941 */ /* 0x000fea0003800000 */
.L_x_1930:
[----:B------:R-:W-:-:S04]  /*192a0*/  IMAD R0, R157, R3, -R0 ;  /* 0x000000039d007224 */ /* 0x000fc800078e0a00 */
[----:B------:R-:W-:-:S05]  /*192b0*/  IMAD.IADD R0, R0, 0x1, -R189 ;  /* 0x0000000100007824 */ /* 0x000fca00078e0abd */
[----:B------:R-:W-:Y:S02]  /*192c0*/  VIADDMNMX R156, R0, R3, R156, PT ;  /* 0x00000003009c7246 */ /* 0x000fe4000380019c */
[----:B------:R-:W-:-:S07]  /*192d0*/  VIMNMX R155, R155, R0, !PT ;  /* 0x000000009b9b7248 */ /* 0x000fce0007fe0100 */
.L_x_1929:
        /* <DEDUP_REMOVED lines=175> */
[----:B------:R-:W-:Y:S01]  /*19dd0*/  FFMA.FTZ R85, R85, UR51, -R0 ;  /* 0x0000003355557c23 */ /* 0x000fe20008010800 */
[----:B------:R-:W-:Y:S01]  /*19de0*/  FMNMX.FTZ R29, R47, R28, !PT ;  /* 0x0000001c2f1d7209 */ /* 0x000fe20007810000 */
[----:B------:R-:W-:Y:S03]  /*19df0*/  MUFU.EX2 R180, R180 ;  /* 0x000000b400b47308 */ /* 0x000fe60000000800 */
        /* <DEDUP_REMOVED lines=20> */
[----:B------:R-:W-:Y:S01]  /*19f40*/  FFMA.FTZ R28, R57, UR51, -R0 ;  /* 0x00000033391c7c23 */ /* 0x000fe20008010800 */
[----:B------:R-:W-:Y:S02]  /*19f50*/  MUFU.EX2 R178, R178 ;  /* 0x000000b200b27308 */ /* 0x000fe40000000800 */
[----:B------:R-:W-:-:S04]  /*19f60*/  FMNMX.FTZ R40, R78, R41, !PT ;  /* 0x000000294e287209 */ /* 0x000fc80007810000 */
[----:B------:R-:W-:Y:S02]  /*19f70*/  FMNMX.FTZ R41, R79, R40, !PT ;  /* 0x000000284f297209 */ /* 0x000fe40007810000 */
[----:B------:R-:W-:Y:S02]  /*19f80*/  MUFU.EX2 R37, R37 ;  /* 0x0000002500257308 */ /* 0x000fe40000000800 */
[----:B------:R-:W-:-:S04]  /*19f90*/  FMNMX.FTZ R40, R82, R41, !PT ;  /* 0x0000002952287209 */ /* 0x000fc80007810000 */
[----:B------:R-:W-:Y:S02]  /*19fa0*/  FMNMX.FTZ R41, R83, R40, !PT ;  /* 0x0000002853297209 */ /* 0x000fe40007810000 */
[----:B------:R-:W-:Y:S02]  /*19fb0*/  MUFU.EX2 R172, R172 ;  /* 0x000000ac00ac7308 */ /* 0x000fe40000000800 */
[----:B------:R-:W-:Y:S01]  /*19fc0*/  FMNMX.FTZ R40, R86, R41, !PT ;  /* 0x0000002956287209 */ /* 0x000fe20007810000 */
[----:B------:R-:W-:-:S03]  /*19fd0*/  FFMA.FTZ R41, R81, UR51, -R0 ;  /* 0x0000003351297c23 */ /* 0x000fc60008010800 */
[----:B------:R-:W-:Y:S02]  /*19fe0*/  FMNMX.FTZ R40, R87, R40, !PT ;  /* 0x0000002857287209 */ /* 0x000fe40007810000 */
[----:B------:R-:W-:Y:S03]  /*19ff0*/  MUFU.EX2 R36, R36 ;  /* 0x0000002400247308 */ /* 0x000fe60000000800 */
[----:B0-----:R-:W0:Y:S05]  /*1a000*/  SHFL.BFLY PT, R53, R40, 0x2, 0x1f ;  /* 0x0c401f0028357f89 */ /* 0x001e2a00000e0000 */
[----:B------:R-:W-:Y:S08]  /*1a010*/  MUFU.EX2 R174, R174 ;  /* 0x000000ae00ae7308 */ /* 0x000ff00000000800 */
[----:B------:R-:W-:Y:S08]  /*1a020*/  MUFU.EX2 R33, R33 ;  /* 0x0000002100217308 */ /* 0x000ff00000000800 */
[----:B------:R-:W-:Y:S01]  /*1a030*/  MUFU.EX2 R168, R168 ;  /* 0x000000a800a87308 */ /* 0x000fe20000000800 */
[----:B0-----:R-:W-:Y:S01]  /*1a040*/  FMNMX.FTZ R53, R40, R53, !PT ;  /* 0x0000003528357209 */ /* 0x001fe20007810000 */
[----:B------:R-:W-:-:S04]  /*1a050*/  FFMA.FTZ R40, R80, UR51, -R0 ;  /* 0x0000003350287c23 */ /* 0x000fc80008010800 */
[----:B------:R-:W0:Y:S02]  /*1a060*/  SHFL.BFLY PT, R56, R53, 0x1, 0x1f ;  /* 0x0c201f0035387f89 */ /* 0x000e2400000e0000 */
[----:B------:R-:W-:Y:S08]  /*1a070*/  MUFU.EX2 R32, R32 ;  /* 0x0000002000207308 */ /* 0x000ff00000000800 */
[----:B------:R-:W-:Y:S08]  /*1a080*/  MUFU.EX2 R170, R170 ;  /* 0x000000aa00aa7308 */ /* 0x000ff00000000800 */
[----:B------:R-:W-:Y:S01]  /*1a090*/  MUFU.EX2 R164, R164 ;  /* 0x000000a400a47308 */ /* 0x000fe20000000800 */
[----:B0-----:R-:W-:-:S07]  /*1a0a0*/  FMNMX.FTZ R0, R53, R56, !PT ;  /* 0x0000003835007209 */ /* 0x001fce0007810000 */
[----:B------:R-:W-:Y:S01]  /*1a0b0*/  MUFU.EX2 R28, R28 ;  /* 0x0000001c001c7308 */ /* 0x000fe20000000800 */
[----:B------:R-:W-:Y:S02]  /*1a0c0*/  FSEL R53, R3, RZ, P2 ;  /* 0x000000ff03357208 */ /* 0x000fe40001000000 */
[C---:B------:R-:W-:Y:S01]  /*1a0d0*/  FSETP.NEU.FTZ.AND P1, PT, R0.reuse, -INF , PT ;  /* 0xff8000000000780b */ /* 0x040fe20003f3d000 */
[----:B------:R-:W-:Y:S02]  /*1a0e0*/  FMUL.FTZ R57, R0, UR51 ;  /* 0x0000003300397c20 */ /* 0x000fe40008410000 */
[----:B------:R-:W-:Y:S02]  /*1a0f0*/  FADD.FTZ R53, -R53, R216 ;  /* 0x000000d835357221 */ /* 0x000fe40000010100 */
[----:B------:R-:W-:Y:S01]  /*1a100*/  MUFU.EX2 R166, R166 ;  /* 0x000000a600a67308 */ /* 0x000fe20000000800 */
[----:B------:R-:W-:Y:S01]  /*1a110*/  FSEL R57, R57, RZ, P1 ;  /* 0x000000ff39397208 */ /* 0x000fe20000800000 */
[----:B------:R-:W-:-:S04]  /*1a120*/  FMUL.FTZ R53, R53, UR51 ;  /* 0x0000003335357c20 */ /* 0x000fc80008410000 */
[--C-:B------:R-:W-:Y:S01]  /*1a130*/  FFMA.FTZ R181, R26, UR51, -R57.reuse ;  /* 0x000000331ab57c23 */ /* 0x100fe20008010839 */
[----:B------:R-:W-:Y:S01]  /*1a140*/  FSEL R26, R0, RZ, P1 ;  /* 0x000000ff001a7208 */ /* 0x000fe20000800000 */
[--C-:B------:R-:W-:Y:S01]  /*1a150*/  FFMA.FTZ R61, R27, UR51, -R57.reuse ;  /* 0x000000331b3d7c23 */ /* 0x100fe20008010839 */
[----:B------:R-:W0:Y:S01]  /*1a160*/  MUFU.EX2 R53, R53 ;  /* 0x0000003500357308 */ /* 0x000e220000000800 */
[--C-:B------:R-:W-:Y:S01]  /*1a170*/  FFMA.FTZ R183, R30, UR51, -R57.reuse ;  /* 0x000000331eb77c23 */ /* 0x100fe20008010839 */
[----:B------:R-:W-:Y:S01]  /*1a180*/  FFMA.FTZ R60, R31, UR51, -R57 ;  /* 0x000000331f3c7c23 */ /* 0x000fe20008010839 */
[----:B------:R-:W-:Y:S01]  /*1a190*/  FADD.FTZ R26, -R26, R215 ;  /* 0x000000d71a1a7221 */ /* 0x000fe20000010100 */
[--C-:B------:R-:W-:Y:S01]  /*1a1a0*/  FFMA.FTZ R177, R34, UR51, -R57.reuse ;  /* 0x0000003322b17c23 */ /* 0x100fe20008010839 */
[--C-:B------:R-:W-:Y:S01]  /*1a1b0*/  FFMA.FTZ R35, R35, UR51, -R57.reuse ;  /* 0x0000003323237c23 */ /* 0x100fe20008010839 */
[--C-:B------:R-:W-:Y:S01]  /*1a1c0*/  FFMA.FTZ R179, R38, UR51, -R57.reuse ;  /* 0x0000003326b37c23 */ /* 0x100fe20008010839 */
[----:B------:R-:W-:Y:S01]  /*1a1d0*/  FMUL.FTZ R26, R26, UR51 ;  /* 0x000000331a1a7c20 */ /* 0x000fe20008410000 */
        /* <DEDUP_REMOVED lines=30> */
[----:B------:R-:W-:Y:S01]  /*1a3c0*/  FADD.FTZ R55, R152, R55 ;  /* 0x0000003798377221 */ /* 0x000fe20000010000 */
[----:B------:R-:W-:Y:S01]  /*1a3d0*/  FFMA.FTZ R43, R79, UR51, -R57 ;  /* 0x000000334f2b7c23 */ /* 0x000fe20008010839 */
[----:B------:R-:W1:Y:S01]  /*1a3e0*/  MUFU.EX2 R60, R60 ;  /* 0x0000003c003c7308 */ /* 0x000e620000000800 */
[----:B0-----:R-:W-:Y:S01]  /*1a3f0*/  FADD.FTZ R8, R61, R8 ;  /* 0x000000083d087221 */ /* 0x001fe20000010000 */
[----:B------:R-:W-:Y:S01]  /*1a400*/  FADD.FTZ R58, R178, R55 ;  /* 0x00000037b23a7221 */ /* 0x000fe20000010000 */
[--C-:B------:R-:W-:Y:S01]  /*1a410*/  FFMA.FTZ R153, R82, UR51, -R57.reuse ;  /* 0x0000003352997c23 */ /* 0x100fe20008010839 */
[--C-:B------:R-:W-:Y:S01]  /*1a420*/  FFMA.FTZ R42, R83, UR51, -R57.reuse ;  /* 0x00000033532a7c23 */ /* 0x100fe20008010839 */
[--C-:B------:R-:W-:Y:S01]  /*1a430*/  FFMA.FTZ R155, R86, UR51, -R57.reuse ;  /* 0x00000033569b7c23 */ /* 0x100fe20008010839 */
[----:B------:R-:W-:Y:S01]  /*1a440*/  FADD.FTZ R55, R37, R58 ;  /* 0x0000003a25377221 */ /* 0x000fe20000010000 */
[----:B------:R-:W-:Y:S01]  /*1a450*/  FFMA.FTZ R39, R87, UR51, -R57 ;  /* 0x0000003357277c23 */ /* 0x000fe20008010839 */
        /* <DEDUP_REMOVED lines=97> */
.L_x_1933:
        /* <DEDUP_REMOVED lines=10> */
[-C--:B------:R-:W-:Y:S01]  /*1ab10*/  FMUL.FTZ R92, R92, R53.reuse ;  /* 0x000000355c5c7220 */ /* 0x080fe20000410000 */
[----:B------:R-:W-:Y:S01]  /*1ab20*/  F2FP.BF16.F32.PACK_AB R182, R25, R182 ;  /* 0x000000b619b6723e */ /* 0x000fe200000010ff */
[----:B------:R-:W-:Y:S01]  /*1ab30*/  FMUL.FTZ R93, R93, R53 ;  /* 0x000000355d5d7220 */ /* 0x000fe20000410000 */
[----:B------:R0:W-:Y:S01]  /*1ab40*/  SYNCS.ARRIVE.TRANS64.RED.A1T0 RZ, [R55+URZ], RZ ;  /* 0x000000ff37ff79a7 */ /* 0x0001e2000810043f */
        /* <DEDUP_REMOVED lines=94> */
.L_x_1914:
[----:B------:R-:W-:Y:S05]  /*1b130*/  WARPSYNC.ALL ;  /* 0x0000000000007948 */ /* 0x000fea0003800000 */
[----:B------:R-:W-:Y:S06]  /*1b140*/  BAR.ARV 0x8, 0x180 ;  /* 0x0206000000007b1d */ /* 0x000fec0000002000 */
[----:B------:R-:W-:Y:S05]  /*1b150*/  @!P0 BRA `(.L_x_1935) ;  /* 0x0000000000048947 */ /* 0x000fea0003800000 */
[----:B------:R-:W-:Y:S01]  /*1b160*/  BPT.TRAP 0x1 ;  /* 0x000000040000795c */ /* 0x000fe20000300000 */
.L_x_1935:
[----:B------:R-:W-:Y:S01]  /*1b170*/  IMAD R11, R184, 0x8, R18 ;  /* 0x00000008b80b7824 */ /* 0x000fe200078e0212 */
[----:B------:R-:W-:-:S04]  /*1b180*/  SHF.L.U32 R4, R187, 0x1f, RZ ;  /* 0x0000001fbb047819 */ /* 0x000fc800000006ff */
[----:B------:R0:W1:Y:S01]  /*1b190*/  SYNCS.PHASECHK.TRANS64.TRYWAIT P1, [R11+URZ+0x28850], R4 ;  /* 0x028850040b0075a7 */ /* 0x000062000802017f */
[----:B------:R-:W-:Y:S05]  /*1b1a0*/  @!P0 BRA `(.L_x_1936) ;  /* 0x0000000000048947 */ /* 0x000fea0003800000 */
[----:B------:R-:W-:Y:S01]  /*1b1b0*/  BPT.TRAP 0x1 ;  /* 0x000000040000795c */ /* 0x000fe20000300000 */
.L_x_1936:
[----:B------:R-:W-:-:S05]  /*1b1c0*/  VIADD R18, R18, 0x400 ;  /* 0x0000040012127836 */ /* 0x000fca0000000000 */
[----:B------:R-:W-:-:S04]  /*1b1d0*/  SHF.R.U32.HI R18, RZ, 0x4, R18 ;  /* 0x00000004ff127819 */ /* 0x000fc80000011612 */
[----:B------:R-:W-:-:S04]  /*1b1e0*/  LOP3.LUT R18, R18, 0x3fff, RZ, 0xc0, !PT ;  /* 0x00003fff12127812 */ /* 0x000fc800078ec0ff */
[----:B------:R-:W-:Y:S01]  /*1b1f0*/  LOP3.LUT R7, R18, 0x4000000, RZ, 0xfc, !PT ;  /* 0x0400000012077812 */ /* 0x000fe200078efcff */
[----:B-1----:R-:W-:Y:S06]  /*1b200*/  @P1 BRA `(.L_x_1937) ;  /* 0x0000000000081947 */ /* 0x002fec0003800000 */
[----:B------:R-:W1:Y:S02]  /*1b210*/  SYNCS.PHASECHK.TRANS64.TRYWAIT P1, [R11+URZ+0x28850], R4 ;  /* 0x028850040b0075a7 */ /* 0x000e64000802017f */
[----:B-1----:R-:W-:Y:S05]  /*1b220*/  @!P1 BRA `(.L_x_1938) ;  /* 0x000000dc00e89947 */ /* 0x002fea0003800000 */
.L_x_1937:
        /* <DEDUP_REMOVED lines=9> */
[----:B------:R-:W-:Y:S02]  /*1b2c0*/  IMAD.MOV.U32 R7, RZ, RZ, 0x40000040 ;  /* 0x40000040ff077424 */ /* 0x000fe400078e00ff */
[----:B------:R-:W-:Y:S02]  /*1b2d0*/  IMAD.U32 R14, RZ, RZ, UR51 ;  /* 0x00000033ff0e7e24 */ /* 0x000fe4000f8e00ff */
[----:B------:R-:W-:Y:S02]  /*1b2e0*/  IMAD.MOV.U32 R21, RZ, RZ, -0x800000 ;  /* 0xff800000ff157424 */ /* 0x000fe400078e00ff */
[----:B------:R-:W-:-:S04]  /*1b2f0*/  IMAD.MOV.U32 R20, RZ, RZ, -0x800000 ;  /* 0xff800000ff147424 */ /* 0x000fc800078e00ff */
        /* <DEDUP_REMOVED lines=42> */
[----:B------:R-:W-:Y:S01]  /*1b5a0*/  R2UR UR6, R6 ;  /* 0x00000000060672ca */ /* 0x000fe200000e0000 */
[----:B0-----:R-:W-:Y:S01]  /*1b5b0*/  FADD.FTZ R6, R4, R5 ;  /* 0x0000000504067221 */ /* 0x001fe20000010000 */
[----:B------:R-:W-:Y:S01]  /*1b5c0*/  R2UR UR7, R7 ;  /* 0x00000000070772ca */ /* 0x000fe200000e0000 */
[----:B------:R-:W-:Y:S01]  /*1b5d0*/  IMAD.U32 R5, RZ, RZ, UR51 ;  /* 0x00000033ff057e24 */ /* 0x000fe2000f8e00ff */
[----:B------:R-:W0:Y:S04]  /*1b5e0*/  SHFL.BFLY PT, R7, R8, 0x2, 0x1f ;  /* 0x0c401f0008077f89 */ /* 0x000e2800000e0000 */
[----:B------:R-:W1:Y:S01]  /*1b5f0*/  SHFL.BFLY PT, R9, R6, 0x1, 0x1f ;  /* 0x0c201f0006097f89 */ /* 0x000e6200000e0000 */
[----:B0-----:R-:W-:Y:S01]  /*1b600*/  FADD.FTZ R7, R7, R8 ;  /* 0x0000000807077221 */ /* 0x001fe20000010000 */
[----:B-1----:R-:W-:-:S04]  /*1b610*/  FADD.FTZ R13, R6, R9 ;  /* 0x00000009060d7221 */ /* 0x002fc80000010000 */
[----:B------:R-:W0:Y:S01]  /*1b620*/  SHFL.BFLY PT, R4, R7, 0x1, 0x1f ;  /* 0x0c201f0007047f89 */ /* 0x000e2200000e0000 */
[----:B------:R-:W-:Y:S01]  /*1b630*/  IMAD.MOV.U32 R9, RZ, RZ, RZ ;  /* 0x000000ffff097224 */ /* 0x000fe200078e00ff */
[----:B------:R-:W-:-:S13]  /*1b640*/  FSETP.NE.FTZ.AND P2, PT, R13, RZ, PT ;  /* 0x000000ff0d00720b */ /* 0x000fda0003f55000 */
[----:B------:R-:W1:Y:S01]  /*1b650*/  @P2 MUFU.LG2 R10, R13 ;  /* 0x0000000d000a2308 */ /* 0x000e620000000c00 */
[----:B------:R-:W-:Y:S01]  /*1b660*/  @P2 FMUL.FTZ R14, R14, 0.69314718246459960938 ;  /* 0x3f3172180e0e2820 */ /* 0x000fe20000410000 */
[----:B0-----:R-:W-:Y:S01]  /*1b670*/  FADD.FTZ R12, R7, R4 ;  /* 0x00000004070c7221 */ /* 0x001fe20000010000 */
[----:B------:R-:W-:-:S05]  /*1b680*/  IMAD.MOV.U32 R4, RZ, RZ, RZ ;  /* 0x000000ffff047224 */ /* 0x000fca00078e00ff */
[----:B------:R-:W-:Y:S01]  /*1b690*/  @P2 MUFU.RCP R9, R13 ;  /* 0x0000000d00092308 */ /* 0x000fe20000001000 */
[----:B------:R-:W-:Y:S01]  /*1b6a0*/  FSETP.NE.FTZ.AND P1, PT, R12, RZ, PT ;  /* 0x000000ff0c00720b */ /* 0x000fe20003f35000 */
[----:B-1----:R-:W-:-:S04]  /*1b6b0*/  @P2 FMUL.FTZ R7, R10, 0.69314718246459960938 ;  /* 0x3f3172180a072820 */ /* 0x002fc80000410000 */
[----:B------:R-:W-:-:S08]  /*1b6c0*/  @P2 FFMA.FTZ R20, R14, R0, R7 ;  /* 0x000000000e142223 */ /* 0x000fd00000010007 */
        /* <DEDUP_REMOVED lines=11> */
.L_x_1939:
        /* <DEDUP_REMOVED lines=19> */
[----:B0-----:R-:W-:Y:S01]  /*1b8b0*/  SEL R0, RZ, 0x1, P1 ;  /* 0x00000001ff007807 */ /* 0x001fe20000800000 */
        /* <DEDUP_REMOVED lines=54> */
[----:B------:R-:W-:-:S11]  /*1bc20*/  SEL R184, R184, RZ, P1 ;  /* 0x000000ffb8b87207 */ /* 0x000fd60000800000 */
.L_x_1803:
[----:B------:R-:W-:Y:S05]  /*1bc30*/  WARPSYNC.ALL ;  /* 0x0000000000007948 */ /* 0x000fea0003800000 */
[----:B------:R-:W0:Y:S08]  /*1bc40*/  S2UR UR38, SR_CgaCtaId ;  /* 0x00000000002679c3 */ /* 0x000e300000008800 */
[----:B------:R-:W-:Y:S06]  /*1bc50*/  BAR.SYNC.DEFER_BLOCKING 0x5, 0x180 ;  /* 0x0146000000007b1d */ /* 0x000fec0000010000 */
[----:B------:R-:W-:Y:S01]  /*1bc60*/  UMOV UR4, 0x400 ;  /* 0x0000040000047882 */ /* 0x000fe20000000000 */
[----:B------:R-:W-:Y:S01]  /*1bc70*/  BSSY B0, `(.L_x_1940) ;  /* 0x0000306000007945 */ /* 0x000fe20003800000 */
[----:B0-----:R-:W-:-:S06]  /*1bc80*/  ULEA UR4, UR38, UR4, 0x18 ;  /* 0x0000000426047291 */ /* 0x001fcc000f8ec03f */
[----:B------:R-:W-:-:S05]  /*1bc90*/  IMAD.U32 R18, RZ, RZ, UR4 ;  /* 0x00000004ff127e24 */ /* 0x000fca000f8e00ff */
[----:B------:R0:W3:Y:S01]  /*1bca0*/  LDS.128 R28, [R18+0x288d0] ;  /* 0x0288d000121c7984 */ /* 0x0000e20000000c00 */
[----:B------:R-:W-:Y:S06]  /*1bcb0*/  BAR.ARV 0x4, 0x180 ;  /* 0x0106000000007b1d */ /* 0x000fec0000002000 */
[----:B------:R-:W-:Y:S05]  /*1bcc0*/  @P0 BRA `(.L_x_1941) ;  /* 0x0000002400000947 */ /* 0x000fea0003800000 */
[----:B------:R-:W2:Y:S01]  /*1bcd0*/  LDL R0, [R1+0x3c] ;  /* 0x00003c0001007983 */ /* 0x000ea20000100800 */
[----:B------:R-:W-:Y:S01]  /*1bce0*/  ULDC UR4, c[0x0][0xad4] ;  /* 0x0002b50000047ab9 */ /* 0x000fe20000000800 */
[----:B------:R-:W-:Y:S01]  /*1bcf0*/  F2FP.BF16.F32.PACK_AB R34, R133, R132 ;  /* 0x000000848522723e */ /* 0x000fe200000010ff */
[----:B------:R-:W1:Y:S01]  /*1bd00*/  S2R R3, SR_SWINHI ;  /* 0x0000000000037919 */ /* 0x000e620000002f00 */
[----:B------:R-:W-:Y:S02]  /*1bd10*/  MOV R40, R18 ;  /* 0x0000001200287202 */ /* 0x000fe40000000f00 */
[----:B-1----:R-:W-:-:S03]  /*1bd20*/  MOV R41, R3 ;  /* 0x0000000300297202 */ /* 0x002fc60000000f00 */
[----:B--2---:R-:W-:-:S03]  /*1bd30*/  IMAD.WIDE R4, R0, 0x2, R40 ;  /* 0x0000000200047825 */ /* 0x004fc600078e0228 */
[C---:B------:R-:W-:Y:S02]  /*1bd40*/  IADD3 R8, P0, R4.reuse, 0x40, RZ ;  /* 0x0000004004087810 */ /* 0x040fe40007f1e0ff */
[C---:B------:R-:W-:Y:S02]  /*1bd50*/  LOP3.LUT R3, R4.reuse, 0x380, RZ, 0xc0, !PT ;  /* 0x0000038004037812 */ /* 0x040fe400078ec0ff */
[C---:B------:R-:W-:Y:S01]  /*1bd60*/  IADD3 R7, P5, R4.reuse, 0x20, RZ ;  /* 0x0000002004077810 */ /* 0x040fe20007fbe0ff */
[--C-:B------:R-:W-:Y:S01]  /*1bd70*/  IMAD.X R27, RZ, RZ, R5.reuse, P0 ;  /* 0x000000ffff1b7224 */ /* 0x100fe200000e0605 */
[C---:B------:R-:W-:Y:S02]  /*1bd80*/  ISETP.NE.AND P0, PT, R221.reuse, RZ, PT ;  /* 0x000000ffdd00720c */ /* 0x040fe40003f05270 */
[----:B------:R-:W-:Y:S01]  /*1bd90*/  IADD3 R35, P1, R4, 0x60, RZ ;  /* 0x0000006004237810 */ /* 0x000fe20007f3e0ff */
[--C-:B------:R-:W-:Y:S01]  /*1bda0*/  IMAD.X R25, RZ, RZ, R5.reuse, P5 ;  /* 0x000000ffff197224 */ /* 0x100fe200028e0605 */
[----:B------:R-:W-:Y:S01]  /*1bdb0*/  SEL R221, R221, UR4, P0 ;  /* 0x00000004dddd7c07 */ /* 0x000fe20008000000 */
[----:B------:R-:W-:Y:S05]  /*1bdc0*/  WARPSYNC.ALL ;  /* 0x0000000000007948 */ /* 0x000fea0003800000 */
[----:B------:R-:W-:Y:S01]  /*1bdd0*/  SHF.R.U64 R3, R3, 0x3, RZ ;  /* 0x0000000303037819 */ /* 0x000fe200000012ff */
[----:B------:R-:W-:Y:S01]  /*1bde0*/  ULDC.64 UR6, c[0x0][0xc08] ;  /* 0x0003020000067ab9 */ /* 0x000fe20000000a00 */
[----:B------:R-:W-:Y:S01]  /*1bdf0*/  LOP3.LUT R0, R7, 0x380, RZ, 0xc0, !PT ;  /* 0x0000038007007812 */ /* 0x000fe200078ec0ff */
[----:B------:R-:W-:Y:S01]  /*1be00*/  IMAD.X R15, RZ, RZ, R5, P1 ;  /* 0x000000ffff0f7224 */ /* 0x000fe200008e0605 */
[----:B------:R-:W-:Y:S01]  /*1be10*/  LOP3.LUT R6, R8, 0x380, RZ, 0xc0, !PT ;  /* 0x0000038008067812 */ /* 0x000fe200078ec0ff */
[----:B------:R-:W-:Y:S01]  /*1be20*/  ULDC.64 UR4, c[0x0][0xc00] ;  /* 0x0003000000047ab9 */ /* 0x000fe20000000a00 */
[----:B------:R-:W-:Y:S01]  /*1be30*/  LOP3.LUT R10, R35, 0x380, RZ, 0xc0, !PT ;  /* 0x00000380230a7812 */ /* 0x000fe200078ec0ff */
[----:B------:R-:W-:Y:S01]  /*1be40*/  BAR.SYNC.DEFER_BLOCKING 0x1, 0x100 ;  /* 0x0044000000007b1d */ /* 0x000fe20000010000 */
[----:B------:R-:W-:-:S02]  /*1be50*/  IADD3 R43, P2, R4, 0x4000, RZ ;  /* 0x00004000042b7810 */ /* 0x000fc40007f5e0ff */
[C---:B---3--:R-:W-:Y:S02]  /*1be60*/  IADD3 R28, P3, R4.reuse, 0x4020, RZ ;  /* 0x00004020041c7810 */ /* 0x048fe40007f7e0ff */
[C---:B------:R-:W-:Y:S01]  /*1be70*/  IADD3 R45, P4, R4.reuse, 0x4040, RZ ;  /* 0x00004040042d7810 */ /* 0x040fe20007f9e0ff */
[--C-:B------:R-:W-:Y:S01]  /*1be80*/  IMAD.X R13, RZ, RZ, R5.reuse, P2 ;  /* 0x000000ffff0d7224 */ /* 0x100fe200010e0605 */
[----:B------:R-:W-:Y:S01]  /*1be90*/  IADD3 R32, P5, R4, 0x4060, RZ ;  /* 0x0000406004207810 */ /* 0x000fe20007fbe0ff */
[--C-:B------:R-:W-:Y:S01]  /*1bea0*/  IMAD.X R11, RZ, RZ, R5.reuse, P3 ;  /* 0x000000ffff0b7224 */ /* 0x100fe200018e0605 */
[----:B------:R-:W-:Y:S01]  /*1beb0*/  LOP3.LUT R4, R3, R4, RZ, 0x3c, !PT ;  /* 0x0000000403047212 */ /* 0x000fe200078e3cff */
[--C-:B------:R-:W-:Y:S01]  /*1bec0*/  IMAD.X R9, RZ, RZ, R5.reuse, P4 ;  /* 0x000000ffff097224 */ /* 0x100fe200020e0605 */
[----:B------:R-:W-:Y:S01]  /*1bed0*/  SHF.R.U64 R0, R0, 0x3, RZ ;  /* 0x0000000300007819 */ /* 0x000fe200000012ff */
[----:B------:R-:W-:Y:S01]  /*1bee0*/  IMAD.X R33, RZ, RZ, R5, P5 ;  /* 0x000000ffff217224 */ /* 0x000fe200028e0605 */
[----:B------:R-:W-:-:S02]  /*1bef0*/  SHF.R.U64 R3, R6, 0x3, RZ ;  /* 0x0000000306037819 */ /* 0x000fc400000012ff */
[----:B------:R-:W-:Y:S02]  /*1bf00*/  SHF.R.U64 R6, R10, 0x3, RZ ;  /* 0x000000030a067819 */ /* 0x000fe400000012ff */
[----:B-----5:R-:W-:Y:S02]  /*1bf10*/  LOP3.LUT R24, R0, R7, RZ, 0x3c, !PT ;  /* 0x0000000700187212 */ /* 0x020fe400078e3cff */
[----:B------:R-:W-:Y:S02]  /*1bf20*/  LOP3.LUT R14, R6, R35, RZ, 0x3c, !PT ;  /* 0x00000023060e7212 */ /* 0x000fe400078e3cff */
[----:B------:R-:W-:Y:S02]  /*1bf30*/  LOP3.LUT R0, R43, 0x380, RZ, 0xc0, !PT ;  /* 0x000003802b007812 */ /* 0x000fe400078ec0ff */
[----:B------:R-:W-:Y:S02]  /*1bf40*/  LOP3.LUT R6, R45, 0x380, RZ, 0xc0, !PT ;  /* 0x000003802d067812 */ /* 0x000fe400078ec0ff */
[----:B------:R-:W-:-:S02]  /*1bf50*/  LOP3.LUT R7, R32, 0x380, RZ, 0xc0, !PT ;  /* 0x0000038020077812 */ /* 0x000fc400078ec0ff */
[----:B------:R-:W-:Y:S02]  /*1bf60*/  LOP3.LUT R26, R3, R8, RZ, 0x3c, !PT ;  /* 0x00000008031a7212 */ /* 0x000fe400078e3cff */
[----:B------:R-:W-:Y:S02]  /*1bf70*/  LOP3.LUT R3, R28, 0x380, RZ, 0xc0, !PT ;  /* 0x000003801c037812 */ /* 0x000fe400078ec0ff */
[----:B------:R-:W-:Y:S02]  /*1bf80*/  SHF.R.U64 R0, R0, 0x3, RZ ;  /* 0x0000000300007819 */ /* 0x000fe400000012ff */
[----:B------:R-:W-:Y:S02]  /*1bf90*/  SHF.R.U64 R6, R6, 0x3, RZ ;  /* 0x0000000306067819 */ /* 0x000fe400000012ff */
[----:B------:R-:W-:Y:S02]  /*1bfa0*/  SHF.R.U64 R7, R7, 0x3, RZ ;  /* 0x0000000307077819 */ /* 0x000fe400000012ff */
[----:B------:R-:W-:-:S02]  /*1bfb0*/  SHF.R.U64 R3, R3, 0x3, RZ ;  /* 0x0000000303037819 */ /* 0x000fc400000012ff */
[----:B------:R-:W-:Y:S02]  /*1bfc0*/  LOP3.LUT R12, R0, R43, RZ, 0x3c, !PT ;  /* 0x0000002b000c7212 */ /* 0x000fe400078e3cff */
[----:B------:R-:W-:Y:S01]  /*1bfd0*/  ISETP.NE.U32.AND P0, PT, RZ, UR6, PT ;  /* 0x00000006ff007c0c */ /* 0x000fe2000bf05070 */
[----:B------:R-:W1:Y:S01]  /*1bfe0*/  LDC.64 R42, c[0x0][0xc00] ;  /* 0x00030000ff2a7b82 */ /* 0x000e620000000a00 */
[----:B------:R-:W-:Y:S02]  /*1bff0*/  LOP3.LUT R8, R6, R45, RZ, 0x3c, !PT ;  /* 0x0000002d06087212 */ /* 0x000fe400078e3cff */
[----:B------:R-:W-:Y:S02]  /*1c000*/  LOP3.LUT R32, R7, R32, RZ, 0x3c, !PT ;  /* 0x0000002007207212 */ /* 0x000fe400078e3cff */
[----:B------:R-:W-:Y:S02]  /*1c010*/  MOV R0, R4 ;  /* 0x0000000400007202 */ /* 0x000fe40000000f00 */
[----:B------:R-:W-:-:S02]  /*1c020*/  F2FP.BF16.F32.PACK_AB R4, R37, R36 ;  /* 0x000000242504723e */ /* 0x000fc400000010ff */
[----:B------:R-:W-:Y:S02]  /*1c030*/  F2FP.BF16.F32.PACK_AB R5, R91, R90 ;  /* 0x0000005a5b05723e */ /* 0x000fe400000010ff */
[----:B------:R-:W-:Y:S02]  /*1c040*/  F2FP.BF16.F32.PACK_AB R6, R39, R38 ;  /* 0x000000262706723e */ /* 0x000fe400000010ff */
[----:B------:R-:W-:Y:S02]  /*1c050*/  F2FP.BF16.F32.PACK_AB R7, R95, R94 ;  /* 0x0000005e5f07723e */ /* 0x000fe400000010ff */
[----:B------:R-:W-:Y:S02]  /*1c060*/  LOP3.LUT R10, R3, R28, RZ, 0x3c, !PT ;  /* 0x0000001c030a7212 */ /* 0x000fe400078e3cff */
[----:B------:R-:W-:Y:S01]  /*1c070*/  ISETP.NE.AND.EX P0, PT, RZ, UR7, PT, P0 ;  /* 0x00000007ff007c0c */ /* 0x000fe2000bf05300 */
[----:B------:R2:W-:Y:S01]  /*1c080*/  STSM.16.M88.4 [R0], R4 ;  /* 0x0000000400007844 */ /* 0x0005e20000000200 */
[----:B------:R-:W-:-:S02]  /*1c090*/  MOV R47, R24 ;  /* 0x00000018002f7202 */ /* 0x000fc40000000f00 */
[----:B------:R-:W-:Y:S02]  /*1c0a0*/  MOV R44, R10 ;  /* 0x0000000a002c7202 */ /* 0x000fe40000000f00 */
[----:B------:R-:W-:Y:S02]  /*1c0b0*/  MOV R28, R8 ;  /* 0x00000008001c7202 */ /* 0x000fe40000000f00 */
[----:B------:R-:W-:Y:S02]  /*1c0c0*/  MOV R46, R26 ;  /* 0x0000001a002e7202 */ /* 0x000fe40000000f00 */
[----:B------:R-:W-:Y:S02]  /*1c0d0*/  F2FP.BF16.F32.PACK_AB R35, R135, R134 ;  /* 0x000000868723723e */ /* 0x000fe400000010ff */
[----:B------:R-:W-:Y:S01]  /*1c0e0*/  ISETP.NE.U32.AND P3, PT, RZ, UR4, PT ;  /* 0x00000004ff007c0c */ /* 0x000fe2000bf65070 */
[----:B------:R-:W-:Y:S01]  /*1c0f0*/  ULDC UR6, c[0x0][0xa88] ;  /* 0x0002a20000067ab9 */ /* 0x000fe20000000800 */
[----:B------:R-:W-:Y:S01]  /*1c100*/  MOV R45, R14 ;  /* 0x0000000e002d7202 */ /* 0x000fe20000000f00 */
[----:B-1----:R-:W-:Y:S01]  /*1c110*/  IMAD.WIDE R42, R222, 0x4, R42 ;  /* 0x00000004de2a7825 */ /* 0x002fe200078e022a */
[----:B------:R-:W-:-:S02]  /*1c120*/  MOV R3, R12 ;  /* 0x0000000c00037202 */ /* 0x000fc40000000f00 */
[----:B--2---:R-:W-:Y:S02]  /*1c130*/  F2FP.BF16.F32.PACK_AB R4, R97, R96 ;  /* 0x000000606104723e */ /* 0x004fe400000010ff */
[----:B------:R-:W-:Y:S02]  /*1c140*/  F2FP.BF16.F32.PACK_AB R5, R99, R98 ;  /* 0x000000626305723e */ /* 0x000fe400000010ff */
[----:B------:R-:W-:Y:S02]  /*1c150*/  F2FP.BF16.F32.PACK_AB R6, R101, R100 ;  /* 0x000000646506723e */ /* 0x000fe400000010ff */
[----:B------:R-:W-:Y:S02]  /*1c160*/  F2FP.BF16.F32.PACK_AB R7, R103, R102 ;  /* 0x000000666707723e */ /* 0x000fe400000010ff */
[----:B------:R-:W-:Y:S02]  /*1c170*/  F2FP.BF16.F32.PACK_AB R8, R105, R104 ;  /* 0x000000686908723e */ /* 0x000fe400000010ff */
[----:B------:R-:W-:Y:S01]  /*1c180*/  F2FP.BF16.F32.PACK_AB R9, R107, R106 ;  /* 0x0000006a6b09723e */ /* 0x000fe200000010ff */
[----:B------:R1:W-:Y:S01]  /*1c190*/  STSM.16.M88.4 [R47], R4 ;  /* 0x000000042f007844 */ /* 0x0003e20000000200 */
[----:B------:R-:W-:-:S02]  /*1c1a0*/  F2FP.BF16.F32.PACK_AB R10, R109, R108 ;  /* 0x0000006c6d0a723e */ /* 0x000fc400000010ff */
[----:B------:R-:W-:Y:S02]  /*1c1b0*/  F2FP.BF16.F32.PACK_AB R11, R111, R110 ;  /* 0x0000006e6f0b723e */ /* 0x000fe400000010ff */
[----:B------:R-:W-:Y:S02]  /*1c1c0*/  F2FP.BF16.F32.PACK_AB R12, R113, R112 ;  /* 0x00000070710c723e */ /* 0x000fe400000010ff */
[----:B------:R-:W-:Y:S01]  /*1c1d0*/  F2FP.BF16.F32.PACK_AB R13, R115, R114 ;  /* 0x00000072730d723e */ /* 0x000fe200000010ff */
[----:B------:R2:W-:Y:S01]  /*1c1e0*/  STSM.16.M88.4 [R46], R8 ;  /* 0x000000082e007844 */ /* 0x0005e20000000200 */
[----:B------:R-:W-:Y:S02]  /*1c1f0*/  F2FP.BF16.F32.PACK_AB R14, R117, R116 ;  /* 0x00000074750e723e */ /* 0x000fe400000010ff */
[----:B------:R-:W-:Y:S02]  /*1c200*/  F2FP.BF16.F32.PACK_AB R15, R119, R118 ;  /* 0x00000076770f723e */ /* 0x000fe400000010ff */
[----:B------:R-:W-:-:S02]  /*1c210*/  F2FP.BF16.F32.PACK_AB R24, R121, R120 ;  /* 0x000000787918723e */ /* 0x000fc400000010ff */
        /* <DEDUP_REMOVED lines=8> */
[----:B-1----:R-:W-:Y:S02]  /*1c2a0*/  F2FP.BF16.F32.PACK_AB R4, R137, R136 ;  /* 0x000000888904723e */ /* 0x002fe400000010ff */
[----:B------:R-:W-:Y:S01]  /*1c2b0*/  F2FP.BF16.F32.PACK_AB R5, R139, R138 ;  /* 0x0000008a8b05723e */ /* 0x000fe200000010ff */
[----:B------:R-:W-:Y:S01]  /*1c2c0*/  STSM.16.M88.4 [R44], R32 ;  /* 0x000000202c007844 */ /* 0x000fe20000000200 */
[----:B------:R-:W-:Y:S02]  /*1c2d0*/  F2FP.BF16.F32.PACK_AB R6, R141, R140 ;  /* 0x0000008c8d06723e */ /* 0x000fe400000010ff */
[----:B------:R-:W-:Y:S02]  /*1c2e0*/  F2FP.BF16.F32.PACK_AB R7, R143, R142 ;  /* 0x0000008e8f07723e */ /* 0x000fe400000010ff */
[----:B--2---:R-:W-:Y:S02]  /*1c2f0*/  F2FP.BF16.F32.PACK_AB R8, R145, R144 ;  /* 0x000000909108723e */ /* 0x004fe400000010ff */
[----:B------:R-:W-:Y:S01]  /*1c300*/  F2FP.BF16.F32.PACK_AB R9, R147, R146 ;  /* 0x000000929309723e */ /* 0x000fe200000010ff */
[----:B------:R1:W-:Y:S01]  /*1c310*/  STSM.16.M88.4 [R28], R4 ;  /* 0x000000041c007844 */ /* 0x0003e20000000200 */
[----:B------:R-:W-:Y:S01]  /*1c320*/  F2FP.BF16.F32.PACK_AB R10, R149, R148 ;  /* 0x00000094950a723e */ /* 0x000fe200000010ff */
[----:B---3--:R-:W2:Y:S01]  /*1c330*/  @P0 LDC.64 R24, c[0x0][0xc08] ;  /* 0x00030200ff180b82 */ /* 0x008ea20000000a00 */
[----:B------:R-:W-:Y:S01]  /*1c340*/  F2FP.BF16.F32.PACK_AB R11, R151, R150 ;  /* 0x00000096970b723e */ /* 0x000fe200000010ff */
[----:B------:R-:W-:Y:S01]  /*1c350*/  IMAD.MOV.U32 R3, RZ, RZ, RZ ;  /* 0x000000ffff037224 */ /* 0x000fe200078e00ff */
[----:B------:R-:W-:-:S03]  /*1c360*/  ISETP.NE.AND.EX P3, PT, RZ, UR5, PT, P3 ;  /* 0x00000005ff007c0c */ /* 0x000fc6000bf65330 */
[----:B------:R3:W-:Y:S02]  /*1c370*/  STSM.16.M88.4 [R0], R8 ;  /* 0x0000000800007844 */ /* 0x0007e40000000200 */
[----:B------:R-:W-:Y:S01]  /*1c380*/  BAR.SYNC.DEFER_BLOCKING 0x1, 0x100 ;  /* 0x0044000000007b1d */ /* 0x000fe20000010000 */
[----:B------:R-:W-:Y:S01]  /*1c390*/  IMAD.U32 R27, RZ, RZ, UR6 ;  /* 0x00000006ff1b7e24 */ /* 0x000fe2000f8e00ff */
[----:B------:R-:W-:Y:S01]  /*1c3a0*/  ISETP.GT.AND P1, PT, R221, 0x1, PT ;  /* 0x00000001dd00780c */ /* 0x000fe20003f24270 */
[----:B-1----:R-:W-:-:S05]  /*1c3b0*/  IMAD.MOV.U32 R4, RZ, RZ, 0x9b8 ;  /* 0x000009b8ff047424 */ /* 0x002fca00078e00ff */
[----:B---3--:R-:W1:Y:S01]  /*1c3c0*/  LDC R0, c[0x0][0xbe8] ;  /* 0x0002fa00ff007b82 */ /* 0x008e620000000800 */
[----:B--2---:R-:W-:Y:S01]  /*1c3d0*/  @P0 IMAD.WIDE R24, R222, 0x4, R24 ;  /* 0x00000004de180825 */ /* 0x004fe200078e0218 */
[----:B------:R2:W5:Y:S04]  /*1c3e0*/  @P3 LDG.E R3, desc[UR52][R42.64] ;  /* 0x000000342a033981 */ /* 0x000568000c1e1900 */
[----:B------:R2:W5:Y:S01]  /*1c3f0*/  @P0 LDG.E R27, desc[UR52][R24.64] ;  /* 0x00000034181b0981 */ /* 0x000562000c1e1900 */
[----:B------:R-:W-:-:S04]  /*1c400*/  SEL R4, R4, 0x978, P1 ;  /* 0x0000097804047807 */ /* 0x000fc80000800000 */
[----:B------:R2:W3:Y:S01]  /*1c410*/  LDC.64 R10, c[0x0][R4+0x220] ;  /* 0x00008800040a7b82 */ /* 0x0004e20000000a00 */
[----:B-1----:R-:W-:-:S07]  /*1c420*/  ISETP.NE.AND P2, PT, R0, 0x1, PT ;  /* 0x000000010000780c */ /* 0x002fce0003f45270 */
[----:B------:R2:W1:Y:S08]  /*1c430*/  LDC.64 R14, c[0x0][R4+0x218] ;  /* 0x00008600040e7b82 */ /* 0x0004700000000a00 */
[----:B------:R2:W0:Y:S01]  /*1c440*/  LDC.64 R12, c[0x0][R4+0x228] ;  /* 0x00008a00040c7b82 */ /* 0x0004220000000a00 */
[----:B------:R-:W-:Y:S05]  /*1c450*/  @P0 BRA `(.L_x_1942) ;  /* 0x0000000000100947 */ /* 0x000fea0003800000 */
[----:B------:R-:W-:Y:S05]  /*1c460*/  @!P3 BRA `(.L_x_1942) ;  /* 0x00000000000cb947 */ /* 0x000fea0003800000 */
[----:B------:R-:W2:Y:S04]  /*1c470*/  LDG.E R6, desc[UR52][R42.64] ;  /* 0x000000342a067981 */ /* 0x000ea8000c1e1900 */
[----:B-----5:R-:W2:Y:S02]  /*1c480*/  LDG.E R27, desc[UR52][R42.64+0x4] ;  /* 0x000004342a1b7981 */ /* 0x020ea4000c1e1900 */
[----:B--2---:R-:W-:-:S07]  /*1c490*/  IMAD.IADD R27, R27, 0x1, -R6 ;  /* 0x000000011b1b7824 */ /* 0x004fce00078e0a06 */
.L_x_1942:
[----:B------:R-:W4:Y:S04]  /*1c4a0*/  LDL R28, [R1+0x38] ;  /* 0x00003800011c7983 */ /* 0x000f280000100800 */
[----:B------:R-:W4:Y:S01]  /*1c4b0*/  LDL R26, [R1+0xc] ;  /* 0x00000c00011a7983 */ /* 0x000f220000100800 */
[----:B--2---:R-:W2:Y:S01]  /*1c4c0*/  LDC.64 R4, c[0x0][R4+0x210] ;  /* 0x0000840004047b82 */ /* 0x004ea20000000a00 */
[----:B------:R-:W-:Y:S01]  /*1c4d0*/  ISETP.NE.U32.AND P0, PT, RZ, UR4, PT ;  /* 0x00000004ff007c0c */ /* 0x000fe2000bf05070 */
[-C--:B-1----:R-:W-:Y:S01]  /*1c4e0*/  IMAD R25, R15, R197.reuse, RZ ;  /* 0x000000c50f197224 */ /* 0x082fe200078e02ff */
[----:B------:R-:W-:Y:S01]  /*1c4f0*/  SHF.R.S32.HI R9, RZ, 0x1f, R222 ;  /* 0x0000001fff097819 */ /* 0x000fe200000114de */
[----:B------:R-:W-:Y:S01]  /*1c500*/  IMAD.WIDE.U32 R14, R14, R197, RZ ;  /* 0x000000c50e0e7225 */ /* 0x000fe200078e00ff */
[----:B------:R-:W-:-:S03]  /*1c510*/  ISETP.NE.AND.EX P0, PT, RZ, UR5, PT, P0 ;  /* 0x00000005ff007c0c */ /* 0x000fc6000bf05300 */
[----:B------:R-:W1:Y:S01]  /*1c520*/  @P2 LDC R24, c[0x0][0xbec] ;  /* 0x0002fb00ff182b82 */ /* 0x000e620000000800 */
[----:B------:R-:W-:Y:S01]  /*1c530*/  SEL R8, R222, RZ, !P0 ;  /* 0x000000ffde087207 */ /* 0x000fe20004000000 */
[----:B------:R-:W-:Y:S01]  /*1c540*/  IMAD.IADD R45, R202, 0x1, R200 ;  /* 0x00000001ca2d7824 */ /* 0x000fe200078e02c8 */
[----:B------:R-:W-:Y:S01]  /*1c550*/  SEL R9, R9, RZ, !P0 ;  /* 0x000000ff09097207 */ /* 0x000fe20004000000 */
[----:B------:R-:W-:Y:S02]  /*1c560*/  IMAD.IADD R43, R15, 0x1, R25 ;  /* 0x000000010f2b7824 */ /* 0x000fe400078e0219 */
[-C--:B---3--:R-:W-:Y:S02]  /*1c570*/  IMAD R11, R11, R8.reuse, RZ ;  /* 0x000000080b0b7224 */ /* 0x088fe400078e02ff */
[----:B------:R-:W3:Y:S02]  /*1c580*/  @P2 LDC R35, c[0x0][0xbf0] ;  /* 0x0002fc00ff232b82 */ /* 0x000ee40000000800 */
[C---:B------:R-:W-:Y:S01]  /*1c590*/  IMAD R33, R10.reuse, R9, R11 ;  /* 0x000000090a217224 */ /* 0x040fe200078e020b */
[----:B------:R-:W-:Y:S01]  /*1c5a0*/  SEL R9, R223, RZ, P1 ;  /* 0x000000ffdf097207 */ /* 0x000fe20000800000 */
[----:B------:R-:W-:-:S04]  /*1c5b0*/  IMAD.WIDE.U32 R10, R10, R8, RZ ;  /* 0x000000080a0a7225 */ /* 0x000fc800078e00ff */
[----:B------:R-:W2:Y:S01]  /*1c5c0*/  LDC.64 R6, c[0x0][0xba8] ;  /* 0x0002ea00ff067b82 */ /* 0x000ea20000000a00 */
[----:B-----5:R-:W-:Y:S01]  /*1c5d0*/  IADD3 R15, P0, P3, R10, R14, R3 ;  /* 0x0000000e0a0f7210 */ /* 0x020fe20007b1e003 */
[----:B------:R-:W-:Y:S01]  /*1c5e0*/  IMAD.IADD R33, R11, 0x1, R33 ;  /* 0x000000010b217824 */ /* 0x000fe200078e0221 */
[----:B------:R-:W-:Y:S01]  /*1c5f0*/  SHF.R.S32.HI R10, RZ, 0x1f, R3 ;  /* 0x0000001fff0a7819 */ /* 0x000fe20000011403 */
[----:B------:R-:W-:Y:S02]  /*1c600*/  IMAD.MOV.U32 R11, RZ, RZ, R45 ;  /* 0x000000ffff0b7224 */ /* 0x000fe400078e002d */
[----:B0-----:R-:W-:Y:S02]  /*1c610*/  IMAD R25, R13, R9, RZ ;  /* 0x000000090d197224 */ /* 0x001fe400078e02ff */
[----:B-1----:R-:W-:-:S04]  /*1c620*/  @P2 IMAD.HI.U32 R14, R45, R24, RZ ;  /* 0x000000182d0e2227 */ /* 0x002fc800078e00ff */
[----:B------:R-:W-:Y:S01]  /*1c630*/  IMAD.WIDE.U32 R12, R12, R9, RZ ;  /* 0x000000090c0c7225 */ /* 0x000fe200078e00ff */
[----:B---3--:R-:W-:-:S03]  /*1c640*/  @P2 SHF.R.U32.HI R11, RZ, R35, R14 ;  /* 0x00000023ff0b2219 */ /* 0x008fc6000001160e */
[----:B------:R-:W-:Y:S01]  /*1c650*/  IMAD.IADD R25, R13, 0x1, R25 ;  /* 0x000000010d197824 */ /* 0x000fe200078e0219 */
[----:B------:R-:W-:Y:S02]  /*1c660*/  IADD3.X R14, R33, R43, R10, P0, P3 ;  /* 0x0000002b210e7210 */ /* 0x000fe400007e640a */
[----:B------:R-:W-:Y:S01]  /*1c670*/  IADD3 R12, P0, P3, R11, R15, R12 ;  /* 0x0000000f0b0c7210 */ /* 0x000fe20007b1e00c */
[--C-:B------:R-:W-:Y:S01]  /*1c680*/  IMAD.MOV R9, RZ, RZ, -R11.reuse ;  /* 0x000000ffff097224 */ /* 0x100fe200078e0a0b */
[----:B------:R-:W-:Y:S01]  /*1c690*/  SHF.R.S32.HI R11, RZ, 0x1f, R11 ;  /* 0x0000001fff0b7819 */ /* 0x000fe2000001140b */
[----:B--2---:R-:W0:Y:S02]  /*1c6a0*/  @!P1 LDC R6, c[0x0][0xb50] ;  /* 0x0002d400ff069b82 */ /* 0x004e240000000800 */
[----:B------:R-:W-:Y:S01]  /*1c6b0*/  IMAD R9, R0, R9, R45 ;  /* 0x0000000900097224 */ /* 0x000fe200078e022d */
[----:B------:R-:W-:-:S03]  /*1c6c0*/  IADD3.X R13, R11, R14, R25, P0, P3 ;  /* 0x0000000e0b0d7210 */ /* 0x000fc600007e6419 */
[----:B------:R-:W-:Y:S01]  /*1c6d0*/  IMAD R5, R5, R9, RZ ;  /* 0x0000000905057224 */ /* 0x000fe200078e02ff */
[----:B------:R-:W-:Y:S01]  /*1c6e0*/  SHF.R.S32.HI R11, RZ, 0x1f, R9 ;  /* 0x0000001fff0b7819 */ /* 0x000fe20000011409 */
[----:B------:R-:W1:Y:S04]  /*1c6f0*/  @!P1 LDC R7, c[0x0][0xb54] ;  /* 0x0002d500ff079b82 */ /* 0x000e680000000800 */
[C---:B------:R-:W-:Y:S02]  /*1c700*/  IMAD R11, R4.reuse, R11, R5 ;  /* 0x0000000b040b7224 */ /* 0x040fe400078e0205 */
[----:B------:R-:W-:-:S04]  /*1c710*/  IMAD.WIDE.U32 R4, R4, R9, R12 ;  /* 0x0000000904047225 */ /* 0x000fc800078e000c */
[----:B------:R-:W-:Y:S02]  /*1c720*/  IMAD.IADD R5, R5, 0x1, R11 ;  /* 0x0000000105057824 */ /* 0x000fe400078e020b */
[----:B------:R-:W-:Y:S01]  /*1c730*/  IMAD R9, R27, R0, RZ ;  /* 0x000000001b097224 */ /* 0x000fe200078e02ff */
[----:B0-----:R-:W-:-:S05]  /*1c740*/  LEA R11, P0, R4, R6, 0x2 ;  /* 0x00000006040b7211 */ /* 0x001fca00078010ff */
[----:B------:R-:W-:Y:S01]  /*1c750*/  SHFL.IDX PT, R12, R11, 0x1, 0x1c1f ;  /* 0x003c1f000b0c7f89 */ /* 0x000fe200000e0000 */
[----:B-1----:R-:W-:-:S03]  /*1c760*/  LEA.HI.X R7, R4, R7, R5, 0x2, P0 ;  /* 0x0000000704077211 */ /* 0x002fc600000f1405 */
[----:B------:R-:W-:Y:S04]  /*1c770*/  SHFL.IDX PT, R4, R11, RZ, 0x1c1f ;  /* 0x001c1fff0b047589 */ /* 0x000fe800000e0000 */
[----:B------:R-:W0:Y:S04]  /*1c780*/  SHFL.IDX PT, R5, R7, RZ, 0x1c1f ;  /* 0x001c1fff07057589 */ /* 0x000e2800000e0000 */
[----:B------:R-:W1:Y:S01]  /*1c790*/  SHFL.IDX PT, R13, R7, 0x1, 0x1c1f ;  /* 0x003c1f00070d7f89 */ /* 0x000e6200000e0000 */
[----:B----4-:R-:W-:Y:S01]  /*1c7a0*/  IMAD.IADD R24, R28, 0x1, R200 ;  /* 0x000000011c187824 */ /* 0x010fe200078e02c8 */
[----:B------:R-:W-:-:S03]  /*1c7b0*/  LOP3.LUT P0, RZ, R26, 0x3, RZ, 0xc0, !PT ;  /* 0x000000031aff7812 */ /* 0x000fc6000780c0ff */
[C---:B------:R-:W-:Y:S01]  /*1c7c0*/  VIADD R6, R24.reuse, 0x8 ;  /* 0x0000000818067836 */ /* 0x040fe20000000000 */
[----:B------:R-:W-:-:S04]  /*1c7d0*/  ISETP.GE.OR P3, PT, R24, R9, P0 ;  /* 0x000000091800720c */ /* 0x000fc80000766670 */
[----:B------:R-:W-:-:S09]  /*1c7e0*/  ISETP.GE.OR P0, PT, R6, R9, P0 ;  /* 0x000000090600720c */ /* 0x000fd20000706670 */
[----:B0-----:R0:W-:Y:S04]  /*1c7f0*/  @!P3 ST.E desc[UR52][R4.64], R21 ;  /* 0x000000150400b985 */ /* 0x0011e8000c101934 */
[----:B-1----:R0:W-:Y:S01]  /*1c800*/  @!P0 ST.E desc[UR52][R12.64], R20 ;  /* 0x000000140c008985 */ /* 0x0021e2000c101934 */
[----:B------:R-:W-:Y:S05]  /*1c810*/  @P1 BRA `(.L_x_1943) ;  /* 0x0000000800a41947 */ /* 0x000fea0003800000 */
[----:B0-----:R-:W-:Y:S01]  /*1c820*/  IMAD R5, R188, 0x8, R220 ;  /* 0x00000008bc057824 */ /* 0x001fe200078e02dc */
[----:B------:R-:W0:Y:S01]  /*1c830*/  @P2 LDC R21, c[0x0][0xbec] ;  /* 0x0002fb00ff152b82 */ /* 0x000e220000000800 */
[----:B------:R-:W-:Y:S02]  /*1c840*/  ULDC.64 UR4, c[0x0][0xaa0] ;  /* 0x0002a80000047ab9 */ /* 0x000fe40000000a00 */
[----:B------:R-:W-:-:S04]  /*1c850*/  IMAD.SHL.U32 R5, R5, 0x8, RZ ;  /* 0x0000000805057824 */ /* 0x000fc800078e00ff */
[----:B------:R-:W-:Y:S01]  /*1c860*/  IMAD.WIDE R40, R5, 0x2, R40 ;  /* 0x0000000205287825 */ /* 0x000fe200078e0228 */
[----:B------:R-:W1:Y:S02]  /*1c870*/  @P2 LDC R14, c[0x0][0xbf0] ;  /* 0x0002fc00ff0e2b82 */ /* 0x000e640000000800 */
[C---:B------:R-:W-:Y:S02]  /*1c880*/  IADD3 R25, P5, R40.reuse, 0x1000, RZ ;  /* 0x0000100028197810 */ /* 0x040fe40007fbe0ff */
[----:B------:R-:W-:Y:S02]  /*1c890*/  IADD3 R33, P0, R40, 0x2000, RZ ;  /* 0x0000200028217810 */ /* 0x000fe40007f1e0ff */
[----:B------:R-:W-:Y:S02]  /*1c8a0*/  LOP3.LUT R24, R25, 0x380, RZ, 0xc0, !PT ;  /* 0x0000038019187812 */ /* 0x000fe400078ec0ff */
[----:B------:R-:W-:Y:S02]  /*1c8b0*/  LOP3.LUT R32, R33, 0x380, RZ, 0xc0, !PT ;  /* 0x0000038021207812 */ /* 0x000fe400078ec0ff */
[----:B------:R-:W-:-:S02]  /*1c8c0*/  SHF.R.U64 R24, R24, 0x3, RZ ;  /* 0x0000000318187819 */ /* 0x000fc400000012ff */
[----:B------:R-:W-:Y:S01]  /*1c8d0*/  SHF.R.U64 R32, R32, 0x3, RZ ;  /* 0x0000000320207819 */ /* 0x000fe200000012ff */
[----:B------:R-:W-:Y:S01]  /*1c8e0*/  IMAD R10, R10, UR4, RZ ;  /* 0x000000040a0a7c24 */ /* 0x000fe2000f8e02ff */
[----:B------:R-:W-:Y:S01]  /*1c8f0*/  LOP3.LUT R24, R24, R25, RZ, 0x3c, !PT ;  /* 0x0000001918187212 */ /* 0x000fe200078e3cff */
[--C-:B------:R-:W-:Y:S01]  /*1c900*/  IMAD.X R25, RZ, RZ, R41.reuse, P5 ;  /* 0x000000ffff197224 */ /* 0x100fe200028e0629 */
[----:B------:R-:W-:Y:S01]  /*1c910*/  LOP3.LUT R32, R32, R33, RZ, 0x3c, !PT ;  /* 0x0000002120207212 */ /* 0x000fe200078e3cff */
[--C-:B------:R-:W-:Y:S01]  /*1c920*/  IMAD.X R33, RZ, RZ, R41.reuse, P0 ;  /* 0x000000ffff217224 */ /* 0x100fe200000e0629 */
[C---:B------:R-:W-:Y:S02]  /*1c930*/  IADD3 R37, P1, R40.reuse, 0x3000, RZ ;  /* 0x0000300028257810 */ /* 0x040fe40007f3e0ff */
[C---:B------:R-:W-:Y:S02]  /*1c940*/  IADD3 R43, P3, R40.reuse, 0x4000, RZ ;  /* 0x00004000282b7810 */ /* 0x040fe40007f7e0ff */
[C---:B------:R-:W-:Y:S01]  /*1c950*/  IADD3 R45, P4, R40.reuse, 0x5000, RZ ;  /* 0x00005000282d7810 */ /* 0x040fe20007f9e0ff */
[C---:B------:R-:W-:Y:S01]  /*1c960*/  IMAD R13, R3.reuse, UR5, R10 ;  /* 0x00000005030d7c24 */ /* 0x040fe2000f8e020a */
[C---:B------:R-:W-:Y:S01]  /*1c970*/  IADD3 R49, P5, R40.reuse, 0x6000, RZ ;  /* 0x0000600028317810 */ /* 0x040fe20007fbe0ff */
[----:B------:R-:W5:Y:S01]  /*1c980*/  LD.E.128 R24, desc[UR52][R24.64] ;  /* 0x0000003418187980 */ /* 0x000f62000c101d00 */
[----:B------:R-:W-:Y:S01]  /*1c990*/  IADD3 R7, P0, R40, 0x7000, RZ ;  /* 0x0000700028077810 */ /* 0x000fe20007f1e0ff */
[----:B------:R-:W-:Y:S01]  /*1c9a0*/  IMAD.WIDE.U32 R10, R3, UR4, RZ ;  /* 0x00000004030a7c25 */ /* 0x000fe2000f8e00ff */
[----:B------:R-:W-:Y:S01]  /*1c9b0*/  LOP3.LUT R36, R37, 0x380, RZ, 0xc0, !PT ;  /* 0x0000038025247812 */ /* 0x000fe200078ec0ff */
[----:B------:R-:W-:Y:S01]  /*1c9c0*/  ULDC.64 UR4, c[0x0][0xae8] ;  /* 0x0002ba0000047ab9 */ /* 0x000fe20000000a00 */
[----:B------:R-:W-:Y:S01]  /*1c9d0*/  LOP3.LUT R42, R43, 0x380, RZ, 0xc0, !PT ;  /* 0x000003802b2a7812 */ /* 0x000fe200078ec0ff */
[----:B------:R-:W-:Y:S01]  /*1c9e0*/  IMAD.X R53, RZ, RZ, R41, P0 ;  /* 0x000000ffff357224 */ /* 0x000fe200000e0629 */
[----:B------:R-:W-:Y:S01]  /*1c9f0*/  LOP3.LUT R44, R45, 0x380, RZ, 0xc0, !PT ;  /* 0x000003802d2c7812 */ /* 0x000fe200078ec0ff */
[----:B------:R-:W5:Y:S01]  /*1ca00*/  LD.E.128 R32, desc[UR52][R32.64] ;  /* 0x0000003420207980 */ /* 0x000f62000c101d00 */
[----:B------:R-:W-:-:S02]  /*1ca10*/  LOP3.LUT R48, R49, 0x380, RZ, 0xc0, !PT ;  /* 0x0000038031307812 */ /* 0x000fc400078ec0ff */
[----:B------:R-:W-:Y:S02]  /*1ca20*/  LOP3.LUT R5, R40, 0x380, RZ, 0xc0, !PT ;  /* 0x0000038028057812 */ /* 0x000fe400078ec0ff */
[----:B------:R-:W-:Y:S01]  /*1ca30*/  LOP3.LUT R6, R7, 0x380, RZ, 0xc0, !PT ;  /* 0x0000038007067812 */ /* 0x000fe200078ec0ff */
[----:B------:R-:W-:Y:S01]  /*1ca40*/  IMAD.IADD R11, R11, 0x1, R13 ;  /* 0x000000010b0b7824 */ /* 0x000fe200078e020d */
[----:B------:R-:W-:Y:S01]  /*1ca50*/  SHF.R.U64 R36, R36, 0x3, RZ ;  /* 0x0000000324247819 */ /* 0x000fe200000012ff */
[----:B------:R-:W-:Y:S01]  /*1ca60*/  IMAD R3, R220, 0x20, R188 ;  /* 0x00000020dc037824 */ /* 0x000fe200078e02bc */
[----:B------:R-:W-:Y:S02]  /*1ca70*/  SHF.R.U64 R42, R42, 0x3, RZ ;  /* 0x000000032a2a7819 */ /* 0x000fe400000012ff */
[----:B------:R-:W-:Y:S02]  /*1ca80*/  SHF.R.U64 R44, R44, 0x3, RZ ;  /* 0x000000032c2c7819 */ /* 0x000fe400000012ff */
[----:B------:R-:W-:-:S02]  /*1ca90*/  SHF.R.U64 R48, R48, 0x3, RZ ;  /* 0x0000000330307819 */ /* 0x000fc400000012ff */
[----:B------:R-:W-:Y:S02]  /*1caa0*/  SHF.R.U64 R5, R5, 0x3, RZ ;  /* 0x0000000305057819 */ /* 0x000fe400000012ff */
[----:B------:R-:W-:Y:S01]  /*1cab0*/  SHF.R.U64 R6, R6, 0x3, RZ ;  /* 0x0000000306067819 */ /* 0x000fe200000012ff */
[----:B------:R-:W-:Y:S01]  /*1cac0*/  IMAD.WIDE.U32 R10, R197, UR4, R10 ;  /* 0x00000004c50a7c25 */ /* 0x000fe2000f8e000a */
[----:B------:R-:W-:Y:S02]  /*1cad0*/  LOP3.LUT R36, R36, R37, RZ, 0x3c, !PT ;  /* 0x0000002524247212 */ /* 0x000fe400078e3cff */
        /* <DEDUP_REMOVED lines=10> */
[----:B------:R-:W-:Y:S01]  /*1cb80*/  SHF.R.S32.HI R15, RZ, 0x1f, R8 ;  /* 0x0000001fff0f7819 */ /* 0x000fe20000011408 */
[----:B------:R-:W-:Y:S01]  /*1cb90*/  IMAD.IADD R12, R200, 0x1, R3 ;  /* 0x00000001c80c7824 */ /* 0x000fe200078e0203 */
[----:B------:R-:W5:Y:S01]  /*1cba0*/  LD.E.128 R36, desc[UR52][R36.64] ;  /* 0x0000003424247980 */ /* 0x000f62000c101d00 */
[----:B------:R-:W-:Y:S01]  /*1cbb0*/  IMAD R11, R197, UR5, R11 ;  /* 0x00000005c50b7c24 */ /* 0x000fe2000f8e020b */
[----:B------:R-:W-:Y:S01]  /*1cbc0*/  ULDC.64 UR4, c[0x0][0xaf0] ;  /* 0x0002bc0000047ab9 */ /* 0x000fe20000000a00 */
[----:B0-----:R-:W-:Y:S01]  /*1cbd0*/  @P2 IMAD.HI.U32 R3, R12, R21, RZ ;  /* 0x000000150c032227 */ /* 0x001fe200078e00ff */
[----:B------:R-:W5:Y:S03]  /*1cbe0*/  LD.E.128 R4, desc[UR52][R4.64] ;  /* 0x0000003404047980 */ /* 0x000f66000c101d00 */
[----:B------:R-:W-:Y:S01]  /*1cbf0*/  IMAD R15, R15, UR4, RZ ;  /* 0x000000040f0f7c24 */ /* 0x000fe2000f8e02ff */
[----:B------:R-:W5:Y:S01]  /*1cc00*/  LD.E.128 R40, desc[UR52][R42.64] ;  /* 0x000000342a287980 */ /* 0x000f62000c101d00 */
[----:B------:R-:W-:-:S03]  /*1cc10*/  IMAD.MOV.U32 R13, RZ, RZ, R12 ;  /* 0x000000ffff0d7224 */ /* 0x000fc600078e000c */
[----:B------:R-:W5:Y:S01]  /*1cc20*/  LD.E.128 R44, desc[UR52][R44.64] ;  /* 0x000000342c2c7980 */ /* 0x000f62000c101d00 */
[----:B------:R-:W-:-:S03]  /*1cc30*/  IMAD R15, R8, UR5, R15 ;  /* 0x00000005080f7c24 */ /* 0x000fc6000f8e020f */
[----:B------:R-:W5:Y:S01]  /*1cc40*/  LD.E.128 R48, desc[UR52][R48.64] ;  /* 0x0000003430307980 */ /* 0x000f62000c101d00 */
[----:B------:R-:W-:-:S03]  /*1cc50*/  IMAD.WIDE.U32 R10, R8, UR4, R10 ;  /* 0x00000004080a7c25 */ /* 0x000fc6000f8e000a */
[----:B------:R-:W5:Y:S01]  /*1cc60*/  LD.E.128 R52, desc[UR52][R52.64] ;  /* 0x0000003434347980 */ /* 0x000f62000c101d00 */
[----:B-1----:R-:W-:Y:S01]  /*1cc70*/  @P2 SHF.R.U32.HI R13, RZ, R14, R3 ;  /* 0x0000000eff0d2219 */ /* 0x002fe20000011603 */
[----:B------:R-:W-:Y:S01]  /*1cc80*/  ULDC.64 UR4, c[0x0][0xae0] ;  /* 0x0002b80000047ab9 */ /* 0x000fe20000000a00 */
[----:B------:R-:W-:Y:S01]  /*1cc90*/  @!PT LDS RZ, [RZ] ;  /* 0x00000000fffff984 */ /* 0x000fe20000000800 */
[----:B------:R-:W-:Y:S01]  /*1cca0*/  @!PT LDS RZ, [RZ] ;  /* 0x00000000fffff984 */ /* 0x000fe20000000800 */
[----:B------:R-:W-:Y:S01]  /*1ccb0*/  @!PT LDS RZ, [RZ] ;  /* 0x00000000fffff984 */ /* 0x000fe20000000800 */
[----:B------:R-:W-:Y:S01]  /*1ccc0*/  @!PT LDS RZ, [RZ] ;  /* 0x00000000fffff984 */ /* 0x000fe20000000800 */
[----:B------:R0:W-:Y:S06]  /*1ccd0*/  MEMBAR.ALL.CTA ;  /* 0x0000000000007992 */ /* 0x0001ec0000008000 */
[----:B0-----:R-:W0:Y:S01]  /*1cce0*/  FENCE.VIEW.ASYNC.S ;  /* 0x00000000000073c6 */ /* 0x001e220000000000 */
[----:B------:R-:W-:Y:S01]  /*1ccf0*/  IMAD.IADD R11, R11, 0x1, R15 ;  /* 0x000000010b0b7824 */ /* 0x000fe200078e020f */
[--C-:B------:R-:W-:Y:S01]  /*1cd00*/  SHF.R.S32.HI R8, RZ, 0x1f, R13.reuse ;  /* 0x0000001fff087819 */ /* 0x100fe2000001140d */
[----:B------:R-:W-:-:S04]  /*1cd10*/  IMAD.MOV R15, RZ, RZ, -R13 ;  /* 0x000000ffff0f7224 */ /* 0x000fc800078e0a0d */
[----:B------:R-:W-:Y:S02]  /*1cd20*/  IMAD R15, R0, R15, R12 ;  /* 0x0000000f000f7224 */ /* 0x000fe400078e020c */
[----:B------:R-:W-:Y:S02]  /*1cd30*/  IMAD R8, R8, UR4, RZ ;  /* 0x0000000408087c24 */ /* 0x000fe4000f8e02ff */
[----:B------:R-:W-:Y:S01]  /*1cd40*/  VIADD R3, R18, 0x28820 ;  /* 0x0002882012037836 */ /* 0x000fe20000000000 */
[----:B------:R-:W-:Y:S01]  /*1cd50*/  SHF.R.S32.HI R0, RZ, 0x1f, R15 ;  /* 0x0000001fff007819 */ /* 0x000fe2000001140f */
[C---:B------:R-:W-:Y:S02]  /*1cd60*/  IMAD R21, R13.reuse, UR5, R8 ;  /* 0x000000050d157c24 */ /* 0x040fe4000f8e0208 */
[----:B------:R-:W-:Y:S01]  /*1cd70*/  IMAD.WIDE.U32 R10, R13, UR4, R10 ;  /* 0x000000040d0a7c25 */ /* 0x000fe2000f8e000a */
[----:B------:R-:W-:Y:S01]  /*1cd80*/  ULDC.64 UR4, c[0x0][0xad8] ;  /* 0x0002b60000047ab9 */ /* 0x000fe20000000a00 */
[----:B------:R-:W-:-:S02]  /*1cd90*/  PRMT R3, RZ, 0x654, R3 ;  /* 0x00000654ff037816 */ /* 0x000fc40000000003 */
[----:B------:R-:W-:Y:S02]  /*1cda0*/  IMAD.IADD R11, R11, 0x1, R21 ;  /* 0x000000010b0b7824 */ /* 0x000fe400078e0215 */
[----:B------:R-:W-:Y:S02]  /*1cdb0*/  IMAD R0, R0, UR4, RZ ;  /* 0x0000000400007c24 */ /* 0x000fe4000f8e02ff */
[C---:B------:R-:W-:Y:S01]  /*1cdc0*/  IMAD.WIDE.U32 R10, R15.reuse, UR4, R10 ;  /* 0x000000040f0a7c25 */ /* 0x040fe2000f8e000a */
[----:B0-----:R0:W-:Y:S03]  /*1cdd0*/  SYNCS.ARRIVE.TRANS64.RED.A1T0 RZ, [R3+URZ], RZ ;  /* 0x000000ff03ff79a7 */ /* 0x0011e6000810043f */
[----:B0-----:R-:W-:Y:S01]  /*1cde0*/  IMAD R3, R15, UR5, R0 ;  /* 0x000000050f037c24 */ /* 0x001fe2000f8e0200 */
[----:B------:R-:W-:Y:S02]  /*1cdf0*/  ULDC.64 UR4, c[0x0][0xa80] ;  /* 0x0002a00000047ab9 */ /* 0x000fe40000000a00 */
[----:B------:R-:W-:Y:S01]  /*1ce00*/  LEA R0, P0, R10, UR4, 0x1 ;  /* 0x000000040a007c11 */ /* 0x000fe2000f8008ff */
[----:B------:R-:W-:Y:S01]  /*1ce10*/  IMAD.IADD R3, R11, 0x1, R3 ;  /* 0x000000010b037824 */ /* 0x000fe200078e0203 */
[----:B------:R-:W-:Y:S01]  /*1ce20*/  UMOV UR4, 0xffffffff ;  /* 0xffffffff00047882 */ /* 0x000fe20000000000 */
[----:B------:R-:W-:-:S03]  /*1ce30*/  IMAD.IADD R200, R188, 0x1, R200 ;  /* 0x00000001bcc87824 */ /* 0x000fc600078e02c8 */
[----:B------:R-:W-:Y:S01]  /*1ce40*/  LEA.HI.X R8, R10, UR5, R3, 0x1, P0 ;  /* 0x000000050a087c11 */ /* 0x000fe200080f0c03 */
[----:B------:R-:W-:Y:S06]  /*1ce50*/  BRA.DIV UR4, `(.L_x_1944) ;  /* 0x000000c204f07947 */ /* 0x000fec000b800000 */
[----:B------:R0:W1:Y:S04]  /*1ce60*/  SHFL.IDX PT, R3, R8, RZ, 0x181f ;  /* 0x00181fff08037589 */ /* 0x00006800000e0000 */
[----:B------:R0:W2:Y:S02]  /*1ce70*/  SHFL.IDX PT, R14, R0, RZ, 0x181f ;  /* 0x00181fff000e7589 */ /* 0x0000a400000e0000 */
.L_x_2216:
[----:B------:R-:W-:Y:S01]  /*1ce80*/  ISETP.GE.AND P0, PT, R200, R9, PT ;  /* 0x00000009c800720c */ /* 0x000fe20003f06270 */
[----:B------:R-:W-:-:S12]  /*1ce90*/  BSSY B1, `(.L_x_1945) ;  /* 0x000000b000017945 */ /* 0x000fd80003800000 */
        /* <DEDUP_REMOVED lines=10> */
.L_x_1946:
[----:B------:R-:W-:Y:S05]  /*1cf40*/  BSYNC B1 ;  /* 0x0000000000017941 */ /* 0x000fea0003800000 */
.L_x_1945:
[----:B------:R-:W-:-:S03]  /*1cf50*/  UMOV UR4, 0xffffffff ;  /* 0xffffffff00047882 */ /* 0x000fc60000000000 */
[----:B------:R-:W-:Y:S05]  /*1cf60*/  BRA.DIV UR4, `(.L_x_1947) ;  /* 0x000000c204e07947 */ /* 0x000fea000b800000 */
[----:B-1----:R1:W4:Y:S04]  /*1cf70*/  SHFL.IDX PT, R3, R8, 0x1, 0x181f ;  /* 0x00381f0008037f89 */ /* 0x00232800000e0000 */
[----:B--23--:R1:W2:Y:S02]  /*1cf80*/  SHFL.IDX PT, R14, R0, 0x1, 0x181f ;  /* 0x00381f00000e7f89 */ /* 0x00c2a400000e0000 */
.L_x_2220:
[----:B-----5:R-:W-:Y:S01]  /*1cf90*/  VIADD R4, R200, 0x20 ;  /* 0x00000020c8047836 */ /* 0x020fe20000000000 */
[----:B------:R-:W-:Y:S04]  /*1cfa0*/  BSSY B1, `(.L_x_1948) ;  /* 0x000000c000017945 */ /* 0x000fe80003800000 */
[----:B------:R-:W-:-:S13]  /*1cfb0*/  ISETP.GE.AND P0, PT, R4, R9, PT ;  /* 0x000000090400720c */ /* 0x000fda0003f06270 */
[----:B------:R-:W-:Y:S05]  /*1cfc0*/  @P0 BRA `(.L_x_1949) ;  /* 0x0000000000240947 */ /* 0x000fea0003800000 */
[----:B------:R-:W-:Y:S02]  /*1cfd0*/  ULDC UR4, c[0x0][0xac8] ;  /* 0x0002b20000047ab9 */ /* 0x000fe40000000800 */
[----:B------:R-:W-:Y:S02]  /*1cfe0*/  ISETP.GE.AND P2, PT, R16, UR4, PT ;  /* 0x0000000410007c0c */ /* 0x000fe4000bf46270 */
[----:B------:R-:W-:-:S11]  /*1cff0*/  ISETP.GE.AND P3, PT, R2, UR4, PT ;  /* 0x0000000402007c0c */ /* 0x000fd6000bf66270 */
[-C--:B--2---:R-:W-:Y:S02]  /*1d000*/  @!P2 LEA R4, P0, R16, R14.reuse, 0x1 ;  /* 0x0000000e1004a211 */ /* 0x084fe400078008ff */
[----:B------:R-:W-:Y:S02]  /*1d010*/  @!P3 LEA R14, P1, R2, R14, 0x1 ;  /* 0x0000000e020eb211 */ /* 0x000fe400078208ff */
[-C--:B----4-:R-:W-:Y:S02]  /*1d020*/  @!P2 LEA.HI.X R5, R16, R3.reuse, R17, 0x1, P0 ;  /* 0x000000031005a211 */ /* 0x090fe400000f0c11 */
[----:B------:R-:W-:-:S03]  /*1d030*/  @!P3 LEA.HI.X R15, R2, R3, R185, 0x1, P1 ;  /* 0x00000003020fb211 */ /* 0x000fc600008f0cb9 */
[----:B------:R3:W-:Y:S04]  /*1d040*/  @!P2 ST.E.128 desc[UR52][R4.64], R24 ;  /* 0x000000180400a985 */ /* 0x0007e8000c101d34 */
[----:B------:R3:W-:Y:S02]  /*1d050*/  @!P3 ST.E.128 desc[UR52][R14.64], R44 ;  /* 0x0000002c0e00b985 */ /* 0x0007e4000c101d34 */
.L_x_1949:
[----:B------:R-:W-:Y:S05]  /*1d060*/  BSYNC B1 ;  /* 0x0000000000017941 */ /* 0x000fea0003800000 */
.L_x_1948:
[----:B------:R-:W-:-:S03]  /*1d070*/  UMOV UR4, 0xffffffff ;  /* 0xffffffff00047882 */ /* 0x000fc60000000000 */
[----:B------:R-:W-:Y:S05]  /*1d080*/  BRA.DIV UR4, `(.L_x_1950) ;  /* 0x000000c204e07947 */ /* 0x000fea000b800000 */
[----:B----4-:R4:W0:Y:S04]  /*1d090*/  SHFL.IDX PT, R3, R8, 0x2, 0x181f ;  /* 0x00581f0008037f89 */ /* 0x01082800000e0000 */
[----:B--23--:R4:W2:Y:S02]  /*1d0a0*/  SHFL.IDX PT, R14, R0, 0x2, 0x181f ;  /* 0x00581f00000e7f89 */ /* 0x00c8a400000e0000 */
.L_x_2224:
[----:B------:R-:W-:Y:S01]  /*1d0b0*/  VIADD R4, R200, 0x40 ;  /* 0x00000040c8047836 */ /* 0x000fe20000000000 */
        /* <DEDUP_REMOVED lines=8> */
[-C--:B0-----:R-:W-:Y:S02]  /*1d140*/  @!P2 LEA.HI.X R5, R16, R3.reuse, R17, 0x1, P0 ;  /* 0x000000031005a211 */ /* 0x081fe400000f0c11 */
[----:B------:R-:W-:-:S03]  /*1d150*/  @!P3 LEA.HI.X R15, R2, R3, R185, 0x1, P1 ;  /* 0x00000003020fb211 */ /* 0x000fc600008f0cb9 */
[----:B------:R3:W-:Y:S04]  /*1d160*/  @!P2 ST.E.128 desc[UR52][R4.64], R32 ;  /* 0x000000200400a985 */ /* 0x0007e8000c101d34 */
[----:B------:R3:W-:Y:S02]  /*1d170*/  @!P3 ST.E.128 desc[UR52][R14.64], R48 ;  /* 0x000000300e00b985 */ /* 0x0007e4000c101d34 */
.L_x_1952:
[----:B------:R-:W-:Y:S05]  /*1d180*/  BSYNC B1 ;  /* 0x0000000000017941 */ /* 0x000fea0003800000 */
.L_x_1951:
[----:B------:R-:W-:-:S03]  /*1d190*/  UMOV UR4, 0xffffffff ;  /* 0xffffffff00047882 */ /* 0x000fc60000000000 */
[----:B------:R-:W-:Y:S05]  /*1d1a0*/  BRA.DIV UR4, `(.L_x_1953) ;  /* 0x000000c204e07947 */ /* 0x000fea000b800000 */
[----:B0-----:R0:W0:Y:S04]  /*1d1b0*/  SHFL.IDX PT, R3, R8, 0x3, 0x181f ;  /* 0x00781f0008037f89 */ /* 0x00102800000e0000 */
[----:B--23--:R2:W3:Y:S02]  /*1d1c0*/  SHFL.IDX PT, R14, R0, 0x3, 0x181f ;  /* 0x00781f00000e7f89 */ /* 0x00c4e400000e0000 */
.L_x_2228:
[----:B-12-4-:R-:W-:-:S05]  /*1d1d0*/  VIADD R0, R200, 0x60 ;  /* 0x00000060c8007836 */ /* 0x016fca0000000000 */
        /* <DEDUP_REMOVED lines=13> */
.L_x_1943:
[----:B0-----:R-:W0:Y:S01]  /*1d2b0*/  @P2 LDC R12, c[0x0][0xbec] ;  /* 0x0002fb00ff0c2b82 */ /* 0x001e220000000800 */
[----:B------:R-:W-:Y:S01]  /*1d2c0*/  ULDC.64 UR4, c[0x0][0xb08] ;  /* 0x0002c20000047ab9 */ /* 0x000fe20000000a00 */
[----:B------:R-:W-:Y:S01]  /*1d2d0*/  ULDC.64 UR6, c[0x0][0xb30] ;  /* 0x0002cc0000067ab9 */ /* 0x000fe20000000a00 */
[----:B------:R-:W-:Y:S01]  /*1d2e0*/  IMAD R10, R10, UR4, RZ ;  /* 0x000000040a0a7c24 */ /* 0x000fe2000f8e02ff */
[----:B------:R-:W-:Y:S01]  /*1d2f0*/  SHF.R.S32.HI R51, RZ, 0x1f, R224 ;  /* 0x0000001fff337819 */ /* 0x000fe200000114e0 */
[----:B------:R-:W-:-:S03]  /*1d300*/  IMAD.WIDE.U32 R4, R3, UR4, RZ ;  /* 0x0000000403047c25 */ /* 0x000fc6000f8e00ff */
[----:B------:R-:W1:Y:S01]  /*1d310*/  @P2 LDC R11, c[0x0][0xbf0] ;  /* 0x0002fc00ff0b2b82 */ /* 0x000e620000000800 */
[----:B------:R-:W-:Y:S01]  /*1d320*/  IMAD R3, R3, UR5, R10 ;  /* 0x0000000503037c24 */ /* 0x000fe2000f8e020a */
[----:B------:R-:W-:Y:S01]  /*1d330*/  ULDC.64 UR4, c[0x0][0xb38] ;  /* 0x0002ce0000047ab9 */ /* 0x000fe20000000a00 */
[----:B------:R-:W-:Y:S02]  /*1d340*/  VIADD R33, R189, 0x8 ;  /* 0x00000008bd217836 */ /* 0x000fe40000000000 */
[----:B------:R-:W-:Y:S01]  /*1d350*/  IMAD.IADD R5, R5, 0x1, R3 ;  /* 0x0000000105057824 */ /* 0x000fe200078e0203 */
[----:B------:R-:W-:Y:S01]  /*1d360*/  SHF.R.S32.HI R3, RZ, 0x1f, R8 ;  /* 0x0000001fff037819 */ /* 0x000fe20000011408 */
[----:B------:R-:W-:Y:S02]  /*1d370*/  VIADD R35, R189, 0x10 ;  /* 0x00000010bd237836 */ /* 0x000fe40000000000 */
[----:B------:R-:W-:-:S03]  /*1d380*/  IMAD.WIDE.U32 R4, R197, UR4, R4 ;  /* 0x00000004c5047c25 */ /* 0x000fc6000f8e0004 */
[----:B------:R-:W-:Y:S01]  /*1d390*/  SHF.R.S32.HI R28, RZ, 0x1f, R35 ;  /* 0x0000001fff1c7819 */ /* 0x000fe20000011423 */
[----:B------:R-:W-:Y:S01]  /*1d3a0*/  IMAD R5, R197, UR5, R5 ;  /* 0x00000005c5057c24 */ /* 0x000fe2000f8e0205 */
[----:B------:R-:W-:Y:S01]  /*1d3b0*/  ULDC.64 UR4, c[0x0][0xb40] ;  /* 0x0002d00000047ab9 */ /* 0x000fe20000000a00 */
[----:B------:R-:W-:Y:S02]  /*1d3c0*/  VIADD R41, R189, 0x18 ;  /* 0x00000018bd297836 */ /* 0x000fe40000000000 */
[----:B------:R-:W-:Y:S02]  /*1d3d0*/  IMAD R3, R3, UR4, RZ ;  /* 0x0000000403037c24 */ /* 0x000fe4000f8e02ff */
[----:B0-----:R-:W-:Y:S01]  /*1d3e0*/  @P2 IMAD.HI.U32 R12, R45, R12, RZ ;  /* 0x0000000c2d0c2227 */ /* 0x001fe200078e00ff */
[----:B------:R-:W-:-:S03]  /*1d3f0*/  SHF.R.S32.HI R32, RZ, 0x1f, R41 ;  /* 0x0000001fff207819 */ /* 0x000fc60000011429 */
[C---:B------:R-:W-:Y:S02]  /*1d400*/  IMAD R7, R8.reuse, UR5, R3 ;  /* 0x0000000508077c24 */ /* 0x040fe4000f8e0203 */
[----:B------:R-:W-:Y:S01]  /*1d410*/  IMAD.WIDE.U32 R4, R8, UR4, R4 ;  /* 0x0000000408047c25 */ /* 0x000fe2000f8e0004 */
[----:B------:R-:W-:-:S03]  /*1d420*/  ULDC.64 UR4, c[0x0][0xb48] ;  /* 0x0002d20000047ab9 */ /* 0x000fc60000000a00 */
[----:B------:R-:W-:Y:S01]  /*1d430*/  IMAD.MOV.U32 R3, RZ, RZ, R45 ;  /* 0x000000ffff037224 */ /* 0x000fe200078e002d */
[----:B-1----:R-:W-:Y:S01]  /*1d440*/  @P2 SHF.R.U32.HI R3, RZ, R11, R12 ;  /* 0x0000000bff032219 */ /* 0x002fe2000001160c */
        /* <DEDUP_REMOVED lines=9> */
[----:B------:R-:W-:Y:S01]  /*1d4e0*/  SHF.R.S32.HI R0, RZ, 0x1f, R7 ;  /* 0x0000001fff007819 */ /* 0x000fe20000011407 */
[C---:B------:R-:W-:Y:S01]  /*1d4f0*/  IMAD R11, R3.reuse, UR7, R8 ;  /* 0x00000007030b7c24 */ /* 0x040fe2000f8e0208 */
[----:B------:R-:W-:Y:S01]  /*1d500*/  ULDC.64 UR4, c[0x0][0xb28] ;  /* 0x0002ca0000047ab9 */ /* 0x000fe20000000a00 */
[----:B------:R-:W-:-:S04]  /*1d510*/  IMAD.WIDE.U32 R4, R3, UR6, R4 ;  /* 0x0000000603047c25 */ /* 0x000fc8000f8e0004 */
[----:B------:R-:W-:Y:S02]  /*1d520*/  IMAD R0, R0, UR4, RZ ;  /* 0x0000000400007c24 */ /* 0x000fe4000f8e02ff */
[----:B------:R-:W-:Y:S02]  /*1d530*/  IMAD.IADD R5, R5, 0x1, R11 ;  /* 0x0000000105057824 */ /* 0x000fe400078e020b */
[----:B------:R-:W-:Y:S02]  /*1d540*/  VIADD R8, R18, 0x28820 ;  /* 0x0002882012087836 */ /* 0x000fe40000000000 */
[C---:B------:R-:W-:Y:S02]  /*1d550*/  IMAD R3, R7.reuse, UR5, R0 ;  /* 0x0000000507037c24 */ /* 0x040fe4000f8e0200 */
[----:B------:R-:W-:Y:S01]  /*1d560*/  IMAD.WIDE.U32 R4, R7, UR4, R4 ;  /* 0x0000000407047c25 */ /* 0x000fe2000f8e0004 */
[----:B------:R-:W-:Y:S01]  /*1d570*/  ULDC.64 UR4, c[0x0][0xb00] ;  /* 0x0002c00000047ab9 */ /* 0x000fe20000000a00 */
[----:B------:R-:W-:-:S02]  /*1d580*/  PRMT R8, RZ, 0x654, R8 ;  /* 0x00000654ff087816 */ /* 0x000fc40000000008 */
[----:B------:R-:W-:Y:S01]  /*1d590*/  IMAD.IADD R5, R5, 0x1, R3 ;  /* 0x0000000105057824 */ /* 0x000fe200078e0203 */
[C---:B------:R-:W-:Y:S01]  /*1d5a0*/  LEA R3, P0, R4.reuse, UR4, 0x2 ;  /* 0x0000000404037c11 */ /* 0x040fe2000f8010ff */
[C---:B------:R-:W-:Y:S01]  /*1d5b0*/  VIADD R45, R189.reuse, 0x28 ;  /* 0x00000028bd2d7836 */ /* 0x040fe20000000000 */
[----:B------:R-:W-:Y:S01]  /*1d5c0*/  UMOV UR4, 0xffffffff ;  /* 0xffffffff00047882 */ /* 0x000fe20000000000 */
[C---:B------:R-:W-:Y:S01]  /*1d5d0*/  VIADD R47, R189.reuse, 0x30 ;  /* 0x00000030bd2f7836 */ /* 0x040fe20000000000 */
[----:B------:R0:W-:Y:S01]  /*1d5e0*/  SYNCS.ARRIVE.TRANS64.RED.A1T0 RZ, [R8+URZ], RZ ;  /* 0x000000ff08ff79a7 */ /* 0x0001e2000810043f */
[----:B------:R-:W-:Y:S01]  /*1d5f0*/  VIADD R49, R189, 0x38 ;  /* 0x00000038bd317836 */ /* 0x000fe20000000000 */
[----:B------:R-:W-:Y:S02]  /*1d600*/  LEA.HI.X R4, R4, UR5, R5, 0x2, P0 ;  /* 0x0000000504047c11 */ /* 0x000fe400080f1405 */
[----:B------:R-:W-:Y:S02]  /*1d610*/  SHF.R.S32.HI R7, RZ, 0x1f, R189 ;  /* 0x0000001fff077819 */ /* 0x000fe400000114bd */
[----:B------:R-:W-:-:S02]  /*1d620*/  SHF.R.S32.HI R40, RZ, 0x1f, R45 ;  /* 0x0000001fff287819 */ /* 0x000fc4000001142d */
[----:B0-----:R-:W-:Y:S02]  /*1d630*/  SHF.R.S32.HI R8, RZ, 0x1f, R33 ;  /* 0x0000001fff087819 */ /* 0x001fe40000011421 */
[----:B------:R-:W-:Y:S02]  /*1d640*/  SHF.R.S32.HI R42, RZ, 0x1f, R47 ;  /* 0x0000001fff2a7819 */ /* 0x000fe4000001142f */
[----:B------:R-:W-:Y:S01]  /*1d650*/  SHF.R.S32.HI R44, RZ, 0x1f, R49 ;  /* 0x0000001fff2c7819 */ /* 0x000fe20000011431 */
[----:B------:R-:W-:Y:S06]  /*1d660*/  BRA.DIV UR4, `(.L_x_1955) ;  /* 0x000000be04f87947 */ /* 0x000fec000b800000 */
[----:B------:R0:W1:Y:S04]  /*1d670*/  SHFL.IDX PT, R0, R4, RZ, 0x1c1f ;  /* 0x001c1fff04007589 */ /* 0x00006800000e0000 */
[----:B------:R0:W2:Y:S02]  /*1d680*/  SHFL.IDX PT, R14, R3, RZ, 0x1c1f ;  /* 0x001c1fff030e7589 */ /* 0x0000a400000e0000 */
.L_x_2231:
[----:B------:R-:W-:Y:S01]  /*1d690*/  ISETP.GE.AND P0, PT, R24, R9, PT ;  /* 0x000000091800720c */ /* 0x000fe20003f06270 */
[----:B------:R-:W-:-:S12]  /*1d6a0*/  BSSY B1, `(.L_x_1956) ;  /* 0x000004e000017945 */ /* 0x000fd80003800000 */
[----:B------:R-:W-:Y:S05]  /*1d6b0*/  @P0 BRA `(.L_x_1957) ;  /* 0x0000000400300947 */ /* 0x000fea0003800000 */
[----:B------:R-:W-:Y:S01]  /*1d6c0*/  ULDC UR4, c[0x0][0xac8] ;  /* 0x0002b20000047ab9 */ /* 0x000fe20000000800 */
[C---:B------:R-:W-:Y:S01]  /*1d6d0*/  VIADD R46, R189.reuse, 0x48 ;  /* 0x00000048bd2e7836 */ /* 0x040fe20000000000 */
[C---:B------:R-:W-:Y:S01]  /*1d6e0*/  ISETP.GE.AND P0, PT, R189.reuse, UR4, PT ;  /* 0x00000004bd007c0c */ /* 0x040fe2000bf06270 */
[----:B------:R-:W-:Y:S01]  /*1d6f0*/  VIADD R5, R189, 0x50 ;  /* 0x00000050bd057836 */ /* 0x000fe20000000000 */
[----:B------:R-:W-:Y:S01]  /*1d700*/  ISETP.GE.AND P2, PT, R33, UR4, PT ;  /* 0x0000000421007c0c */ /* 0x000fe2000bf46270 */
[----:B------:R-:W-:Y:S01]  /*1d710*/  VIADD R48, R189, 0x48 ;  /* 0x00000048bd307836 */ /* 0x000fe20000000000 */
[----:B------:R-:W-:Y:S01]  /*1d720*/  ISETP.GE.AND P3, PT, R35, UR4, PT ;  /* 0x0000000423007c0c */ /* 0x000fe2000bf66270 */
[----:B------:R-:W-:Y:S01]  /*1d730*/  VIADD R15, R189, 0x50 ;  /* 0x00000050bd0f7836 */ /* 0x000fe20000000000 */
[----:B------:R-:W-:Y:S02]  /*1d740*/  ISETP.GE.AND P1, PT, R41, UR4, PT ;  /* 0x0000000429007c0c */ /* 0x000fe4000bf26270 */
[----:B------:R-:W-:-:S02]  /*1d750*/  SHF.R.S32.HI R48, RZ, 0x1f, R48 ;  /* 0x0000001fff307819 */ /* 0x000fc40000011430 */
[----:B------:R-:W-:-:S03]  /*1d760*/  SHF.R.S32.HI R15, RZ, 0x1f, R15 ;  /* 0x0000001fff0f7819 */ /* 0x000fc6000001140f */
[-C--:B--2---:R-:W-:Y:S02]  /*1d770*/  @!P0 LEA R10, P4, R189, R14.reuse, 0x2 ;  /* 0x0000000ebd0a8211 */ /* 0x084fe400078810ff */
[----:B------:R-:W-:Y:S02]  /*1d780*/  @!P2 LEA R12, P5, R33, R14, 0x2 ;  /* 0x0000000e210ca211 */ /* 0x000fe400078a10ff */
[-C--:B-1----:R-:W-:Y:S02]  /*1d790*/  @!P0 LEA.HI.X R11, R189, R0.reuse, R7, 0x2, P4 ;  /* 0x00000000bd0b8211 */ /* 0x082fe400020f1407 */
[----:B------:R-:W-:Y:S02]  /*1d7a0*/  @!P2 LEA.HI.X R13, R33, R0, R8, 0x2, P5 ;  /* 0x00000000210da211 */ /* 0x000fe400028f1408 */
[----:B------:R-:W-:Y:S01]  /*1d7b0*/  @!P3 LEA R20, P4, R35, R14, 0x2 ;  /* 0x0000000e2314b211 */ /* 0x000fe200078810ff */
[----:B------:R1:W-:Y:S01]  /*1d7c0*/  @!P0 ST.E.64 desc[UR52][R10.64], R36 ;  /* 0x000000240a008985 */ /* 0x0003e2000c101b34 */
[----:B------:R-:W-:-:S02]  /*1d7d0*/  ISETP.GE.AND P0, PT, R43, UR4, PT ;  /* 0x000000042b007c0c */ /* 0x000fc4000bf06270 */
[----:B------:R-:W-:Y:S01]  /*1d7e0*/  @!P1 LEA R24, P5, R41, R14, 0x2 ;  /* 0x0000000e29189211 */ /* 0x000fe200078a10ff */
        /* <DEDUP_REMOVED lines=9> */
[----:B-1----:R-:W-:Y:S02]  /*1d880*/  @!P2 LEA R10, P5, R45, R14, 0x2 ;  /* 0x0000000e2d0aa211 */ /* 0x002fe400078a10ff */
[-C--:B------:R-:W-:Y:S02]  /*1d890*/  @!P0 LEA.HI.X R27, R43, R0.reuse, R34, 0x2, P3 ;  /* 0x000000002b1b8211 */ /* 0x080fe400018f1422 */
[----:B------:R-:W-:Y:S02]  /*1d8a0*/  @!P2 LEA.HI.X R11, R45, R0, R40, 0x2, P5 ;  /* 0x000000002d0ba211 */ /* 0x000fe400028f1428 */
[----:B------:R-:W-:Y:S01]  /*1d8b0*/  ISETP.GE.AND P3, PT, R224, UR4, PT ;  /* 0x00000004e0007c0c */ /* 0x000fe2000bf66270 */
[----:B------:R1:W-:Y:S01]  /*1d8c0*/  @!P0 ST.E.64 desc[UR52][R26.64], R104 ;  /* 0x000000681a008985 */ /* 0x0003e2000c101b34 */
[----:B--2---:R-:W-:-:S03]  /*1d8d0*/  @!P4 LEA R12, P0, R47, R14, 0x2 ;  /* 0x0000000e2f0cc211 */ /* 0x004fc600078010ff */
[----:B------:R2:W-:Y:S01]  /*1d8e0*/  @!P2 ST.E.64 desc[UR52][R10.64], R108 ;  /* 0x0000006c0a00a985 */ /* 0x0005e2000c101b34 */
[----:B---3--:R-:W-:Y:S02]  /*1d8f0*/  @!P1 LEA R20, P5, R49, R14, 0x2 ;  /* 0x0000000e31149211 */ /* 0x008fe400078a10ff */
        /* <DEDUP_REMOVED lines=8> */
[----:B------:R-:W-:Y:S02]  /*1d980*/  @!P3 LEA.HI.X R25, R224, R0, R51, 0x2, P5 ;  /* 0x00000000e019b211 */ /* 0x000fe400028f1433 */
[CC--:B-1----:R-:W-:Y:S02]  /*1d990*/  @!P2 LEA R26, P4, R46.reuse, R14.reuse, 0x2 ;  /* 0x0000000e2e1aa211 */ /* 0x0c2fe400078810ff */
[----:B--2---:R-:W-:Y:S01]  /*1d9a0*/  @!P0 LEA R10, P5, R5, R14, 0x2 ;  /* 0x0000000e050a8211 */ /* 0x004fe200078a10ff */
[----:B------:R1:W-:Y:S01]  /*1d9b0*/  @!P3 ST.E.64 desc[UR52][R24.64], R120 ;  /* 0x000000781800b985 */ /* 0x0003e2000c101b34 */
[----:B------:R-:W-:Y:S02]  /*1d9c0*/  @!P2 LEA.HI.X R27, R46, R0, R48, 0x2, P4 ;  /* 0x000000002e1ba211 */ /* 0x000fe400020f1430 */
[----:B------:R-:W-:-:S02]  /*1d9d0*/  ISETP.GE.AND P3, PT, R228, UR4, PT ;  /* 0x00000004e4007c0c */ /* 0x000fc4000bf66270 */
[----:B------:R-:W-:Y:S01]  /*1d9e0*/  @!P0 LEA.HI.X R11, R5, R0, R15, 0x2, P5 ;  /* 0x00000000050b8211 */ /* 0x000fe200028f140f */
[----:B------:R2:W-:Y:S01]  /*1d9f0*/  @!P2 ST.E.64 desc[UR52][R26.64], R124 ;  /* 0x0000007c1a00a985 */ /* 0x0005e2000c101b34 */
[----:B------:R-:W-:Y:S02]  /*1da00*/  ISETP.GE.AND P4, PT, R227, UR4, PT ;  /* 0x00000004e3007c0c */ /* 0x000fe4000bf86270 */
[----:B------:R-:W-:Y:S01]  /*1da10*/  SHF.R.S32.HI R5, RZ, 0x1f, R229 ;  /* 0x0000001fff057819 */ /* 0x000fe200000114e5 */
[----:B------:R0:W-:Y:S01]  /*1da20*/  @!P0 ST.E.64 desc[UR52][R10.64], R128 ;  /* 0x000000800a008985 */ /* 0x0001e2000c101b34 */
[----:B---3--:R-:W-:Y:S02]  /*1da30*/  @!P1 LEA R12, P5, R229, R14, 0x2 ;  /* 0x0000000ee50c9211 */ /* 0x008fe400078a10ff */
[----:B------:R-:W-:Y:S02]  /*1da40*/  ISETP.GE.AND P2, PT, R226, UR4, PT ;  /* 0x00000004e2007c0c */ /* 0x000fe4000bf46270 */
[----:B------:R-:W-:-:S02]  /*1da50*/  ISETP.GE.AND P0, PT, R225, UR4, PT ;  /* 0x00000004e1007c0c */ /* 0x000fc4000bf06270 */
[----:B------:R-:W-:Y:S02]  /*1da60*/  @!P1 LEA.HI.X R13, R229, R0, R5, 0x2, P5 ;  /* 0x00000000e50d9211 */ /* 0x000fe400028f1405 */
[----:B------:R-:W-:Y:S02]  /*1da70*/  SHF.R.S32.HI R5, RZ, 0x1f, R228 ;  /* 0x0000001fff057819 */ /* 0x000fe400000114e4 */
[CC--:B----4-:R-:W-:Y:S01]  /*1da80*/  @!P3 LEA R20, P5, R228.reuse, R14.reuse, 0x2 ;  /* 0x0000000ee414b211 */ /* 0x0d0fe200078a10ff */
[----:B------:R0:W-:Y:S01]  /*1da90*/  @!P1 ST.E.64 desc[UR52][R12.64], R132 ;  /* 0x000000840c009985 */ /* 0x0001e2000c101b34 */
[----:B-1----:R-:W-:Y:S02]  /*1daa0*/  @!P4 LEA R24, P1, R227, R14, 0x2 ;  /* 0x0000000ee318c211 */ /* 0x002fe400078210ff */
[----:B------:R-:W-:Y:S02]  /*1dab0*/  SHF.R.S32.HI R15, RZ, 0x1f, R227 ;  /* 0x0000001fff0f7819 */ /* 0x000fe400000114e3 */
[----:B------:R-:W-:-:S02]  /*1dac0*/  @!P3 LEA.HI.X R21, R228, R0, R5, 0x2, P5 ;  /* 0x00000000e415b211 */ /* 0x000fc400028f1405 */
[C---:B--2---:R-:W-:Y:S02]  /*1dad0*/  @!P2 LEA R26, P5, R226.reuse, R14, 0x2 ;  /* 0x0000000ee21aa211 */ /* 0x044fe400078a10ff */
[----:B------:R-:W-:Y:S01]  /*1dae0*/  SHF.R.S32.HI R46, RZ, 0x1f, R226 ;  /* 0x0000001fff2e7819 */ /* 0x000fe200000114e2 */
[----:B------:R0:W-:Y:S01]  /*1daf0*/  @!P3 ST.E.64 desc[UR52][R20.64], R136 ;  /* 0x000000881400b985 */ /* 0x0001e2000c101b34 */
[----:B------:R-:W-:Y:S02]  /*1db00*/  @!P4 LEA.HI.X R25, R227, R0, R15, 0x2, P1 ;  /* 0x00000000e319c211 */ /* 0x000fe400008f140f */
[----:B------:R-:W-:Y:S02]  /*1db10*/  SHF.R.S32.HI R5, RZ, 0x1f, R225 ;  /* 0x0000001fff057819 */ /* 0x000fe400000114e1 */
[----:B------:R-:W-:Y:S01]  /*1db20*/  @!P0 LEA R14, P1, R225, R14, 0x2 ;  /* 0x0000000ee10e8211 */ /* 0x000fe200078210ff */
[----:B------:R0:W-:Y:S01]  /*1db30*/  @!P4 ST.E.64 desc[UR52][R24.64], R140 ;  /* 0x0000008c1800c985 */ /* 0x0001e2000c101b34 */
[----:B------:R-:W-:-:S02]  /*1db40*/  @!P2 LEA.HI.X R27, R226, R0, R46, 0x2, P5 ;  /* 0x00000000e21ba211 */ /* 0x000fc400028f142e */
[----:B------:R-:W-:-:S03]  /*1db50*/  @!P0 LEA.HI.X R15, R225, R0, R5, 0x2, P1 ;  /* 0x00000000e10f8211 */ /* 0x000fc600008f1405 */
[----:B------:R0:W-:Y:S04]  /*1db60*/  @!P2 ST.E.64 desc[UR52][R26.64], R144 ;  /* 0x000000901a00a985 */ /* 0x0001e8000c101b34 */
[----:B------:R0:W-:Y:S02]  /*1db70*/  @!P0 ST.E.64 desc[UR52][R14.64], R148 ;  /* 0x000000940e008985 */ /* 0x0001e4000c101b34 */
.L_x_1957:
[----:B------:R-:W-:Y:S05]  /*1db80*/  BSYNC B1 ;  /* 0x0000000000017941 */ /* 0x000fea0003800000 */
.L_x_1956:
[----:B------:R-:W-:-:S03]  /*1db90*/  UMOV UR4, 0xffffffff ;  /* 0xffffffff00047882 */ /* 0x000fc60000000000 */
[----:B------:R-:W-:Y:S05]  /*1dba0*/  BRA.DIV UR4, `(.L_x_1958) ;  /* 0x000000ba04dc7947 */ /* 0x000fea000b800000 */
[----:B-1----:R1:W3:Y:S04]  /*1dbb0*/  SHFL.IDX PT, R0, R4, 0x1, 0x1c1f ;  /* 0x003c1f0004007f89 */ /* 0x0022e800000e0000 */
[----:B0-2---:R1:W0:Y:S02]  /*1dbc0*/  SHFL.IDX PT, R14, R3, 0x1, 0x1c1f ;  /* 0x003c1f00030e7f89 */ /* 0x00522400000e0000 */
.L_x_2235:
[----:B------:R-:W-:-:S13]  /*1dbd0*/  ISETP.GE.AND P0, PT, R6, R9, PT ;  /* 0x000000090600720c */ /* 0x000fda0003f06270 */
[----:B------:R-:W-:Y:S05]  /*1dbe0*/  @P0 BRA `(.L_x_1954) ;  /* 0x0000001000380947 */ /* 0x000fea0003800000 */
[----:B------:R-:W-:Y:S01]  /*1dbf0*/  ULDC UR4, c[0x0][0xac8] ;  /* 0x0002b20000047ab9 */ /* 0x000fe20000000800 */
[C---:B------:R-:W-:Y:S01]  /*1dc00*/  VIADD R15, R189.reuse, 0x48 ;  /* 0x00000048bd0f7836 */ /* 0x040fe20000000000 */
[C---:B------:R-:W-:Y:S01]  /*1dc10*/  ISETP.GE.AND P3, PT, R189.reuse, UR4, PT ;  /* 0x00000004bd007c0c */ /* 0x040fe2000bf66270 */
[----:B-1----:R-:W-:Y:S01]  /*1dc20*/  VIADD R3, R189, 0x50 ;  /* 0x00000050bd037836 */ /* 0x002fe20000000000 */
[----:B------:R-:W-:Y:S01]  /*1dc30*/  ISETP.GE.AND P4, PT, R33, UR4, PT ;  /* 0x0000000421007c0c */ /* 0x000fe2000bf86270 */
[----:B------:R-:W-:Y:S01]  /*1dc40*/  VIADD R26, R189, 0x48 ;  /* 0x00000048bd1a7836 */ /* 0x000fe20000000000 */
[----:B------:R-:W-:-:S04]  /*1dc50*/  ISETP.GE.AND P0, PT, R35, UR4, PT ;  /* 0x0000000423007c0c */ /* 0x000fc8000bf06270 */
[----:B------:R-:W-:-:S05]  /*1dc60*/  SHF.R.S32.HI R26, RZ, 0x1f, R26 ;  /* 0x0000001fff1a7819 */ /* 0x000fca000001141a */
[-C--:B0-----:R-:W-:Y:S02]  /*1dc70*/  @!P3 LEA R4, P1, R189, R14.reuse, 0x2 ;  /* 0x0000000ebd04b211 */ /* 0x081fe400078210ff */
[----:B------:R-:W-:Y:S02]  /*1dc80*/  @!P4 LEA R6, P2, R33, R14, 0x2 ;  /* 0x0000000e2106c211 */ /* 0x000fe400078410ff */
[-C--:B---3--:R-:W-:Y:S02]  /*1dc90*/  @!P3 LEA.HI.X R5, R189, R0.reuse, R7, 0x2, P1 ;  /* 0x00000000bd05b211 */ /* 0x088fe400008f1407 */
[----:B------:R-:W-:Y:S02]  /*1dca0*/  @!P4 LEA.HI.X R7, R33, R0, R8, 0x2, P2 ;  /* 0x000000002107c211 */ /* 0x000fe400010f1408 */
[----:B------:R-:W-:Y:S01]  /*1dcb0*/  ISETP.GE.AND P1, PT, R41, UR4, PT ;  /* 0x0000000429007c0c */ /* 0x000fe2000bf26270 */
[----:B------:R0:W-:Y:S01]  /*1dcc0*/  @!P3 ST.E.64 desc[UR52][R4.64], R90 ;  /* 0x0000005a0400b985 */ /* 0x0001e2000c101b34 */
[----:B------:R-:W-:-:S02]  /*1dcd0*/  ISETP.GE.AND P2, PT, R43, UR4, PT ;  /* 0x000000042b007c0c */ /* 0x000fc4000bf46270 */
[----:B------:R-:W-:Y:S01]  /*1dce0*/  @!P0 LEA R8, P5, R35, R14, 0x2 ;  /* 0x0000000e23088211 */ /* 0x000fe200078a10ff */
[----:B------:R1:W-:Y:S01]  /*1dcf0*/  @!P4 ST.E.64 desc[UR52][R6.64], R94 ;  /* 0x0000005e0600c985 */ /* 0x0003e2000c101b34 */
[----:B------:R-:W-:Y:S02]  /*1dd00*/  ISETP.GE.AND P3, PT, R45, UR4, PT ;  /* 0x000000042d007c0c */ /* 0x000fe4000bf66270 */
[----:B------:R-:W-:Y:S02]  /*1dd10*/  @!P0 LEA.HI.X R9, R35, R0, R28, 0x2, P5 ;  /* 0x0000000023098211 */ /* 0x000fe400028f141c */
[----:B------:R-:W-:-:S03]  /*1dd20*/  ISETP.GE.AND P4, PT, R47, UR4, PT ;  /* 0x000000042f007c0c */ /* 0x000fc6000bf86270 */
[-C--:B------:R-:W-:Y:S01]  /*1dd30*/  @!P1 LEA R10, P5, R41, R14.reuse, 0x2 ;  /* 0x0000000e290a9211 */ /* 0x080fe200078a10ff */
[----:B------:R2:W-:Y:S01]  /*1dd40*/  @!P0 ST.E.64 desc[UR52][R8.64], R98 ;  /* 0x0000006208008985 */ /* 0x0005e2000c101b34 */
[----:B------:R-:W-:Y:S02]  /*1dd50*/  @!P2 LEA R12, P0, R43, R14, 0x2 ;  /* 0x0000000e2b0ca211 */ /* 0x000fe400078010ff */
[-C--:B------:R-:W-:Y:S02]  /*1dd60*/  @!P1 LEA.HI.X R11, R41, R0.reuse, R32, 0x2, P5 ;  /* 0x00000000290b9211 */ /* 0x080fe400028f1420 */
[----:B------:R-:W-:Y:S02]  /*1dd70*/  @!P2 LEA.HI.X R13, R43, R0, R34, 0x2, P0 ;  /* 0x000000002b0da211 */ /* 0x000fe400000f1422 */
[----:B------:R-:W-:Y:S01]  /*1dd80*/  ISETP.GE.AND P0, PT, R49, UR4, PT ;  /* 0x0000000431007c0c */ /* 0x000fe2000bf06270 */
[----:B------:R-:W-:Y:S01]  /*1dd90*/  @!P1 ST.E.64 desc[UR52][R10.64], R102 ;  /* 0x000000660a009985 */ /* 0x000fe2000c101b34 */
[----:B0-----:R-:W-:-:S02]  /*1dda0*/  @!P3 LEA R4, P5, R45, R14, 0x2 ;  /* 0x0000000e2d04b211 */ /* 0x001fc400078a10ff */
[----:B------:R-:W-:Y:S01]  /*1ddb0*/  ISETP.GE.AND P1, PT, R224, UR4, PT ;  /* 0x00000004e0007c0c */ /* 0x000fe2000bf26270 */
[----:B------:R-:W-:Y:S01]  /*1ddc0*/  @!P2 ST.E.64 desc[UR52][R12.64], R106 ;  /* 0x0000006a0c00a985 */ /* 0x000fe2000c101b34 */
[----:B------:R-:W-:Y:S02]  /*1ddd0*/  ISETP.GE.AND P2, PT, R15, UR4, PT ;  /* 0x000000040f007c0c */ /* 0x000fe4000bf46270 */
[----:B------:R-:W-:Y:S02]  /*1dde0*/  @!P3 LEA.HI.X R5, R45, R0, R40, 0x2, P5 ;  /* 0x000000002d05b211 */ /* 0x000fe400028f1428 */
[----:B------:R-:W-:-:S03]  /*1ddf0*/  @!P4 LEA R20, P5, R47, R14, 0x2 ;  /* 0x0000000e2f14c211 */ /* 0x000fc600078a10ff */
[----:B------:R0:W-:Y:S01]  /*1de00*/  @!P3 ST.E.64 desc[UR52][R4.64], R110 ;  /* 0x0000006e0400b985 */ /* 0x0001e2000c101b34 */
[----:B------:R-:W-:Y:S02]  /*1de10*/  @!P4 LEA.HI.X R21, R47, R0, R42, 0x2, P5 ;  /* 0x000000002f15c211 */ /* 0x000fe400028f142a */
[----:B-1----:R-:W-:Y:S02]  /*1de20*/  @!P0 LEA R6, P5, R49, R14, 0x2 ;  /* 0x0000000e31068211 */ /* 0x002fe400078a10ff */
[----:B------:R-:W-:Y:S01]  /*1de30*/  ISETP.GE.AND P3, PT, R3, UR4, PT ;  /* 0x0000000403007c0c */ /* 0x000fe2000bf66270 */
[----:B------:R-:W-:Y:S01]  /*1de40*/  @!P4 ST.E.64 desc[UR52][R20.64], R114 ;  /* 0x000000721400c985 */ /* 0x000fe2000c101b34 */
[----:B------:R-:W-:Y:S02]  /*1de50*/  @!P0 LEA.HI.X R7, R49, R0, R44, 0x2, P5 ;  /* 0x0000000031078211 */ /* 0x000fe400028f142c */
[CC--:B------:R-:W-:Y:S02]  /*1de60*/  @!P2 LEA R24, P4, R15.reuse, R14.reuse, 0x2 ;  /* 0x0000000e0f18a211 */ /* 0x0c0fe400078810ff */
[C---:B--2---:R-:W-:Y:S01]  /*1de70*/  @!P1 LEA R8, P5, R224.reuse, R14, 0x2 ;  /* 0x0000000ee0089211 */ /* 0x044fe200078a10ff */
[----:B------:R1:W-:Y:S01]  /*1de80*/  @!P0 ST.E.64 desc[UR52][R6.64], R118 ;  /* 0x0000007606008985 */ /* 0x0003e2000c101b34 */
[-C--:B------:R-:W-:Y:S01]  /*1de90*/  @!P2 LEA.HI.X R25, R15, R0.reuse, R26, 0x2, P4 ;  /* 0x000000000f19a211 */ /* 0x080fe200020f141a */
[----:B------:R-:W-:Y:S01]  /*1dea0*/  VIADD R15, R189, 0x50 ;  /* 0x00000050bd0f7836 */ /* 0x000fe20000000000 */
[----:B------:R-:W-:-:S02]  /*1deb0*/  @!P1 LEA.HI.X R9, R224, R0, R51, 0x2, P5 ;  /* 0x00000000e0099211 */ /* 0x000fc400028f1433 */
[----:B------:R-:W-:Y:S02]  /*1dec0*/  ISETP.GE.AND P0, PT, R229, UR4, PT ;  /* 0x00000004e5007c0c */ /* 0x000fe4000bf06270 */
[----:B------:R-:W-:Y:S01]  /*1ded0*/  ISETP.GE.AND P4, PT, R228, UR4, PT ;  /* 0x00000004e4007c0c */ /* 0x000fe2000bf86270 */
[----:B------:R2:W-:Y:S01]  /*1dee0*/  @!P1 ST.E.64 desc[UR52][R8.64], R122 ;  /* 0x0000007a08009985 */ /* 0x0005e2000c101b34 */
[----:B------:R-:W-:Y:S02]  /*1def0*/  SHF.R.S32.HI R15, RZ, 0x1f, R15 ;  /* 0x0000001fff0f7819 */ /* 0x000fe4000001140f */
[----:B0-----:R-:W-:Y:S01]  /*1df00*/  @!P3 LEA R4, P5, R3, R14, 0x2 ;  /* 0x0000000e0304b211 */ /* 0x001fe200078a10ff */
[----:B------:R4:W-:Y:S01]  /*1df10*/  @!P2 ST.E.64 desc[UR52][R24.64], R126 ;  /* 0x0000007e1800a985 */ /* 0x0009e2000c101b34 */
[----:B------:R-:W-:Y:S02]  /*1df20*/  ISETP.GE.AND P1, PT, R227, UR4, PT ;  /* 0x00000004e3007c0c */ /* 0x000fe4000bf26270 */
[----:B------:R-:W-:-:S02]  /*1df30*/  ISETP.GE.AND P2, PT, R226, UR4, PT ;  /* 0x00000004e2007c0c */ /* 0x000fc4000bf46270 */
[----:B------:R-:W-:Y:S02]  /*1df40*/  @!P3 LEA.HI.X R5, R3, R0, R15, 0x2, P5 ;  /* 0x000000000305b211 */ /* 0x000fe400028f140f */
[----:B------:R-:W-:Y:S02]  /*1df50*/  SHF.R.S32.HI R3, RZ, 0x1f, R229 ;  /* 0x0000001fff037819 */ /* 0x000fe400000114e5 */
[CC--:B------:R-:W-:Y:S01]  /*1df60*/  @!P0 LEA R10, P5, R229.reuse, R14.reuse, 0x2 ;  /* 0x0000000ee50a8211 */ /* 0x0c0fe200078a10ff */
        /* <DEDUP_REMOVED lines=12> */
[----:B------:R-:W-:Y:S02]  /*1e030*/  @!P2 LEA.HI.X R13, R226, R0, R3, 0x2, P3 ;  /* 0x00000000e20da211 */ /* 0x000fe400018f1403 */
[----:B------:R-:W-:Y:S01]  /*1e040*/  ISETP.GE.AND P0, PT, R225, UR4, PT ;  /* 0x00000004e1007c0c */ /* 0x000fe2000bf06270 */
[----:B------:R4:W-:Y:S04]  /*1e050*/  @!P1 ST.E.64 desc[UR52][R8.64], R142 ;  /* 0x0000008e08009985 */ /* 0x0009e8000c101b34 */
[----:B------:R4:W-:Y:S08]  /*1e060*/  @!P2 ST.E.64 desc[UR52][R12.64], R146 ;  /* 0x000000920c00a985 */ /* 0x0009f0000c101b34 */
[----:B------:R-:W-:Y:S05]  /*1e070*/  @P0 BRA `(.L_x_1954) ;  /* 0x0000000c00140947 */ /* 0x000fea0003800000 */
[----:B------:R-:W-:Y:S02]  /*1e080*/  SHF.R.S32.HI R3, RZ, 0x1f, R225 ;  /* 0x0000001fff037819 */ /* 0x000fe400000114e1 */
[----:B------:R-:W-:-:S04]  /*1e090*/  LEA R14, P0, R225, R14, 0x2 ;  /* 0x0000000ee10e7211 */ /* 0x000fc800078010ff */
[----:B------:R-:W-:-:S05]  /*1e0a0*/  LEA.HI.X R15, R225, R0, R3, 0x2, P0 ;  /* 0x00000000e10f7211 */ /* 0x000fca00000f1403 */
[----:B------:R2:W-:Y:S01]  /*1e0b0*/  ST.E.64 desc[UR52][R14.64], R150 ;  /* 0x000000960e007985 */ /* 0x0005e2000c101b34 */
[----:B------:R-:W-:Y:S05]  /*1e0c0*/  BRA `(.L_x_1954) ;  /* 0x0000000c00007947 */ /* 0x000fea0003800000 */
.L_x_1941:
[----:B------:R-:W-:Y:S01]  /*1e0d0*/  ULDC.64 UR4, c[0x0][0xc08] ;  /* 0x0003020000047ab9 */ /* 0x000fe20000000a00 */
[----:B------:R-:W1:Y:S01]  /*1e0e0*/  LDC.64 R4, c[0x0][0xc00] ;  /* 0x00030000ff047b82 */ /* 0x000e620000000a00 */
[----:B------:R-:W-:Y:S01]  /*1e0f0*/  ISETP.NE.U32.AND P0, PT, RZ, UR4, PT ;  /* 0x00000004ff007c0c */ /* 0x000fe2000bf05070 */
[----:B------:R-:W-:-:S03]  /*1e100*/  IMAD.MOV.U32 R3, RZ, RZ, RZ ;  /* 0x000000ffff037224 */ /* 0x000fc600078e00ff */
[----:B------:R-:W-:Y:S01]  /*1e110*/  ISETP.NE.AND.EX P1, PT, RZ, UR5, PT, P0 ;  /* 0x00000005ff007c0c */ /* 0x000fe2000bf25300 */
[----:B------:R-:W-:Y:S02]  /*1e120*/  ULDC.64 UR4, c[0x0][0xc00] ;  /* 0x0003000000047ab9 */ /* 0x000fe40000000a00 */
[----:B------:R-:W-:-:S04]  /*1e130*/  ISETP.NE.U32.AND P0, PT, RZ, UR4, PT ;  /* 0x00000004ff007c0c */ /* 0x000fc8000bf05070 */
[----:B------:R-:W-:-:S06]  /*1e140*/  ISETP.NE.AND.EX P0, PT, RZ, UR5, PT, P0 ;  /* 0x00000005ff007c0c */ /* 0x000fcc000bf05300 */
[----:B------:R-:W2:Y:S01]  /*1e150*/  @P1 LDC.64 R6, c[0x0][0xc08] ;  /* 0x00030200ff061b82 */ /* 0x000ea20000000a00 */
[----:B------:R-:W-:Y:S02]  /*1e160*/  ULDC UR4, c[0x0][0xa88] ;  /* 0x0002a20000047ab9 */ /* 0x000fe40000000800 */
[----:B------:R-:W-:Y:S02]  /*1e170*/  IMAD.U32 R20, RZ, RZ, UR4 ;  /* 0x00000004ff147e24 */ /* 0x000fe4000f8e00ff */
[----:B-1----:R-:W-:-:S05]  /*1e180*/  IMAD.WIDE R4, R222, 0x4, R4 ;  /* 0x00000004de047825 */ /* 0x002fca00078e0204 */
[----:B------:R1:W5:Y:S01]  /*1e190*/  @P0 LDG.E R3, desc[UR52][R4.64] ;  /* 0x0000003404030981 */ /* 0x000362000c1e1900 */
[----:B--2---:R-:W-:-:S05]  /*1e1a0*/  @P1 IMAD.WIDE R6, R222, 0x4, R6 ;  /* 0x00000004de061825 */ /* 0x004fca00078e0206 */
[----:B------:R1:W5:Y:S01]  /*1e1b0*/  @P1 LDG.E R20, desc[UR52][R6.64] ;  /* 0x0000003406141981 */ /* 0x000362000c1e1900 */
[----:B------:R-:W-:Y:S02]  /*1e1c0*/  ISETP.NE.AND P2, PT, R221, RZ, PT ;  /* 0x000000ffdd00720c */ /* 0x000fe40003f45270 */
[----:B------:R-:W-:Y:S01]  /*1e1d0*/  SHF.R.S32.HI R26, RZ, 0x1f, R222 ;  /* 0x0000001fff1a7819 */ /* 0x000fe200000114de */
[----:B------:R-:W2:Y:S10]  /*1e1e0*/  S2R R27, SR_TID.X ;  /* 0x00000000001b7919 */ /* 0x000eb40000002100 */
[----:B------:R-:W4:Y:S01]  /*1e1f0*/  @!P2 LDC R221, c[0x0][0xad4] ;  /* 0x0002b500ffddab82 */ /* 0x000f220000000800 */
[----:B--2---:R-:W-:Y:S01]  /*1e200*/  VIADD R0, R27, 0xffffff80 ;  /* 0xffffff801b007836 */ /* 0x004fe20000000000 */
[----:B----4-:R-:W-:-:S04]  /*1e210*/  ISETP.GT.AND P2, PT, R221, 0x1, PT ;  /* 0x00000001dd00780c */ /* 0x010fc80003f44270 */
[----:B------:R-:W-:Y:S01]  /*1e220*/  ISETP.GT.AND P3, PT, R0, 0x7f, PT ;  /* 0x0000007f0000780c */ /* 0x000fe20003f64270 */
[----:B-1----:R-:W-:-:S12]  /*1e230*/  @P1 BRA `(.L_x_1959) ;  /* 0x0000000000101947 */ /* 0x002fd80003800000 */
[----:B------:R-:W-:Y:S05]  /*1e240*/  @!P0 BRA `(.L_x_1959) ;  /* 0x00000000000c8947 */ /* 0x000fea0003800000 */
[----:B------:R-:W2:Y:S04]  /*1e250*/  LDG.E R7, desc[UR52][R4.64] ;  /* 0x0000003404077981 */ /* 0x000ea8000c1e1900 */
[----:B-----5:R-:W2:Y:S02]  /*1e260*/  LDG.E R20, desc[UR52][R4.64+0x4] ;  /* 0x0000043404147981 */ /* 0x020ea4000c1e1900 */
[----:B--2---:R-:W-:-:S07]  /*1e270*/  IMAD.IADD R20, R20, 0x1, -R7 ;  /* 0x0000000114147824 */ /* 0x004fce00078e0a07 */
.L_x_1959:
[----:B------:R-:W-:Y:S01]  /*1e280*/  BSSY B1, `(.L_x_1960) ;  /* 0x0000035000017945 */ /* 0x000fe20003800000 */
[----:B------:R-:W-:Y:S02]  /*1e290*/  SEL R25, R222, RZ, !P0 ;  /* 0x000000ffde197207 */ /* 0x000fe40004000000 */
[----:B------:R-:W-:Y:S02]  /*1e2a0*/  SEL R26, R26, RZ, !P0 ;  /* 0x000000ff1a1a7207 */ /* 0x000fe40004000000 */
[----:B-----5:R-:W-:Y:S01]  /*1e2b0*/  SHF.R.S32.HI R24, RZ, 0x1f, R3 ;  /* 0x0000001fff187819 */ /* 0x020fe20000011403 */
[----:B------:R-:W-:Y:S06]  /*1e2c0*/  @P3 BRA `(.L_x_1961) ;  /* 0x0000000000c03947 */ /* 0x000fec0003800000 */
[----:B------:R-:W1:Y:S01]  /*1e2d0*/  LDC R35, c[0x0][0xbe8] ;  /* 0x0002fa00ff237b82 */ /* 0x000e620000000800 */
[----:B------:R-:W-:Y:S01]  /*1e2e0*/  IADD3 R27, R200, -0x80, R27 ;  /* 0xffffff80c81b7810 */ /* 0x000fe20007ffe01b */
[----:B-1----:R-:W-:-:S05]  /*1e2f0*/  IMAD R0, R20, R35, RZ ;  /* 0x0000002314007224 */ /* 0x002fca00078e02ff */
[----:B------:R-:W-:-:S13]  /*1e300*/  ISETP.GE.AND P0, PT, R27, R0, PT ;  /* 0x000000001b00720c */ /* 0x000fda0003f06270 */
[----:B------:R-:W-:Y:S05]  /*1e310*/  @P0 BRA `(.L_x_1961) ;  /* 0x0000000000ac0947 */ /* 0x000fea0003800000 */
[----:B------:R-:W-:Y:S01]  /*1e320*/  IMAD.MOV.U32 R14, RZ, RZ, 0x9b8 ;  /* 0x000009b8ff0e7424 */ /* 0x000fe200078e00ff */
[----:B------:R-:W-:Y:S01]  /*1e330*/  ISETP.GT.AND P0, PT, R221, 0x1, PT ;  /* 0x00000001dd00780c */ /* 0x000fe20003f04270 */
[----:B------:R-:W1:Y:S01]  /*1e340*/  LDC.64 R32, c[0x0][0xba8] ;  /* 0x0002ea00ff207b82 */ /* 0x000e620000000a00 */
[----:B------:R-:W-:Y:S01]  /*1e350*/  ISETP.NE.AND P1, PT, R35, 0x1, PT ;  /* 0x000000012300780c */ /* 0x000fe20003f25270 */
[----:B------:R-:W-:Y:S01]  /*1e360*/  IMAD.MOV.U32 R15, RZ, RZ, R27 ;  /* 0x000000ffff0f7224 */ /* 0x000fe200078e001b */
[----:B------:R-:W-:Y:S02]  /*1e370*/  SEL R14, R14, 0x978, P0 ;  /* 0x000009780e0e7807 */ /* 0x000fe40000000000 */
[----:B------:R-:W-:-:S03]  /*1e380*/  SEL R223, R223, RZ, P0 ;  /* 0x000000ffdfdf7207 */ /* 0x000fc60000000000 */
[----:B------:R-:W2:Y:S08]  /*1e390*/  LDC.64 R6, c[0x0][R14+0x220] ;  /* 0x000088000e067b82 */ /* 0x000eb00000000a00 */
[----:B------:R-:W4:Y:S08]  /*1e3a0*/  LDC.64 R4, c[0x0][R14+0x218] ;  /* 0x000086000e047b82 */ /* 0x000f300000000a00 */
[----:B------:R-:W5:Y:S08]  /*1e3b0*/  LDC.64 R8, c[0x0][R14+0x228] ;  /* 0x00008a000e087b82 */ /* 0x000f700000000a00 */
[----:B------:R-:W0:Y:S08]  /*1e3c0*/  LDC.64 R10, c[0x0][R14+0x210] ;  /* 0x000084000e0a7b82 */ /* 0x000e300000000a00 */
[----:B------:R-:W3:Y:S08]  /*1e3d0*/  @P1 LDC R0, c[0x0][0xbec] ;  /* 0x0002fb00ff001b82 */ /* 0x000ef00000000800 */
[----:B------:R-:W5:Y:S01]  /*1e3e0*/  @P1 LDC R37, c[0x0][0xbf0] ;  /* 0x0002fc00ff251b82 */ /* 0x000f620000000800 */
[----:B--2---:R-:W-:-:S07]  /*1e3f0*/  IMAD R7, R7, R25, RZ ;  /* 0x0000001907077224 */ /* 0x004fce00078e02ff */
[----:B-1----:R-:W1:Y:S01]  /*1e400*/  @!P0 LDC R32, c[0x0][0xb50] ;  /* 0x0002d400ff208b82 */ /* 0x002e620000000800 */
        /* <DEDUP_REMOVED lines=17> */
[----:B0-----:R-:W-:Y:S01]  /*1e520*/  IMAD R0, R11, R7, RZ ;  /* 0x000000070b007224 */ /* 0x001fe200078e02ff */
[----:B------:R-:W-:-:S04]  /*1e530*/  SHF.R.S32.HI R15, RZ, 0x1f, R15 ;  /* 0x0000001fff0f7819 */ /* 0x000fc8000001140f */
[----:B------:R-:W-:Y:S02]  /*1e540*/  IADD3.X R5, R15, R6, R9, P0, P1 ;  /* 0x000000060f057210 */ /* 0x000fe400007e2409 */
[----:B------:R-:W-:Y:S01]  /*1e550*/  SHF.R.S32.HI R9, RZ, 0x1f, R7 ;  /* 0x0000001fff097819 */ /* 0x000fe20000011407 */
[----:B------:R-:W-:-:S04]  /*1e560*/  IMAD.WIDE.U32 R4, R10, R7, R4 ;  /* 0x000000070a047225 */ /* 0x000fc800078e0004 */
[----:B------:R-:W-:Y:S01]  /*1e570*/  IMAD R9, R10, R9, R0 ;  /* 0x000000090a097224 */ /* 0x000fe200078e0200 */
[----:B-1----:R-:W-:-:S03]  /*1e580*/  LEA R6, P0, R4, R32, 0x2 ;  /* 0x0000002004067211 */ /* 0x002fc600078010ff */
[----:B------:R-:W-:Y:S02]  /*1e590*/  IMAD.IADD R0, R5, 0x1, R9 ;  /* 0x0000000105007824 */ /* 0x000fe400078e0209 */
[----:B------:R-:W-:-:S03]  /*1e5a0*/  IMAD.MOV.U32 R5, RZ, RZ, -0x800000 ;  /* 0xff800000ff057424 */ /* 0x000fc600078e00ff */
[----:B--2---:R-:W-:-:S05]  /*1e5b0*/  LEA.HI.X R7, R4, R33, R0, 0x2, P0 ;  /* 0x0000002104077211 */ /* 0x004fca00000f1400 */
[----:B------:R1:W-:Y:S02]  /*1e5c0*/  STG.E desc[UR52][R6.64], R5 ;  /* 0x0000000506007986 */ /* 0x0003e4000c101934 */
.L_x_1961:
[----:B------:R-:W-:Y:S05]  /*1e5d0*/  BSYNC B1 ;  /* 0x0000000000017941 */ /* 0x000fea0003800000 */
.L_x_1960:
[----:B------:R-:W-:Y:S05]  /*1e5e0*/  @P2 BRA `(.L_x_1954) ;  /* 0x0000000400b82947 */ /* 0x000fea0003800000 */
[----:B------:R-:W2:Y:S01]  /*1e5f0*/  LDC R21, c[0x0][0xbe8] ;  /* 0x0002fa00ff157b82 */ /* 0x000ea20000000800 */
[----:B------:R-:W-:Y:S01]  /*1e600*/  ULDC.64 UR4, c[0x0][0xaa0] ;  /* 0x0002a80000047ab9 */ /* 0x000fe20000000a00 */
[----:B------:R-:W-:Y:S01]  /*1e610*/  ULDC.64 UR6, c[0x0][0xaf0] ;  /* 0x0002bc0000067ab9 */ /* 0x000fe20000000a00 */
[----:B------:R-:W-:Y:S02]  /*1e620*/  IMAD R0, R24, UR4, RZ ;  /* 0x0000000418007c24 */ /* 0x000fe4000f8e02ff */
[----:B-1----:R-:W-:-:S04]  /*1e630*/  IMAD.WIDE.U32 R4, R3, UR4, RZ ;  /* 0x0000000403047c25 */ /* 0x002fc8000f8e00ff */
[----:B------:R-:W-:Y:S01]  /*1e640*/  IMAD R7, R3, UR5, R0 ;  /* 0x0000000503077c24 */ /* 0x000fe2000f8e0200 */
[----:B------:R-:W-:Y:S01]  /*1e650*/  ULDC.64 UR4, c[0x0][0xae8] ;  /* 0x0002ba0000047ab9 */ /* 0x000fe20000000a00 */
[----:B------:R-:W-:Y:S02]  /*1e660*/  IMAD R3, R220, 0x20, R188 ;  /* 0x00000020dc037824 */ /* 0x000fe400078e02bc */
[----:B------:R-:W-:Y:S02]  /*1e670*/  IMAD.IADD R5, R5, 0x1, R7 ;  /* 0x0000000105057824 */ /* 0x000fe400078e0207 */
[----:B------:R-:W-:Y:S02]  /*1e680*/  IMAD.IADD R9, R200, 0x1, R3 ;  /* 0x00000001c8097824 */ /* 0x000fe400078e0203 */
[----:B------:R-:W-:-:S04]  /*1e690*/  IMAD.WIDE.U32 R4, R197, UR4, R4 ;  /* 0x00000004c5047c25 */ /* 0x000fc8000f8e0004 */
[----:B------:R-:W-:Y:S02]  /*1e6a0*/  IMAD.MOV.U32 R3, RZ, RZ, R9 ;  /* 0x000000ffff037224 */ /* 0x000fe400078e0009 */
[----:B------:R-:W-:Y:S01]  /*1e6b0*/  IMAD R5, R197, UR5, R5 ;  /* 0x00000005c5057c24 */ /* 0x000fe2000f8e0205 */
[----:B--2---:R-:W-:Y:S01]  /*1e6c0*/  ISETP.NE.AND P0, PT, R21, 0x1, PT ;  /* 0x000000011500780c */ /* 0x004fe20003f05270 */
[----:B------:R-:W-:Y:S01]  /*1e6d0*/  ULDC.64 UR4, c[0x0][0xae0] ;  /* 0x0002b80000047ab9 */ /* 0x000fe20000000a00 */
[----:B------:R-:W-:Y:S02]  /*1e6e0*/  IMAD.IADD R200, R188, 0x1, R200 ;  /* 0x00000001bcc87824 */ /* 0x000fe400078e02c8 */
[----:B------:R-:W-:-:S09]  /*1e6f0*/  IMAD.WIDE.U32 R4, R25, UR6, R4 ;  /* 0x0000000619047c25 */ /* 0x000fd2000f8e0004 */
[----:B------:R-:W1:Y:S08]  /*1e700*/  @P0 LDC R6, c[0x0][0xbec] ;  /* 0x0002fb00ff060b82 */ /* 0x000e700000000800 */
[----:B------:R-:W2:Y:S01]  /*1e710*/  @P0 LDC R11, c[0x0][0xbf0] ;  /* 0x0002fc00ff0b0b82 */ /* 0x000ea20000000800 */
[----:B-1----:R-:W-:-:S04]  /*1e720*/  @P0 IMAD.HI.U32 R0, R9, R6, RZ ;  /* 0x0000000609000227 */ /* 0x002fc800078e00ff */
[----:B------:R-:W-:Y:S01]  /*1e730*/  IMAD R6, R26, UR6, RZ ;  /* 0x000000061a067c24 */ /* 0x000fe2000f8e02ff */
[----:B--2---:R-:W-:-:S03]  /*1e740*/  @P0 SHF.R.U32.HI R3, RZ, R11, R0 ;  /* 0x0000000bff030219 */ /* 0x004fc60000011600 */
[----:B------:R-:W-:Y:S01]  /*1e750*/  IMAD R7, R25, UR7, R6 ;  /* 0x0000000719077c24 */ /* 0x000fe2000f8e0206 */
[--C-:B------:R-:W-:Y:S01]  /*1e760*/  SHF.R.S32.HI R0, RZ, 0x1f, R3.reuse ;  /* 0x0000001fff007819 */ /* 0x100fe20000011403 */
[----:B------:R-:W-:Y:S02]  /*1e770*/  IMAD.MOV R6, RZ, RZ, -R3 ;  /* 0x000000ffff067224 */ /* 0x000fe400078e0a03 */
[----:B------:R-:W-:Y:S02]  /*1e780*/  IMAD.IADD R5, R5, 0x1, R7 ;  /* 0x0000000105057824 */ /* 0x000fe400078e0207 */
[----:B------:R-:W-:Y:S02]  /*1e790*/  IMAD R0, R0, UR4, RZ ;  /* 0x0000000400007c24 */ /* 0x000fe4000f8e02ff */
[----:B------:R-:W-:Y:S02]  /*1e7a0*/  IMAD R7, R21, R6, R9 ;  /* 0x0000000615077224 */ /* 0x000fe400078e0209 */
[----:B------:R-:W-:-:S02]  /*1e7b0*/  IMAD R9, R3, UR5, R0 ;  /* 0x0000000503097c24 */ /* 0x000fc4000f8e0200 */
[----:B------:R-:W-:Y:S01]  /*1e7c0*/  IMAD.WIDE.U32 R4, R3, UR4, R4 ;  /* 0x0000000403047c25 */ /* 0x000fe2000f8e0004 */
[----:B------:R-:W-:Y:S01]  /*1e7d0*/  SHF.R.S32.HI R0, RZ, 0x1f, R7 ;  /* 0x0000001fff007819 */ /* 0x000fe20000011407 */
[----:B------:R-:W-:Y:S02]  /*1e7e0*/  ULDC.64 UR4, c[0x0][0xad8] ;  /* 0x0002b60000047ab9 */ /* 0x000fe40000000a00 */
[----:B------:R-:W-:Y:S02]  /*1e7f0*/  IMAD.IADD R5, R5, 0x1, R9 ;  /* 0x0000000105057824 */ /* 0x000fe400078e0209 */
[----:B------:R-:W-:Y:S02]  /*1e800*/  IMAD R0, R0, UR4, RZ ;  /* 0x0000000400007c24 */ /* 0x000fe4000f8e02ff */
[----:B------:R-:W-:-:S04]  /*1e810*/  IMAD.WIDE.U32 R4, R7, UR4, R4 ;  /* 0x0000000407047c25 */ /* 0x000fc8000f8e0004 */
[----:B------:R-:W-:Y:S01]  /*1e820*/  IMAD R3, R7, UR5, R0 ;  /* 0x0000000507037c24 */ /* 0x000fe2000f8e0200 */
[----:B------:R-:W-:Y:S02]  /*1e830*/  ULDC.64 UR4, c[0x0][0xa80] ;  /* 0x0002a00000047ab9 */ /* 0x000fe40000000a00 */
[----:B------:R-:W-:Y:S01]  /*1e840*/  LEA R0, P0, R4, UR4, 0x1 ;  /* 0x0000000404007c11 */ /* 0x000fe2000f8008ff */
[----:B------:R-:W-:Y:S01]  /*1e850*/  IMAD.IADD R3, R5, 0x1, R3 ;  /* 0x0000000105037824 */ /* 0x000fe200078e0203 */
[----:B------:R-:W-:-:S04]  /*1e860*/  UMOV UR4, 0xffffffff ;  /* 0xffffffff00047882 */ /* 0x000fc80000000000 */
[----:B------:R-:W-:Y:S01]  /*1e870*/  LEA.HI.X R4, R4, UR5, R3, 0x1, P0 ;  /* 0x0000000504047c11 */ /* 0x000fe200080f0c03 */
[----:B------:R-:W-:Y:S06]  /*1e880*/  BRA.DIV UR4, `(.L_x_1962) ;  /* 0x000000ae04ec7947 */ /* 0x000fec000b800000 */
[----:B------:R1:W2:Y:S04]  /*1e890*/  SHFL.IDX PT, R3, R4, RZ, 0x181f ;  /* 0x00181fff04037589 */ /* 0x0002a800000e0000 */
[----:B------:R1:W4:Y:S02]  /*1e8a0*/  SHFL.IDX PT, R14, R0, RZ, 0x181f ;  /* 0x00181fff000e7589 */ /* 0x00032400000e0000 */
.L_x_2238:
[----:B------:R-:W-:Y:S01]  /*1e8b0*/  IMAD R20, R20, R21, RZ ;  /* 0x0000001514147224 */ /* 0x000fe200078e02ff */
[----:B------:R-:W-:Y:S04]  /*1e8c0*/  BSSY B1, `(.L_x_1963) ;  /* 0x000000c000017945 */ /* 0x000fe80003800000 */
[----:B------:R-:W-:-:S13]  /*1e8d0*/  ISETP.GE.AND P0, PT, R200, R20, PT ;  /* 0x00000014c800720c */ /* 0x000fda0003f06270 */
[----:B------:R-:W-:Y:S05]  /*1e8e0*/  @P0 BRA `(.L_x_1964) ;  /* 0x0000000000240947 */ /* 0x000fea0003800000 */
[----:B------:R-:W-:Y:S02]  /*1e8f0*/  ULDC UR4, c[0x0][0xac8] ;  /* 0x0002b20000047ab9 */ /* 0x000fe40000000800 */
[----:B------:R-:W-:Y:S02]  /*1e900*/  ISETP.GE.AND P2, PT, R16, UR4, PT ;  /* 0x0000000410007c0c */ /* 0x000fe4000bf46270 */
[----:B------:R-:W-:-:S11]  /*1e910*/  ISETP.GE.AND P3, PT, R2, UR4, PT ;  /* 0x0000000402007c0c */ /* 0x000fd6000bf66270 */
[-C--:B----4-:R-:W-:Y:S02]  /*1e920*/  @!P2 LEA R6, P0, R16, R14.reuse, 0x1 ;  /* 0x0000000e1006a211 */ /* 0x090fe400078008ff */
[----:B------:R-:W-:Y:S02]  /*1e930*/  @!P3 LEA R14, P1, R2, R14, 0x1 ;  /* 0x0000000e020eb211 */ /* 0x000fe400078208ff */
[-C--:B--2---:R-:W-:Y:S02]  /*1e940*/  @!P2 LEA.HI.X R7, R16, R3.reuse, R17, 0x1, P0 ;  /* 0x000000031007a211 */ /* 0x084fe400000f0c11 */
[----:B------:R-:W-:-:S03]  /*1e950*/  @!P3 LEA.HI.X R15, R2, R3, R185, 0x1, P1 ;  /* 0x00000003020fb211 */ /* 0x000fc600008f0cb9 */
[----:B------:R2:W-:Y:S04]  /*1e960*/  @!P2 ST.E.128 desc[UR52][R6.64], RZ ;  /* 0x000000ff0600a985 */ /* 0x0005e8000c101d34 */
[----:B------:R2:W-:Y:S02]  /*1e970*/  @!P3 ST.E.128 desc[UR52][R14.64], RZ ;  /* 0x000000ff0e00b985 */ /* 0x0005e4000c101d34 */
.L_x_1964:
[----:B------:R-:W-:Y:S05]  /*1e980*/  BSYNC B1 ;  /* 0x0000000000017941 */ /* 0x000fea0003800000 */
.L_x_1963:
[----:B------:R-:W-:-:S03]  /*1e990*/  UMOV UR4, 0xffffffff ;  /* 0xffffffff00047882 */ /* 0x000fc60000000000 */
[----:B------:R-:W-:Y:S05]  /*1e9a0*/  BRA.DIV UR4, `(.L_x_1965) ;  /* 0x000000ae04d87947 */ /* 0x000fea000b800000 */
[----:B--2---:R2:W0:Y:S04]  /*1e9b0*/  SHFL.IDX PT, R3, R4, 0x1, 0x181f ;  /* 0x00381f0004037f89 */ /* 0x00442800000e0000 */
[----:B----4-:R2:W4:Y:S02]  /*1e9c0*/  SHFL.IDX PT, R14, R0, 0x1, 0x181f ;  /* 0x00381f00000e7f89 */ /* 0x01052400000e0000 */
.L_x_2242:
[----:B------:R-:W-:Y:S01]  /*1e9d0*/  VIADD R5, R200, 0x20 ;  /* 0x00000020c8057836 */ /* 0x000fe20000000000 */
        /* <DEDUP_REMOVED lines=8> */
[-C--:B0-----:R-:W-:Y:S02]  /*1ea60*/  @!P2 LEA.HI.X R7, R16, R3.reuse, R17, 0x1, P0 ;  /* 0x000000031007a211 */ /* 0x081fe400000f0c11 */
[----:B------:R-:W-:-:S03]  /*1ea70*/  @!P3 LEA.HI.X R15, R2, R3, R185, 0x1, P1 ;  /* 0x00000003020fb211 */ /* 0x000fc600008f0cb9 */
[----:B------:R0:W-:Y:S04]  /*1ea80*/  @!P2 ST.E.128 desc[UR52][R6.64], RZ ;  /* 0x000000ff0600a985 */ /* 0x0001e8000c101d34 */
[----:B------:R0:W-:Y:S02]  /*1ea90*/  @!P3 ST.E.128 desc[UR52][R14.64], RZ ;  /* 0x000000ff0e00b985 */ /* 0x0001e4000c101d34 */
.L_x_1967:
[----:B------:R-:W-:Y:S05]  /*1eaa0*/  BSYNC B1 ;  /* 0x0000000000017941 */ /* 0x000fea0003800000 */
.L_x_1966:
[----:B------:R-:W-:-:S03]  /*1eab0*/  UMOV UR4, 0xffffffff ;  /* 0xffffffff00047882 */ /* 0x000fc60000000000 */
[----:B------:R-:W-:Y:S05]  /*1eac0*/  BRA.DIV UR4, `(.L_x_1968) ;  /* 0x000000ae04d87947 */ /* 0x000fea000b800000 */
[----:B0-----:R0:W0:Y:S04]  /*1ead0*/  SHFL.IDX PT, R3, R4, 0x2, 0x181f ;  /* 0x00581f0004037f89 */ /* 0x00102800000e0000 */
[----:B----4-:R4:W0:Y:S02]  /*1eae0*/  SHFL.IDX PT, R14, R0, 0x2, 0x181f ;  /* 0x00581f00000e7f89 */ /* 0x01082400000e0000 */
.L_x_2246:
[----:B------:R-:W-:Y:S01]  /*1eaf0*/  VIADD R5, R200, 0x40 ;  /* 0x00000040c8057836 */ /* 0x000fe20000000000 */
[----:B------:R-:W-:Y:S04]  /*1eb00*/  BSSY B1, `(.L_x_1969) ;  /* 0x000000c000017945 */ /* 0x000fe80003800000 */
[----:B------:R-:W-:-:S13]  /*1eb10*/  ISETP.GE.AND P0, PT, R5, R20, PT ;  /* 0x000000140500720c */ /* 0x000fda0003f06270 */
[----:B------:R-:W-:Y:S05]  /*1eb20*/  @P0 BRA `(.L_x_1970) ;  /* 0x0000000000240947 */ /* 0x000fea0003800000 */
[----:B------:R-:W-:Y:S02]  /*1eb30*/  ULDC UR4, c[0x0][0xac8] ;  /* 0x0002b20000047ab9 */ /* 0x000fe40000000800 */
[----:B------:R-:W-:Y:S02]  /*1eb40*/  ISETP.GE.AND P2, PT, R16, UR4, PT ;  /* 0x0000000410007c0c */ /* 0x000fe4000bf46270 */
[----:B------:R-:W-:-:S11]  /*1eb50*/  ISETP.GE.AND P3, PT, R2, UR4, PT ;  /* 0x0000000402007c0c */ /* 0x000fd6000bf66270 */
[-C--:B0-----:R-:W-:Y:S02]  /*1eb60*/  @!P2 LEA R6, P0, R16, R14.reuse, 0x1 ;  /* 0x0000000e1006a211 */ /* 0x081fe400078008ff */
[----:B------:R-:W-:Y:S02]  /*1eb70*/  @!P3 LEA R14, P1, R2, R14, 0x1 ;  /* 0x0000000e020eb211 */ /* 0x000fe400078208ff */
[-C--:B------:R-:W-:Y:S02]  /*1eb80*/  @!P2 LEA.HI.X R7, R16, R3.reuse, R17, 0x1, P0 ;  /* 0x000000031007a211 */ /* 0x080fe400000f0c11 */
[----:B------:R-:W-:-:S03]  /*1eb90*/  @!P3 LEA.HI.X R15, R2, R3, R185, 0x1, P1 ;  /* 0x00000003020fb211 */ /* 0x000fc600008f0cb9 */
[----:B------:R0:W-:Y:S04]  /*1eba0*/  @!P2 ST.E.128 desc[UR52][R6.64], RZ ;  /* 0x000000ff0600a985 */ /* 0x0001e8000c101d34 */
[----:B------:R0:W-:Y:S02]  /*1ebb0*/  @!P3 ST.E.128 desc[UR52][R14.64], RZ ;  /* 0x000000ff0e00b985 */ /* 0x0001e4000c101d34 */
.L_x_1970:
[----:B------:R-:W-:Y:S05]  /*1ebc0*/  BSYNC B1 ;  /* 0x0000000000017941 */ /* 0x000fea0003800000 */
.L_x_1969:
[----:B------:R-:W-:-:S03]  /*1ebd0*/  UMOV UR4, 0xffffffff ;  /* 0xffffffff00047882 */ /* 0x000fc60000000000 */
[----:B------:R-:W-:Y:S05]  /*1ebe0*/  BRA.DIV UR4, `(.L_x_1971) ;  /* 0x000000ae04d87947 */ /* 0x000fea000b800000 */
[----:B0-----:R0:W0:Y:S04]  /*1ebf0*/  SHFL.IDX PT, R3, R4, 0x3, 0x181f ;  /* 0x00781f0004037f89 */ /* 0x00102800000e0000 */
[----:B------:R0:W0:Y:S02]  /*1ec00*/  SHFL.IDX PT, R14, R0, 0x3, 0x181f ;  /* 0x00781f00000e7f89 */ /* 0x00002400000e0000 */
.L_x_2250:
[----:B012-4-:R-:W-:-:S05]  /*1ec10*/  VIADD R0, R200, 0x60 ;  /* 0x00000060c8007836 */ /* 0x017fca0000000000 */
[----:B------:R-:W-:-:S13]  /*1ec20*/  ISETP.GE.AND P0, PT, R0, R20, PT ;  /* 0x000000140000720c */ /* 0x000fda0003f06270 */
[----:B------:R-:W-:Y:S05]  /*1ec30*/  @P0 BRA `(.L_x_1954) ;  /* 0x0000000000240947 */ /* 0x000fea0003800000 */
[----:B------:R-:W-:Y:S02]  /*1ec40*/  ULDC UR4, c[0x0][0xac8] ;  /* 0x0002b20000047ab9 */ /* 0x000fe40000000800 */
[----:B------:R-:W-:Y:S02]  /*1ec50*/  ISETP.GE.AND P2, PT, R16, UR4, PT ;  /* 0x0000000410007c0c */ /* 0x000fe4000bf46270 */
[----:B------:R-:W-:-:S11]  /*1ec60*/  ISETP.GE.AND P3, PT, R2, UR4, PT ;  /* 0x0000000402007c0c */ /* 0x000fd6000bf66270 */
[-C--:B------:R-:W-:Y:S02]  /*1ec70*/  @!P2 LEA R4, P0, R16, R14.reuse, 0x1 ;  /* 0x0000000e1004a211 */ /* 0x080fe400078008ff */
[----:B------:R-:W-:Y:S02]  /*1ec80*/  @!P3 LEA R14, P1, R2, R14, 0x1 ;  /* 0x0000000e020eb211 */ /* 0x000fe400078208ff */
[-C--:B------:R-:W-:Y:S02]  /*1ec90*/  @!P2 LEA.HI.X R5, R16, R3.reuse, R17, 0x1, P0 ;  /* 0x000000031005a211 */ /* 0x080fe400000f0c11 */
[----:B------:R-:W-:-:S03]  /*1eca0*/  @!P3 LEA.HI.X R15, R2, R3, R185, 0x1, P1 ;  /* 0x00000003020fb211 */ /* 0x000fc600008f0cb9 */
[----:B------:R0:W-:Y:S04]  /*1ecb0*/  @!P2 ST.E.128 desc[UR52][R4.64], RZ ;  /* 0x000000ff0400a985 */ /* 0x0001e8000c101d34 */
[----:B------:R0:W-:Y:S02]  /*1ecc0*/  @!P3 ST.E.128 desc[UR52][R14.64], RZ ;  /* 0x000000ff0e00b985 */ /* 0x0001e4000c101d34 */
.L_x_1954:
[----:B------:R-:W-:Y:S05]  /*1ecd0*/  BSYNC B0 ;  /* 0x0000000000007941 */ /* 0x000fea0003800000 */
.L_x_1940:
[----:B------:R-:W-:Y:S02]  /*1ece0*/  ULDC UR4, c[0x0][0xc3c] ;  /* 0x00030f0000047ab9 */ /* 0x000fe40000000800 */
[----:B---3--:R-:W-:-:S13]  /*1ecf0*/  ISETP.GE.AND P0, PT, R31, UR4, PT ;  /* 0x000000041f007c0c */ /* 0x008fda000bf06270 */
[----:B------:R-:W-:Y:S05]  /*1ed00*/  @!P0 BRA `(.L_x_1972) ;  /* 0xfffffe2400548947 */ /* 0x000fea000383ffff */
[----:B------:R-:W-:Y:S05]  /*1ed10*/  BRA `(.L_x_1675) ;  /* 0x0000007c00d47947 */ /* 0x000fea0003800000 */
.L_x_1673:
[----:B------:R-:W-:-:S08]  /*1ed20*/  NOP ;  /* 0x0000000000007918 */ /* 0x000fd00000000000 */
[----:B------:R-:W0:-:S00]  /*1ed30*/  USETMAXREG.DEALLOC.CTAPOOL 0x28 ;  /* 0x00000028000079c8 */ /* 0x000e0000080e0500 */
        /* <DEDUP_REMOVED lines=14> */
.L_x_1973:
        /* <DEDUP_REMOVED lines=43> */
.L_x_1977:
        /* <DEDUP_REMOVED lines=37> */
.L_x_1975:
        /* <DEDUP_REMOVED lines=13> */
.L_x_1978:
        /* <DEDUP_REMOVED lines=62> */
.L_x_1979:
        /* <DEDUP_REMOVED lines=61> */
.L_x_1980:
[----:B------:R-:W-:-:S05]  /*1fba0*/  LOP3.LUT R17, RZ, R2, RZ, 0x33, !PT ;  /* 0x00000002ff117212 */ /* 0x000fca00078e33ff */
[----:B------:R-:W-:Y:S01]  /*1fbb0*/  IMAD.IADD R17, R6, 0x1, R17 ;  /* 0x0000000106117824 */ /* 0x000fe200078e0211 */
[----:B------:R-:W-:Y:S06]  /*1fbc0*/  BRA `(.L_x_1981) ;  /* 0x00000000000c7947 */ /* 0x000fec0003800000 */
.L_x_1976:
[----:B------:R-:W-:Y:S02]  /*1fbd0*/  IMAD.MOV.U32 R17, RZ, RZ, RZ ;  /* 0x000000ffff117224 */ /* 0x000fe400078e00ff */
[----:B------:R-:W-:Y:S02]  /*1fbe0*/  IMAD.U32 R16, RZ, RZ, UR6 ;  /* 0x00000006ff107e24 */ /* 0x000fe4000f8e00ff */
[----:B------:R-:W-:-:S07]  /*1fbf0*/  IMAD.MOV.U32 R18, RZ, RZ, RZ ;  /* 0x000000ffff127224 */ /* 0x000fce00078e00ff */
.L_x_1981:
[----:B------:R-:W-:-:S13]  /*1fc00*/  ISETP.NE.AND P0, PT, R7, RZ, PT ;  /* 0x000000ff0700720c */ /* 0x000fda0003f05270 */
[----:B------:R-:W0:Y:S01]  /*1fc10*/  @!P0 S2R R3, SR_CgaCtaId ;  /* 0x0000000000038919 */ /* 0x000e220000008800 */
[----:B------:R-:W-:-:S04]  /*1fc20*/  @!P0 MOV R2, 0x400 ;  /* 0x0000040000028802 */ /* 0x000fc80000000f00 */
[----:B0-----:R-:W-:-:S05]  /*1fc30*/  @!P0 LEA R2, R3, R2, 0x18 ;  /* 0x0000000203028211 */ /* 0x001fca00078ec0ff */
[----:B------:R1:W-:Y:S01]  /*1fc40*/  @!P0 STS.128 [R2+0x288d0], R16 ;  /* 0x0288d01002008388 */ /* 0x0003e20000000c00 */
[----:B------:R-:W-:Y:S06]  /*1fc50*/  BAR.ARV 0x5, 0x180 ;  /* 0x0146000000007b1d */ /* 0x000fec0000002000 */
.L_x_1974:
[----:B------:R2:W-:Y:S01]  /*1fc60*/  STL [R1+0x1c], RZ ;  /* 0x00001cff01007387 */ /* 0x0005e20000100800 */
[----:B------:R-:W-:Y:S01]  /*1fc70*/  ULDC UR4, c[0x0][0xc3c] ;  /* 0x00030f0000047ab9 */ /* 0x000fe20000000800 */
[----:B------:R-:W-:Y:S01]  /*1fc80*/  IMAD.MOV.U32 R28, RZ, RZ, 0x1 ;  /* 0x00000001ff1c7424 */ /* 0x000fe200078e00ff */
[----:B0-----:R-:W-:Y:S01]  /*1fc90*/  ISETP.GE.AND P0, PT, R19, UR4, PT ;  /* 0x0000000413007c0c */ /* 0x001fe2000bf06270 */
[----:B------:R-:W-:-:S12]  /*1fca0*/  IMAD.MOV.U32 R24, RZ, RZ, RZ ;  /* 0x000000ffff187224 */ /* 0x000fd800078e00ff */
[----:B--2---:R-:W-:Y:S05]  /*1fcb0*/  @P0 BRA `(.L_x_1982) ;  /* 0x0000006c00100947 */ /* 0x004fea0003800000 */
[----:B------:R-:W0:Y:S01]  /*1fcc0*/  S2UR UR5, SR_CgaCtaId ;  /* 0x00000000000579c3 */ /* 0x000e220000008800 */
[C---:B------:R-:W-:Y:S01]  /*1fcd0*/  IMAD.SHL.U32 R31, R0.reuse, 0x8, RZ ;  /* 0x00000008001f7824 */ /* 0x040fe200078e00ff */
[----:B------:R-:W-:Y:S01]  /*1fce0*/  LOP3.LUT R4, R0, 0x7f, RZ, 0xc0, !PT ;  /* 0x0000007f00047812 */ /* 0x000fe200078ec0ff */
[----:B------:R-:W-:Y:S01]  /*1fcf0*/  UMOV UR4, 0x400 ;  /* 0x0000040000047882 */ /* 0x000fe20000000000 */
[----:B------:R2:W-:Y:S01]  /*1fd00*/  STL [R1+0x1c], RZ ;  /* 0x00001cff01007387 */ /* 0x0005e20000100800 */
[----:B------:R-:W-:Y:S01]  /*1fd10*/  BSSY B8, `(.L_x_1982) ;  /* 0x00006be000087945 */ /* 0x000fe20003800000 */
[C---:B------:R-:W-:Y:S01]  /*1fd20*/  LOP3.LUT R3, R31.reuse, 0x1f8, RZ, 0xc0, !PT ;  /* 0x000001f81f037812 */ /* 0x040fe200078ec0ff */
[----:B------:R-:W-:Y:S01]  /*1fd30*/  IMAD.SHL.U32 R35, R4, 0x8, RZ ;  /* 0x0000000804237824 */ /* 0x000fe200078e00ff */
[----:B------:R-:W-:Y:S01]  /*1fd40*/  LOP3.LUT R31, R31, 0x38, RZ, 0xc0, !PT ;  /* 0x000000381f1f7812 */ /* 0x000fe200078ec0ff */
[----:B------:R-:W-:Y:S01]  /*1fd50*/  IMAD.MOV.U32 R29, RZ, RZ, 0x1 ;  /* 0x00000001ff1d7424 */ /* 0x000fe200078e00ff */
[----:B-1----:R-:W-:Y:S01]  /*1fd60*/  LOP3.LUT R2, R3, 0x38, R0, 0x78, !PT ;  /* 0x0000003803027812 */ /* 0x002fe200078e7800 */
[----:B------:R-:W-:Y:S01]  /*1fd70*/  IMAD.SHL.U32 R0, R0, 0x10, RZ ;  /* 0x0000001000007824 */ /* 0x000fe200078e00ff */
[----:B------:R-:W-:Y:S01]  /*1fd80*/  LOP3.LUT R30, R31, 0x40, RZ, 0xfc, !PT ;  /* 0x000000401f1e7812 */ /* 0x000fe200078efcff */
[----:B------:R-:W-:Y:S01]  /*1fd90*/  IMAD.MOV.U32 R26, RZ, RZ, RZ ;  /* 0x000000ffff1a7224 */ /* 0x000fe200078e00ff */
[----:B------:R-:W-:Y:S01]  /*1fda0*/  LOP3.LUT R35, R2, 0x200, R35, 0xf8, !PT ;  /* 0x0000020002237812 */ /* 0x000fe200078ef823 */
[----:B------:R-:W-:Y:S01]  /*1fdb0*/  IMAD.MOV.U32 R24, RZ, RZ, RZ ;  /* 0x000000ffff187224 */ /* 0x000fe200078e00ff */
[----:B------:R-:W-:Y:S01]  /*1fdc0*/  SHF.R.U32.HI R2, RZ, 0x3, R4 ;  /* 0x00000003ff027819 */ /* 0x000fe20000011604 */
[----:B------:R-:W-:Y:S01]  /*1fdd0*/  IMAD.MOV.U32 R28, RZ, RZ, 0x1 ;  /* 0x00000001ff1c7424 */ /* 0x000fe200078e00ff */
[----:B------:R-:W-:Y:S01]  /*1fde0*/  LOP3.LUT R0, R0, 0x70, RZ, 0xc0, !PT ;  /* 0x0000007000007812 */ /* 0x000fe200078ec0ff */
[----:B------:R-:W-:Y:S01]  /*1fdf0*/  ULOP3.LUT UR38, UR36, 0x2, URZ, 0xfc, !UPT ;  /* 0x0000000224267892 */ /* 0x000fe2000f8efc3f */
[----:B------:R-:W-:-:S02]  /*1fe00*/  ULDC.64 UR40, c[0x0][0x198] ;  /* 0x0000660000287ab9 */ /* 0x000fc40000000a00 */
[----:B------:R-:W-:Y:S01]  /*1fe10*/  LOP3.LUT R2, R2, R0, RZ, 0xfc, !PT ;  /* 0x0000000002027212 */ /* 0x000fe200078efcff */
[----:B------:R-:W-:Y:S01]  /*1fe20*/  ULDC UR37, c[0x0][0xc] ;  /* 0x0000030000257ab9 */ /* 0x000fe20000000800 */
[----:B0-----:R-:W-:-:S06]  /*1fe30*/  ULEA UR4, UR5, UR4, 0x18 ;  /* 0x0000000405047291 */ /* 0x001fcc000f8ec03f */
[----:B------:R-:W-:-:S04]  /*1fe40*/  IMAD.U32 R22, RZ, RZ, UR4 ;  /* 0x00000004ff167e24 */ /* 0x000fc8000f8e00ff */
[----:B------:R-:W-:-:S05]  /*1fe50*/  IMAD R0, R35, 0x2, R22 ;  /* 0x0000000223007824 */ /* 0x000fca00078e0216 */
[----:B------:R2:W-:Y:S02]  /*1fe60*/  STL [R1+0x8], R0 ;  /* 0x0000080001007387 */ /* 0x0005e40000100800 */
.L_x_2101:
[----:B------:R-:W-:Y:S05]  /*1fe70*/  YIELD ;  /* 0x0000000000007946 */ /* 0x000fea0003800000 */
[----:B------:R-:W-:Y:S01]  /*1fe80*/  ULDC.64 UR4, c[0x0][0xa28] ;  /* 0x00028a0000047ab9 */ /* 0x000fe20000000a00 */
[----:B------:R-:W-:Y:S01]  /*1fe90*/  IMAD.MOV.U32 R10, RZ, RZ, RZ ;  /* 0x000000ffff0a7224 */ /* 0x000fe200078e00ff */
[----:B------:R-:W-:Y:S01]  /*1fea0*/  ISETP.NE.U32.AND P0, PT, RZ, UR4, PT ;  /* 0x00000004ff007c0c */ /* 0x000fe2000bf05070 */
[----:B0-----:R-:W0:Y:S01]  /*1feb0*/  LDC.64 R4, c[0x0][0xa00] ;  /* 0x00028000ff047b82 */ /* 0x001e220000000a00 */
[----:B------:R-:W-:Y:S01]  /*1fec0*/  IMAD.MOV.U32 R8, RZ, RZ, RZ ;  /* 0x000000ffff087224 */ /* 0x000fe200078e00ff */
[----:B------:R-:W-:Y:S01]  /*1fed0*/  ULDC.64 UR6, c[0x0][0xa10] ;  /* 0x0002840000067ab9 */ /* 0x000fe20000000a00 */
[----:B------:R-:W-:Y:S01]  /*1fee0*/  ISETP.NE.AND.EX P0, PT, RZ, UR5, PT, P0 ;  /* 0x00000005ff007c0c */ /* 0x000fe2000bf05300 */
[----:B------:R-:W-:-:S12]  /*1fef0*/  ULDC.64 UR4, c[0x0][0xa18] ;  /* 0x0002860000047ab9 */ /* 0x000fd80000000a00 */
[----:B-1----:R-:W1:Y:S02]  /*1ff00*/  @P0 LDC.64 R2, c[0x0][0xa28] ;  /* 0x00028a00ff020b82 */ /* 0x002e640000000a00 */
[----:B-1----:R-:W-:-:S05]  /*1ff10*/  @P0 IMAD.WIDE R2, R19, 0x4, R2 ;  /* 0x0000000413020825 */ /* 0x002fca00078e0202 */
[----:B------:R1:W3:Y:S01]  /*1ff20*/  @P0 LDG.E R10, desc[UR52][R2.64] ;  /* 0x00000034020a0981 */ /* 0x0002e2000c1e1900 */
[----:B------:R-:W-:Y:S01]  /*1ff30*/  ISETP.NE.U32.AND P0, PT, RZ, UR4, PT ;  /* 0x00000004ff007c0c */ /* 0x000fe2000bf05070 */
[----:B0-----:R-:W-:Y:S01]  /*1ff40*/  IMAD.WIDE R4, R19, 0x4, R4 ;  /* 0x0000000413047825 */ /* 0x001fe200078e0204 */
[----:B------:R-:W-:Y:S02]  /*1ff50*/  ISETP.NE.U32.AND P1, PT, RZ, UR6, PT ;  /* 0x00000006ff007c0c */ /* 0x000fe4000bf25070 */
[----:B------:R-:W-:Y:S01]  /*1ff60*/  ISETP.NE.AND.EX P2, PT, RZ, UR5, PT, P0 ;  /* 0x00000005ff007c0c */ /* 0x000fe2000bf45300 */
[----:B------:R-:W-:Y:S01]  /*1ff70*/  ULDC.64 UR4, c[0x0][0xa00] ;  /* 0x0002800000047ab9 */ /* 0x000fe20000000a00 */
[----:B------:R-:W-:Y:S01]  /*1ff80*/  ISETP.NE.AND.EX P1, PT, RZ, UR7, PT, P1 ;  /* 0x00000007ff007c0c */ /* 0x000fe2000bf25310 */
[----:B--2---:R-:W-:Y:S01]  /*1ff90*/  IMAD.MOV.U32 R0, RZ, RZ, RZ ;  /* 0x000000ffff007224 */ /* 0x004fe200078e00ff */
[----:B------:R-:W-:Y:S01]  /*1ffa0*/  ISETP.NE.U32.AND P0, PT, RZ, UR4, PT ;  /* 0x00000004ff007c0c */ /* 0x000fe2000bf05070 */
[----:B-1----:R-:W0:Y:S03]  /*1ffb0*/  LDC.64 R2, c[0x0][0xa10] ;  /* 0x00028400ff027b82 */ /* 0x002e260000000a00 */
[----:B------:R-:W-:-:S05]  /*1ffc0*/  ISETP.NE.AND.EX P0, PT, RZ, UR5, PT, P0 ;  /* 0x00000005ff007c0c */ /* 0x000fca000bf05300 */
[----:B------:R-:W1:Y:S08]  /*1ffd0*/  @P2 LDC.64 R6, c[0x0][0xa18] ;  /* 0x00028600ff062b82 */ /* 0x000e700000000a00 */
[----:B------:R-:W2:Y:S01]  /*1ffe0*/  @P0 LDG.E R8, desc[UR52][R4.64] ;  /* 0x0000003404080981 */ /* 0x000ea2000c1e1900 */
[----:B0-----:R-:W-:-:S05]  /*1fff0*/  IMAD.WIDE R2, R19, 0x4, R2 ;  /* 0x0000000413027825 */ /* 0x001fca00078e0202 */
[----:B------:R-:W5:Y:S01]  /*20000*/  @P1 LDG.E R0, desc[UR52][R2.64] ;  /* 0x0000003402001981 */ /* 0x000f62000c1e1900 */
[----:B------:R-:W-:Y:S02]  /*20010*/  ULDC UR4, c[0x0][0x288] ;  /* 0x0000a20000047ab9 */ /* 0x000fe40000000800 */
[----:B------:R-:W-:Y:S01]  /*20020*/  IMAD.U32 R33, RZ, RZ, UR4 ;  /* 0x00000004ff217e24 */ /* 0x000fe2000f8e00ff */
[----:B------:R-:W-:Y:S02]  /*20030*/  ULDC.64 UR4, c[0x0][0x418] ;  /* 0x0001060000047ab9 */ /* 0x000fe40000000a00 */
[----:B------:R-:W-:-:S03]  /*20040*/  UISETP.NE.U32.AND UP0, UPT, UR4, URZ, UPT ;  /* 0x0000003f0400728c */ /* 0x000fc6000bf05070 */
[----:B------:R-:W-:Y:S01]  /*20050*/  ULDC UR4, c[0x0][0x424] ;  /* 0x0001090000047ab9 */ /* 0x000fe20000000800 */
[----:B------:R-:W-:Y:S01]  /*20060*/  UISETP.NE.AND.EX UP0, UPT, UR5, URZ, UPT, UP0 ;  /* 0x0000003f0500728c */ /* 0x000fe2000bf05300 */
[----:B-1----:R-:W-:Y:S02]  /*20070*/  @P2 IMAD.WIDE R6, R19, 0x4, R6 ;  /* 0x0000000413062825 */ /* 0x002fe400078e0206 */
[----:B------:R-:W-:Y:S01]  /*20080*/  ULDC UR5, c[0x0][0x2f0] ;  /* 0x0000bc0000057ab9 */ /* 0x000fe20000000800 */
[----:B------:R-:W-:Y:S02]  /*20090*/  USEL UR4, UR4, 0x1, UP0 ;  /* 0x0000000104047887 */ /* 0x000fe40008000000 */
[----:B------:R0:W5:Y:S02]  /*200a0*/  @P2 LDG.E R33, desc[UR52][R6.64] ;  /* 0x0000003406212981 */ /* 0x000164000c1e1900 */
[----:B------:R-:W-:-:S03]  /*200b0*/  UIMAD UR4, UR4, UR5, URZ ;  /* 0x00000005040472a4 */ /* 0x000fc6000f8e023f */
[----:B------:R-:W-:-:S03]  /*200c0*/  ULDC UR5, c[0x0][0x348] ;  /* 0x0000d20000057ab9 */ /* 0x000fc60000000800 */
[----:B------:R-:W-:Y:S02]  /*200d0*/  IMAD.U32 R9, RZ, RZ, UR4 ;  /* 0x00000004ff097e24 */ /* 0x000fe4000f8e00ff */
[----:B0-----:R-:W-:Y:S01]  /*200e0*/  IMAD.U32 R7, RZ, RZ, UR5 ;  /* 0x00000005ff077e24 */ /* 0x001fe2000f8e00ff */
[----:B---3--:R0:W-:Y:S04]  /*200f0*/  STL [R1], R10 ;  /* 0x0000000a01007387 */ /* 0x0081e80000100800 */
[----:B--2---:R0:W-:Y:S01]  /*20100*/  STL [R1+0xc], R8 ;  /* 0x00000c0801007387 */ /* 0x0041e20000100800 */
[----:B------:R-:W-:Y:S05]  /*20110*/  @P2 BRA `(.L_x_1983) ;  /* 0x0000000000102947 */ /* 0x000fea0003800000 */
[----:B------:R-:W-:Y:S05]  /*20120*/  @!P0 BRA `(.L_x_1983) ;  /* 0x00000000000c8947 */ /* 0x000fea0003800000 */
[----:B------:R-:W2:Y:S04]  /*20130*/  LDG.E R6, desc[UR52][R4.64] ;  /* 0x0000003404067981 */ /* 0x000ea8000c1e1900 */
[----:B-----5:R-:W2:Y:S02]  /*20140*/  LDG.E R33, desc[UR52][R4.64+0x4] ;  /* 0x0000043404217981 */ /* 0x020ea4000c1e1900 */
[----:B--2---:R-:W-:-:S07]  /*20150*/  IMAD.IADD R33, R33, 0x1, -R6 ;  /* 0x0000000121217824 */ /* 0x004fce00078e0a06 */
.L_x_1983:
[----:B------:R-:W-:Y:S01]  /*20160*/  ULDC.64 UR4, c[0x0][0xa20] ;  /* 0x0002880000047ab9 */ /* 0x000fe20000000a00 */
[C---:B------:R-:W-:Y:S02]  /*20170*/  LOP3.LUT R4, R18.reuse, 0xff000000, RZ, 0xc0, !PT ;  /* 0xff00000012047812 */ /* 0x040fe400078ec0ff */
[----:B------:R-:W-:Y:S02]  /*20180*/  ISETP.NE.U32.AND P0, PT, RZ, UR4, PT ;  /* 0x00000004ff007c0c */ /* 0x000fe4000bf05070 */
[----:B------:R-:W-:Y:S02]  /*20190*/  SHF.R.U32.HI R5, RZ, 0x8, R4 ;  /* 0x00000008ff057819 */ /* 0x000fe40000011604 */
[----:B------:R-:W-:Y:S02]  /*201a0*/  ISETP.NE.AND.EX P0, PT, RZ, UR5, PT, P0 ;  /* 0x00000005ff007c0c */ /* 0x000fe4000bf05300 */
[C---:B------:R-:W-:Y:S02]  /*201b0*/  LOP3.LUT R6, R18.reuse, 0xff0000, RZ, 0xc0, !PT ;  /* 0x00ff000012067812 */ /* 0x040fe400078ec0ff */
[----:B------:R-:W-:-:S02]  /*201c0*/  LOP3.LUT R18, R18, 0xffff, RZ, 0xc0, !PT ;  /* 0x0000ffff12127812 */ /* 0x000fc400078ec0ff */
[----:B------:R-:W-:-:S07]  /*201d0*/  LEA.HI R6, R6, R5, RZ, 0x10 ;  /* 0x0000000506067211 */ /* 0x000fce00078f80ff */
[----:B------:R-:W-:Y:S05]  /*201e0*/  @!P0 BRA `(.L_x_1984) ;  /* 0x0000000000108947 */ /* 0x000fea0003800000 */
[----:B------:R-:W1:Y:S02]  /*201f0*/  LDC.64 R4, c[0x0][0xa20] ;  /* 0x00028800ff047b82 */ /* 0x000e640000000a00 */
[----:B-1----:R-:W-:-:S05]  /*20200*/  IMAD.WIDE R4, R19, 0x4, R4 ;  /* 0x0000000413047825 */ /* 0x002fca00078e0204 */
[----:B------:R1:W5:Y:S01]  /*20210*/  LDG.E R9, desc[UR52][R4.64] ;  /* 0x0000003404097981 */ /* 0x000362000c1e1900 */
[----:B------:R-:W-:Y:S05]  /*20220*/  BRA `(.L_x_1985) ;  /* 0x0000000000247947 */ /* 0x000fea0003800000 */
.L_x_1984:
        /* <DEDUP_REMOVED lines=9> */
.L_x_1985:
[----:B-1----:R-:W2:Y:S01]  /*202c0*/  @P1 LDG.E R5, desc[UR52][R2.64] ;  /* 0x0000003402051981 */ /* 0x002ea2000c1e1900 */
[----:B0-----:R-:W0:Y:S03]  /*202d0*/  LDC R8, c[0x0][0x448] ;  /* 0x00011200ff087b82 */ /* 0x001e260000000800 */
[----:B------:R1:W2:Y:S01]  /*202e0*/  @P1 LDG.E R4, desc[UR52][R2.64+0x4] ;  /* 0x0000043402041981 */ /* 0x0002a2000c1e1900 */
[----:B------:R-:W-:Y:S02]  /*202f0*/  IMAD.SHL.U32 R27, R17, 0x80, RZ ;  /* 0x00000080111b7824 */ /* 0x000fe400078e00ff */
[----:B-----5:R-:W-:Y:S02]  /*20300*/  IMAD.IADD R9, R9, 0x1, -R10 ;  /* 0x0000000109097824 */ /* 0x020fe400078e0a0a */
[----:B------:R-:W-:Y:S01]  /*20310*/  VIADD R11, R27, 0x7f ;  /* 0x0000007f1b0b7836 */ /* 0x000fe20000000000 */
[----:B-1----:R-:W1:Y:S01]  /*20320*/  LDC.64 R2, c[0x0][0x9e0] ;  /* 0x00027800ff027b82 */ /* 0x002e620000000a00 */
[----:B0-----:R-:W-:-:S13]  /*20330*/  ISETP.NE.AND P2, PT, R8, 0x1, PT ;  /* 0x000000010800780c */ /* 0x001fda0003f45270 */
[----:B------:R-:W0:Y:S01]  /*20340*/  @P2 LDC R8, c[0x0][0x44c] ;  /* 0x00011300ff082b82 */ /* 0x000e220000000800 */
[----:B-1----:R-:W-:-:S07]  /*20350*/  ISETP.GE.AND P3, PT, R3, 0x1, PT ;  /* 0x000000010300780c */ /* 0x002fce0003f66270 */
[----:B------:R-:W1:Y:S01]  /*20360*/  @P2 LDC R13, c[0x0][0x450] ;  /* 0x00011400ff0d2b82 */ /* 0x000e620000000800 */
[----:B--2---:R-:W-:Y:S02]  /*20370*/  @P1 IMAD.IADD R7, R4, 0x1, -R5 ;  /* 0x0000000104071824 */ /* 0x004fe400078e0a05 */
[----:B0-----:R-:W-:-:S04]  /*20380*/  @P2 IMAD.HI.U32 R4, R11, R8, RZ ;  /* 0x000000080b042227 */ /* 0x001fc800078e00ff */
[----:B------:R-:W-:Y:S01]  /*20390*/  IMAD.IADD R36, R9, 0x1, R7 ;  /* 0x0000000109247824 */ /* 0x000fe200078e0207 */
[----:B-1----:R-:W-:-:S03]  /*203a0*/  @P2 SHF.R.U32.HI R11, RZ, R13, R4 ;  /* 0x0000000dff0b2219 */ /* 0x002fc60000011604 */
[C---:B------:R-:W-:Y:S01]  /*203b0*/  VIADD R4, R36.reuse, 0x7f ;  /* 0x0000007f24047836 */ /* 0x040fe20000000000 */
[----:B------:R-:W-:-:S04]  /*203c0*/  IADD3 R10, R36, 0x1, -R33 ;  /* 0x00000001240a7810 */ /* 0x000fc80007ffe821 */
[----:B------:R-:W-:Y:S01]  /*203d0*/  SHF.R.S32.HI R5, RZ, 0x1f, R4 ;  /* 0x0000001fff057819 */ /* 0x000fe20000011404 */
[----:B------:R-:W-:-:S03]  /*203e0*/  IMAD.IADD R11, R10, 0x1, R11 ;  /* 0x000000010a0b7824 */ /* 0x000fc600078e020b */
        /* <DEDUP_REMOVED lines=15> */
.L_x_1988:
[----:B------:R-:W-:-:S13]  /*204e0*/  ISETP.NE.AND P0, PT, R3, 0x1, PT ;  /* 0x000000010300780c */ /* 0x000fda0003f05270 */
[----:B------:R-:W0:Y:S02]  /*204f0*/  @P0 LDC.64 R4, c[0x0][0x9e8] ;  /* 0x00027a00ff040b82 */ /* 0x000e240000000a00 */
[----:B0-----:R-:W-:-:S05]  /*20500*/  @P0 IMAD.HI.U32 R4, R8, R4, RZ ;  /* 0x0000000408040227 */ /* 0x001fca00078e00ff */
[----:B------:R-:W-:-:S07]  /*20510*/  @P0 SHF.R.U32.HI R8, RZ, R5, R4 ;  /* 0x00000005ff080219 */ /* 0x000fce0000011604 */
.L_x_1989:
[----:B------:R-:W-:Y:S05]  /*20520*/  BSYNC B0 ;  /* 0x0000000000007941 */ /* 0x000fea0003800000 */
.L_x_1987:
[----:B------:R-:W-:-:S05]  /*20530*/  IMAD R5, R8, R3, R3 ;  /* 0x0000000308057224 */ /* 0x000fca00078e0203 */
[----:B------:R-:W-:-:S07]  /*20540*/  VIMNMX R2, R2, R5, PT ;  /* 0x0000000502027248 */ /* 0x000fce0003fe0100 */
.L_x_1986:
[----:B------:R-:W0:Y:S01]  /*20550*/  @P2 LDC R4, c[0x0][0x44c] ;  /* 0x00011300ff042b82 */ /* 0x000e220000000800 */
[----:B------:R-:W-:Y:S01]  /*20560*/  VIADD R2, R2, 0x7f ;  /* 0x0000007f02027836 */ /* 0x000fe20000000000 */
[----:B------:R-:W-:Y:S01]  /*20570*/  ULDC UR4, c[0x0][0x9dc] ;  /* 0x0002770000047ab9 */ /* 0x000fe20000000800 */
[----:B------:R-:W-:Y:S02]  /*20580*/  IMAD.MOV.U32 R5, RZ, RZ, R27 ;  /* 0x000000ffff057224 */ /* 0x000fe400078e001b */
[----:B------:R-:W-:-:S03]  /*20590*/  IMAD.IADD R8, R36, 0x1, -R33 ;  /* 0x0000000124087824 */ /* 0x000fc600078e0a21 */
[----:B------:R-:W1:Y:S01]  /*205a0*/  @P2 LDC R11, c[0x0][0x450] ;  /* 0x00011400ff0b2b82 */ /* 0x000e620000000800 */
[----:B0-----:R-:W-:-:S05]  /*205b0*/  @P2 IMAD.HI.U32 R4, R27, R4, RZ ;  /* 0x000000041b042227 */ /* 0x001fca00078e00ff */
[----:B-1----:R-:W-:Y:S02]  /*205c0*/  @P2 SHF.R.U32.HI R5, RZ, R11, R4 ;  /* 0x0000000bff052219 */ /* 0x002fe40000011604 */
[----:B------:R-:W-:-:S03]  /*205d0*/  SHF.R.S32.HI R11, RZ, 0x1f, R2 ;  /* 0x0000001fff0b7819 */ /* 0x000fc60000011402 */
[----:B------:R-:W-:Y:S01]  /*205e0*/  IMAD.IADD R12, R8, 0x1, R5 ;  /* 0x00000001080c7824 */ /* 0x000fe200078e0205 */
[----:B------:R-:W-:-:S04]  /*205f0*/  LEA.HI R11, R11, R2, RZ, 0x7 ;  /* 0x000000020b0b7211 */ /* 0x000fc800078f38ff */
[----:B------:R-:W-:-:S04]  /*20600*/  SHF.R.S32.HI R2, RZ, 0x7, R11 ;  /* 0x00000007ff027819 */ /* 0x000fc8000001140b */
[----:B------:R-:W-:Y:S01]  /*20610*/  VIMNMX R11, R17, R2, PT ;  /* 0x00000002110b7248 */ /* 0x000fe20003fe0100 */
        /* <DEDUP_REMOVED lines=12> */
.L_x_1992:
[----:B------:R-:W-:-:S13]  /*206e0*/  ISETP.NE.AND P0, PT, R3, 0x1, PT ;  /* 0x000000010300780c */ /* 0x000fda0003f05270 */
[----:B------:R-:W0:Y:S02]  /*206f0*/  @P0 LDC.64 R4, c[0x0][0x9e8] ;  /* 0x00027a00ff040b82 */ /* 0x000e240000000a00 */
[----:B0-----:R-:W-:-:S05]  /*20700*/  @P0 IMAD.HI.U32 R4, R12, R4, RZ ;  /* 0x000000040c040227 */ /* 0x001fca00078e00ff */
[----:B------:R-:W-:-:S07]  /*20710*/  @P0 SHF.R.U32.HI R12, RZ, R5, R4 ;  /* 0x00000005ff0c0219 */ /* 0x000fce0000011604 */
.L_x_1993:
[----:B------:R-:W-:Y:S05]  /*20720*/  BSYNC B0 ;  /* 0x0000000000007941 */ /* 0x000fea0003800000 */
.L_x_1991:
[----:B------:R-:W-:-:S05]  /*20730*/  IMAD R3, R12, R3, RZ ;  /* 0x000000030c037224 */ /* 0x000fca00078e02ff */
[----:B------:R-:W-:-:S07]  /*20740*/  VIMNMX R2, R2, R3, !PT ;  /* 0x0000000302027248 */ /* 0x000fce0007fe0100 */
.L_x_1990:
[----:B------:R-:W-:Y:S01]  /*20750*/  SHF.R.S32.HI R3, RZ, 0x1f, R2 ;  /* 0x0000001fff037819 */ /* 0x000fe20000011402 */
[----:B------:R-:W-:Y:S01]  /*20760*/  BSSY B0, `(.L_x_1994) ;  /* 0x0000027000007945 */ /* 0x000fe20003800000 */
[----:B------:R-:W-:Y:S02]  /*20770*/  LOP3.LUT R37, R6, 0xff, RZ, 0xc0, !PT ;  /* 0x000000ff06257812 */ /* 0x000fe400078ec0ff */
[----:B------:R-:W-:Y:S01]  /*20780*/  LEA.HI R3, R3, R2, RZ, 0x7 ;  /* 0x0000000203037211 */ /* 0x000fe200078f38ff */
[----:B------:R-:W-:Y:S01]  /*20790*/  IMAD.MOV.U32 R2, RZ, RZ, RZ ;  /* 0x000000ffff027224 */ /* 0x000fe200078e00ff */
[----:B------:R-:W-:Y:S02]  /*207a0*/  SHF.R.U32.HI R6, RZ, 0x10, R6 ;  /* 0x00000010ff067819 */ /* 0x000fe40000011606 */
[----:B------:R-:W-:-:S04]  /*207b0*/  SHF.R.S32.HI R3, RZ, 0x7, R3 ;  /* 0x00000007ff037819 */ /* 0x000fc80000011403 */
[----:B------:R-:W-:-:S04]  /*207c0*/  VIMNMX R4, RZ, R3, !PT ;  /* 0x00000003ff047248 */ /* 0x000fc80007fe0100 */
[----:B------:R-:W-:-:S13]  /*207d0*/  ISETP.GT.AND P0, PT, R11, R4, PT ;  /* 0x000000040b00720c */ /* 0x000fda0003f04270 */
[----:B------:R-:W-:Y:S05]  /*207e0*/  @!P0 BRA `(.L_x_1995) ;  /* 0x0000000000788947 */ /* 0x000fea0003800000 */
[----:B------:R-:W-:Y:S01]  /*207f0*/  ISETP.NE.AND P0, PT, R6, RZ, PT ;  /* 0x000000ff0600720c */ /* 0x000fe20003f05270 */
[----:B------:R-:W-:-:S03]  /*20800*/  ULDC UR4, c[0x0][0x9f0] ;  /* 0x00027c0000047ab9 */ /* 0x000fc60000000800 */
[----:B------:R-:W-:-:S04]  /*20810*/  SEL R5, R6, UR4, P0 ;  /* 0x0000000406057c07 */ /* 0x000fc80008000000 */
[----:B------:R-:W-:Y:S02]  /*20820*/  IABS R13, R5 ;  /* 0x00000005000d7213 */ /* 0x000fe40000000000 */
[----:B------:R-:W-:Y:S02]  /*20830*/  IADD3 R12, R5, -0x1, R11 ;  /* 0xffffffff050c7810 */ /* 0x000fe40007ffe00b */
[----:B------:R-:W0:Y:S03]  /*20840*/  I2F.RP R2, R13 ;  /* 0x0000000d00027306 */ /* 0x000e260000209400 */
[----:B------:R-:W-:-:S05]  /*20850*/  IMAD.IADD R12, R12, 0x1, -R4 ;  /* 0x000000010c0c7824 */ /* 0x000fca00078e0a04 */
        /* <DEDUP_REMOVED lines=23> */
.L_x_1995:
[----:B------:R-:W-:Y:S05]  /*209d0*/  BSYNC B0 ;  /* 0x0000000000007941 */ /* 0x000fea0003800000 */
.L_x_1994:
[-C--:B------:R-:W-:Y:S01]  /*209e0*/  IMAD R4, R37, R2.reuse, R4 ;  /* 0x0000000225047224 */ /* 0x080fe200078e0204 */
        /* <DEDUP_REMOVED lines=10> */
[----:B------:R-:W-:Y:S01]  /*20a90*/  @P0 LEA.HI R3, R3, R2, RZ, 0x7 ;  /* 0x0000000203030211 */ /* 0x000fe200078f38ff */
[----:B------:R-:W-:-:S03]  /*20aa0*/  IMAD.MOV.U32 R2, RZ, RZ, R5 ;  /* 0x000000ffff027224 */ /* 0x000fc600078e0005 */
        /* <DEDUP_REMOVED lines=11> */
.L_x_2253:
[----:B-1----:R-:W-:Y:S02]  /*20b60*/  ISETP.NE.AND P0, PT, R14, RZ, PT ;  /* 0x000000ff0e00720c */ /* 0x002fe40003f05270 */
[----:B------:R-:W-:-:S11]  /*20b70*/  PLOP3.LUT P6, PT, PT, PT, PT, 0x8, 0x0 ;  /* 0x000000000000781c */ /* 0x000fd60003fce170 */
[----:B------:R-:W-:Y:S05]  /*20b80*/  @P0 BRA `(.L_x_1999) ;  /* 0x00000000000c0947 */ /* 0x000fea0003800000 */
[----:B------:R-:W-:-:S03]  /*20b90*/  UMOV UR4, 0xffffffff ;  /* 0xffffffff00047882 */ /* 0x000fc60000000000 */
[----:B------:R-:W-:Y:S05]  /*20ba0*/  BRA.DIV UR4, `(.L_x_2000) ;  /* 0x0000009204647947 */ /* 0x000fea000b800000 */
[----:B------:R-:W-:-:S13]  /*20bb0*/  ELECT P6, URZ, PT ;  /* 0x00000000003f782f */ /* 0x000fda00038c0000 */
.L_x_1999:
        /* <DEDUP_REMOVED lines=9> */
.L_x_2256:
[----:B------:R-:W-:Y:S05]  /*20c50*/  BSYNC B1 ;  /* 0x0000000000017941 */ /* 0x000fea0003800000 */
.L_x_2001:
[----:B------:R-:W-:Y:S04]  /*20c60*/  BSSY B1, `(.L_x_2003) ;  /* 0x000006e000017945 */ /* 0x000fe80003800000 */
[----:B------:R-:W-:Y:S05]  /*20c70*/  @!P6 BRA `(.L_x_2004) ;  /* 0x0000000400b0e947 */ /* 0x000fea0003800000 */
[----:B0-----:R-:W-:Y:S01]  /*20c80*/  IMAD R3, R26, 0x8, R22 ;  /* 0x000000081a037824 */ /* 0x001fe200078e0216 */
[----:B------:R-:W-:Y:S01]  /*20c90*/  SHF.L.U32 R7, R29, 0x1f, RZ ;  /* 0x0000001f1d077819 */ /* 0x000fe200000006ff */
[----:B------:R-:W0:Y:S01]  /*20ca0*/  S2R R9, SR_TID.X ;  /* 0x0000000000097919 */ /* 0x000e220000002100 */
[----:B------:R-:W-:Y:S02]  /*20cb0*/  BSSY B2, `(.L_x_2005) ;  /* 0x0000005000027945 */ /* 0x000fe40003800000 */
[----:B------:R-:W1:Y:S01]  /*20cc0*/  SYNCS.PHASECHK.TRANS64.TRYWAIT P0, [R3+URZ+0x288a0], R7 ;  /* 0x0288a007030075a7 */ /* 0x000e62000800017f */
[----:B0-----:R-:W-:-:S04]  /*20cd0*/  LOP3.LUT R9, R9, 0x7f, RZ, 0xc0, !PT ;  /* 0x0000007f09097812 */ /* 0x001fc800078ec0ff */
[----:B------:R-:W-:Y:S01]  /*20ce0*/  ISETP.NE.AND P1, PT, R9, RZ, PT ;  /* 0x000000ff0900720c */ /* 0x000fe20003f25270 */
[----:B-1----:R-:W-:-:S12]  /*20cf0*/  @!P0 BRA `(.L_x_2006) ;  /* 0x0000009000448947 */ /* 0x002fd80003800000 */
.L_x_2257:
[----:B------:R-:W-:Y:S05]  /*20d00*/  BSYNC B2 ;  /* 0x0000000000027941 */ /* 0x000fea0003800000 */
.L_x_2005:
[----:B------:R-:W-:Y:S04]  /*20d10*/  BSSY B2, `(.L_x_2007) ;  /* 0x0000009000027945 */ /* 0x000fe80003800000 */
[----:B------:R-:W-:Y:S05]  /*20d20*/  @P1 BRA `(.L_x_2008) ;  /* 0x00000000001c1947 */ /* 0x000fea0003800000 */
[----:B------:R-:W1:Y:S01]  /*20d30*/  S2R R9, SR_TID.X ;  /* 0x0000000000097919 */ /* 0x000e620000002100 */
[----:B------:R-:W-:-:S04]  /*20d40*/  IMAD.MOV.U32 R12, RZ, RZ, 0x8000 ;  /* 0x00008000ff0c7424 */ /* 0x000fc800078e00ff */
[----:B------:R2:W-:Y:S01]  /*20d50*/  SYNCS.ARRIVE.TRANS64 RZ, [R3+URZ+0x28890], R12 ;  /* 0x0288900c03ff79a7 */ /* 0x0005e2000800003f */
[----:B-1----:R-:W-:-:S04]  /*20d60*/  LOP3.LUT R9, R9, 0x1f, RZ, 0xc0, !PT ;  /* 0x0000001f09097812 */ /* 0x002fc800078ec0ff */
[----:B------:R-:W-:-:S13]  /*20d70*/  ISETP.NE.AND P0, PT, R9, RZ, PT ;  /* 0x000000ff0900720c */ /* 0x000fda0003f05270 */
[----:B--2---:R-:W-:Y:S05]  /*20d80*/  @!P0 BRA `(.L_x_2008) ;  /* 0x0000000000048947 */ /* 0x004fea0003800000 */
[----:B------:R-:W-:Y:S01]  /*20d90*/  BPT.TRAP 0x1 ;  /* 0x000000040000795c */ /* 0x000fe20000300000 */
.L_x_2008:
[----:B------:R-:W-:Y:S05]  /*20da0*/  BSYNC B2 ;  /* 0x0000000000027941 */ /* 0x000fea0003800000 */
.L_x_2007:
[----:B------:R-:W-:Y:S01]  /*20db0*/  IMAD.MOV.U32 R20, RZ, RZ, RZ ;  /* 0x000000ffff147224 */ /* 0x000fe200078e00ff */
[----:B------:R-:W-:Y:S01]  /*20dc0*/  UIADD3 UR4, UP0, UR40, 0x570, URZ ;  /* 0x0000057028047890 */ /* 0x000fe2000ff1e03f */
[----:B------:R-:W-:Y:S01]  /*20dd0*/  IMAD R9, R2, 0x80, R0 ;  /* 0x0000008002097824 */ /* 0x000fe200078e0200 */
[----:B------:R-:W-:Y:S01]  /*20de0*/  PLOP3.LUT P0, PT, PT, PT, PT, 0x80, 0x0 ;  /* 0x000000000000781c */ /* 0x000fe20003f0f070 */
[----:B------:R-:W-:Y:S01]  /*20df0*/  IMAD R11, R26, 0x8000, R22 ;  /* 0x000080001a0b7824 */ /* 0x000fe200078e0216 */
        /* <DEDUP_REMOVED lines=8> */
.L_x_2009:
        /* <DEDUP_REMOVED lines=10> */
[----:B------:R-:W-:Y:S01]  /*20f20*/  IMAD.MOV.U32 R21, RZ, RZ, 0x40 ;  /* 0x00000040ff157424 */ /* 0x000fe200078e00ff */
[----:B------:R-:W-:Y:S01]  /*20f30*/  PLOP3.LUT P0, PT, PT, PT, PT, 0x80, 0x0 ;  /* 0x000000000000781c */ /* 0x000fe20003f0f070 */
[----:B------:R-:W-:Y:S01]  /*20f40*/  VIADD R11, R11, 0x1c400 ;  /* 0x0001c4000b0b7836 */ /* 0x000fe20000000000 */
[----:B------:R-:W-:Y:S01]  /*20f50*/  UMOV UR6, 0x0 ;  /* 0x0000000000067882 */ /* 0x000fe20000000000 */
[----:B------:R-:W-:Y:S01]  /*20f60*/  UMOV UR7, 0x12f00000 ;  /* 0x12f0000000077882 */ /* 0x000fe20000000000 */
[----:B------:R-:W-:-:S15]  /*20f70*/  R2UR UR10, R21 ;  /* 0x00000000150a72ca */ /* 0x000fde00000e0000 */
.L_x_2010:
        /* <DEDUP_REMOVED lines=10> */
[----:B------:R-:W1:Y:S01]  /*21020*/  SYNCS.PHASECHK.TRANS64.TRYWAIT P0, [R3+URZ+0x288c0], R7 ;  /* 0x0288c007030075a7 */ /* 0x000e62000800017f */
[----:B------:R-:W-:Y:S04]  /*21030*/  BSSY B2, `(.L_x_2011) ;  /* 0x0000002000027945 */ /* 0x000fe80003800000 */
[----:B-1----:R-:W-:Y:S05]  /*21040*/  @!P0 BRA `(.L_x_2012) ;  /* 0x0000008c00848947 */ /* 0x002fea0003800000 */
.L_x_2258:
[----:B------:R-:W-:Y:S05]  /*21050*/  BSYNC B2 ;  /* 0x0000000000027941 */ /* 0x000fea0003800000 */
.L_x_2011:
[----:B------:R-:W-:Y:S01]  /*21060*/  BSSY B2, `(.L_x_2013) ;  /* 0x000000b000027945 */ /* 0x000fe20003800000 */
[----:B------:R-:W-:Y:S02]  /*21070*/  IMAD.MOV.U32 R14, RZ, RZ, 0x0 ;  /* 0x00000000ff0e7424 */ /* 0x000fe400078e00ff */
[----:B------:R-:W-:Y:S01]  /*21080*/  IMAD.MOV.U32 R15, RZ, RZ, 0x12f00000 ;  /* 0x12f00000ff0f7424 */ /* 0x000fe200078e00ff */
[----:B------:R-:W-:Y:S06]  /*21090*/  @P1 BRA `(.L_x_2014) ;  /* 0x00000000001c1947 */ /* 0x000fec0003800000 */
[----:B------:R-:W2:Y:S01]  /*210a0*/  S2R R11, SR_TID.X ;  /* 0x00000000000b7919 */ /* 0x000ea20000002100 */
[----:B01----:R-:W-:-:S04]  /*210b0*/  IMAD.MOV.U32 R7, RZ, RZ, 0x8000 ;  /* 0x00008000ff077424 */ /* 0x003fc800078e00ff */
[----:B------:R3:W-:Y:S01]  /*210c0*/  SYNCS.ARRIVE.TRANS64 RZ, [R3+URZ+0x288b0], R7 ;  /* 0x0288b00703ff79a7 */ /* 0x0007e2000800003f */
[----:B--2---:R-:W-:-:S04]  /*210d0*/  LOP3.LUT R11, R11, 0x1f, RZ, 0xc0, !PT ;  /* 0x0000001f0b0b7812 */ /* 0x004fc800078ec0ff */
[----:B------:R-:W-:-:S13]  /*210e0*/  ISETP.NE.AND P0, PT, R11, RZ, PT ;  /* 0x000000ff0b00720c */ /* 0x000fda0003f05270 */
[----:B---3--:R-:W-:Y:S05]  /*210f0*/  @!P0 BRA `(.L_x_2014) ;  /* 0x0000000000048947 */ /* 0x008fea0003800000 */
[----:B------:R-:W-:Y:S01]  /*21100*/  BPT.TRAP 0x1 ;  /* 0x000000040000795c */ /* 0x000fe20000300000 */
.L_x_2014:
[----:B------:R-:W-:Y:S05]  /*21110*/  BSYNC B2 ;  /* 0x0000000000027941 */ /* 0x000fea0003800000 */
.L_x_2013:
        /* <DEDUP_REMOVED lines=9> */
.L_x_2015:
        /* <DEDUP_REMOVED lines=15> */
.L_x_2016:
        /* <DEDUP_REMOVED lines=10> */
.L_x_2004:
[----:B------:R-:W-:Y:S05]  /*21340*/  BSYNC B1 ;  /* 0x0000000000017941 */ /* 0x000fea0003800000 */
.L_x_2003:
        /* <DEDUP_REMOVED lines=9> */
.L_x_2031:
[----:B------:R-:W-:Y:S05]  /*213e0*/  YIELD ;  /* 0x0000000000007946 */ /* 0x000fea0003800000 */
[----:B------:R-:W-:Y:S04]  /*213f0*/  BSSY B1, `(.L_x_2017) ;  /* 0x000006b000017945 */ /* 0x000fe80003800000 */
[----:B------:R-:W-:Y:S05]  /*21400*/  @!P6 BRA `(.L_x_2018) ;  /* 0x0000000400a4e947 */ /* 0x000fea0003800000 */
[----:B------:R-:W-:Y:S01]  /*21410*/  IMAD R11, R26, 0x8, R22 ;  /* 0x000000081a0b7824 */ /* 0x000fe200078e0216 */
[----:B------:R-:W-:Y:S01]  /*21420*/  SHF.L.U32 R2, R29, 0x1f, RZ ;  /* 0x0000001f1d027819 */ /* 0x000fe200000006ff */
[----:B0-----:R-:W0:Y:S01]  /*21430*/  S2R R3, SR_TID.X ;  /* 0x0000000000037919 */ /* 0x001e220000002100 */
[----:B------:R-:W-:Y:S02]  /*21440*/  BSSY B2, `(.L_x_2019) ;  /* 0x0000005000027945 */ /* 0x000fe40003800000 */
[----:B------:R-:W1:Y:S01]  /*21450*/  SYNCS.PHASECHK.TRANS64.TRYWAIT P1, [R11+URZ+0x288a0], R2 ;  /* 0x0288a0020b0075a7 */ /* 0x000e62000802017f */
[----:B0-----:R-:W-:-:S04]  /*21460*/  LOP3.LUT R3, R3, 0x7f, RZ, 0xc0, !PT ;  /* 0x0000007f03037812 */ /* 0x001fc800078ec0ff */
[----:B------:R-:W-:Y:S01]  /*21470*/  ISETP.NE.AND P2, PT, R3, RZ, PT ;  /* 0x000000ff0300720c */ /* 0x000fe20003f45270 */
[----:B-1----:R-:W-:-:S12]  /*21480*/  @!P1 BRA `(.L_x_2020) ;  /* 0x0000008800889947 */ /* 0x002fd80003800000 */
.L_x_2259:
[----:B------:R-:W-:Y:S05]  /*21490*/  BSYNC B2 ;  /* 0x0000000000027941 */ /* 0x000fea0003800000 */
.L_x_2019:
        /* <DEDUP_REMOVED lines=9> */
.L_x_2022:
[----:B------:R-:W-:Y:S05]  /*21530*/  BSYNC B2 ;  /* 0x0000000000027941 */ /* 0x000fea0003800000 */
.L_x_2021:
        /* <DEDUP_REMOVED lines=8> */
[----:B------:R-:W-:Y:S01]  /*215c0*/  VIADD R13, R9, 0x18400 ;  /* 0x00018400090d7836 */ /* 0x000fe20000000000 */
[----:B------:R-:W-:Y:S01]  /*215d0*/  UMOV UR6, 0x0 ;  /* 0x0000000000067882 */ /* 0x000fe20000000000 */
[----:B------:R-:W-:-:S10]  /*215e0*/  UMOV UR7, 0x12f00000 ;  /* 0x12f0000000077882 */ /* 0x000fd40000000000 */
.L_x_2023:
        /* <DEDUP_REMOVED lines=16> */
.L_x_2024:
        /* <DEDUP_REMOVED lines=13> */
.L_x_2260:
[----:B------:R-:W-:Y:S05]  /*217c0*/  BSYNC B2 ;  /* 0x0000000000027941 */ /* 0x000fea0003800000 */
.L_x_2025:
[----:B------:R-:W-:Y:S01]  /*217d0*/  BSSY B2, `(.L_x_2027) ;  /* 0x000000b000027945 */ /* 0x000fe20003800000 */
[----:B01----:R-:W-:Y:S02]  /*217e0*/  IMAD.MOV.U32 R2, RZ, RZ, 0x0 ;  /* 0x00000000ff027424 */ /* 0x003fe400078e00ff */
[----:B------:R-:W-:Y:S01]  /*217f0*/  IMAD.MOV.U32 R3, RZ, RZ, 0x12f00000 ;  /* 0x12f00000ff037424 */ /* 0x000fe200078e00ff */
[----:B------:R-:W-:Y:S06]  /*21800*/  @P2 BRA `(.L_x_2028) ;  /* 0x00000000001c2947 */ /* 0x000fec0003800000 */
[----:B------:R-:W0:Y:S01]  /*21810*/  S2R R20, SR_TID.X ;  /* 0x0000000000147919 */ /* 0x000e220000002100 */
[----:B------:R-:W-:-:S04]  /*21820*/  IMAD.MOV.U32 R14, RZ, RZ, 0x8000 ;  /* 0x00008000ff0e7424 */ /* 0x000fc800078e00ff */
[----:B------:R1:W-:Y:S01]  /*21830*/  SYNCS.ARRIVE.TRANS64 RZ, [R11+URZ+0x288b0], R14 ;  /* 0x0288b00e0bff79a7 */ /* 0x0003e2000800003f */
[----:B0-----:R-:W-:-:S04]  /*21840*/  LOP3.LUT R20, R20, 0x1f, RZ, 0xc0, !PT ;  /* 0x0000001f14147812 */ /* 0x001fc800078ec0ff */
[----:B------:R-:W-:-:S13]  /*21850*/  ISETP.NE.AND P1, PT, R20, RZ, PT ;  /* 0x000000ff1400720c */ /* 0x000fda0003f25270 */
[----:B-1----:R-:W-:Y:S05]  /*21860*/  @!P1 BRA `(.L_x_2028) ;  /* 0x0000000000049947 */ /* 0x002fea0003800000 */
[----:B------:R-:W-:Y:S01]  /*21870*/  BPT.TRAP 0x1 ;  /* 0x000000040000795c */ /* 0x000fe20000300000 */
.L_x_2028:
[----:B------:R-:W-:Y:S05]  /*21880*/  BSYNC B2 ;  /* 0x0000000000027941 */ /* 0x000fea0003800000 */
.L_x_2027:
[----:B------:R-:W-:Y:S01]  /*21890*/  R2UR UR10, R15 ;  /* 0x000000000f0a72ca */ /* 0x000fe200000e0000 */
[----:B------:R-:W-:Y:S01]  /*218a0*/  UIADD3 UR4, UP0, UR40, 0x670, URZ ;  /* 0x0000067028047890 */ /* 0x000fe2000ff1e03f */
[----:B------:R-:W-:Y:S01]  /*218b0*/  R2UR UR6, R2 ;  /* 0x00000000020672ca */ /* 0x000fe200000e0000 */
[----:B------:R-:W-:Y:S01]  /*218c0*/  VIADD R11, R11, 0x288b0 ;  /* 0x000288b00b0b7836 */ /* 0x000fe20000000000 */
[----:B------:R-:W-:Y:S01]  /*218d0*/  R2UR UR7, R3 ;  /* 0x00000000030772ca */ /* 0x000fe200000e0000 */
[----:B------:R-:W-:Y:S01]  /*218e0*/  VIADD R14, R9, 0x400 ;  /* 0x00000400090e7836 */ /* 0x000fe20000000000 */
[----:B------:R-:W-:Y:S01]  /*218f0*/  PLOP3.LUT P1, PT, PT, PT, PT, 0x80, 0x0 ;  /* 0x000000000000781c */ /* 0x000fe20003f2f070 */
[----:B------:R-:W-:-:S12]  /*21900*/  UIADD3.X UR5, URZ, UR41, URZ, UP0, !UPT ;  /* 0x000000293f057290 */ /* 0x000fd800087fe43f */
.L_x_2029:
        /* <DEDUP_REMOVED lines=15> */
.L_x_2030:
        /* <DEDUP_REMOVED lines=10> */
.L_x_2018:
[----:B------:R-:W-:Y:S05]  /*21aa0*/  BSYNC B1 ;  /* 0x0000000000017941 */ /* 0x000fea0003800000 */
.L_x_2017:
        /* <DEDUP_REMOVED lines=8> */
.L_x_1997:
[----:B------:R-:W-:Y:S05]  /*21b30*/  BSYNC B0 ;  /* 0x0000000000007941 */ /* 0x000fea0003800000 */
.L_x_1996:
[----:B------:R-:W1:Y:S01]  /*21b40*/  LDC R0, c[0x0][0x448] ;  /* 0x00011200ff007b82 */ /* 0x000e620000000800 */
[----:B------:R-:W-:Y:S01]  /*21b50*/  VIADD R5, R27, 0x7f ;  /* 0x0000007f1b057836 */ /* 0x000fe20000000000 */
[----:B------:R-:W-:Y:S06]  /*21b60*/  @!P0 WARPSYNC.ALL ;  /* 0x0000000000008948 */ /* 0x000fec0003800000 */
[----:B0-----:R-:W0:Y:S08]  /*21b70*/  LDC.64 R2, c[0x0][0x9e0] ;  /* 0x00027800ff027b82 */ /* 0x001e300000000a00 */
[----:B------:R-:W-:Y:S01]  /*21b80*/  @!P0 BAR.SYNC.DEFER_BLOCKING 0xc, 0x180 ;  /* 0x0306000000008b1d */ /* 0x000fe20000010000 */
[----:B-1----:R-:W-:-:S02]  /*21b90*/  ISETP.NE.AND P1, PT, R0, 0x1, PT ;  /* 0x000000010000780c */ /* 0x002fc40003f25270 */
[----:B0-----:R-:W-:-:S11]  /*21ba0*/  ISETP.GE.AND P2, PT, R3, 0x1, PT ;  /* 0x000000010300780c */ /* 0x001fd60003f46270 */
[----:B------:R-:W0:Y:S08]  /*21bb0*/  @P1 LDC R0, c[0x0][0x44c] ;  /* 0x00011300ff001b82 */ /* 0x000e300000000800 */
[----:B------:R-:W1:Y:S01]  /*21bc0*/  @P1 LDC R7, c[0x0][0x450] ;  /* 0x00011400ff071b82 */ /* 0x000e620000000800 */
[----:B0-----:R-:W-:-:S05]  /*21bd0*/  @P1 IMAD.HI.U32 R0, R5, R0, RZ ;  /* 0x0000000005001227 */ /* 0x001fca00078e00ff */
        /* <DEDUP_REMOVED lines=15> */
.L_x_2034:
[----:B------:R-:W-:-:S13]  /*21cd0*/  ISETP.NE.AND P0, PT, R3, 0x1, PT ;  /* 0x000000010300780c */ /* 0x000fda0003f05270 */
[----:B------:R-:W0:Y:S02]  /*21ce0*/  @P0 LDC.64 R4, c[0x0][0x9e8] ;  /* 0x00027a00ff040b82 */ /* 0x000e240000000a00 */
[----:B0-----:R-:W-:-:S05]  /*21cf0*/  @P0 IMAD.HI.U32 R4, R0, R4, RZ ;  /* 0x0000000400040227 */ /* 0x001fca00078e00ff */
[----:B------:R-:W-:-:S07]  /*21d00*/  @P0 SHF.R.U32.HI R0, RZ, R5, R4 ;  /* 0x00000005ff000219 */ /* 0x000fce0000011604 */
.L_x_2035:
[----:B------:R-:W-:Y:S05]  /*21d10*/  BSYNC B0 ;  /* 0x0000000000007941 */ /* 0x000fea0003800000 */
.L_x_2033:
[----:B------:R-:W-:-:S05]  /*21d20*/  IMAD R5, R0, R3, R3 ;  /* 0x0000000300057224 */ /* 0x000fca00078e0203 */
[----:B------:R-:W-:-:S07]  /*21d30*/  VIMNMX R2, R2, R5, PT ;  /* 0x0000000502027248 */ /* 0x000fce0003fe0100 */
.L_x_2032:
[----:B------:R-:W0:Y:S01]  /*21d40*/  @P1 LDC R4, c[0x0][0x44c] ;  /* 0x00011300ff041b82 */ /* 0x000e220000000800 */
[----:B------:R-:W-:Y:S01]  /*21d50*/  VIADD R2, R2, 0x7f ;  /* 0x0000007f02027836 */ /* 0x000fe20000000000 */
[----:B------:R-:W-:Y:S01]  /*21d60*/  ULDC UR4, c[0x0][0x9dc] ;  /* 0x0002770000047ab9 */ /* 0x000fe20000000800 */
[----:B------:R-:W-:-:S03]  /*21d70*/  IMAD.MOV.U32 R7, RZ, RZ, R27 ;  /* 0x000000ffff077224 */ /* 0x000fc600078e001b */
[----:B------:R-:W-:Y:S02]  /*21d80*/  SHF.R.S32.HI R5, RZ, 0x1f, R2 ;  /* 0x0000001fff057819 */ /* 0x000fe40000011402 */
[----:B------:R-:W1:Y:S02]  /*21d90*/  @P1 LDC R0, c[0x0][0x450] ;  /* 0x00011400ff001b82 */ /* 0x000e640000000800 */
[----:B------:R-:W-:Y:S01]  /*21da0*/  LEA.HI R5, R5, R2, RZ, 0x7 ;  /* 0x0000000205057211 */ /* 0x000fe200078f38ff */
[----:B0-----:R-:W-:-:S05]  /*21db0*/  @P1 IMAD.HI.U32 R9, R27, R4, RZ ;  /* 0x000000041b091227 */ /* 0x001fca00078e00ff */
[----:B-1----:R-:W-:Y:S02]  /*21dc0*/  @P1 SHF.R.U32.HI R7, RZ, R0, R9 ;  /* 0x00000000ff071219 */ /* 0x002fe40000011609 */
[----:B------:R-:W-:-:S03]  /*21dd0*/  SHF.R.S32.HI R0, RZ, 0x7, R5 ;  /* 0x00000007ff007819 */ /* 0x000fc60000011405 */
[----:B------:R-:W-:Y:S01]  /*21de0*/  IMAD.IADD R8, R8, 0x1, R7 ;  /* 0x0000000108087824 */ /* 0x000fe200078e0207 */
[----:B------:R-:W-:-:S03]  /*21df0*/  VIMNMX R17, R17, R0, PT ;  /* 0x0000000011117248 */ /* 0x000fc60003fe0100 */
        /* <DEDUP_REMOVED lines=12> */
.L_x_2038:
[----:B------:R-:W-:-:S13]  /*21ec0*/  ISETP.NE.AND P0, PT, R3, 0x1, PT ;  /* 0x000000010300780c */ /* 0x000fda0003f05270 */
[----:B------:R-:W0:Y:S02]  /*21ed0*/  @P0 LDC.64 R4, c[0x0][0x9e8] ;  /* 0x00027a00ff040b82 */ /* 0x000e240000000a00 */
[----:B0-----:R-:W-:-:S05]  /*21ee0*/  @P0 IMAD.HI.U32 R4, R8, R4, RZ ;  /* 0x0000000408040227 */ /* 0x001fca00078e00ff */
[----:B------:R-:W-:-:S07]  /*21ef0*/  @P0 SHF.R.U32.HI R8, RZ, R5, R4 ;  /* 0x00000005ff080219 */ /* 0x000fce0000011604 */
.L_x_2039:
[----:B------:R-:W-:Y:S05]  /*21f00*/  BSYNC B0 ;  /* 0x0000000000007941 */ /* 0x000fea0003800000 */
.L_x_2037:
[----:B------:R-:W-:-:S05]  /*21f10*/  IMAD R3, R8, R3, RZ ;  /* 0x0000000308037224 */ /* 0x000fca00078e02ff */
[----:B------:R-:W-:-:S07]  /*21f20*/  VIMNMX R0, R0, R3, !PT ;  /* 0x0000000300007248 */ /* 0x000fce0007fe0100 */
.L_x_2036:
[----:B------:R-:W-:Y:S01]  /*21f30*/  ISETP.NE.AND P1, PT, R6, RZ, PT ;  /* 0x000000ff0600720c */ /* 0x000fe20003f25270 */
[----:B------:R-:W-:Y:S01]  /*21f40*/  BSSY B0, `(.L_x_2040) ;  /* 0x0000023000007945 */ /* 0x000fe20003800000 */
[----:B------:R-:W-:Y:S01]  /*21f50*/  SHF.R.S32.HI R3, RZ, 0x1f, R0 ;  /* 0x0000001fff037819 */ /* 0x000fe20000011400 */
[----:B------:R-:W-:-:S03]  /*21f60*/  IMAD.MOV.U32 R2, RZ, RZ, RZ ;  /* 0x000000ffff027224 */ /* 0x000fc600078e00ff */
[----:B------:R-:W-:-:S04]  /*21f70*/  LEA.HI R3, R3, R0, RZ, 0x7 ;  /* 0x0000000003037211 */ /* 0x000fc800078f38ff */
[----:B------:R-:W-:-:S03]  /*21f80*/  SHF.R.S32.HI R0, RZ, 0x7, R3 ;  /* 0x00000007ff007819 */ /* 0x000fc60000011403 */
[----:B------:R-:W0:Y:S01]  /*21f90*/  @!P1 LDC R6, c[0x0][0x9f0] ;  /* 0x00027c00ff069b82 */ /* 0x000e220000000800 */
[----:B------:R-:W-:-:S04]  /*21fa0*/  VIMNMX R0, RZ, R0, !PT ;  /* 0x00000000ff007248 */ /* 0x000fc80007fe0100 */
[----:B------:R-:W-:-:S13]  /*21fb0*/  ISETP.GT.AND P0, PT, R17, R0, PT ;  /* 0x000000001100720c */ /* 0x000fda0003f04270 */
[----:B------:R-:W-:Y:S05]  /*21fc0*/  @!P0 BRA `(.L_x_2041) ;  /* 0x0000000000688947 */ /* 0x000fea0003800000 */
[-C--:B0-----:R-:W-:Y:S01]  /*21fd0*/  IABS R4, R6.reuse ;  /* 0x0000000600047213 */ /* 0x081fe20000000000 */
[----:B------:R-:W-:Y:S01]  /*21fe0*/  IMAD.MOV.U32 R2, RZ, RZ, RZ ;  /* 0x000000ffff027224 */ /* 0x000fe200078e00ff */
[----:B------:R-:W-:Y:S02]  /*21ff0*/  IABS R8, R6 ;  /* 0x0000000600087213 */ /* 0x000fe40000000000 */
[----:B------:R-:W0:Y:S08]  /*22000*/  I2F.RP R5, R4 ;  /* 0x0000000400057306 */ /* 0x000e300000209400 */
[----:B0-----:R-:W0:Y:S02]  /*22010*/  MUFU.RCP R5, R5 ;  /* 0x0000000500057308 */ /* 0x001e240000001000 */
[----:B0-----:R-:W-:-:S06]  /*22020*/  VIADD R7, R5, 0xffffffe ;  /* 0x0ffffffe05077836 */ /* 0x001fcc0000000000 */
[----:B------:R0:W1:Y:S02]  /*22030*/  F2I.FTZ.U32.TRUNC.NTZ R3, R7 ;  /* 0x0000000700037305 */ /* 0x000064000021f000 */
[----:B0-----:R-:W-:Y:S02]  /*22040*/  IMAD.MOV R7, RZ, RZ, -R8 ;  /* 0x000000ffff077224 */ /* 0x001fe400078e0a08 */
[----:B-1----:R-:W-:-:S04]  /*22050*/  IMAD.MOV R9, RZ, RZ, -R3 ;  /* 0x000000ffff097224 */ /* 0x002fc800078e0a03 */
[----:B------:R-:W-:-:S04]  /*22060*/  IMAD R9, R9, R4, RZ ;  /* 0x0000000409097224 */ /* 0x000fc800078e02ff */
[----:B------:R-:W-:Y:S01]  /*22070*/  IMAD.HI.U32 R2, R3, R9, R2 ;  /* 0x0000000903027227 */ /* 0x000fe200078e0002 */
[----:B------:R-:W-:-:S05]  /*22080*/  IADD3 R3, R6, -0x1, R17 ;  /* 0xffffffff06037810 */ /* 0x000fca0007ffe011 */
[----:B------:R-:W-:-:S05]  /*22090*/  IMAD.IADD R3, R3, 0x1, -R0 ;  /* 0x0000000103037824 */ /* 0x000fca00078e0a00 */
        /* <DEDUP_REMOVED lines=13> */
.L_x_2041:
[----:B------:R-:W-:Y:S05]  /*22170*/  BSYNC B0 ;  /* 0x0000000000007941 */ /* 0x000fea0003800000 */
.L_x_2040:
[-C--:B------:R-:W-:Y:S01]  /*22180*/  IMAD R37, R37, R2.reuse, R0 ;  /* 0x0000000225257224 */ /* 0x080fe200078e0200 */
        /* <DEDUP_REMOVED lines=18> */
[----:B------:R-:W1:Y:S01]  /*222b0*/  POPC R7, R4 ;  /* 0x0000000400077309 */ /* 0x000e620000000000 */
[----:B--2---:R-:W1:Y:S02]  /*222c0*/  SHFL.IDX PT, R0, R3, R0, 0x1f ;  /* 0x00001f0003007589 */ /* 0x004e6400000e0000 */
[----:B-1----:R-:W-:Y:S01]  /*222d0*/  IADD3 R16, R0, UR37, R7 ;  /* 0x0000002500107c10 */ /* 0x002fe2000fffe007 */
[----:B------:R-:W-:Y:S06]  /*222e0*/  BRA `(.L_x_2044) ;  /* 0x0000003400707947 */ /* 0x000fec0003800000 */
.L_x_2043:
        /* <DEDUP_REMOVED lines=9> */
[----:B------:R-:W1:Y:S01]  /*22380*/  LDC.64 R2, c[0x4][R2] ;  /* 0x0100000002027b82 */ /* 0x000e620000000a00 */
[----:B------:R-:W-:Y:S02]  /*22390*/  IMAD.U32 R5, RZ, RZ, UR7 ;  /* 0x00000007ff057e24 */ /* 0x000fe4000f8e00ff */
[----:B0-----:R-:W-:Y:S02]  /*223a0*/  IMAD.U32 R6, RZ, RZ, UR8 ;  /* 0x00000008ff067e24 */ /* 0x001fe4000f8e00ff */
[----:B------:R-:W-:-:S02]  /*223b0*/  IMAD.U32 R7, RZ, RZ, UR9 ;  /* 0x00000009ff077e24 */ /* 0x000fc4000f8e00ff */
[----:B------:R-:W-:Y:S02]  /*223c0*/  IMAD.U32 R10, RZ, RZ, UR4 ;  /* 0x00000004ff0a7e24 */ /* 0x000fe4000f8e00ff */
[----:B------:R-:W-:Y:S02]  /*223d0*/  IMAD.U32 R11, RZ, RZ, UR5 ;  /* 0x00000005ff0b7e24 */ /* 0x000fe4000f8e00ff */
[----:B------:R-:W-:Y:S02]  /*223e0*/  IMAD.MOV.U32 R8, RZ, RZ, 0x70 ;  /* 0x00000070ff087424 */ /* 0x000fe400078e00ff */
[----:B------:R-:W-:Y:S02]  /*223f0*/  IMAD.MOV.U32 R12, RZ, RZ, 0x1 ;  /* 0x00000001ff0c7424 */ /* 0x000fe400078e00ff */
[----:B------:R-:W-:-:S07]  /*22400*/  IMAD.MOV.U32 R13, RZ, RZ, RZ ;  /* 0x000000ffff0d7224 */ /* 0x000fce00078e00ff */
[----:B------:R-:W-:-:S07]  /*22410*/  LEPC R20, `(.L_x_2046) ;  /* 0x000000001014794e */ /* 0x000fce0000000000 */
[----:B-1----:R-:W-:Y:S05]  /*22420*/  CALL.ABS.NOINC R2 ;  /* 0x0000000002007343 */ /* 0x002fea0003c00000 */
.L_x_2046:
[----:B------:R-:W-:Y:S05]  /*22430*/  BSYNC B6 ;  /* 0x0000000000067941 */ /* 0x000fea0003800000 */
.L_x_2045:
        /* <DEDUP_REMOVED lines=11> */
[----:B0-----:R-:W-:Y:S02]  /*224f0*/  IMAD.U32 R6, RZ, RZ, UR8 ;  /* 0x00000008ff067e24 */ /* 0x001fe4000f8e00ff */
[----:B------:R-:W-:-:S02]  /*22500*/  IMAD.U32 R7, RZ, RZ, UR9 ;  /* 0x00000009ff077e24 */ /* 0x000fc4000f8e00ff */
[----:B------:R-:W-:Y:S02]  /*22510*/  IMAD.U32 R10, RZ, RZ, UR4 ;  /* 0x00000004ff0a7e24 */ /* 0x000fe4000f8e00ff */
[----:B------:R-:W-:Y:S02]  /*22520*/  IMAD.U32 R11, RZ, RZ, UR5 ;  /* 0x00000005ff0b7e24 */ /* 0x000fe4000f8e00ff */
[----:B------:R-:W-:Y:S02]  /*22530*/  IMAD.MOV.U32 R8, RZ, RZ, 0x70 ;  /* 0x00000070ff087424 */ /* 0x000fe400078e00ff */
[----:B------:R-:W-:Y:S02]  /*22540*/  IMAD.MOV.U32 R12, RZ, RZ, 0x1 ;  /* 0x00000001ff0c7424 */ /* 0x000fe400078e00ff */
[----:B-1----:R-:W-:-:S07]  /*22550*/  IMAD.MOV.U32 R13, RZ, RZ, RZ ;  /* 0x000000ffff0d7224 */ /* 0x002fce00078e00ff */
[----:B------:R-:W-:-:S07]  /*22560*/  LEPC R20, `(.L_x_2049) ;  /* 0x000000001014794e */ /* 0x000fce0000000000 */
[----:B--2---:R-:W-:Y:S05]  /*22570*/  CALL.ABS.NOINC R2 ;  /* 0x0000000002007343 */ /* 0x004fea0003c00000 */
.L_x_2049:
        /* <DEDUP_REMOVED lines=15> */
.L_x_2048:
[----:B------:R-:W-:Y:S05]  /*22670*/  BSYNC B6 ;  /* 0x0000000000067941 */ /* 0x000fea0003800000 */
.L_x_2047:
[----:B------:R-:W-:Y:S01]  /*22680*/  ULDC.64 UR4, c[0x0][0x9f8] ;  /* 0x00027e0000047ab9 */ /* 0x000fe20000000a00 */
[----:B------:R-:W2:Y:S01]  /*22690*/  LDL R17, [R1] ;  /* 0x0000000001117983 */ /* 0x000ea20000100800 */
[----:B------:R-:W-:Y:S01]  /*226a0*/  ISETP.NE.U32.AND P0, PT, RZ, UR4, PT ;  /* 0x00000004ff007c0c */ /* 0x000fe2000bf05070 */
[----:B------:R-:W-:Y:S01]  /*226b0*/  IMAD.MOV.U32 R34, RZ, RZ, R19 ;  /* 0x000000ffff227224 */ /* 0x000fe200078e0013 */
[----:B------:R-:W1:Y:S01]  /*226c0*/  LDC R0, c[0x0][0x430] ;  /* 0x00010c00ff007b82 */ /* 0x000e620000000800 */
[----:B------:R-:W3:Y:S01]  /*226d0*/  S2R R21, SR_TID.X ;  /* 0x0000000000157919 */ /* 0x000ee20000002100 */
[----:B------:R-:W-:Y:S01]  /*226e0*/  ISETP.NE.AND.EX P0, PT, RZ, UR5, PT, P0 ;  /* 0x00000005ff007c0c */ /* 0x000fe2000bf05300 */
[----:B------:R-:W4:Y:S01]  /*226f0*/  S2R R20, SR_TID.X ;  /* 0x0000000000147919 */ /* 0x000f220000002100 */
[----:B------:R-:W-:Y:S01]  /*22700*/  VIADD R25, R23, 0xffffffff ;  /* 0xffffffff17197836 */ /* 0x000fe20000000000 */
[----:B------:R-:W-:-:S10]  /*22710*/  ULDC UR4, c[0x0][0x2f4] ;  /* 0x0000bd0000047ab9 */ /* 0x000fd40000000800 */
[----:B------:R-:W0:Y:S02]  /*22720*/  @P0 LDC.64 R2, c[0x0][0x9f8] ;  /* 0x00027e00ff020b82 */ /* 0x000e240000000a00 */
[----:B0-----:R-:W-:-:S05]  /*22730*/  @P0 IMAD.WIDE R2, R19, 0x4, R2 ;  /* 0x0000000413020825 */ /* 0x001fca00078e0202 */
[----:B------:R0:W2:Y:S01]  /*22740*/  @P0 LDG.E R34, desc[UR52][R2.64] ;  /* 0x0000003402220981 */ /* 0x0000a2000c1e1900 */
[----:B-1----:R-:W-:Y:S01]  /*22750*/  ISETP.NE.AND P1, PT, R0, 0x1, PT ;  /* 0x000000010000780c */ /* 0x002fe20003f25270 */
[----:B---3--:R-:W-:Y:S01]  /*22760*/  IMAD.SHL.U32 R21, R21, 0x10, RZ ;  /* 0x0000001015157824 */ /* 0x008fe200078e00ff */
[----:B----4-:R-:W-:Y:S01]  /*22770*/  LOP3.LUT R20, R20, 0x7f, RZ, 0xc0, !PT ;  /* 0x0000007f14147812 */ /* 0x010fe200078ec0ff */
[----:B------:R-:W-:-:S03]  /*22780*/  IMAD.SHL.U32 R8, R25, 0x80, RZ ;  /* 0x0000008019087824 */ /* 0x000fc600078e00ff */
[----:B------:R-:W-:Y:S02]  /*22790*/  SHF.R.U32.HI R20, RZ, 0x3, R20 ;  /* 0x00000003ff147819 */ /* 0x000fe40000011614 */
[----:B------:R-:W-:-:S04]  /*227a0*/  LOP3.LUT R21, R21, 0x70, RZ, 0xc0, !PT ;  /* 0x0000007015157812 */ /* 0x000fc800078ec0ff */
[----:B------:R-:W-:Y:S01]  /*227b0*/  LOP3.LUT R5, R8, R20, R21, 0xfe, !PT ;  /* 0x0000001408057212 */ /* 0x000fe200078efe15 */
[----:B------:R-:W1:Y:S03]  /*227c0*/  @P1 LDC R6, c[0x0][0x434] ;  /* 0x00010d00ff061b82 */ /* 0x000e660000000800 */
[----:B------:R-:W-:-:S05]  /*227d0*/  ISETP.GE.AND P0, PT, R5, R36, PT ;  /* 0x000000240500720c */ /* 0x000fca0003f06270 */
[----:B------:R-:W3:Y:S08]  /*227e0*/  @P1 LDC R7, c[0x0][0x438] ;  /* 0x00010e00ff071b82 */ /* 0x000ef00000000800 */
[----:B0-----:R-:W0:Y:S01]  /*227f0*/  @!P0 LDC.64 R2, c[0x0][0x428] ;  /* 0x00010a00ff028b82 */ /* 0x001e220000000a00 */
[----:B------:R-:W-:Y:S01]  /*22800*/  LOP3.LUT R32, R32, 0xfffffffb, RZ, 0xc0, !PT ;  /* 0xfffffffb20207812 */ /* 0x000fe200078ec0ff */
[----:B------:R-:W-:Y:S01]  /*22810*/  UMOV UR5, 0xffffffff ;  /* 0xffffffff00057882 */ /* 0x000fe20000000000 */
[----:B--2---:R-:W-:-:S04]  /*22820*/  IMAD.IADD R5, R5, 0x1, R17 ;  /* 0x0000000105057824 */ /* 0x004fc800078e0211 */
[----:B-1----:R-:W-:-:S04]  /*22830*/  @P1 IMAD.HI.U32 R6, R5, R6, RZ ;  /* 0x0000000605061227 */ /* 0x002fc800078e00ff */
[----:B------:R-:W-:Y:S01]  /*22840*/  IMAD.MOV.U32 R4, RZ, RZ, R5 ;  /* 0x000000ffff047224 */ /* 0x000fe200078e0005 */
[----:B---3--:R-:W-:-:S05]  /*22850*/  @P1 SHF.R.U32.HI R4, RZ, R7, R6 ;  /* 0x00000007ff041219 */ /* 0x008fca0000011606 */
[----:B------:R-:W-:-:S04]  /*22860*/  IMAD.MOV R6, RZ, RZ, -R4 ;  /* 0x000000ffff067224 */ /* 0x000fc800078e0a04 */
[----:B------:R-:W-:Y:S01]  /*22870*/  IMAD R0, R0, R6, R5 ;  /* 0x0000000600007224 */ /* 0x000fe200078e0205 */
[----:B------:R-:W-:Y:S02]  /*22880*/  @!P0 SHF.R.S32.HI R5, RZ, 0x1f, R4 ;  /* 0x0000001fff058819 */ /* 0x000fe40000011404 */
[----:B------:R-:W-:Y:S01]  /*22890*/  SHF.R.S32.HI R9, RZ, 0x1f, R34 ;  /* 0x0000001fff097819 */ /* 0x000fe20000011422 */
[----:B0-----:R-:W-:-:S04]  /*228a0*/  @!P0 IMAD.WIDE.U32 R4, R34, R2, R4 ;  /* 0x0000000222048225 */ /* 0x001fc800078e0004 */
[----:B------:R-:W-:Y:S01]  /*228b0*/  @!P0 IMAD R2, R9, R2, RZ ;  /* 0x0000000209028224 */ /* 0x000fe200078e02ff */
[----:B------:R0:W-:Y:S03]  /*228c0*/  STL [R1+0x4], R9 ;  /* 0x0000040901007387 */ /* 0x0001e60000100800 */
[----:B------:R-:W-:Y:S02]  /*228d0*/  @!P0 IMAD R7, R34, R3, R2 ;  /* 0x0000000322078224 */ /* 0x000fe400078e0202 */
[----:B------:R-:W1:Y:S01]  /*228e0*/  @!P0 LDC.64 R2, c[0x0][0x418] ;  /* 0x00010600ff028b82 */ /* 0x000e620000000a00 */
[----:B------:R-:W-:Y:S02]  /*228f0*/  IMAD.U32 R6, RZ, RZ, UR38 ;  /* 0x00000026ff067e24 */ /* 0x000fe4000f8e00ff */
[----:B------:R-:W-:-:S03]  /*22900*/  @!P0 IMAD.IADD R5, R5, 0x1, R7 ;  /* 0x0000000105058824 */ /* 0x000fc600078e0207 */
[----:B------:R-:W-:Y:S02]  /*22910*/  ISETP.NE.AND P2, PT, R6, 0x3, PT ;  /* 0x000000030600780c */ /* 0x000fe40003f45270 */
[----:B-1----:R-:W-:-:S04]  /*22920*/  @!P0 LEA R2, P1, R4, R2, 0x2 ;  /* 0x0000000204028211 */ /* 0x002fc800078210ff */
        /* <DEDUP_REMOVED lines=11> */
.L_x_2263:
[----:B------:R-:W-:Y:S05]  /*229e0*/  @!P2 BRA `(.L_x_2051) ;  /* 0x000000000004a947 */ /* 0x000fea0003800000 */
[----:B------:R-:W-:Y:S01]  /*229f0*/  BPT.TRAP 0x1 ;  /* 0x000000040000795c */ /* 0x000fe20000300000 */
.L_x_2051:
        /* <DEDUP_REMOVED lines=23> */
.L_x_2264:
[----:B------:R-:W-:Y:S05]  /*22b70*/  BSYNC B0 ;  /* 0x0000000000007941 */ /* 0x000fea0003800000 */
.L_x_2052:
[----:B------:R-:W1:Y:S01]  /*22b80*/  S2R R9, SR_TID.X ;  /* 0x0000000000097919 */ /* 0x000e620000002100 */
[----:B------:R-:W-:Y:S01]  /*22b90*/  ULDC.64 UR4, c[0x0][0x300] ;  /* 0x0000c00000047ab9 */ /* 0x000fe20000000a00 */
[----:B------:R-:W-:Y:S01]  /*22ba0*/  ULDC.64 UR6, c[0x0][0x2e8] ;  /* 0x0000ba0000067ab9 */ /* 0x000fe20000000a00 */
[----:B------:R-:W-:Y:S01]  /*22bb0*/  IMAD R5, R5, UR4, RZ ;  /* 0x0000000405057c24 */ /* 0x000fe2000f8e02ff */
[----:B------:R-:W-:Y:S01]  /*22bc0*/  LOP3.LUT P3, RZ, R32, 0x2, RZ, 0xc0, !PT ;  /* 0x0000000220ff7812 */ /* 0x000fe2000786c0ff */
        /* <DEDUP_REMOVED lines=100> */
.L_x_2282:
        /* <DEDUP_REMOVED lines=11> */
.L_x_2055:
        /* <DEDUP_REMOVED lines=11> */
.L_x_2056:
[----:B-1----:R1:W5:Y:S01]  /*23370*/  LDL.LU R3, [R1+0xc] ;  /* 0x00000c0001037983 */ /* 0x0023620000300800 */
[----:B------:R1:W-:Y:S02]  /*23380*/  SYNCS.ARRIVE.TRANS64.A1T0 RZ, [R7+URZ+0x28830], RZ ;  /* 0x028830ff07ff79a7 */ /* 0x0003e4000810003f */
[----:B------:R-:W-:Y:S05]  /*23390*/  WARPSYNC.ALL ;  /* 0x0000000000007948 */ /* 0x000fea0003800000 */
[----:B------:R-:W-:Y:S01]  /*233a0*/  ULDC.64 UR4, c[0x0][0x298] ;  /* 0x0000a60000047ab9 */ /* 0x000fe20000000a00 */
[----:B------:R-:W-:Y:S01]  /*233b0*/  VIADD R2, R22, 0x10400 ;  /* 0x0001040016027836 */ /* 0x000fe20000000000 */
[----:B------:R-:W-:Y:S01]  /*233c0*/  ULDC.64 UR6, c[0x0][0xa00] ;  /* 0x0002800000067ab9 */ /* 0x000fe20000000a00 */
[----:B------:R-:W-:Y:S01]  /*233d0*/  BSSY B6, `(.L_x_2057) ;  /* 0x0000022000067945 */ /* 0x000fe20003800000 */
[----:B------:R-:W-:Y:S01]  /*233e0*/  BAR.SYNC.DEFER_BLOCKING 0x8, 0x180 ;  /* 0x0206000000007b1d */ /* 0x000fe20000010000 */
[----:B------:R-:W-:-:S02]  /*233f0*/  ISETP.NE.U32.AND P0, PT, RZ, UR6, PT ;  /* 0x00000006ff007c0c */ /* 0x000fc4000bf05070 */
[----:B------:R-:W-:Y:S02]  /*23400*/  LOP3.LUT P1, RZ, R2, 0x3ff, RZ, 0xc0, !PT ;  /* 0x000003ff02ff7812 */ /* 0x000fe4000782c0ff */
[----:B------:R-:W-:Y:S02]  /*23410*/  ISETP.NE.AND.EX P0, PT, RZ, UR7, PT, P0 ;  /* 0x00000007ff007c0c */ /* 0x000fe4000bf05300 */
[----:B-----5:R-:W-:Y:S01]  /*23420*/  SHF.R.S32.HI R0, RZ, 0x1f, R3 ;  /* 0x0000001fff007819 */ /* 0x020fe20000011403 */
[----:B0-----:R-:W-:-:S04]  /*23430*/  IMAD.WIDE.U32 R4, R3, UR4, RZ ;  /* 0x0000000403047c25 */ /* 0x001fc8000f8e00ff */
[----:B------:R-:W-:Y:S01]  /*23440*/  IMAD R0, R0, UR4, RZ ;  /* 0x0000000400007c24 */ /* 0x000fe2000f8e02ff */
[----:B------:R0:W-:Y:S03]  /*23450*/  STL.64 [R1+0x10], R4 ;  /* 0x0000100401007387 */ /* 0x0001e60000100a00 */
[----:B------:R-:W-:Y:S01]  /*23460*/  IMAD R2, R3, UR5, R0 ;  /* 0x0000000503027c24 */ /* 0x000fe2000f8e0200 */
[----:B------:R-:W-:-:S03]  /*23470*/  SHF.R.S32.HI R0, RZ, 0x1f, R19 ;  /* 0x0000001fff007819 */ /* 0x000fc60000011413 */
[----:B------:R-:W-:Y:S01]  /*23480*/  IMAD.IADD R3, R5, 0x1, R2 ;  /* 0x0000000105037824 */ /* 0x000fe200078e0202 */
[----:B------:R-:W-:Y:S02]  /*23490*/  SEL R2, R0, RZ, !P0 ;  /* 0x000000ff00027207 */ /* 0x000fe40004000000 */
[----:B------:R-:W-:Y:S02]  /*234a0*/  SEL R0, R19, RZ, !P0 ;  /* 0x000000ff13007207 */ /* 0x000fe40004000000 */
[----:B------:R0:W-:Y:S04]  /*234b0*/  STL [R1+0x20], R3 ;  /* 0x0000200301007387 */ /* 0x0001e80000100800 */
[----:B------:R0:W-:Y:S04]  /*234c0*/  STL [R1+0xc], R0 ;  /* 0x00000c0001007387 */ /* 0x0001e80000100800 */
[----:B------:R0:W-:Y:S01]  /*234d0*/  STL [R1+0x24], R2 ;  /* 0x0000240201007387 */ /* 0x0001e20000100800 */
[----:B------:R-:W-:Y:S05]  /*234e0*/  @!P1 BRA `(.L_x_2058) ;  /* 0x0000000000409947 */ /* 0x000fea0003800000 */
[----:B0-----:R-:W-:Y:S01]  /*234f0*/  MOV R2, 0x0 ;  /* 0x0000000000027802 */ /* 0x001fe20000000f00 */
        /* <DEDUP_REMOVED lines=15> */
.L_x_2058:
[----:B------:R-:W-:Y:S05]  /*235f0*/  BSYNC B6 ;  /* 0x0000000000067941 */ /* 0x000fea0003800000 */
.L_x_2057:
[----:B------:R-:W2:Y:S01]  /*23600*/  LDL.LU R20, [R1+0x20] ;  /* 0x0000200001147983 */ /* 0x000ea20000300800 */
[----:B------:R-:W-:Y:S01]  /*23610*/  ULDC.64 UR4, c[0x0][0x2d8] ;  /* 0x0000b60000047ab9 */ /* 0x000fe20000000a00 */
[----:B------:R-:W3:Y:S01]  /*23620*/  LDC R6, c[0x0][0x448] ;  /* 0x00011200ff067b82 */ /* 0x000ee20000000800 */
[----:B------:R-:W-:Y:S01]  /*23630*/  ULDC.64 UR6, c[0x0][0x280] ;  /* 0x0000a00000067ab9 */ /* 0x000fe20000000a00 */
[----:B0-----:R-:W2:Y:S04]  /*23640*/  LDL.LU.64 R2, [R1+0x10] ;  /* 0x0000100001027983 */ /* 0x001ea80000300a00 */
[----:B------:R-:W4:Y:S04]  /*23650*/  LDL.LU R0, [R1+0x24] ;  /* 0x0000240001007983 */ /* 0x000f280000300800 */
[----:B------:R-:W4:Y:S04]  /*23660*/  LDL.LU R21, [R1+0xc] ;  /* 0x00000c0001157983 */ /* 0x000f280000300800 */
[----:B------:R0:W5:Y:S01]  /*23670*/  LDL R8, [R1+0x8] ;  /* 0x0000080001087983 */ /* 0x0001620000100800 */
[----:B---3--:R-:W-:-:S13]  /*23680*/  ISETP.NE.AND P0, PT, R6, 0x1, PT ;  /* 0x000000010600780c */ /* 0x008fda0003f05270 */
[----:B-1----:R-:W1:Y:S01]  /*23690*/  @P0 LDC R7, c[0x0][0x44c] ;  /* 0x00011300ff070b82 */ /* 0x002e620000000800 */
[----:B--2---:R-:W-:Y:S02]  /*236a0*/  IMAD.MOV.U32 R3, RZ, RZ, R20 ;  /* 0x000000ffff037224 */ /* 0x004fe400078e0014 */
[----:B------:R-:W2:Y:S01]  /*236b0*/  S2R R20, SR_TID.X ;  /* 0x0000000000147919 */ /* 0x000ea20000002100 */
[----:B------:R-:W-:-:S04]  /*236c0*/  IMAD.WIDE.U32 R2, R18, UR4, R2 ;  /* 0x0000000412027c25 */ /* 0x000fc8000f8e0002 */
[----:B------:R-:W-:Y:S01]  /*236d0*/  IMAD R3, R18, UR5, R3 ;  /* 0x0000000512037c24 */ /* 0x000fe2000f8e0203 */
[----:B------:R-:W-:Y:S02]  /*236e0*/  ULDC.64 UR4, c[0x0][0x2e0] ;  /* 0x0000b80000047ab9 */ /* 0x000fe40000000a00 */
[----:B----4-:R-:W-:Y:S02]  /*236f0*/  IMAD R0, R0, UR4, RZ ;  /* 0x0000000400007c24 */ /* 0x010fe4000f8e02ff */
[----:B------:R-:W-:-:S04]  /*23700*/  IMAD.WIDE.U32 R2, R21, UR4, R2 ;  /* 0x0000000415027c25 */ /* 0x000fc8000f8e0002 */
[----:B------:R-:W-:Y:S01]  /*23710*/  IMAD R0, R21, UR5, R0 ;  /* 0x0000000515007c24 */ /* 0x000fe2000f8e0200 */
[----:B------:R-:W-:Y:S01]  /*23720*/  ULDC.64 UR4, c[0x0][0x2d0] ;  /* 0x0000b40000047ab9 */ /* 0x000fe20000000a00 */
[----:B------:R-:W3:Y:S02]  /*23730*/  S2R R21, SR_TID.X ;  /* 0x0000000000157919 */ /* 0x000ee40000002100 */
[----:B------:R-:W-:Y:S02]  /*23740*/  IMAD.IADD R3, R3, 0x1, R0 ;  /* 0x0000000103037824 */ /* 0x000fe400078e0200 */
[----:B------:R-:W4:Y:S01]  /*23750*/  @P0 LDC R0, c[0x0][0x450] ;  /* 0x00011400ff000b82 */ /* 0x000f220000000800 */
[----:B--2---:R-:W-:-:S04]  /*23760*/  LOP3.LUT R20, R20, 0x7f, RZ, 0xc0, !PT ;  /* 0x0000007f14147812 */ /* 0x004fc800078ec0ff */
[----:B------:R-:W-:Y:S01]  /*23770*/  SHF.R.U32.HI R20, RZ, 0x3, R20 ;  /* 0x00000003ff147819 */ /* 0x000fe20000011614 */
[----:B---3--:R-:W-:-:S05]  /*23780*/  IMAD.SHL.U32 R21, R21, 0x10, RZ ;  /* 0x0000001015157824 */ /* 0x008fca00078e00ff */
[----:B------:R-:W-:-:S04]  /*23790*/  LOP3.LUT R21, R21, 0x70, RZ, 0xc0, !PT ;  /* 0x0000007015157812 */ /* 0x000fc800078ec0ff */
[----:B------:R-:W-:-:S05]  /*237a0*/  LOP3.LUT R20, R20, R21, RZ, 0xfc, !PT ;  /* 0x0000001514147212 */ /* 0x000fca00078efcff */
[----:B------:R-:W-:-:S04]  /*237b0*/  IMAD.IADD R5, R20, 0x1, R27 ;  /* 0x0000000114057824 */ /* 0x000fc800078e021b */
[----:B-1----:R-:W-:-:S04]  /*237c0*/  @P0 IMAD.HI.U32 R7, R5, R7, RZ ;  /* 0x0000000705070227 */ /* 0x002fc800078e00ff */
[----:B------:R-:W-:Y:S01]  /*237d0*/  IMAD.MOV.U32 R4, RZ, RZ, R5 ;  /* 0x000000ffff047224 */ /* 0x000fe200078e0005 */
[----:B----4-:R-:W-:Y:S01]  /*237e0*/  @P0 SHF.R.U32.HI R4, RZ, R0, R7 ;  /* 0x00000000ff040219 */ /* 0x010fe20000011607 */
[----:B------:R-:W1:Y:S04]  /*237f0*/  S2R R20, SR_TID.X ;  /* 0x0000000000147919 */ /* 0x000e680000002100 */
        /* <DEDUP_REMOVED lines=18> */
[----:B-1----:R-:W-:Y:S02]  /*23920*/  LOP3.LUT R20, R20, 0x7f, RZ, 0xc0, !PT ;  /* 0x0000007f14147812 */ /* 0x002fe400078ec0ff */
[----:B------:R-:W-:Y:S02]  /*23930*/  LEA.HI.X R4, R2, UR7, R3, 0x1, P2 ;  /* 0x0000000702047c11 */ /* 0x000fe400090f0c03 */
        /* <DEDUP_REMOVED lines=74> */
.L_x_2299:
        /* <DEDUP_REMOVED lines=11> */
.L_x_2061:
[----:B------:R-:W-:Y:S05]  /*23e90*/  BSYNC B0 ;  /* 0x0000000000007941 */ /* 0x000fea0003800000 */
.L_x_2060:
[----:B------:R-:W-:Y:S01]  /*23ea0*/  NOP ;  /* 0x0000000000007918 */ /* 0x000fe20000000000 */
[----:B------:R-:W-:-:S13]  /*23eb0*/  PLOP3.LUT P0, PT, PT, PT, PT, 0x80, 0x0 ;  /* 0x000000000000781c */ /* 0x000fda0003f0f070 */
.L_x_2062:
        /* <DEDUP_REMOVED lines=21> */
.L_x_2300:
[----:B------:R-:W-:Y:S05]  /*24010*/  BSYNC B0 ;  /* 0x0000000000007941 */ /* 0x000fea0003800000 */
.L_x_2063:
        /* <DEDUP_REMOVED lines=8> */
.L_x_2079:
[----:B------:R-:W3:Y:S01]  /*240a0*/  LDL R7, [R1] ;  /* 0x0000000001077983 */ /* 0x000ee20000100800 */
[----:B------:R-:W1:Y:S03]  /*240b0*/  LDC R0, c[0x0][0x430] ;  /* 0x00010c00ff007b82 */ /* 0x000e660000000800 */
[----:B------:R-:W4:Y:S01]  /*240c0*/  LDL R5, [R1+0x4] ;  /* 0x0000040001057983 */ /* 0x000f220000100800 */
[----:B------:R-:W-:Y:S05]  /*240d0*/  YIELD ;  /* 0x0000000000007946 */ /* 0x000fea0003800000 */
[----:B------:R-:W5:Y:S01]  /*240e0*/  S2R R2, SR_TID.X ;  /* 0x0000000000027919 */ /* 0x000f620000002100 */
[----:B------:R-:W-:Y:S01]  /*240f0*/  ULDC.64 UR4, c[0x0][0x428] ;  /* 0x00010a0000047ab9 */ /* 0x000fe20000000a00 */
[----:B------:R-:W2:Y:S01]  /*24100*/  S2R R4, SR_TID.X ;  /* 0x0000000000047919 */ /* 0x000ea20000002100 */
[----:B-1----:R-:W-:-:S13]  /*24110*/  ISETP.NE.AND P0, PT, R0, 0x1, PT ;  /* 0x000000010000780c */ /* 0x002fda0003f05270 */
[----:B0-----:R-:W0:Y:S01]  /*24120*/  @P0 LDC R3, c[0x0][0x434] ;  /* 0x00010d00ff030b82 */ /* 0x001e220000000800 */
[----:B-----5:R-:W-:-:S07]  /*24130*/  LOP3.LUT R2, R2, 0x7f, RZ, 0xc0, !PT ;  /* 0x0000007f02027812 */ /* 0x020fce00078ec0ff */
[----:B------:R-:W1:Y:S01]  /*24140*/  @P0 LDC R8, c[0x0][0x438] ;  /* 0x00010e00ff080b82 */ /* 0x000e620000000800 */
[----:B------:R-:W-:Y:S01]  /*24150*/  SHF.R.U32.HI R2, RZ, 0x3, R2 ;  /* 0x00000003ff027819 */ /* 0x000fe20000011602 */
[----:B--2---:R-:W-:-:S04]  /*24160*/  IMAD.SHL.U32 R4, R4, 0x10, RZ ;  /* 0x0000001004047824 */ /* 0x004fc800078e00ff */
[----:B------:R-:W-:Y:S01]  /*24170*/  IMAD R2, R6, 0x80, R2 ;  /* 0x0000008006027824 */ /* 0x000fe200078e0202 */
[----:B------:R-:W-:-:S04]  /*24180*/  LOP3.LUT R4, R4, 0x70, RZ, 0xc0, !PT ;  /* 0x0000007004047812 */ /* 0x000fc800078ec0ff */
[----:B---3--:R-:W-:Y:S01]  /*24190*/  IADD3 R4, R4, R2, R7 ;  /* 0x0000000204047210 */ /* 0x008fe20007ffe007 */
[----:B----4-:R-:W-:-:S04]  /*241a0*/  IMAD R5, R5, UR4, RZ ;  /* 0x0000000405057c24 */ /* 0x010fc8000f8e02ff */
[----:B0-----:R-:W-:-:S04]  /*241b0*/  @P0 IMAD.HI.U32 R3, R4, R3, RZ ;  /* 0x0000000304030227 */ /* 0x001fc800078e00ff */
[----:B------:R-:W-:Y:S01]  /*241c0*/  IMAD.MOV.U32 R2, RZ, RZ, R4 ;  /* 0x000000ffff027224 */ /* 0x000fe200078e0004 */
[----:B-1----:R-:W-:Y:S01]  /*241d0*/  @P0 SHF.R.U32.HI R2, RZ, R8, R3 ;  /* 0x00000008ff020219 */ /* 0x002fe20000011603 */
[----:B------:R-:W-:-:S04]  /*241e0*/  IMAD R5, R34, UR5, R5 ;  /* 0x0000000522057c24 */ /* 0x000fc8000f8e0205 */
[----:B------:R-:W-:-:S04]  /*241f0*/  IMAD.MOV R3, RZ, RZ, -R2 ;  /* 0x000000ffff037224 */ /* 0x000fc800078e0a02 */
[----:B------:R-:W-:Y:S01]  /*24200*/  IMAD R0, R0, R3, R4 ;  /* 0x0000000300007224 */ /* 0x000fe200078e0204 */
[----:B------:R-:W-:-:S03]  /*24210*/  SHF.R.S32.HI R3, RZ, 0x1f, R2 ;  /* 0x0000001fff037819 */ /* 0x000fc60000011402 */
[----:B------:R-:W-:Y:S01]  /*24220*/  IMAD.WIDE.U32 R2, R34, UR4, R2 ;  /* 0x0000000422027c25 */ /* 0x000fe2000f8e0002 */
[----:B------:R-:W-:-:S03]  /*24230*/  ULDC.64 UR4, c[0x0][0x418] ;  /* 0x0001060000047ab9 */ /* 0x000fc60000000a00 */
[----:B------:R-:W-:Y:S01]  /*24240*/  IMAD.IADD R3, R5, 0x1, R3 ;  /* 0x0000000105037824 */ /* 0x000fe200078e0203 */
[----:B------:R-:W-:-:S04]  /*24250*/  LEA R4, P0, R2, UR4, 0x2 ;  /* 0x0000000402047c11 */ /* 0x000fc8000f8010ff */
[----:B------:R-:W-:-:S05]  /*24260*/  LEA.HI.X R5, R2, UR5, R3, 0x2, P0 ;  /* 0x0000000502057c11 */ /* 0x000fca00080f1403 */
[----:B------:R-:W2:Y:S01]  /*24270*/  LDG.E R4, desc[UR52][R4.64] ;  /* 0x0000003404047981 */ /* 0x000ea2000c1e1900 */
[----:B------:R-:W-:Y:S02]  /*24280*/  IMAD.U32 R7, RZ, RZ, UR38 ;  /* 0x00000026ff077e24 */ /* 0x000fe4000f8e00ff */
[----:B------:R-:W-:Y:S02]  /*24290*/  VIADD R24, R10, 0x1 ;  /* 0x000000010a187836 */ /* 0x000fe40000000000 */
[----:B------:R-:W-:Y:S01]  /*242a0*/  IMAD.MOV.U32 R25, RZ, RZ, R6 ;  /* 0x000000ffff197224 */ /* 0x000fe200078e0006 */
[----:B------:R-:W-:Y:S02]  /*242b0*/  ISETP.NE.AND P3, PT, R7, 0x3, PT ;  /* 0x000000030700780c */ /* 0x000fe40003f65270 */
[----:B------:R-:W-:-:S04]  /*242c0*/  ISETP.NE.AND P0, PT, R24, 0x2, PT ;  /* 0x000000021800780c */ /* 0x000fc80003f05270 */
[----:B------:R-:W-:Y:S02]  /*242d0*/  SEL R3, RZ, 0x1, P0 ;  /* 0x00000001ff037807 */ /* 0x000fe40000000000 */
[----:B------:R-:W-:Y:S02]  /*242e0*/  SEL R24, R24, RZ, P0 ;  /* 0x000000ff18187207 */ /* 0x000fe40000000000 */
[----:B------:R-:W-:Y:S02]  /*242f0*/  LOP3.LUT R28, R20, R3, RZ, 0x3c, !PT ;  /* 0x00000003141c7212 */ /* 0x000fe400078e3cff */
[----:B--2---:R-:W-:Y:S01]  /*24300*/  SHF.R.S32.HI R27, RZ, 0x1f, R4 ;  /* 0x0000001fff1b7819 */ /* 0x004fe20000011404 */
[----:B------:R-:W-:Y:S06]  /*24310*/  @!P3 BRA `(.L_x_2067) ;  /* 0x000000000004b947 */ /* 0x000fec0003800000 */
[----:B------:R-:W-:Y:S01]  /*24320*/  BPT.TRAP 0x1 ;  /* 0x000000040000795c */ /* 0x000fe20000300000 */
.L_x_2067:
[----:B------:R-:W-:Y:S01]  /*24330*/  IMAD R6, R24, 0x8, R22 ;  /* 0x0000000818067824 */ /* 0x000fe200078e0216 */
[----:B------:R-:W-:Y:S01]  /*24340*/  SHF.L.U32 R3, R28, 0x1f, RZ ;  /* 0x0000001f1c037819 */ /* 0x000fe200000006ff */
[----:B------:R-:W-:Y:S03]  /*24350*/  BSSY B1, `(.L_x_2068) ;  /* 0x0000003000017945 */ /* 0x000fe60003800000 */
[----:B------:R-:W0:Y:S02]  /*24360*/  SYNCS.PHASECHK.TRANS64.TRYWAIT P0, [R6+URZ+0x28840], R3 ;  /* 0x02884003060075a7 */ /* 0x000e24000800017f */
[----:B0-----:R-:W-:Y:S05]  /*24370*/  @!P0 BRA `(.L_x_2069) ;  /* 0x00000070009c8947 */ /* 0x001fea0003800000 */
.L_x_2301:
[----:B------:R-:W-:Y:S05]  /*24380*/  BSYNC B1 ;  /* 0x0000000000017941 */ /* 0x000fea0003800000 */
.L_x_2068:
        /* <DEDUP_REMOVED lines=63> */
[----:B------:R-:W2:Y:S01]  /*24780*/  SHFL.IDX PT, R9, R9, 0x7, 0x181f ;  /* 0x00f81f0009097f89 */ /* 0x000ea200000e0000 */
[----:B0-----:R-:W-:-:S05]  /*24790*/  IADD3 R2, P0, R2, R5, RZ ;  /* 0x0000000502027210 */ /* 0x001fca0007f1e0ff */
[----:B-1----:R-:W-:-:S05]  /*247a0*/  IMAD.X R3, RZ, RZ, R3, P0 ;  /* 0x000000ffff037224 */ /* 0x002fca00000e0603 */
[----:B------:R-:W-:Y:S04]  /*247b0*/  LDGSTS.E.BYPASS.LTC128B.128 [R8+0x1b400], desc[UR52][R2.64], !P4 ;  /* 0x1b40000002087fae */ /* 0x000fe8000e101d74 */
[----:B------:R0:W-:Y:S04]  /*247c0*/  LDGSTS.E.BYPASS.LTC128B.128 [R8+0x1f400], desc[UR52][R2.64+0x80], !P3 ;  /* 0x1f40008002087fae */ /* 0x0001e8000d901d74 */
[----:B0-2---:R0:W1:Y:S02]  /*247d0*/  SHFL.IDX PT, R2, R7, 0x7, 0x181f ;  /* 0x00f81f0007027f89 */ /* 0x00506400000e0000 */
.L_x_2319:
        /* <DEDUP_REMOVED lines=9> */
.L_x_2071:
        /* <DEDUP_REMOVED lines=11> */
.L_x_2072:
[----:B------:R1:W-:Y:S01]  /*24920*/  SYNCS.ARRIVE.TRANS64.A1T0 RZ, [R6+URZ+0x28830], RZ ;  /* 0x028830ff06ff79a7 */ /* 0x0003e2000810003f */
[----:B------:R-:W-:Y:S05]  /*24930*/  @!P4 BRA `(.L_x_2073) ;  /* 0x000000000004c947 */ /* 0x000fea0003800000 */
[----:B------:R-:W-:Y:S01]  /*24940*/  BPT.TRAP 0x1 ;  /* 0x000000040000795c */ /* 0x000fe20000300000 */
.L_x_2073:
[----:B------:R-:W-:Y:S01]  /*24950*/  SHF.L.U32 R2, R20, 0x1f, RZ ;  /* 0x0000001f14027819 */ /* 0x000fe200000006ff */
[----:B-1----:R-:W-:Y:S01]  /*24960*/  IMAD R6, R10, 0x8, R22 ;  /* 0x000000080a067824 */ /* 0x002fe200078e0216 */
[----:B------:R-:W-:Y:S03]  /*24970*/  BSSY B1, `(.L_x_2074) ;  /* 0x0000003000017945 */ /* 0x000fe60003800000 */
[----:B------:R-:W1:Y:S02]  /*24980*/  SYNCS.PHASECHK.TRANS64.TRYWAIT P0, [R6+URZ+0x28860], R2 ;  /* 0x02886002060075a7 */ /* 0x000e64000800017f */
[----:B-1----:R-:W-:Y:S05]  /*24990*/  @!P0 BRA `(.L_x_2075) ;  /* 0x0000007400748947 */ /* 0x002fea0003800000 */
.L_x_2320:
[----:B------:R-:W-:Y:S05]  /*249a0*/  BSYNC B1 ;  /* 0x0000000000017941 */ /* 0x000fea0003800000 */
.L_x_2074:
[----:B------:R-:W2:Y:S01]  /*249b0*/  S2R R3, SR_TID.X ;  /* 0x0000000000037919 */ /* 0x000ea20000002100 */
[----:B------:R-:W-:Y:S01]  /*249c0*/  UMOV UR4, 0xffffffff ;  /* 0xffffffff00047882 */ /* 0x000fe20000000000 */
[----:B------:R-:W-:Y:S02]  /*249d0*/  IMAD R8, R33, -0x80, R36 ;  /* 0xffffff8021087824 */ /* 0x000fe400078e0224 */
[----:B0-----:R-:W-:Y:S01]  /*249e0*/  IMAD R7, R10, 0x4000, R35 ;  /* 0x000040000a077824 */ /* 0x001fe200078e0223 */
[----:B--2---:R-:W-:-:S04]  /*249f0*/  LOP3.LUT R3, R3, 0x7f, RZ, 0xc0, !PT ;  /* 0x0000007f03037812 */ /* 0x004fc800078ec0ff */
[----:B------:R-:W-:-:S05]  /*24a00*/  SHF.R.U32.HI R3, RZ, 0x3, R3 ;  /* 0x00000003ff037819 */ /* 0x000fca0000011603 */
[----:B------:R-:W-:Y:S01]  /*24a10*/  IMAD.IADD R8, R8, 0x1, -R3 ;  /* 0x0000000108087824 */ /* 0x000fe200078e0a03 */
[----:B------:R-:W-:Y:S06]  /*24a20*/  BRA.DIV UR4, `(.L_x_2076) ;  /* 0x0000007604647947 */ /* 0x000fec000b800000 */
[----:B-1----:R-:W0:Y:S01]  /*24a30*/  SHFL.IDX PT, R2, R17, RZ, 0x181f ;  /* 0x00181fff11027589 */ /* 0x002e2200000e0000 */
[----:B------:R-:W-:-:S03]  /*24a40*/  IMAD R7, R7, 0x2, R22 ;  /* 0x0000000207077824 */ /* 0x000fc600078e0216 */
[----:B------:R-:W1:Y:S04]  /*24a50*/  SHFL.IDX PT, R3, R23, RZ, 0x181f ;  /* 0x00181fff17037589 */ /* 0x000e6800000e0000 */
[----:B------:R-:W-:Y:S01]  /*24a60*/  SHFL.IDX PT, R14, R17, 0x7, 0x181f ;  /* 0x00f81f00110e7f89 */ /* 0x000fe200000e0000 */
        /* <DEDUP_REMOVED lines=55> */
.L_x_2338:
        /* <DEDUP_REMOVED lines=27> */
.L_x_2077:
        /* <DEDUP_REMOVED lines=11> */
.L_x_2078:
[C---:B------:R-:W-:Y:S01]  /*25040*/  ISETP.GT.AND P0, PT, R25.reuse, R37, PT ;  /* 0x000000251900720c */ /* 0x040fe20003f04270 */
[----:B------:R0:W-:Y:S01]  /*25050*/  SYNCS.ARRIVE.TRANS64.A1T0 RZ, [R6+URZ+0x28850], RZ ;  /* 0x028850ff06ff79a7 */ /* 0x0001e2000810003f */
[----:B------:R-:W-:Y:S02]  /*25060*/  IMAD.MOV.U32 R10, RZ, RZ, R24 ;  /* 0x000000ffff0a7224 */ /* 0x000fe400078e0018 */
[----:B------:R-:W-:Y:S02]  /*25070*/  IMAD.MOV.U32 R20, RZ, RZ, R28 ;  /* 0x000000ffff147224 */ /* 0x000fe400078e001c */
[----:B------:R-:W-:Y:S02]  /*25080*/  IMAD.MOV.U32 R33, RZ, RZ, R25 ;  /* 0x000000ffff217224 */ /* 0x000fe400078e0019 */
[----:B0-----:R-:W-:-:S05]  /*25090*/  VIADD R6, R25, 0xffffffff ;  /* 0xffffffff19067836 */ /* 0x001fca0000000000 */
[----:B------:R-:W-:Y:S05]  /*250a0*/  @P0 BRA `(.L_x_2079) ;  /* 0xffffffec00fc0947 */ /* 0x000fea000383ffff */
.L_x_2066:
[----:B------:R-:W-:Y:S05]  /*250b0*/  BSYNC B0 ;  /* 0x0000000000007941 */ /* 0x000fea0003800000 */
.L_x_2065:
        /* <DEDUP_REMOVED lines=17> */
.L_x_2081:
[----:B------:R-:W-:Y:S05]  /*251d0*/  BSYNC B0 ;  /* 0x0000000000007941 */ /* 0x000fea0003800000 */
.L_x_2080:
[----:B------:R-:W-:-:S05]  /*251e0*/  IMAD.U32 R0, RZ, RZ, UR38 ;  /* 0x00000026ff007e24 */ /* 0x000fca000f8e00ff */
[----:B------:R-:W-:-:S13]  /*251f0*/  ISETP.NE.AND P0, PT, R0, 0x3, PT ;  /* 0x000000030000780c */ /* 0x000fda0003f05270 */
[----:B------:R-:W-:Y:S05]  /*25200*/  @!P0 BRA `(.L_x_2082) ;  /* 0x0000000000048947 */ /* 0x000fea0003800000 */
[----:B------:R-:W-:Y:S01]  /*25210*/  BPT.TRAP 0x1 ;  /* 0x000000040000795c */ /* 0x000fe20000300000 */
.L_x_2082:
[----:B------:R-:W-:Y:S01]  /*25220*/  IMAD R0, R24, 0x8, R22 ;  /* 0x0000000818007824 */ /* 0x000fe200078e0216 */
[----:B0-----:R-:W-:Y:S01]  /*25230*/  SHF.L.U32 R3, R28, 0x1f, RZ ;  /* 0x0000001f1c037819 */ /* 0x001fe200000006ff */
[----:B------:R-:W-:Y:S01]  /*25240*/  BSSY B0, `(.L_x_2083) ;  /* 0x0000004000007945 */ /* 0x000fe20003800000 */
[----:B------:R-:W-:Y:S02]  /*25250*/  IMAD R6, R25, -0x80, R36 ;  /* 0xffffff8019067824 */ /* 0x000fe400078e0224 */
[----:B------:R-:W0:Y:S02]  /*25260*/  SYNCS.PHASECHK.TRANS64.TRYWAIT P0, [R0+URZ+0x28860], R3 ;  /* 0x02886003000075a7 */ /* 0x000e24000800017f */
[----:B0-----:R-:W-:Y:S05]  /*25270*/  @!P0 BRA `(.L_x_2084) ;  /* 0x0000007400d88947 */ /* 0x001fea0003800000 */
.L_x_2339:
[----:B------:R-:W-:Y:S05]  /*25280*/  BSYNC B0 ;  /* 0x0000000000007941 */ /* 0x000fea0003800000 */
.L_x_2083:
        /* <DEDUP_REMOVED lines=70> */
.L_x_2357:
        /* <DEDUP_REMOVED lines=11> */
.L_x_2086:
        /* <DEDUP_REMOVED lines=11> */
.L_x_2087:
[----:B------:R0:W-:Y:S01]  /*25850*/  SYNCS.ARRIVE.TRANS64.A1T0 RZ, [R0+URZ+0x28850], RZ ;  /* 0x028850ff00ff79a7 */ /* 0x0001e2000810003f */
[----:B------:R-:W-:-:S05]  /*25860*/  VIADD R24, R24, 0x1 ;  /* 0x0000000118187836 */ /* 0x000fca0000000000 */
[----:B------:R-:W-:-:S04]  /*25870*/  ISETP.NE.AND P0, PT, R24, 0x2, PT ;  /* 0x000000021800780c */ /* 0x000fc80003f05270 */
[----:B------:R-:W-:Y:S02]  /*25880*/  SEL R3, RZ, 0x1, P0 ;  /* 0x00000001ff037807 */ /* 0x000fe40000000000 */
[----:B------:R-:W-:Y:S02]  /*25890*/  SEL R24, R24, RZ, P0 ;  /* 0x000000ff18187207 */ /* 0x000fe40000000000 */
[----:B0-----:R-:W-:-:S07]  /*258a0*/  LOP3.LUT R28, R28, R3, RZ, 0x3c, !PT ;  /* 0x000000031c1c7212 */ /* 0x001fce00078e3cff */
.L_x_2044:
[----:B------:R-:W-:Y:S05]  /*258b0*/  BSYNC B7 ;  /* 0x0000000000077941 */ /* 0x000fea0003800000 */
.L_x_2042:
[----:B------:R-:W-:-:S13]  /*258c0*/  LOP3.LUT P0, RZ, R32, 0x8, RZ, 0xc0, !PT ;  /* 0x0000000820ff7812 */ /* 0x000fda000780c0ff */
[----:B------:R-:W-:Y:S05]  /*258d0*/  @!P0 BRA `(.L_x_2088) ;  /* 0x0000000000248947 */ /* 0x000fea0003800000 */
[----:B------:R-:W-:Y:S05]  /*258e0*/  WARPSYNC.ALL ;  /* 0x0000000000007948 */ /* 0x000fea0003800000 */
[----:B------:R-:W1:Y:S08]  /*258f0*/  S2UR UR5, SR_CgaCtaId ;  /* 0x00000000000579c3 */ /* 0x000e700000008800 */
[----:B------:R-:W-:Y:S06]  /*25900*/  BAR.SYNC.DEFER_BLOCKING 0x5, 0x180 ;  /* 0x0146000000007b1d */ /* 0x000fec0000010000 */
[----:B------:R-:W-:-:S02]  /*25910*/  UMOV UR4, 0x400 ;  /* 0x0000040000047882 */ /* 0x000fc40000000000 */
[----:B-1----:R-:W-:-:S06]  /*25920*/  ULEA UR4, UR5, UR4, 0x18 ;  /* 0x0000000405047291 */ /* 0x002fcc000f8ec03f */
[----:B------:R-:W-:-:S05]  /*25930*/  IMAD.U32 R22, RZ, RZ, UR4 ;  /* 0x00000004ff167e24 */ /* 0x000fca000f8e00ff */
[----:B------:R1:W2:Y:S01]  /*25940*/  LDS.128 R16, [R22+0x288d0] ;  /* 0x0288d00016107984 */ /* 0x0002a20000000c00 */
[----:B------:R-:W-:Y:S06]  /*25950*/  BAR.ARV 0x4, 0x180 ;  /* 0x0106000000007b1d */ /* 0x000fec0000002000 */
[----:B------:R-:W-:Y:S05]  /*25960*/  BRA `(.L_x_2089) ;  /* 0x0000000c00d47947 */ /* 0x000fea0003800000 */
.L_x_2088:
[----:B------:R-:W1:Y:S01]  /*25970*/  S2R R8, SR_TID.X ;  /* 0x0000000000087919 */ /* 0x000e620000002100 */
[----:B------:R-:W-:Y:S01]  /*25980*/  UMOV UR4, 0xffffffff ;  /* 0xffffffff00047882 */ /* 0x000fe20000000000 */
[----:B-1----:R-:W-:-:S04]  /*25990*/  LOP3.LUT R8, R8, 0x1f, RZ, 0xc0, !PT ;  /* 0x0000001f08087812 */ /* 0x002fc800078ec0ff */
[----:B------:R-:W-:Y:S01]  /*259a0*/  ISETP.NE.AND P0, PT, R8, 0x1f, PT ;  /* 0x0000001f0800780c */ /* 0x000fe20003f05270 */
[----:B------:R-:W-:-:S12]  /*259b0*/  BRA.DIV UR4, `(.L_x_2090) ;  /* 0x0000007a04987947 */ /* 0x000fd8000b800000 */
[----:B------:R-:W-:Y:S01]  /*259c0*/  IMAD.IADD R7, R19, 0x1, R8 ;  /* 0x0000000113077824 */ /* 0x000fe200078e0208 */
[----:B------:R-:W-:-:S04]  /*259d0*/  ULDC UR4, c[0x0][0xc3c] ;  /* 0x00030f0000047ab9 */ /* 0x000fc80000000800 */
[----:B------:R-:W-:-:S13]  /*259e0*/  ISETP.GE.OR P1, PT, R7, UR4, !P0 ;  /* 0x0000000407007c0c */ /* 0x000fda000c726670 */
[----:B------:R-:W1:Y:S08]  /*259f0*/  @!P1 LDC.64 R2, c[0x0][0xc80] ;  /* 0x00032000ff029b82 */ /* 0x000e700000000a00 */
[----:B------:R-:W2:Y:S01]  /*25a00*/  @!P1 LDC.64 R4, c[0x0][0xc78] ;  /* 0x00031e00ff049b82 */ /* 0x000ea20000000a00 */
[----:B-1----:R-:W-:-:S05]  /*25a10*/  @!P1 IMAD.WIDE R2, R7, 0x4, R2 ;  /* 0x0000000407029825 */ /* 0x002fca00078e0202 */
[----:B0-----:R2:W3:Y:S02]  /*25a20*/  @!P1 LDG.E R6, desc[UR52][R2.64] ;  /* 0x0000003402069981 */ /* 0x0014e4000c1e1900 */
[----:B--2---:R-:W-:-:S05]  /*25a30*/  @!P1 IMAD.WIDE R2, R7, 0x4, R4 ;  /* 0x0000000407029825 */ /* 0x004fca00078e0204 */
[----:B------:R-:W2:Y:S01]  /*25a40*/  @!P1 LDG.E R5, desc[UR52][R2.64] ;  /* 0x0000003402059981 */ /* 0x000ea2000c1e1900 */
        /* <DEDUP_REMOVED lines=8> */
[----:B---3--:R-:W-:-:S02]  /*25ad0*/  @!P1 IMAD.MOV.U32 R17, RZ, RZ, R6 ;  /* 0x000000ffff119224 */ /* 0x008fc400078e0006 */
[----:B------:R-:W-:Y:S02]  /*25ae0*/  IMAD.MOV.U32 R6, RZ, RZ, RZ ;  /* 0x000000ffff067224 */ /* 0x000fe400078e00ff */
[----:B--2---:R-:W-:Y:S01]  /*25af0*/  @!P1 IMAD.MOV.U32 R4, RZ, RZ, R5 ;  /* 0x000000ffff049224 */ /* 0x004fe200078e0005 */
        /* <DEDUP_REMOVED lines=18> */
.L_x_2367:
[----:B------:R-:W-:Y:S02]  /*25c20*/  ULDC UR4, c[0x0][0xc38] ;  /* 0x00030e0000047ab9 */ /* 0x000fe40000000800 */
[----:B------:R-:W-:-:S04]  /*25c30*/  IMAD.U32 R5, RZ, RZ, UR4 ;  /* 0x00000004ff057e24 */ /* 0x000fc8000f8e00ff */
[----:B-1----:R-:W-:-:S04]  /*25c40*/  IMAD R14, R14, R5, RZ ;  /* 0x000000050e0e7224 */ /* 0x002fc800078e02ff */
[----:B------:R-:W-:-:S05]  /*25c50*/  IMAD.IADD R7, R7, 0x1, R14 ;  /* 0x0000000107077824 */ /* 0x000fca00078e020e */
[----:B------:R-:W-:-:S13]  /*25c60*/  ISETP.GT.AND P6, PT, R7, R0, PT ;  /* 0x000000000700720c */ /* 0x000fda0003fc4270 */
[----:B------:R-:W-:Y:S05]  /*25c70*/  @P6 BRA `(.L_x_2091) ;  /* 0x0000000000a46947 */ /* 0x000fea0003800000 */
.L_x_2094:
        /* <DEDUP_REMOVED lines=35> */
.L_x_2375:
[----:B------:R-:W-:Y:S02]  /*25eb0*/  ULDC UR4, c[0x0][0xc38] ;  /* 0x00030e0000047ab9 */ /* 0x000fe40000000800 */
[----:B------:R-:W-:-:S04]  /*25ec0*/  IMAD.U32 R5, RZ, RZ, UR4 ;  /* 0x00000004ff057e24 */ /* 0x000fc8000f8e00ff */
[----:B-1----:R-:W-:-:S04]  /*25ed0*/  IMAD R14, R14, R5, RZ ;  /* 0x000000050e0e7224 */ /* 0x002fc800078e02ff */
[----:B------:R-:W-:-:S05]  /*25ee0*/  IMAD.IADD R7, R14, 0x1, R7 ;  /* 0x000000010e077824 */ /* 0x000fca00078e0207 */
[----:B------:R-:W-:-:S13]  /*25ef0*/  ISETP.GT.AND P6, PT, R7, R0, PT ;  /* 0x000000000700720c */ /* 0x000fda0003fc4270 */
[----:B------:R-:W-:Y:S05]  /*25f00*/  @!P6 BRA `(.L_x_2094) ;  /* 0xfffffffc005ce947 */ /* 0x000fea000383ffff */
.L_x_2091:
        /* <DEDUP_REMOVED lines=10> */
.L_x_2380:
[----:B------:R-:W-:-:S13]  /*25fb0*/  ISETP.NE.AND P0, PT, R3, RZ, PT ;  /* 0x000000ff0300720c */ /* 0x000fda0003f05270 */
[----:B------:R-:W-:Y:S05]  /*25fc0*/  @!P0 BRA `(.L_x_2096) ;  /* 0x0000000000108947 */ /* 0x000fea0003800000 */
[----:B------:R-:W-:Y:S01]  /*25fd0*/  UMOV UR4, 0xffffffff ;  /* 0xffffffff00047882 */ /* 0x000fe20000000000 */
[----:B-1----:R-:W-:Y:S02]  /*25fe0*/  VIADD R12, R12, 0xffffffff ;  /* 0xffffffff0c0c7836 */ /* 0x002fe40000000000 */
[----:B------:R-:W-:Y:S05]  /*25ff0*/  BRA.DIV UR4, `(.L_x_2097) ;  /* 0x0000007e04587947 */ /* 0x000fea000b800000 */
[----:B------:R4:W1:Y:S02]  /*26000*/  SHFL.IDX PT, R6, R2, R12, 0x1f ;  /* 0x00001f0c02067589 */ /* 0x00086400000e0000 */
.L_x_2096:
        /* <DEDUP_REMOVED lines=32> */
[----:B------:R-:W-:-:S04]  /*26210*/  LOP3.LUT R2, R0, R17, RZ, 0x3c, !PT ;  /* 0x0000001100027212 */ /* 0x000fc800078e3cff */
[----:B------:R-:W-:Y:S01]  /*26220*/  ISETP.GE.AND P2, PT, R2, RZ, PT ;  /* 0x000000ff0200720c */ /* 0x000fe20003f46270 */
[----:B------:R-:W-:Y:S01]  /*26230*/  @P0 VIADD R7, R7, 0x1 ;  /* 0x0000000107070836 */ /* 0x000fe20000000000 */
[----:B------:R-:W-:-:S05]  /*26240*/  IABS R2, R4 ;  /* 0x0000000400027213 */ /* 0x000fca0000000000 */
[----:B------:R-:W-:-:S06]  /*26250*/  IMAD.MOV R2, RZ, RZ, -R2 ;  /* 0x000000ffff027224 */ /* 0x000fcc00078e0a02 */
[----:B------:R-:W-:Y:S01]  /*26260*/  @!P2 IMAD.MOV R7, RZ, RZ, -R7 ;  /* 0x000000ffff07a224 */ /* 0x000fe200078e0a07 */
[----:B------:R-:W-:-:S04]  /*26270*/  @!P1 LOP3.LUT R7, RZ, R17, RZ, 0x33, !PT ;  /* 0x00000011ff079212 */ /* 0x000fc800078e33ff */
[----:B------:R-:W-:-:S05]  /*26280*/  IABS R3, R7 ;  /* 0x0000000700037213 */ /* 0x000fca0000000000 */
        /* <DEDUP_REMOVED lines=9> */
[----:B------:R-:W-:-:S04]  /*26320*/  IMAD.MOV R2, RZ, RZ, -R7 ;  /* 0x000000ffff027224 */ /* 0x000fc800078e0a07 */
[----:B------:R-:W-:Y:S02]  /*26330*/  IMAD R2, R17, R2, R0 ;  /* 0x0000000211027224 */ /* 0x000fe400078e0200 */
        /* <DEDUP_REMOVED lines=8> */
.L_x_2098:
        /* <DEDUP_REMOVED lines=60> */
.L_x_2099:
[----:B------:R-:W-:-:S05]  /*26780*/  LOP3.LUT R2, RZ, R2, RZ, 0x33, !PT ;  /* 0x00000002ff027212 */ /* 0x000fca00078e33ff */
[----:B------:R-:W-:Y:S01]  /*26790*/  IMAD.IADD R17, R17, 0x1, R2 ;  /* 0x0000000111117824 */ /* 0x000fe200078e0202 */
[----:B------:R-:W-:Y:S06]  /*267a0*/  BRA `(.L_x_2100) ;  /* 0x00000000001c7947 */ /* 0x000fec0003800000 */
.L_x_2092:
[----:B------:R-:W-:Y:S01]  /*267b0*/  UMOV UR4, URZ ;  /* 0x0000003f00047c82 */ /* 0x000fe20008000000 */
[----:B------:R-:W-:Y:S01]  /*267c0*/  UMOV UR5, URZ ;  /* 0x0000003f00057c82 */ /* 0x000fe20008000000 */
[----:B------:R-:W-:Y:S01]  /*267d0*/  ULDC UR6, c[0x0][0xc3c] ;  /* 0x00030f0000067ab9 */ /* 0x000fe20000000800 */
[----:B------:R-:W-:Y:S02]  /*267e0*/  IMAD.MOV.U32 R16, RZ, RZ, R0 ;  /* 0x000000ffff107224 */ /* 0x000fe400078e0000 */
[----:B------:R-:W-:Y:S02]  /*267f0*/  IMAD.U32 R17, RZ, RZ, UR4 ;  /* 0x00000004ff117e24 */ /* 0x000fe4000f8e00ff */
[----:B------:R-:W-:Y:S02]  /*26800*/  IMAD.U32 R18, RZ, RZ, UR5 ;  /* 0x00000005ff127e24 */ /* 0x000fe4000f8e00ff */
[----:B------:R-:W-:-:S07]  /*26810*/  IMAD.U32 R19, RZ, RZ, UR6 ;  /* 0x00000006ff137e24 */ /* 0x000fce000f8e00ff */
.L_x_2100:
        /* <DEDUP_REMOVED lines=10> */
.L_x_2089:
[----:B------:R-:W-:Y:S02]  /*268c0*/  ULDC UR4, c[0x0][0xc3c] ;  /* 0x00030f0000047ab9 */ /* 0x000fe40000000800 */
[----:B--2---:R-:W-:-:S13]  /*268d0*/  ISETP.GE.AND P0, PT, R19, UR4, PT ;  /* 0x0000000413007c0c */ /* 0x004fda000bf06270 */
[----:B------:R-:W-:Y:S05]  /*268e0*/  @!P0 BRA `(.L_x_2101) ;  /* 0xffffff9400608947 */ /* 0x000fea000383ffff */
[----:B------:R-:W-:Y:S05]  /*268f0*/  BSYNC B8 ;  /* 0x0000000000087941 */ /* 0x000fea0003800000 */
.L_x_1982:
[----:B------:R-:W2:Y:S01]  /*26900*/  LDL.LU R0, [R1+0x1c] ;  /* 0x00001c0001007983 */ /* 0x000ea20000300800 */
[----:B------:R-:W-:Y:S01]  /*26910*/  BSSY B0, `(.L_x_2102) ;  /* 0x000000b000007945 */ /* 0x000fe20003800000 */
[----:B------:R-:W3:Y:S01]  /*26920*/  S2R R5, SR_CgaCtaId ;  /* 0x0000000000057919 */ /* 0x000ee20000008800 */
[----:B--2---:R-:W-:-:S05]  /*26930*/  VIADD R0, R0, 0x1 ;  /* 0x0000000100007836 */ /* 0x004fca0000000000 */
[----:B-1----:R-:W-:-:S04]  /*26940*/  LEA.HI R2, R0, R0, RZ, 0x1 ;  /* 0x0000000000027211 */ /* 0x002fc800078f08ff */
[----:B------:R-:W-:Y:S02]  /*26950*/  LOP3.LUT R3, R2, 0xfffffffe, RZ, 0xc0, !PT ;  /* 0xfffffffe02037812 */ /* 0x000fe400078ec0ff */
[----:B------:R-:W-:-:S03]  /*26960*/  MOV R2, 0x400 ;  /* 0x0000040000027802 */ /* 0x000fc60000000f00 */
[----:B------:R-:W-:Y:S01]  /*26970*/  IMAD.IADD R0, R0, 0x1, -R3 ;  /* 0x0000000100007824 */ /* 0x000fe200078e0a03 */
[----:B---3--:R-:W-:-:S04]  /*26980*/  LEA R7, R5, R2, 0x18 ;  /* 0x0000000205077211 */ /* 0x008fc800078ec0ff */
[----:B------:R-:W-:-:S04]  /*26990*/  SHF.L.U32 R0, R0, 0x1f, RZ ;  /* 0x0000001f00007819 */ /* 0x000fc800000006ff */
[----:B------:R-:W1:Y:S02]  /*269a0*/  SYNCS.PHASECHK.TRANS64.TRYWAIT P0, [R7+URZ+0x28820], R0 ;  /* 0x02882000070075a7 */ /* 0x000e64000800017f */
[----:B-1----:R-:W-:Y:S05]  /*269b0*/  @!P0 BRA `(.L_x_2103) ;  /* 0x0000007400108947 */ /* 0x002fea0003800000 */
.L_x_2383:
[----:B------:R-:W-:Y:S05]  /*269c0*/  BSYNC B0 ;  /* 0x0000000000007941 */ /* 0x000fea0003800000 */
.L_x_2102:
[----:B------:R-:W-:-:S03]  /*269d0*/  UMOV UR4, 0xffffffff ;  /* 0xffffffff00047882 */ /* 0x000fc60000000000 */
[----:B------:R-:W-:Y:S05]  /*269e0*/  BRA.DIV UR4, `(.L_x_2104) ;  /* 0x0000007604187947 */ /* 0x000fea000b800000 */
[----:B-1----:R-:W1:Y:S02]  /*269f0*/  S2R R0, SR_TID.X ;  /* 0x0000000000007919 */ /* 0x002e640000002100 */
[----:B-1----:R-:W-:-:S04]  /*26a00*/  SHF.R.U32.HI R0, RZ, 0x5, R0 ;  /* 0x00000005ff007819 */ /* 0x002fc80000011600 */
[----:B------:R-:W-:-:S05]  /*26a10*/  LOP3.LUT R0, R0, 0x3, RZ, 0xc0, !PT ;  /* 0x0000000300007812 */ /* 0x000fca00078ec0ff */
[----:B------:R1:W2:Y:S02]  /*26a20*/  SHFL.IDX PT, R14, R0, RZ, 0x1f ;  /* 0x00001fff000e7589 */ /* 0x0002a400000e0000 */
.L_x_2386:
[----:B--2---:R-:W-:-:S13]  /*26a30*/  ISETP.NE.AND P0, PT, R14, RZ, PT ;  /* 0x000000ff0e00720c */ /* 0x004fda0003f05270 */
[----:B------:R-:W-:Y:S05]  /*26a40*/  @P0 BRA `(.L_x_1675) ;  /* 0x0000000000880947 */ /* 0x000fea0003800000 */
[----:B------:R-:W-:-:S03]  /*26a50*/  UMOV UR4, 0xffffffff ;  /* 0xffffffff00047882 */ /* 0x000fc60000000000 */
[----:B------:R-:W-:Y:S05]  /*26a60*/  BRA.DIV UR4, `(.L_x_2105) ;  /* 0x00000076042c7947 */ /* 0x000fea000b800000 */
[----:B------:R-:W-:-:S13]  /*26a70*/  ELECT P6, URZ, PT ;  /* 0x00000000003f782f */ /* 0x000fda00038c0000 */
.L_x_2389:
[----:B------:R-:W-:Y:S05]  /*26a80*/  @!P6 BRA `(.L_x_1675) ;  /* 0x000000000078e947 */ /* 0x000fea0003800000 */
[----:B------:R-:W-:-:S06]  /*26a90*/  ULOP3.LUT UR4, UR36, 0x2, URZ, 0xfc, !UPT ;  /* 0x0000000224047892 */ /* 0x000fcc000f8efc3f */
[----:B-1----:R-:W-:-:S05]  /*26aa0*/  IMAD.U32 R0, RZ, RZ, UR4 ;  /* 0x00000004ff007e24 */ /* 0x002fca000f8e00ff */
[----:B------:R-:W-:-:S13]  /*26ab0*/  ISETP.NE.AND P0, PT, R0, 0x3, PT ;  /* 0x000000030000780c */ /* 0x000fda0003f05270 */
[----:B------:R-:W-:Y:S05]  /*26ac0*/  @!P0 BRA `(.L_x_2106) ;  /* 0x0000000000048947 */ /* 0x000fea0003800000 */
[----:B------:R-:W-:Y:S01]  /*26ad0*/  BPT.TRAP 0x1 ;  /* 0x000000040000795c */ /* 0x000fe20000300000 */
.L_x_2106:
[----:B------:R-:W-:Y:S01]  /*26ae0*/  IMAD R5, R24, 0x8, R7 ;  /* 0x0000000818057824 */ /* 0x000fe200078e0207 */
[----:B------:R-:W-:Y:S01]  /*26af0*/  SHF.L.U32 R0, R28, 0x1f, RZ ;  /* 0x0000001f1c007819 */ /* 0x000fe200000006ff */
[----:B------:R-:W-:-:S03]  /*26b00*/  VIADD R24, R24, 0x1 ;  /* 0x0000000118187836 */ /* 0x000fc60000000000 */
[----:B------:R-:W1:Y:S02]  /*26b10*/  SYNCS.PHASECHK.TRANS64.TRYWAIT P1, [R5+URZ+0x28840], R0 ;  /* 0x02884000050075a7 */ /* 0x000e64000802017f */
[----:B------:R-:W-:-:S04]  /*26b20*/  ISETP.NE.AND P2, PT, R24, 0x2, PT ;  /* 0x000000021800780c */ /* 0x000fc80003f45270 */
[----:B------:R-:W-:Y:S01]  /*26b30*/  SEL R3, RZ, 0x1, P2 ;  /* 0x00000001ff037807 */ /* 0x000fe20001000000 */
[----:B-1----:R-:W-:Y:S08]  /*26b40*/  @!P1 BRA `(.L_x_2107) ;  /* 0x0000007400149947 */ /* 0x002ff00003800000 */
.L_x_2390:
[----:B------:R-:W-:Y:S02]  /*26b50*/  SEL R24, R24, RZ, P2 ;  /* 0x000000ff18187207 */ /* 0x000fe40001000000 */
[----:B------:R-:W-:Y:S01]  /*26b60*/  LOP3.LUT R2, R28, R3, RZ, 0x3c, !PT ;  /* 0x000000031c027212 */ /* 0x000fe200078e3cff */
[----:B------:R-:W-:Y:S06]  /*26b70*/  @!P0 BRA `(.L_x_2108) ;  /* 0x0000000000048947 */ /* 0x000fec0003800000 */
[----:B------:R-:W-:Y:S01]  /*26b80*/  BPT.TRAP 0x1 ;  /* 0x000000040000795c */ /* 0x000fe20000300000 */
.L_x_2108:
[----:B------:R-:W-:Y:S01]  /*26b90*/  IMAD R3, R24, 0x8, R7 ;  /* 0x0000000818037824 */ /* 0x000fe200078e0207 */
[----:B------:R-:W-:-:S04]  /*26ba0*/  SHF.L.U32 R2, R2, 0x1f, RZ ;  /* 0x0000001f02027819 */ /* 0x000fc800000006ff */
[----:B------:R-:W2:Y:S02]  /*26bb0*/  SYNCS.PHASECHK.TRANS64.TRYWAIT P1, [R3+URZ+0x28840], R2 ;  /* 0x02884002030075a7 */ /* 0x000ea4000802017f */
[----:B--2---:R-:W-:Y:S05]  /*26bc0*/  @!P1 BRA `(.L_x_2109) ;  /* 0x0000007400089947 */ /* 0x004fea0003800000 */
.L_x_2391:
[----:B------:R-:W-:Y:S05]  /*26bd0*/  @!P0 BRA `(.L_x_2110) ;  /* 0x0000000000048947 */ /* 0x000fea0003800000 */
[----:B------:R-:W-:Y:S01]  /*26be0*/  BPT.TRAP 0x1 ;  /* 0x000000040000795c */ /* 0x000fe20000300000 */
.L_x_2110:
[----:B------:R-:W3:Y:S02]  /*26bf0*/  SYNCS.PHASECHK.TRANS64.TRYWAIT P1, [R5+URZ+0x28860], R0 ;  /* 0x02886000050075a7 */ /* 0x000ee4000802017f */
[----:B---3--:R-:W-:Y:S05]  /*26c00*/  @!P1 BRA `(.L_x_2111) ;  /* 0x00000074000c9947 */ /* 0x008fea0003800000 */
.L_x_2392:
[----:B------:R-:W-:Y:S05]  /*26c10*/  @!P0 BRA `(.L_x_2112) ;  /* 0x0000000000048947 */ /* 0x000fea0003800000 */
[----:B------:R-:W-:Y:S01]  /*26c20*/  BPT.TRAP 0x1 ;  /* 0x000000040000795c */ /* 0x000fe20000300000 */
.L_x_2112:
[----:B----4-:R4:W0:Y:S02]  /*26c30*/  SYNCS.PHASECHK.TRANS64.TRYWAIT P0, [R3+URZ+0x28860], R2 ;  /* 0x02886002030075a7 */ /* 0x010824000800017f */
[----:B0-----:R-:W-:Y:S05]  /*26c40*/  @!P0 NANOSLEEP.SYNCS 0x989680 ;  /* 0x009896800000895d */ /* 0x001fea0003900000 */
[----:B------:R-:W0:Y:S02]  /*26c50*/  @!P0 SYNCS.PHASECHK.TRANS64 P0, [R3+URZ+0x28860], R2 ;  /* 0x02886002030085a7 */ /* 0x000e24000800007f */
[----:B0-----:R-:W-:Y:S05]  /*26c60*/  @!P0 BRA `(.L_x_2112) ;  /* 0xfffffffc00f08947 */ /* 0x001fea000383ffff */
.L_x_1675:
[----:B------:R-:W-:Y:S05]  /*26c70*/  BSYNC B9 ;  /* 0x0000000000097941 */ /* 0x000fea0003800000 */
.L_x_1672:
[----:B------:R-:W-:Y:S05]  /*26c80*/  EXIT ;  /* 0x000000000000794d */ /* 0x000fea0003800000 */
.L_x_1707:
[----:B0-----:R0:W1:Y:S02]  /*26c90*/  SYNCS.PHASECHK.TRANS64.TRYWAIT P6, [R89+URZ+0x28890], R100 ;  /* 0x02889064590075a7 */ /* 0x00106400080c017f */
[----:B-1----:R-:W-:Y:S05]  /*26ca0*/  @!P6 NANOSLEEP.SYNCS 0x989680 ;  /* 0x009896800000e95d */ /* 0x002fea0003900000 */
[----:B------:R-:W1:Y:S02]  /*26cb0*/  @!P6 SYNCS.PHASECHK.TRANS64 P6, [R89+URZ+0x28890], R100 ;  /* 0x028890645900e5a7 */ /* 0x000e6400080c007f */
[----:B-1----:R-:W-:Y:S05]  /*26cc0*/  @!P6 BRA `(.L_x_1707) ;  /* 0xfffffffc00f0e947 */ /* 0x002fea000383ffff */
[----:B------:R-:W-:Y:S05]  /*26cd0*/  BRA `(.L_x_2113) ;  /* 0xfffffdc800d07947 */ /* 0x000fea000383ffff */
.L_x_1708:
        /* <DEDUP_REMOVED lines=8> */
.L_x_2115:
[----:B------:R-:W-:Y:S05]  /*26d60*/  BSYNC B1 ;  /* 0x0000000000017941 */ /* 0x000fea0003800000 */
.L_x_2114:
        /* <DEDUP_REMOVED lines=8> */
.L_x_2116:
[----:B------:R-:W-:Y:S01]  /*26df0*/  IMAD.MOV.U32 R103, RZ, RZ, R14 ;  /* 0x000000ffff677224 */ /* 0x000fe200078e000e */
[----:B------:R-:W-:Y:S06]  /*26e00*/  BRA `(.L_x_2117) ;  /* 0xfffffdc800987947 */ /* 0x000fec000383ffff */
.L_x_1717:
        /* <DEDUP_REMOVED lines=8> */
.L_x_2119:
[----:B------:R-:W-:Y:S05]  /*26e90*/  BSYNC B1 ;  /* 0x0000000000017941 */ /* 0x000fea0003800000 */
.L_x_2118:
        /* <DEDUP_REMOVED lines=8> */
.L_x_2120:
[----:B------:R-:W-:Y:S01]  /*26f20*/  IMAD.MOV.U32 R69, RZ, RZ, R14 ;  /* 0x000000ffff457224 */ /* 0x000fe200078e000e */
[----:B------:R-:W-:Y:S06]  /*26f30*/  BRA `(.L_x_2121) ;  /* 0xfffffdd0002c7947 */ /* 0x000fec000383ffff */
.L_x_1726:
        /* <DEDUP_REMOVED lines=8> */
.L_x_2123:
[----:B------:R-:W-:Y:S05]  /*26fc0*/  BSYNC B1 ;  /* 0x0000000000017941 */ /* 0x000fea0003800000 */
.L_x_2122:
        /* <DEDUP_REMOVED lines=8> */
.L_x_2124:
[----:B------:R-:W-:Y:S01]  /*27050*/  IMAD.MOV.U32 R61, RZ, RZ, R14 ;  /* 0x000000ffff3d7224 */ /* 0x000fe200078e000e */
[----:B------:R-:W-:Y:S06]  /*27060*/  BRA `(.L_x_2125) ;  /* 0xfffffdd400c07947 */ /* 0x000fec000383ffff */
.L_x_1735:
        /* <DEDUP_REMOVED lines=8> */
.L_x_2127:
[----:B------:R-:W-:Y:S05]  /*270f0*/  BSYNC B1 ;  /* 0x0000000000017941 */ /* 0x000fea0003800000 */
.L_x_2126:
        /* <DEDUP_REMOVED lines=8> */
.L_x_2128:
[----:B------:R-:W-:Y:S01]  /*27180*/  IMAD.MOV.U32 R51, RZ, RZ, R14 ;  /* 0x000000ffff337224 */ /* 0x000fe200078e000e */
[----:B------:R-:W-:Y:S06]  /*27190*/  BRA `(.L_x_2129) ;  /* 0xfffffddc00507947 */ /* 0x000fec000383ffff */
.L_x_1747:
[----:B-1----:R1:W2:Y:S02]  /*271a0*/  SYNCS.PHASECHK.TRANS64.TRYWAIT P4, [R89+URZ+0x28890], R100 ;  /* 0x02889064590075a7 */ /* 0x0022a4000808017f */
[----:B--2---:R-:W-:Y:S05]  /*271b0*/  @!P4 NANOSLEEP.SYNCS 0x989680 ;  /* 0x009896800000c95d */ /* 0x004fea0003900000 */
[----:B------:R-:W2:Y:S02]  /*271c0*/  @!P4 SYNCS.PHASECHK.TRANS64 P4, [R89+URZ+0x28890], R100 ;  /* 0x028890645900c5a7 */ /* 0x000ea4000808007f */
[----:B--2---:R-:W-:Y:S05]  /*271d0*/  @!P4 BRA `(.L_x_1747) ;  /* 0xfffffffc00f0c947 */ /* 0x004fea000383ffff */
[----:B------:R-:W-:Y:S05]  /*271e0*/  BRA `(.L_x_2130) ;  /* 0xfffffdec00887947 */ /* 0x000fea000383ffff */
.L_x_1748:
        /* <DEDUP_REMOVED lines=8> */
.L_x_2132:
[----:B------:R-:W-:Y:S05]  /*27270*/  BSYNC B1 ;  /* 0x0000000000017941 */ /* 0x000fea0003800000 */
.L_x_2131:
        /* <DEDUP_REMOVED lines=8> */
.L_x_2133:
[----:B------:R-:W-:Y:S01]  /*27300*/  IMAD.MOV.U32 R104, RZ, RZ, R14 ;  /* 0x000000ffff687224 */ /* 0x000fe200078e000e */
[----:B------:R-:W-:Y:S06]  /*27310*/  BRA `(.L_x_2134) ;  /* 0xfffffdec00547947 */ /* 0x000fec000383ffff */
.L_x_1753:
[----:B------:R-:W-:Y:S01]  /*27320*/  BSSY B1, `(.L_x_2135) ;  /* 0x0000008000017945 */ /* 0x000fe20003800000 */
[----:B---3--:R-:W-:Y:S02]  /*27330*/  IMAD.MOV.U32 R13, RZ, RZ, R101 ;  /* 0x000000ffff0d7224 */ /* 0x008fe400078e0065 */
[----:B------:R-:W-:Y:S02]  /*27340*/  IMAD.MOV.U32 R12, RZ, RZ, 0x1 ;  /* 0x00000001ff0c7424 */ /* 0x000fe400078e00ff */
[----:B--2---:R-:W-:Y:S02]  /*27350*/  IMAD.MOV.U32 R11, RZ, RZ, 0x181f ;  /* 0x0000181fff0b7424 */ /* 0x004fe400078e00ff */
[----:B------:R-:W-:-:S07]  /*27360*/  IMAD.MOV.U32 R15, RZ, RZ, -0x1 ;  /* 0xffffffffff0f7424 */ /* 0x000fce00078e00ff */
[----:B01----:R-:W-:Y:S05]  /*27370*/  WARPSYNC.COLLECTIVE R15, `(.L_x_2136) ;  /* 0x000000000f087348 */ /* 0x003fea0003c00000 */
[----:B------:R2:W3:Y:S02]  /*27380*/  SHFL.IDX P6, R14, R13, R12, R11 ;  /* 0x0000000c0d0e7389 */ /* 0x0004e400000c000b */
[----:B0123--:R-:W-:Y:S01]  /*27390*/  ENDCOLLECTIVE ;  /* 0x000000000000791b */ /* 0x00ffe20003800000 */
.L_x_2136:
[----:B------:R-:W-:Y:S05]  /*273a0*/  BSYNC B1 ;  /* 0x0000000000017941 */ /* 0x000fea0003800000 */
.L_x_2135:
        /* <DEDUP_REMOVED lines=8> */
.L_x_2137:
[----:B------:R-:W-:Y:S01]  /*27430*/  IMAD.MOV.U32 R46, RZ, RZ, R14 ;  /* 0x000000ffff2e7224 */ /* 0x000fe200078e000e */
[----:B------:R-:W-:Y:S06]  /*27440*/  BRA `(.L_x_2138) ;  /* 0xfffffdf400047947 */ /* 0x000fec000383ffff */
.L_x_1758:
[----:B------:R-:W-:Y:S01]  /*27450*/  BSSY B1, `(.L_x_2139) ;  /* 0x0000008000017945 */ /* 0x000fe20003800000 */
[----:B--23--:R-:W-:Y:S02]  /*27460*/  IMAD.MOV.U32 R13, RZ, RZ, R101 ;  /* 0x000000ffff0d7224 */ /* 0x00cfe400078e0065 */
[----:B------:R-:W-:Y:S02]  /*27470*/  IMAD.MOV.U32 R12, RZ, RZ, 0x2 ;  /* 0x00000002ff0c7424 */ /* 0x000fe400078e00ff */
[----:B0-----:R-:W-:Y:S02]  /*27480*/  IMAD.MOV.U32 R11, RZ, RZ, 0x181f ;  /* 0x0000181fff0b7424 */ /* 0x001fe400078e00ff */
[----:B------:R-:W-:-:S07]  /*27490*/  IMAD.MOV.U32 R15, RZ, RZ, -0x1 ;  /* 0xffffffffff0f7424 */ /* 0x000fce00078e00ff */
[----:B-1--4-:R-:W-:Y:S05]  /*274a0*/  WARPSYNC.COLLECTIVE R15, `(.L_x_2140) ;  /* 0x000000000f087348 */ /* 0x012fea0003c00000 */
[----:B------:R0:W2:Y:S02]  /*274b0*/  SHFL.IDX P6, R14, R13, R12, R11 ;  /* 0x0000000c0d0e7389 */ /* 0x0000a400000c000b */
[----:B012-4-:R-:W-:Y:S01]  /*274c0*/  ENDCOLLECTIVE ;  /* 0x000000000000791b */ /* 0x017fe20003800000 */
.L_x_2140:
[----:B------:R-:W-:Y:S05]  /*274d0*/  BSYNC B1 ;  /* 0x0000000000017941 */ /* 0x000fea0003800000 */
.L_x_2139:
        /* <DEDUP_REMOVED lines=8> */
.L_x_2141:
[----:B------:R-:W-:Y:S01]  /*27560*/  IMAD.MOV.U32 R46, RZ, RZ, R14 ;  /* 0x000000ffff2e7224 */ /* 0x000fe200078e000e */
[----:B------:R-:W-:Y:S06]  /*27570*/  BRA `(.L_x_2142) ;  /* 0xfffffdf800c07947 */ /* 0x000fec000383ffff */
.L_x_1763:
[----:B------:R-:W-:Y:S01]  /*27580*/  BSSY B1, `(.L_x_2143) ;  /* 0x0000008000017945 */ /* 0x000fe20003800000 */
[----:B0--3--:R-:W-:Y:S02]  /*27590*/  IMAD.MOV.U32 R13, RZ, RZ, R101 ;  /* 0x000000ffff0d7224 */ /* 0x009fe400078e0065 */
[----:B------:R-:W-:Y:S02]  /*275a0*/  IMAD.MOV.U32 R12, RZ, RZ, 0x3 ;  /* 0x00000003ff0c7424 */ /* 0x000fe400078e00ff */
[----:B------:R-:W-:Y:S02]  /*275b0*/  IMAD.MOV.U32 R11, RZ, RZ, 0x181f ;  /* 0x0000181fff0b7424 */ /* 0x000fe400078e00ff */
[----:B------:R-:W-:-:S07]  /*275c0*/  IMAD.MOV.U32 R15, RZ, RZ, -0x1 ;  /* 0xffffffffff0f7424 */ /* 0x000fce00078e00ff */
[----:B-12-4-:R-:W-:Y:S05]  /*275d0*/  WARPSYNC.COLLECTIVE R15, `(.L_x_2144) ;  /* 0x000000000f087348 */ /* 0x016fea0003c00000 */
[----:B------:R0:W3:Y:S02]  /*275e0*/  SHFL.IDX P6, R14, R13, R12, R11 ;  /* 0x0000000c0d0e7389 */ /* 0x0000e400000c000b */
[----:B01234-:R-:W-:Y:S01]  /*275f0*/  ENDCOLLECTIVE ;  /* 0x000000000000791b */ /* 0x01ffe20003800000 */
.L_x_2144:
[----:B------:R-:W-:Y:S05]  /*27600*/  BSYNC B1 ;  /* 0x0000000000017941 */ /* 0x000fea0003800000 */
.L_x_2143:
        /* <DEDUP_REMOVED lines=8> */
.L_x_2145:
[----:B------:R-:W-:Y:S01]  /*27690*/  IMAD.MOV.U32 R106, RZ, RZ, R14 ;  /* 0x000000ffff6a7224 */ /* 0x000fe200078e000e */
[----:B------:R-:W-:Y:S06]  /*276a0*/  BRA `(.L_x_2146) ;  /* 0xfffffe0000707947 */ /* 0x000fec000383ffff */
.L_x_1768:
[----:B0-----:R0:W1:Y:S02]  /*276b0*/  SYNCS.PHASECHK.TRANS64.TRYWAIT P3, [R89+URZ+0x28890], R100 ;  /* 0x02889064590075a7 */ /* 0x001064000806017f */
[----:B-1----:R-:W-:Y:S05]  /*276c0*/  @!P3 NANOSLEEP.SYNCS 0x989680 ;  /* 0x009896800000b95d */ /* 0x002fea0003900000 */
[----:B------:R-:W1:Y:S02]  /*276d0*/  @!P3 SYNCS.PHASECHK.TRANS64 P3, [R89+URZ+0x28890], R100 ;  /* 0x028890645900b5a7 */ /* 0x000e64000806007f */
[----:B-1----:R-:W-:Y:S05]  /*276e0*/  @!P3 BRA `(.L_x_1768) ;  /* 0xfffffffc00f0b947 */ /* 0x002fea000383ffff */
[----:B------:R-:W-:Y:S05]  /*276f0*/  BRA `(.L_x_2147) ;  /* 0xfffffe08007c7947 */ /* 0x000fea000383ffff */
.L_x_1769:
        /* <DEDUP_REMOVED lines=8> */
.L_x_2149:
[----:B------:R-:W-:Y:S05]  /*27780*/  BSYNC B1 ;  /* 0x0000000000017941 */ /* 0x000fea0003800000 */
.L_x_2148:
        /* <DEDUP_REMOVED lines=8> */
.L_x_2150:
[----:B------:R-:W-:Y:S05]  /*27810*/  BRA `(.L_x_2151) ;  /* 0xfffffe08009c7947 */ /* 0x000fea000383ffff */
.L_x_1772:
[----:B------:R-:W-:Y:S01]  /*27820*/  BSSY B1, `(.L_x_2152) ;  /* 0x0000008000017945 */ /* 0x000fe20003800000 */
[----:B----4-:R-:W-:Y:S02]  /*27830*/  IMAD.MOV.U32 R13, RZ, RZ, R45 ;  /* 0x000000ffff0d7224 */ /* 0x010fe400078e002d */
[----:B------:R-:W-:Y:S02]  /*27840*/  IMAD.MOV.U32 R12, RZ, RZ, 0x1 ;  /* 0x00000001ff0c7424 */ /* 0x000fe400078e00ff */
[----:B------:R-:W-:Y:S02]  /*27850*/  IMAD.MOV.U32 R11, RZ, RZ, 0x181f ;  /* 0x0000181fff0b7424 */ /* 0x000fe400078e00ff */
[----:B------:R-:W-:-:S07]  /*27860*/  IMAD.MOV.U32 R15, RZ, RZ, -0x1 ;  /* 0xffffffffff0f7424 */ /* 0x000fce00078e00ff */
[----:B0123--:R-:W-:Y:S05]  /*27870*/  WARPSYNC.COLLECTIVE R15, `(.L_x_2153) ;  /* 0x000000000f087348 */ /* 0x00ffea0003c00000 */
[----:B---3--:R3:W4:Y:S02]  /*27880*/  SHFL.IDX P6, R14, R13, R12, R11 ;  /* 0x0000000c0d0e7389 */ /* 0x00872400000c000b */
[----:B01234-:R-:W-:Y:S01]  /*27890*/  ENDCOLLECTIVE ;  /* 0x000000000000791b */ /* 0x01ffe20003800000 */
.L_x_2153:
[----:B------:R-:W-:Y:S05]  /*278a0*/  BSYNC B1 ;  /* 0x0000000000017941 */ /* 0x000fea0003800000 */
.L_x_2152:
        /* <DEDUP_REMOVED lines=8> */
.L_x_2154:
[----:B------:R-:W-:Y:S05]  /*27930*/  BRA `(.L_x_2155) ;  /* 0xfffffe08009c7947 */ /* 0x000fea000383ffff */
.L_x_1775:
        /* <DEDUP_REMOVED lines=8> */
.L_x_2157:
[----:B------:R-:W-:Y:S05]  /*279c0*/  BSYNC B1 ;  /* 0x0000000000017941 */ /* 0x000fea0003800000 */
.L_x_2156:
        /* <DEDUP_REMOVED lines=8> */
.L_x_2158:
[----:B------:R-:W-:Y:S05]  /*27a50*/  BRA `(.L_x_2159) ;  /* 0xfffffe0800a07947 */ /* 0x000fea000383ffff */
.L_x_1778:
        /* <DEDUP_REMOVED lines=8> */
.L_x_2161:
[----:B------:R-:W-:Y:S05]  /*27ae0*/  BSYNC B1 ;  /* 0x0000000000017941 */ /* 0x000fea0003800000 */
.L_x_2160:
        /* <DEDUP_REMOVED lines=8> */
.L_x_2162:
[----:B------:R-:W-:Y:S05]  /*27b70*/  BRA `(.L_x_2163) ;  /* 0xfffffe0800a47947 */ /* 0x000fea000383ffff */
.L_x_1782:
[----:B------:R0:W0:Y:S02]  /*27b80*/  SYNCS.PHASECHK.TRANS64.TRYWAIT P4, [R89+URZ+0x288b0], R100 ;  /* 0x0288b064590075a7 */ /* 0x000024000808017f */
[----:B0-----:R-:W-:Y:S05]  /*27b90*/  @!P4 NANOSLEEP.SYNCS 0x989680 ;  /* 0x009896800000c95d */ /* 0x001fea0003900000 */
[----:B------:R-:W0:Y:S02]  /*27ba0*/  @!P4 SYNCS.PHASECHK.TRANS64 P4, [R89+URZ+0x288b0], R100 ;  /* 0x0288b0645900c5a7 */ /* 0x000e24000808007f */
[----:B0-----:R-:W-:Y:S05]  /*27bb0*/  @!P4 BRA `(.L_x_1782) ;  /* 0xfffffffc00f0c947 */ /* 0x001fea000383ffff */
[----:B------:R-:W-:Y:S05]  /*27bc0*/  BRA `(.L_x_2164) ;  /* 0xfffffe0c00207947 */ /* 0x000fea000383ffff */
.L_x_1804:
[----:B--2---:R0:W5:Y:S01]  /*27bd0*/  LDL R13, [R1+0x34] ;  /* 0x00003400010d7983 */ /* 0x0041620000100800 */
[----:B------:R-:W-:Y:S01]  /*27be0*/  BSSY B0, `(.L_x_2165) ;  /* 0x0000007000007945 */ /* 0x000fe20003800000 */
[----:B------:R-:W-:Y:S02]  /*27bf0*/  IMAD.MOV.U32 R12, RZ, RZ, RZ ;  /* 0x000000ffff0c7224 */ /* 0x000fe400078e00ff */
[----:B------:R-:W-:Y:S02]  /*27c00*/  IMAD.MOV.U32 R11, RZ, RZ, 0x1f ;  /* 0x0000001fff0b7424 */ /* 0x000fe400078e00ff */
[----:B------:R-:W-:-:S07]  /*27c10*/  IMAD.MOV.U32 R15, RZ, RZ, -0x1 ;  /* 0xffffffffff0f7424 */ /* 0x000fce00078e00ff */
[----:B01--45:R-:W-:Y:S05]  /*27c20*/  WARPSYNC.COLLECTIVE R15, `(.L_x_2166) ;  /* 0x000000000f087348 */ /* 0x033fea0003c00000 */
[----:B-----5:R2:W3:Y:S02]  /*27c30*/  SHFL.IDX P6, R14, R13, R12, R11 ;  /* 0x0000000c0d0e7389 */ /* 0x0204e400000c000b */
[----:B01234-:R-:W-:Y:S01]  /*27c40*/  ENDCOLLECTIVE ;  /* 0x000000000000791b */ /* 0x01ffe20003800000 */
.L_x_2166:
[----:B------:R-:W-:Y:S05]  /*27c50*/  BSYNC B0 ;  /* 0x0000000000007941 */ /* 0x000fea0003800000 */
.L_x_2165:
[----:B------:R-:W-:Y:S01]  /*27c60*/  IMAD.MOV.U32 R201, RZ, RZ, R14 ;  /* 0x000000ffffc97224 */ /* 0x000fe200078e000e */
[----:B------:R-:W-:Y:S06]  /*27c70*/  BRA `(.L_x_2167) ;  /* 0xfffffe1800e87947 */ /* 0x000fec000383ffff */
.L_x_1816:
[----:B------:R-:W-:Y:S01]  /*27c80*/  BSSY B1, `(.L_x_2168) ;  /* 0x0000008000017945 */ /* 0x000fe20003800000 */
[----:B------:R-:W-:Y:S02]  /*27c90*/  IMAD.MOV.U32 R13, RZ, RZ, R6 ;  /* 0x000000ffff0d7224 */ /* 0x000fe400078e0006 */
[----:B------:R-:W-:Y:S02]  /*27ca0*/  IMAD.MOV.U32 R12, RZ, RZ, RZ ;  /* 0x000000ffff0c7224 */ /* 0x000fe400078e00ff */
[----:B------:R-:W-:Y:S02]  /*27cb0*/  IMAD.MOV.U32 R11, RZ, RZ, 0x181f ;  /* 0x0000181fff0b7424 */ /* 0x000fe400078e00ff */
[----:B------:R-:W-:-:S07]  /*27cc0*/  IMAD.MOV.U32 R15, RZ, RZ, -0x1 ;  /* 0xffffffffff0f7424 */ /* 0x000fce00078e00ff */
[----:B-1--4-:R-:W-:Y:S05]  /*27cd0*/  WARPSYNC.COLLECTIVE R15, `(.L_x_2169) ;  /* 0x000000000f087348 */ /* 0x012fea0003c00000 */
[----:B------:R0:W2:Y:S02]  /*27ce0*/  SHFL.IDX P6, R14, R13, R12, R11 ;  /* 0x0000000c0d0e7389 */ /* 0x0000a400000c000b */
[----:B012-4-:R-:W-:Y:S01]  /*27cf0*/  ENDCOLLECTIVE ;  /* 0x000000000000791b */ /* 0x017fe20003800000 */
.L_x_2169:
[----:B------:R-:W-:Y:S05]  /*27d00*/  BSYNC B1 ;  /* 0x0000000000017941 */ /* 0x000fea0003800000 */
.L_x_2168:
        /* <DEDUP_REMOVED lines=8> */
.L_x_2170:
[----:B------:R-:W-:Y:S02]  /*27d90*/  IMAD.MOV.U32 R13, RZ, RZ, R8 ;  /* 0x000000ffff0d7224 */ /* 0x000fe400078e0008 */
[----:B------:R-:W-:-:S07]  /*27da0*/  IMAD.MOV.U32 R3, RZ, RZ, R14 ;  /* 0x000000ffff037224 */ /* 0x000fce00078e000e */
[----:B------:R-:W-:Y:S05]  /*27db0*/  WARPSYNC.COLLECTIVE R15, `(.L_x_2171) ;  /* 0x000000000f087348 */ /* 0x000fea0003c00000 */
[----:B------:R0:W1:Y:S02]  /*27dc0*/  SHFL.IDX P6, R14, R13, R12, R11 ;  /* 0x0000000c0d0e7389 */ /* 0x00006400000c000b */
[----:B01----:R-:W-:Y:S01]  /*27dd0*/  ENDCOLLECTIVE ;  /* 0x000000000000791b */ /* 0x003fe20003800000 */
.L_x_2171:
[----:B------:R-:W-:Y:S02]  /*27de0*/  IMAD.MOV.U32 R13, RZ, RZ, R7 ;  /* 0x000000ffff0d7224 */ /* 0x000fe400078e0007 */
[----:B------:R-:W-:-:S07]  /*27df0*/  IMAD.MOV.U32 R4, RZ, RZ, R14 ;  /* 0x000000ffff047224 */ /* 0x000fce00078e000e */
[----:B------:R-:W-:Y:S05]  /*27e00*/  WARPSYNC.COLLECTIVE R15, `(.L_x_2172) ;  /* 0x000000000f087348 */ /* 0x000fea0003c00000 */
[----:B------:R0:W1:Y:S02]  /*27e10*/  SHFL.IDX P6, R14, R13, R12, R11 ;  /* 0x0000000c0d0e7389 */ /* 0x00006400000c000b */
[----:B01----:R-:W-:Y:S01]  /*27e20*/  ENDCOLLECTIVE ;  /* 0x000000000000791b */ /* 0x003fe20003800000 */
.L_x_2172:
[----:B------:R-:W-:Y:S05]  /*27e30*/  BRA `(.L_x_2173) ;  /* 0xfffffe20004c7947 */ /* 0x000fea000383ffff */
.L_x_1819:
[----:B------:R-:W-:Y:S01]  /*27e40*/  BSSY B1, `(.L_x_2174) ;  /* 0x0000008000017945 */ /* 0x000fe20003800000 */
[----:B------:R-:W-:Y:S02]  /*27e50*/  IMAD.MOV.U32 R13, RZ, RZ, R6 ;  /* 0x000000ffff0d7224 */ /* 0x000fe400078e0006 */
[----:B------:R-:W-:Y:S02]  /*27e60*/  IMAD.MOV.U32 R12, RZ, RZ, 0x1 ;  /* 0x00000001ff0c7424 */ /* 0x000fe400078e00ff */
[----:B------:R-:W-:Y:S02]  /*27e70*/  IMAD.MOV.U32 R11, RZ, RZ, 0x181f ;  /* 0x0000181fff0b7424 */ /* 0x000fe400078e00ff */
[----:B------:R-:W-:-:S07]  /*27e80*/  IMAD.MOV.U32 R15, RZ, RZ, -0x1 ;  /* 0xffffffffff0f7424 */ /* 0x000fce00078e00ff */
[----:B----4-:R-:W-:Y:S05]  /*27e90*/  WARPSYNC.COLLECTIVE R15, `(.L_x_2175) ;  /* 0x000000000f087348 */ /* 0x010fea0003c00000 */
[----:B------:R0:W1:Y:S02]  /*27ea0*/  SHFL.IDX P6, R14, R13, R12, R11 ;  /* 0x0000000c0d0e7389 */ /* 0x00006400000c000b */
[----:B01--4-:R-:W-:Y:S01]  /*27eb0*/  ENDCOLLECTIVE ;  /* 0x000000000000791b */ /* 0x013fe20003800000 */
.L_x_2175:
[----:B------:R-:W-:Y:S05]  /*27ec0*/  BSYNC B1 ;  /* 0x0000000000017941 */ /* 0x000fea0003800000 */
.L_x_2174:
        /* <DEDUP_REMOVED lines=8> */
.L_x_2176:
[----:B------:R-:W-:Y:S02]  /*27f50*/  IMAD.MOV.U32 R13, RZ, RZ, R8 ;  /* 0x000000ffff0d7224 */ /* 0x000fe400078e0008 */
[----:B------:R-:W-:-:S07]  /*27f60*/  IMAD.MOV.U32 R3, RZ, RZ, R14 ;  /* 0x000000ffff037224 */ /* 0x000fce00078e000e */
[----:B------:R-:W-:Y:S05]  /*27f70*/  WARPSYNC.COLLECTIVE R15, `(.L_x_2177) ;  /* 0x000000000f087348 */ /* 0x000fea0003c00000 */
[----:B------:R0:W1:Y:S02]  /*27f80*/  SHFL.IDX P6, R14, R13, R12, R11 ;  /* 0x0000000c0d0e7389 */ /* 0x00006400000c000b */
[----:B01----:R-:W-:Y:S01]  /*27f90*/  ENDCOLLECTIVE ;  /* 0x000000000000791b */ /* 0x003fe20003800000 */
.L_x_2177:
[----:B------:R-:W-:Y:S02]  /*27fa0*/  IMAD.MOV.U32 R13, RZ, RZ, R7 ;  /* 0x000000ffff0d7224 */ /* 0x000fe400078e0007 */
[----:B------:R-:W-:-:S07]  /*27fb0*/  IMAD.MOV.U32 R4, RZ, RZ, R14 ;  /* 0x000000ffff047224 */ /* 0x000fce00078e000e */
[----:B------:R-:W-:Y:S05]  /*27fc0*/  WARPSYNC.COLLECTIVE R15, `(.L_x_2178) ;  /* 0x000000000f087348 */ /* 0x000fea0003c00000 */
[----:B------:R0:W1:Y:S02]  /*27fd0*/  SHFL.IDX P6, R14, R13, R12, R11 ;  /* 0x0000000c0d0e7389 */ /* 0x00006400000c000b */
[----:B01----:R-:W-:Y:S01]  /*27fe0*/  ENDCOLLECTIVE ;  /* 0x000000000000791b */ /* 0x003fe20003800000 */
.L_x_2178:
[----:B------:R-:W-:Y:S05]  /*27ff0*/  BRA `(.L_x_2179) ;  /* 0xfffffe2000b87947 */ /* 0x000fea000383ffff */
.L_x_1822:
[----:B------:R-:W-:Y:S01]  /*28000*/  BSSY B1, `(.L_x_2180) ;  /* 0x0000008000017945 */ /* 0x000fe20003800000 */
[----:B0-----:R-:W-:Y:S02]  /*28010*/  IMAD.MOV.U32 R13, RZ, RZ, R6 ;  /* 0x000000ffff0d7224 */ /* 0x001fe400078e0006 */
[----:B------:R-:W-:Y:S02]  /*28020*/  IMAD.MOV.U32 R12, RZ, RZ, 0x2 ;  /* 0x00000002ff0c7424 */ /* 0x000fe400078e00ff */
[----:B------:R-:W-:Y:S02]  /*28030*/  IMAD.MOV.U32 R11, RZ, RZ, 0x181f ;  /* 0x0000181fff0b7424 */ /* 0x000fe400078e00ff */
[----:B------:R-:W-:-:S07]  /*28040*/  IMAD.MOV.U32 R15, RZ, RZ, -0x1 ;  /* 0xffffffffff0f7424 */ /* 0x000fce00078e00ff */
[----:B----4-:R-:W-:Y:S05]  /*28050*/  WARPSYNC.COLLECTIVE R15, `(.L_x_2181) ;  /* 0x000000000f087348 */ /* 0x010fea0003c00000 */
[----:B------:R0:W1:Y:S02]  /*28060*/  SHFL.IDX P6, R14, R13, R12, R11 ;  /* 0x0000000c0d0e7389 */ /* 0x00006400000c000b */
[----:B01--4-:R-:W-:Y:S01]  /*28070*/  ENDCOLLECTIVE ;  /* 0x000000000000791b */ /* 0x013fe20003800000 */
.L_x_2181:
[----:B------:R-:W-:Y:S05]  /*28080*/  BSYNC B1 ;  /* 0x0000000000017941 */ /* 0x000fea0003800000 */
.L_x_2180:
        /* <DEDUP_REMOVED lines=8> */
.L_x_2182:
[----:B------:R-:W-:Y:S02]  /*28110*/  IMAD.MOV.U32 R13, RZ, RZ, R8 ;  /* 0x000000ffff0d7224 */ /* 0x000fe400078e0008 */
[----:B------:R-:W-:-:S07]  /*28120*/  IMAD.MOV.U32 R3, RZ, RZ, R14 ;  /* 0x000000ffff037224 */ /* 0x000fce00078e000e */
[----:B------:R-:W-:Y:S05]  /*28130*/  WARPSYNC.COLLECTIVE R15, `(.L_x_2183) ;  /* 0x000000000f087348 */ /* 0x000fea0003c00000 */
[----:B------:R0:W1:Y:S02]  /*28140*/  SHFL.IDX P6, R14, R13, R12, R11 ;  /* 0x0000000c0d0e7389 */ /* 0x00006400000c000b */
[----:B01----:R-:W-:Y:S01]  /*28150*/  ENDCOLLECTIVE ;  /* 0x000000000000791b */ /* 0x003fe20003800000 */
.L_x_2183:
[----:B------:R-:W-:Y:S02]  /*28160*/  IMAD.MOV.U32 R13, RZ, RZ, R7 ;  /* 0x000000ffff0d7224 */ /* 0x000fe400078e0007 */
[----:B------:R-:W-:-:S07]  /*28170*/  IMAD.MOV.U32 R4, RZ, RZ, R14 ;  /* 0x000000ffff047224 */ /* 0x000fce00078e000e */
[----:B------:R-:W-:Y:S05]  /*28180*/  WARPSYNC.COLLECTIVE R15, `(.L_x_2184) ;  /* 0x000000000f087348 */ /* 0x000fea0003c00000 */
[----:B------:R0:W1:Y:S02]  /*28190*/  SHFL.IDX P6, R14, R13, R12, R11 ;  /* 0x0000000c0d0e7389 */ /* 0x00006400000c000b */
[----:B01----:R-:W-:Y:S01]  /*281a0*/  ENDCOLLECTIVE ;  /* 0x000000000000791b */ /* 0x003fe20003800000 */
.L_x_2184:
[----:B------:R-:W-:Y:S05]  /*281b0*/  BRA `(.L_x_2185) ;  /* 0xfffffe24001c7947 */ /* 0x000fea000383ffff */
.L_x_1825:
        /* <DEDUP_REMOVED lines=8> */
.L_x_2187:
[----:B------:R-:W-:Y:S05]  /*28240*/  BSYNC B1 ;  /* 0x0000000000017941 */ /* 0x000fea0003800000 */
.L_x_2186:
        /* <DEDUP_REMOVED lines=8> */
.L_x_2188:
[----:B------:R-:W-:Y:S02]  /*282d0*/  IMAD.MOV.U32 R13, RZ, RZ, R8 ;  /* 0x000000ffff0d7224 */ /* 0x000fe400078e0008 */
[----:B------:R-:W-:-:S07]  /*282e0*/  IMAD.MOV.U32 R3, RZ, RZ, R14 ;  /* 0x000000ffff037224 */ /* 0x000fce00078e000e */
[----:B------:R-:W-:Y:S05]  /*282f0*/  WARPSYNC.COLLECTIVE R15, `(.L_x_2189) ;  /* 0x000000000f087348 */ /* 0x000fea0003c00000 */
[----:B------:R0:W1:Y:S02]  /*28300*/  SHFL.IDX P6, R14, R13, R12, R11 ;  /* 0x0000000c0d0e7389 */ /* 0x00006400000c000b */
[----:B01----:R-:W-:Y:S01]  /*28310*/  ENDCOLLECTIVE ;  /* 0x000000000000791b */ /* 0x003fe20003800000 */
.L_x_2189:
[----:B------:R-:W-:Y:S02]  /*28320*/  IMAD.MOV.U32 R13, RZ, RZ, R7 ;  /* 0x000000ffff0d7224 */ /* 0x000fe400078e0007 */
[----:B------:R-:W-:-:S07]  /*28330*/  IMAD.MOV.U32 R4, RZ, RZ, R14 ;  /* 0x000000ffff047224 */ /* 0x000fce00078e000e */
[----:B------:R-:W-:Y:S05]  /*28340*/  WARPSYNC.COLLECTIVE R15, `(.L_x_2190) ;  /* 0x000000000f087348 */ /* 0x000fea0003c00000 */
[----:B------:R0:W1:Y:S02]  /*28350*/  SHFL.IDX P6, R14, R13, R12, R11 ;  /* 0x0000000c0d0e7389 */ /* 0x00006400000c000b */
[----:B01----:R-:W-:Y:S01]  /*28360*/  ENDCOLLECTIVE ;  /* 0x000000000000791b */ /* 0x003fe20003800000 */
.L_x_2190:
[----:B------:R-:W-:Y:S05]  /*28370*/  BRA `(.L_x_2191) ;  /* 0xfffffe2400887947 */ /* 0x000fea000383ffff */
.L_x_1829:
[----:B0-----:R0:W1:Y:S02]  /*28380*/  SYNCS.PHASECHK.TRANS64.TRYWAIT P0, [R18+URZ+0x28800], R5 ;  /* 0x02880005120075a7 */ /* 0x001064000800017f */
[----:B-1----:R-:W-:Y:S05]  /*28390*/  @!P0 NANOSLEEP.SYNCS 0x989680 ;  /* 0x009896800000895d */ /* 0x002fea0003900000 */
[----:B------:R-:W1:Y:S02]  /*283a0*/  @!P0 SYNCS.PHASECHK.TRANS64 P0, [R18+URZ+0x28800], R5 ;  /* 0x02880005120085a7 */ /* 0x000e64000800007f */
[----:B-1----:R-:W-:Y:S05]  /*283b0*/  @!P0 BRA `(.L_x_1829) ;  /* 0xfffffffc00f08947 */ /* 0x002fea000383ffff */
[----:B------:R-:W-:Y:S05]  /*283c0*/  BRA `(.L_x_2192) ;  /* 0xfffffe28004c7947 */ /* 0x000fea000383ffff */
.L_x_1845:
[----:B------:R-:W0:Y:S01]  /*283d0*/  LDC R55, c[0x0][0x3f4] ;  /* 0x0000fd00ff377b82 */ /* 0x000e220000000800 */
[----:B------:R-:W-:Y:S01]  /*283e0*/  BSSY B1, `(.L_x_2193) ;  /* 0x0000008000017945 */ /* 0x000fe20003800000 */
[----:B--2---:R-:W-:Y:S02]  /*283f0*/  IMAD.MOV.U32 R13, RZ, RZ, R35 ;  /* 0x000000ffff0d7224 */ /* 0x004fe400078e0023 */
[----:B------:R-:W-:Y:S02]  /*28400*/  IMAD.MOV.U32 R12, RZ, RZ, RZ ;  /* 0x000000ffff0c7224 */ /* 0x000fe400078e00ff */
[----:B------:R-:W-:Y:S02]  /*28410*/  IMAD.MOV.U32 R11, RZ, RZ, 0x181f ;  /* 0x0000181fff0b7424 */ /* 0x000fe400078e00ff */
[----:B------:R-:W-:-:S07]  /*28420*/  IMAD.MOV.U32 R15, RZ, RZ, -0x1 ;  /* 0xffffffffff0f7424 */ /* 0x000fce00078e00ff */
[----:B01--4-:R-:W-:Y:S05]  /*28430*/  WARPSYNC.COLLECTIVE R15, `(.L_x_2194) ;  /* 0x000000000f087348 */ /* 0x013fea0003c00000 */
[----:B------:R2:W3:Y:S02]  /*28440*/  SHFL.IDX P6, R14, R13, R12, R11 ;  /* 0x0000000c0d0e7389 */ /* 0x0004e400000c000b */
[----:B01234-:R-:W-:Y:S01]  /*28450*/  ENDCOLLECTIVE ;  /* 0x000000000000791b */ /* 0x01ffe20003800000 */
.L_x_2194:
[----:B------:R-:W-:Y:S05]  /*28460*/  BSYNC B1 ;  /* 0x0000000000017941 */ /* 0x000fea0003800000 */
.L_x_2193:
[----:B------:R-:W-:Y:S01]  /*28470*/  IMAD.MOV.U32 R13, RZ, RZ, R32 ;  /* 0x000000ffff0d7224 */ /* 0x000fe200078e0020 */
[----:B------:R-:W-:Y:S01]  /*28480*/  ISETP.GE.AND P0, PT, R16, R55, PT ;  /* 0x000000371000720c */ /* 0x000fe20003f06270 */
[----:B------:R-:W-:Y:S02]  /*28490*/  IMAD.MOV.U32 R12, RZ, RZ, RZ ;  /* 0x000000ffff0c7224 */ /* 0x000fe400078e00ff */
[----:B------:R-:W-:Y:S02]  /*284a0*/  IMAD.MOV.U32 R11, RZ, RZ, 0x181f ;  /* 0x0000181fff0b7424 */ /* 0x000fe400078e00ff */
[----:B------:R-:W-:Y:S02]  /*284b0*/  IMAD.MOV.U32 R15, RZ, RZ, -0x1 ;  /* 0xffffffffff0f7424 */ /* 0x000fe400078e00ff */
[----:B------:R-:W-:Y:S02]  /*284c0*/  IMAD.MOV.U32 R0, RZ, RZ, R14 ;  /* 0x000000ffff007224 */ /* 0x000fe400078e000e */
[----:B------:R-:W-:-:S07]  /*284d0*/  IMAD R3, R196, R5, RZ ;  /* 0x00000005c4037224 */ /* 0x000fce00078e02ff */
[----:B------:R-:W-:Y:S05]  /*284e0*/  WARPSYNC.COLLECTIVE R15, `(.L_x_2195) ;  /* 0x000000000f087348 */ /* 0x000fea0003c00000 */
[----:B------:R0:W1:Y:S02]  /*284f0*/  SHFL.IDX P6, R14, R13, R12, R11 ;  /* 0x0000000c0d0e7389 */ /* 0x00006400000c000b */
[----:B01----:R-:W-:Y:S01]  /*28500*/  ENDCOLLECTIVE ;  /* 0x000000000000791b */ /* 0x003fe20003800000 */
.L_x_2195:
[----:B------:R-:W-:Y:S01]  /*28510*/  ISETP.GE.OR P1, PT, R56, R3, P0 ;  /* 0x000000033800720c */ /* 0x000fe20000726670 */
[----:B------:R-:W-:-:S12]  /*28520*/  IMAD.MOV.U32 R13, RZ, RZ, R33 ;  /* 0x000000ffff0d7224 */ /* 0x000fd800078e0021 */
[C---:B------:R-:W-:Y:S01]  /*28530*/  @!P1 IMAD.SHL.U32 R21, R16.reuse, 0x2, RZ ;  /* 0x0000000210159824 */ /* 0x040fe200078e00ff */
[----:B------:R-:W-:Y:S01]  /*28540*/  @!P1 SHF.L.U64.HI R6, R16, 0x1, R17 ;  /* 0x0000000110069819 */ /* 0x000fe20000010211 */
[----:B------:R-:W-:-:S07]  /*28550*/  IMAD.MOV.U32 R4, RZ, RZ, R14 ;  /* 0x000000ffff047224 */ /* 0x000fce00078e000e */
[----:B------:R-:W-:Y:S05]  /*28560*/  WARPSYNC.COLLECTIVE R15, `(.L_x_2196) ;  /* 0x000000000f087348 */ /* 0x000fea0003c00000 */
[----:B------:R0:W1:Y:S02]  /*28570*/  SHFL.IDX P6, R14, R13, R12, R11 ;  /* 0x0000000c0d0e7389 */ /* 0x00006400000c000b */
[----:B01----:R-:W-:Y:S01]  /*28580*/  ENDCOLLECTIVE ;  /* 0x000000000000791b */ /* 0x003fe20003800000 */
.L_x_2196:
[----:B------:R-:W-:-:S05]  /*28590*/  @!P1 IADD3 R4, P2, R4, R21, RZ ;  /* 0x0000001504049210 */ /* 0x000fca0007f5e0ff */
[----:B------:R-:W-:Y:S02]  /*285a0*/  @!P1 IMAD.X R7, R0, 0x1, R6, P2 ;  /* 0x0000000100079824 */ /* 0x000fe400010e0606 */
[----:B------:R-:W-:Y:S02]  /*285b0*/  @!P1 IMAD.MOV.U32 R8, RZ, RZ, R4 ;  /* 0x000000ffff089224 */ /* 0x000fe400078e0004 */
[----:B------:R-:W-:Y:S02]  /*285c0*/  @!P1 IMAD.MOV.U32 R9, RZ, RZ, R7 ;  /* 0x000000ffff099224 */ /* 0x000fe400078e0007 */
[----:B------:R-:W-:Y:S02]  /*285d0*/  IMAD.MOV.U32 R13, RZ, RZ, R34 ;  /* 0x000000ffff0d7224 */ /* 0x000fe400078e0022 */
[----:B------:R-:W-:-:S07]  /*285e0*/  IMAD.MOV.U32 R5, RZ, RZ, R14 ;  /* 0x000000ffff057224 */ /* 0x000fce00078e000e */
[----:B------:R-:W-:Y:S05]  /*285f0*/  WARPSYNC.COLLECTIVE R15, `(.L_x_2197) ;  /* 0x000000000f087348 */ /* 0x000fea0003c00000 */
[----:B------:R0:W1:Y:S02]  /*28600*/  SHFL.IDX P6, R14, R13, R12, R11 ;  /* 0x0000000c0d0e7389 */ /* 0x00006400000c000b */
[----:B01----:R-:W-:Y:S01]  /*28610*/  ENDCOLLECTIVE ;  /* 0x000000000000791b */ /* 0x003fe20003800000 */
.L_x_2197:
[----:B------:R-:W2:Y:S01]  /*28620*/  @!P1 LD.E.128 R8, desc[UR52][R8.64] ;  /* 0x0000003408089980 */ /* 0x000ea2000c101d00 */
[----:B------:R-:W-:-:S05]  /*28630*/  @!P1 IADD3 R14, P2, R14, R21, RZ ;  /* 0x000000150e0e9210 */ /* 0x000fca0007f5e0ff */
[----:B------:R-:W-:Y:S02]  /*28640*/  @!P1 IMAD.X R5, R5, 0x1, R6, P2 ;  /* 0x0000000105059824 */ /* 0x000fe400010e0606 */
[----:B------:R-:W-:-:S06]  /*28650*/  @!P1 IMAD.MOV.U32 R4, RZ, RZ, R14 ;  /* 0x000000ffff049224 */ /* 0x000fcc00078e000e */
[----:B------:R-:W5:Y:S01]  /*28660*/  @!P1 LD.E.128 R4, desc[UR52][R4.64] ;  /* 0x0000003404049980 */ /* 0x000f62000c101d00 */
[----:B------:R-:W-:Y:S02]  /*28670*/  CS2R R48, SRZ ;  /* 0x0000000000307805 */ /* 0x000fe4000001ff00 */
[----:B------:R-:W-:Y:S01]  /*28680*/  CS2R R50, SRZ ;  /* 0x0000000000327805 */ /* 0x000fe2000001ff00 */
[----:B------:R-:W-:Y:S01]  /*28690*/  IMAD.MOV.U32 R13, RZ, RZ, R35 ;  /* 0x000000ffff0d7224 */ /* 0x000fe200078e0023 */
[----:B------:R-:W-:Y:S02]  /*286a0*/  CS2R R38, SRZ ;  /* 0x0000000000267805 */ /* 0x000fe4000001ff00 */
[----:B------:R-:W-:Y:S01]  /*286b0*/  CS2R R20, SRZ ;  /* 0x0000000000147805 */ /* 0x000fe2000001ff00 */
[----:B--2---:R-:W-:Y:S02]  /*286c0*/  @!P1 IMAD.MOV.U32 R49, RZ, RZ, R9 ;  /* 0x000000ffff319224 */ /* 0x004fe400078e0009 */
[----:B------:R-:W-:-:S02]  /*286d0*/  @!P1 IMAD.MOV.U32 R51, RZ, RZ, R11 ;  /* 0x000000ffff339224 */ /* 0x000fc400078e000b */
[----:B------:R-:W-:Y:S02]  /*286e0*/  IMAD.MOV.U32 R12, RZ, RZ, R49 ;  /* 0x000000ffff0c7224 */ /* 0x000fe400078e0031 */
[----:B------:R-:W-:Y:S02]  /*286f0*/  IMAD.MOV.U32 R11, RZ, RZ, 0x181f ;  /* 0x0000181fff0b7424 */ /* 0x000fe400078e00ff */
[----:B------:R-:W-:Y:S01]  /*28700*/  @!P1 IMAD.MOV.U32 R48, RZ, RZ, R8 ;  /* 0x000000ffff309224 */ /* 0x000fe200078e0008 */
[----:B------:R-:W-:Y:S01]  /*28710*/  PRMT R78, R12, 0x7610, R78 ;  /* 0x000076100c4e7816 */ /* 0x000fe2000000004e */
[----:B------:R-:W-:Y:S02]  /*28720*/  IMAD.MOV.U32 R12, RZ, RZ, 0x1 ;  /* 0x00000001ff0c7424 */ /* 0x000fe400078e00ff */
[----:B------:R-:W-:Y:S02]  /*28730*/  IMAD.MOV.U32 R0, RZ, RZ, R48 ;  /* 0x000000ffff007224 */ /* 0x000fe400078e0030 */
[----:B------:R-:W-:-:S07]  /*28740*/  @!P1 IMAD.MOV.U32 R50, RZ, RZ, R10 ;  /* 0x000000ffff329224 */ /* 0x000fce00078e000a */
[----:B-----5:R-:W-:Y:S05]  /*28750*/  WARPSYNC.COLLECTIVE R15, `(.L_x_2198) ;  /* 0x000000000f087348 */ /* 0x020fea0003c00000 */
[----:B------:R0:W1:Y:S02]  /*28760*/  SHFL.IDX P6, R14, R13, R12, R11 ;  /* 0x0000000c0d0e7389 */ /* 0x00006400000c000b */
[----:B01---5:R-:W-:Y:S01]  /*28770*/  ENDCOLLECTIVE ;  /* 0x000000000000791b */ /* 0x023fe20003800000 */
.L_x_2198:
[----:B------:R-:W-:Y:S01]  /*28780*/  IMAD.MOV.U32 R24, RZ, RZ, R51 ;  /* 0x000000ffff187224 */ /* 0x000fe200078e0033 */
[----:B------:R-:W-:Y:S01]  /*28790*/  PRMT R77, R0, 0x7610, R77 ;  /* 0x00007610004d7816 */ /* 0x000fe2000000004d */
[----:B------:R-:W-:-:S03]  /*287a0*/  IMAD.MOV.U32 R10, RZ, RZ, R50 ;  /* 0x000000ffff0a7224 */ /* 0x000fc600078e0032 */
[----:B------:R-:W-:Y:S02]  /*287b0*/  PRMT R52, R24, 0x7610, R52 ;  /* 0x0000761018347816 */ /* 0x000fe40000000034 */
[----:B------:R-:W-:Y:S01]  /*287c0*/  CS2R R24, SRZ ;  /* 0x0000000000187805 */ /* 0x000fe2000001ff00 */
[----:B------:R-:W-:Y:S01]  /*287d0*/  @!P1 IMAD.MOV.U32 R38, RZ, RZ, R4 ;  /* 0x000000ffff269224 */ /* 0x000fe200078e0004 */
[----:B------:R-:W-:Y:S01]  /*287e0*/  PRMT R37, R10, 0x7610, R37 ;  /* 0x000076100a257816 */ /* 0x000fe20000000025 */
[----:B------:R-:W-:Y:S02]  /*287f0*/  @!P1 IMAD.MOV.U32 R39, RZ, RZ, R5 ;  /* 0x000000ffff279224 */ /* 0x000fe400078e0005 */
[----:B------:R-:W-:Y:S02]  /*28800*/  @!P1 IMAD.MOV.U32 R20, RZ, RZ, R6 ;  /* 0x000000ffff149224 */ /* 0x000fe400078e0006 */
[----:B------:R-:W-:Y:S02]  /*28810*/  IMAD.MOV.U32 R13, RZ, RZ, R32 ;  /* 0x000000ffff0d7224 */ /* 0x000fe400078e0020 */
[----:B------:R-:W-:-:S02]  /*28820*/  @!P1 IMAD.MOV.U32 R21, RZ, RZ, R7 ;  /* 0x000000ffff159224 */ /* 0x000fc400078e0007 */
[----:B------:R-:W-:Y:S02]  /*28830*/  IMAD.MOV.U32 R4, RZ, RZ, R38 ;  /* 0x000000ffff047224 */ /* 0x000fe400078e0026 */
[----:B------:R-:W-:Y:S02]  /*28840*/  IMAD.MOV.U32 R5, RZ, RZ, R39 ;  /* 0x000000ffff057224 */ /* 0x000fe400078e0027 */
[----:B------:R-:W-:Y:S01]  /*28850*/  IMAD.MOV.U32 R6, RZ, RZ, R20 ;  /* 0x000000ffff067224 */ /* 0x000fe200078e0014 */
[----:B------:R-:W-:Y:S01]  /*28860*/  PRMT R79, R4, 0x7610, R79 ;  /* 0x00007610044f7816 */ /* 0x000fe2000000004f */
[----:B------:R-:W-:Y:S01]  /*28870*/  IMAD.MOV.U32 R0, RZ, RZ, R14 ;  /* 0x000000ffff007224 */ /* 0x000fe200078e000e */
[----:B------:R-:W-:-:S07]  /*28880*/  PRMT R80, R5, 0x7610, R80 ;  /* 0x0000761005507816 */ /* 0x000fce0000000050 */
[----:B------:R-:W-:Y:S05]  /*28890*/  WARPSYNC.COLLECTIVE R15, `(.L_x_2199) ;  /* 0x000000000f087348 */ /* 0x000fea0003c00000 */
[----:B------:R0:W1:Y:S02]  /*288a0*/  SHFL.IDX P6, R14, R13, R12, R11 ;  /* 0x0000000c0d0e7389 */ /* 0x00006400000c000b */
[----:B01----:R-:W-:Y:S01]  /*288b0*/  ENDCOLLECTIVE ;  /* 0x000000000000791b */ /* 0x003fe20003800000 */
.L_x_2199:
[----:B------:R-:W-:Y:S01]  /*288c0*/  IMAD.MOV.U32 R7, RZ, RZ, R21 ;  /* 0x000000ffff077224 */ /* 0x000fe200078e0015 */
[----:B------:R-:W-:-:S04]  /*288d0*/  PRMT R81, R6, 0x7610, R81 ;  /* 0x0000761006517816 */ /* 0x000fc80000000051 */
[----:B------:R-:W-:Y:S01]  /*288e0*/  PRMT R82, R7, 0x7610, R82 ;  /* 0x0000761007527816 */ /* 0x000fe20000000052 */
[----:B------:R-:W-:Y:S02]  /*288f0*/  IMAD.MOV.U32 R13, RZ, RZ, R33 ;  /* 0x000000ffff0d7224 */ /* 0x000fe400078e0021 */
[----:B------:R-:W-:-:S07]  /*28900*/  IMAD.MOV.U32 R8, RZ, RZ, R14 ;  /* 0x000000ffff087224 */ /* 0x000fce00078e000e */
[----:B------:R-:W-:Y:S05]  /*28910*/  WARPSYNC.COLLECTIVE R15, `(.L_x_2200) ;  /* 0x000000000f087348 */ /* 0x000fea0003c00000 */
[----:B------:R0:W1:Y:S02]  /*28920*/  SHFL.IDX P6, R14, R13, R12, R11 ;  /* 0x0000000c0d0e7389 */ /* 0x00006400000c000b */
[----:B01----:R-:W-:Y:S01]  /*28930*/  ENDCOLLECTIVE ;  /* 0x000000000000791b */ /* 0x003fe20003800000 */
.L_x_2200:
[----:B------:R-:W-:Y:S02]  /*28940*/  IMAD.MOV.U32 R13, RZ, RZ, R34 ;  /* 0x000000ffff0d7224 */ /* 0x000fe400078e0022 */
[----:B------:R-:W-:-:S07]  /*28950*/  IMAD.MOV.U32 R9, RZ, RZ, R14 ;  /* 0x000000ffff097224 */ /* 0x000fce00078e000e */
[----:B------:R-:W-:Y:S05]  /*28960*/  WARPSYNC.COLLECTIVE R15, `(.L_x_2201) ;  /* 0x000000000f087348 */ /* 0x000fea0003c00000 */
[----:B------:R0:W1:Y:S02]  /*28970*/  SHFL.IDX P6, R14, R13, R12, R11 ;  /* 0x0000000c0d0e7389 */ /* 0x00006400000c000b */
[----:B01----:R-:W-:Y:S01]  /*28980*/  ENDCOLLECTIVE ;  /* 0x000000000000791b */ /* 0x003fe20003800000 */
.L_x_2201:
[----:B------:R-:W-:Y:S05]  /*28990*/  BRA `(.L_x_2202) ;  /* 0xfffffe4000947947 */ /* 0x000fea000383ffff */
.L_x_1848:
[----:B------:R-:W-:Y:S01]  /*289a0*/  BSSY B1, `(.L_x_2203) ;  /* 0x0000008000017945 */ /* 0x000fe20003800000 */
[----:B------:R-:W-:Y:S02]  /*289b0*/  IMAD.MOV.U32 R13, RZ, RZ, R35 ;  /* 0x000000ffff0d7224 */ /* 0x000fe400078e0023 */
[----:B------:R-:W-:Y:S02]  /*289c0*/  IMAD.MOV.U32 R12, RZ, RZ, 0x2 ;  /* 0x00000002ff0c7424 */ /* 0x000fe400078e00ff */
[----:B------:R-:W-:Y:S02]  /*289d0*/  IMAD.MOV.U32 R11, RZ, RZ, 0x181f ;  /* 0x0000181fff0b7424 */ /* 0x000fe400078e00ff */
[----:B0-----:R-:W-:-:S07]  /*289e0*/  IMAD.MOV.U32 R15, RZ, RZ, -0x1 ;  /* 0xffffffffff0f7424 */ /* 0x001fce00078e00ff */
[----:B----4-:R-:W-:Y:S05]  /*289f0*/  WARPSYNC.COLLECTIVE R15, `(.L_x_2204) ;  /* 0x000000000f087348 */ /* 0x010fea0003c00000 */
[----:B------:R0:W1:Y:S02]  /*28a00*/  SHFL.IDX P6, R14, R13, R12, R11 ;  /* 0x0000000c0d0e7389 */ /* 0x00006400000c000b */
[----:B01--4-:R-:W-:Y:S01]  /*28a10*/  ENDCOLLECTIVE ;  /* 0x000000000000791b */ /* 0x013fe20003800000 */
.L_x_2204:
[----:B------:R-:W-:Y:S05]  /*28a20*/  BSYNC B1 ;  /* 0x0000000000017941 */ /* 0x000fea0003800000 */
.L_x_2203:
[----:B------:R-:W-:Y:S02]  /*28a30*/  IMAD.MOV.U32 R13, RZ, RZ, R32 ;  /* 0x000000ffff0d7224 */ /* 0x000fe400078e0020 */
[----:B------:R-:W-:Y:S02]  /*28a40*/  IMAD.MOV.U32 R12, RZ, RZ, 0x2 ;  /* 0x00000002ff0c7424 */ /* 0x000fe400078e00ff */
[----:B------:R-:W-:Y:S02]  /*28a50*/  IMAD.MOV.U32 R11, RZ, RZ, 0x181f ;  /* 0x0000181fff0b7424 */ /* 0x000fe400078e00ff */
[----:B------:R-:W-:Y:S02]  /*28a60*/  IMAD.MOV.U32 R15, RZ, RZ, -0x1 ;  /* 0xffffffffff0f7424 */ /* 0x000fe400078e00ff */
[----:B------:R-:W-:Y:S02]  /*28a70*/  IMAD.MOV.U32 R0, RZ, RZ, R14 ;  /* 0x000000ffff007224 */ /* 0x000fe400078e000e */
[----:B------:R-:W-:-:S07]  /*28a80*/  VIADD R10, R56, 0x40 ;  /* 0x00000040380a7836 */ /* 0x000fce0000000000 */
[----:B------:R-:W-:Y:S05]  /*28a90*/  WARPSYNC.COLLECTIVE R15, `(.L_x_2205) ;  /* 0x000000000f087348 */ /* 0x000fea0003c00000 */
[----:B------:R0:W1:Y:S02]  /*28aa0*/  SHFL.IDX P6, R14, R13, R12, R11 ;  /* 0x0000000c0d0e7389 */ /* 0x00006400000c000b */
[----:B01----:R-:W-:Y:S01]  /*28ab0*/  ENDCOLLECTIVE ;  /* 0x000000000000791b */ /* 0x003fe20003800000 */
.L_x_2205:
        /* <DEDUP_REMOVED lines=8> */
.L_x_2206:
[----:B------:R-:W-:-:S05]  /*28b40*/  @!P1 IADD3 R8, P2, R8, R31, RZ ;  /* 0x0000001f08089210 */ /* 0x000fca0007f5e0ff */
[----:B------:R-:W-:Y:S02]  /*28b50*/  @!P1 IMAD.X R9, R0, 0x1, R29, P2 ;  /* 0x0000000100099824 */ /* 0x000fe400010e061d */
[----:B------:R-:W-:Y:S02]  /*28b60*/  IMAD.MOV.U32 R13, RZ, RZ, R34 ;  /* 0x000000ffff0d7224 */ /* 0x000fe400078e0022 */
[----:B------:R-:W-:-:S07]  /*28b70*/  IMAD.MOV.U32 R28, RZ, RZ, R14 ;  /* 0x000000ffff1c7224 */ /* 0x000fce00078e000e */
[----:B------:R-:W-:Y:S05]  /*28b80*/  WARPSYNC.COLLECTIVE R15, `(.L_x_2207) ;  /* 0x000000000f087348 */ /* 0x000fea0003c00000 */
[----:B------:R0:W1:Y:S02]  /*28b90*/  SHFL.IDX P6, R14, R13, R12, R11 ;  /* 0x0000000c0d0e7389 */ /* 0x00006400000c000b */
[----:B01----:R-:W-:Y:S01]  /*28ba0*/  ENDCOLLECTIVE ;  /* 0x000000000000791b */ /* 0x003fe20003800000 */
.L_x_2207:
[----:B------:R-:W2:Y:S01]  /*28bb0*/  @!P1 LD.E.128 R8, desc[UR52][R8.64] ;  /* 0x0000003408089980 */ /* 0x000ea2000c101d00 */
[----:B------:R-:W-:-:S05]  /*28bc0*/  @!P1 IADD3 R14, P2, R14, R31, RZ ;  /* 0x0000001f0e0e9210 */ /* 0x000fca0007f5e0ff */
[----:B------:R-:W-:-:S04]  /*28bd0*/  @!P1 IMAD.X R29, R28, 0x1, R29, P2 ;  /* 0x000000011c1d9824 */ /* 0x000fc800010e061d */
[----:B------:R-:W-:-:S05]  /*28be0*/  @!P1 IMAD.MOV.U32 R15, RZ, RZ, R29 ;  /* 0x000000ffff0f9224 */ /* 0x000fca00078e001d */
[----:B------:R0:W5:Y:S01]  /*28bf0*/  @!P1 LD.E.128 R28, desc[UR52][R14.64] ;  /* 0x000000340e1c9980 */ /* 0x000162000c101d00 */
[----:B------:R-:W-:Y:S02]  /*28c00*/  CS2R R44, SRZ ;  /* 0x00000000002c7805 */ /* 0x000fe4000001ff00 */
[----:B------:R-:W-:Y:S01]  /*28c10*/  CS2R R46, SRZ ;  /* 0x00000000002e7805 */ /* 0x000fe2000001ff00 */
[----:B------:R-:W-:Y:S01]  /*28c20*/  IMAD.MOV.U32 R13, RZ, RZ, R35 ;  /* 0x000000ffff0d7224 */ /* 0x000fe200078e0023 */
[----:B------:R-:W-:Y:S02]  /*28c30*/  CS2R R40, SRZ ;  /* 0x0000000000287805 */ /* 0x000fe4000001ff00 */
[----:B------:R-:W-:Y:S01]  /*28c40*/  CS2R R42, SRZ ;  /* 0x00000000002a7805 */ /* 0x000fe2000001ff00 */
[----:B0-----:R-:W-:Y:S02]  /*28c50*/  IMAD.MOV.U32 R15, RZ, RZ, -0x1 ;  /* 0xffffffffff0f7424 */ /* 0x001fe400078e00ff */
[----:B--2---:R-:W-:-:S02]  /*28c60*/  @!P1 IMAD.MOV.U32 R45, RZ, RZ, R9 ;  /* 0x000000ffff2d9224 */ /* 0x004fc400078e0009 */
[----:B------:R-:W-:Y:S02]  /*28c70*/  @!P1 IMAD.MOV.U32 R47, RZ, RZ, R11 ;  /* 0x000000ffff2f9224 */ /* 0x000fe400078e000b */
[----:B------:R-:W-:Y:S02]  /*28c80*/  IMAD.MOV.U32 R12, RZ, RZ, R45 ;  /* 0x000000ffff0c7224 */ /* 0x000fe400078e002d */
[----:B------:R-:W-:Y:S02]  /*28c90*/  IMAD.MOV.U32 R11, RZ, RZ, 0x181f ;  /* 0x0000181fff0b7424 */ /* 0x000fe400078e00ff */
[----:B------:R-:W-:Y:S01]  /*28ca0*/  @!P1 IMAD.MOV.U32 R44, RZ, RZ, R8 ;  /* 0x000000ffff2c9224 */ /* 0x000fe200078e0008 */
[----:B------:R-:W-:Y:S01]  /*28cb0*/  PRMT R66, R12, 0x7610, R66 ;  /* 0x000076100c427816 */ /* 0x000fe20000000042 */
[----:B------:R-:W-:Y:S02]  /*28cc0*/  IMAD.MOV.U32 R12, RZ, RZ, 0x3 ;  /* 0x00000003ff0c7424 */ /* 0x000fe400078e00ff */
[----:B------:R-:W-:-:S02]  /*28cd0*/  IMAD.MOV.U32 R0, RZ, RZ, R44 ;  /* 0x000000ffff007224 */ /* 0x000fc400078e002c */
[----:B------:R-:W-:-:S07]  /*28ce0*/  @!P1 IMAD.MOV.U32 R46, RZ, RZ, R10 ;  /* 0x000000ffff2e9224 */ /* 0x000fce00078e000a */
[----:B-----5:R-:W-:Y:S05]  /*28cf0*/  WARPSYNC.COLLECTIVE R15, `(.L_x_2208) ;  /* 0x000000000f087348 */ /* 0x020fea0003c00000 */
[----:B------:R0:W1:Y:S02]  /*28d00*/  SHFL.IDX P6, R14, R13, R12, R11 ;  /* 0x0000000c0d0e7389 */ /* 0x00006400000c000b */
[----:B01---5:R-:W-:Y:S01]  /*28d10*/  ENDCOLLECTIVE ;  /* 0x000000000000791b */ /* 0x023fe20003800000 */
.L_x_2208:
[----:B------:R-:W-:Y:S01]  /*28d20*/  IMAD.MOV.U32 R9, RZ, RZ, R47 ;  /* 0x000000ffff097224 */ /* 0x000fe200078e002f */
[----:B------:R-:W-:Y:S01]  /*28d30*/  PRMT R65, R0, 0x7610, R65 ;  /* 0x0000761000417816 */ /* 0x000fe20000000041 */
[----:B------:R-:W-:-:S03]  /*28d40*/  IMAD.MOV.U32 R8, RZ, RZ, R46 ;  /* 0x000000ffff087224 */ /* 0x000fc600078e002e */
[----:B------:R-:W-:Y:S02]  /*28d50*/  PRMT R54, R9, 0x7610, R54 ;  /* 0x0000761009367816 */ /* 0x000fe40000000036 */
[----:B------:R-:W-:Y:S01]  /*28d60*/  PRMT R53, R8, 0x7610, R53 ;  /* 0x0000761008357816 */ /* 0x000fe20000000035 */
[----:B------:R-:W-:Y:S02]  /*28d70*/  @!P1 IMAD.MOV.U32 R40, RZ, RZ, R28 ;  /* 0x000000ffff289224 */ /* 0x000fe400078e001c */
        /* <DEDUP_REMOVED lines=13> */
.L_x_2209:
[----:B------:R-:W-:Y:S02]  /*28e50*/  PRMT R74, R10, 0x7610, R74 ;  /* 0x000076100a4a7816 */ /* 0x000fe4000000004a */
[----:B------:R-:W-:Y:S01]  /*28e60*/  CS2R R8, SRZ ;  /* 0x0000000000087805 */ /* 0x000fe2000001ff00 */
[----:B------:R-:W-:Y:S02]  /*28e70*/  IMAD.MOV.U32 R13, RZ, RZ, R33 ;  /* 0x000000ffff0d7224 */ /* 0x000fe400078e0021 */
[----:B------:R-:W-:-:S07]  /*28e80*/  IMAD.MOV.U32 R32, RZ, RZ, R14 ;  /* 0x000000ffff207224 */ /* 0x000fce00078e000e */
[----:B------:R-:W-:Y:S05]  /*28e90*/  WARPSYNC.COLLECTIVE R15, `(.L_x_2210) ;  /* 0x000000000f087348 */ /* 0x000fea0003c00000 */
[----:B------:R0:W1:Y:S02]  /*28ea0*/  SHFL.IDX P6, R14, R13, R12, R11 ;  /* 0x0000000c0d0e7389 */ /* 0x00006400000c000b */
[----:B01----:R-:W-:Y:S01]  /*28eb0*/  ENDCOLLECTIVE ;  /* 0x000000000000791b */ /* 0x003fe20003800000 */
.L_x_2210:
[----:B------:R-:W-:Y:S02]  /*28ec0*/  IMAD.MOV.U32 R13, RZ, RZ, R34 ;  /* 0x000000ffff0d7224 */ /* 0x000fe400078e0022 */
[----:B------:R-:W-:-:S07]  /*28ed0*/  IMAD.MOV.U32 R33, RZ, RZ, R14 ;  /* 0x000000ffff217224 */ /* 0x000fce00078e000e */
[----:B------:R-:W-:Y:S05]  /*28ee0*/  WARPSYNC.COLLECTIVE R15, `(.L_x_2211) ;  /* 0x000000000f087348 */ /* 0x000fea0003c00000 */
[----:B------:R0:W1:Y:S02]  /*28ef0*/  SHFL.IDX P6, R14, R13, R12, R11 ;  /* 0x0000000c0d0e7389 */ /* 0x00006400000c000b */
[----:B01----:R-:W-:Y:S01]  /*28f00*/  ENDCOLLECTIVE ;  /* 0x000000000000791b */ /* 0x003fe20003800000 */
.L_x_2211:
[----:B------:R-:W-:-:S05]  /*28f10*/  IMAD.MOV.U32 R11, RZ, RZ, R43 ;  /* 0x000000ffff0b7224 */ /* 0x000fca00078e002b */
[----:B------:R-:W-:Y:S01]  /*28f20*/  PRMT R75, R11, 0x7610, R75 ;  /* 0x000076100b4b7816 */ /* 0x000fe2000000004b */
[----:B------:R-:W-:Y:S01]  /*28f30*/  IMAD.MOV.U32 R34, RZ, RZ, R14 ;  /* 0x000000ffff227224 */ /* 0x000fe200078e000e */
[----:B------:R-:W-:Y:S06]  /*28f40*/  BRA `(.L_x_2212) ;  /* 0xfffffe4000807947 */ /* 0x000fec000383ffff */
.L_x_1852:
[----:B0-----:R0:W1:Y:S02]  /*28f50*/  SYNCS.PHASECHK.TRANS64.TRYWAIT P4, [R18+URZ+0x28800], R29 ;  /* 0x0288001d120075a7 */ /* 0x001064000808017f */
[----:B-1----:R-:W-:Y:S05]  /*28f60*/  @!P4 NANOSLEEP.SYNCS 0x989680 ;  /* 0x009896800000c95d */ /* 0x002fea0003900000 */
[----:B------:R-:W1:Y:S02]  /*28f70*/  @!P4 SYNCS.PHASECHK.TRANS64 P4, [R18+URZ+0x28800], R29 ;  /* 0x0288001d1200c5a7 */ /* 0x000e64000808007f */
[----:B-1----:R-:W-:Y:S05]  /*28f80*/  @!P4 BRA `(.L_x_1852) ;  /* 0xfffffffc00f0c947 */ /* 0x002fea000383ffff */
[----:B------:R-:W-:Y:S05]  /*28f90*/  BRA `(.L_x_2213) ;  /* 0xfffffe4400347947 */ /* 0x000fea000383ffff */
.L_x_1862:
[----:B--2---:R2:W3:Y:S02]  /*28fa0*/  SYNCS.PHASECHK.TRANS64.TRYWAIT P1, [R8+URZ+0x28830], R3 ;  /* 0x02883003080075a7 */ /* 0x0044e4000802017f */
[----:B---3--:R-:W-:Y:S05]  /*28fb0*/  @!P1 NANOSLEEP.SYNCS 0x989680 ;  /* 0x009896800000995d */ /* 0x008fea0003900000 */
[----:B------:R-:W3:Y:S02]  /*28fc0*/  @!P1 SYNCS.PHASECHK.TRANS64 P1, [R8+URZ+0x28830], R3 ;  /* 0x02883003080095a7 */ /* 0x000ee4000802007f */
[----:B---3--:R-:W-:Y:S05]  /*28fd0*/  @!P1 BRA `(.L_x_1862) ;  /* 0xfffffffc00f09947 */ /* 0x008fea000383ffff */
[----:B------:R-:W-:Y:S05]  /*28fe0*/  BRA `(.L_x_1861) ;  /* 0xfffffe6000387947 */ /* 0x000fea000383ffff */
.L_x_1881:
[----:B-1----:R1:W2:Y:S02]  /*28ff0*/  SYNCS.PHASECHK.TRANS64.TRYWAIT P4, [R25+URZ+0x28830], R24 ;  /* 0x02883018190075a7 */ /* 0x0022a4000808017f */
[----:B--2---:R-:W-:Y:S05]  /*29000*/  @!P4 NANOSLEEP.SYNCS 0x989680 ;  /* 0x009896800000c95d */ /* 0x004fea0003900000 */
[----:B------:R-:W2:Y:S02]  /*29010*/  @!P4 SYNCS.PHASECHK.TRANS64 P4, [R25+URZ+0x28830], R24 ;  /* 0x028830181900c5a7 */ /* 0x000ea4000808007f */
[----:B--2---:R-:W-:Y:S05]  /*29020*/  @!P4 BRA `(.L_x_1881) ;  /* 0xfffffffc00f0c947 */ /* 0x004fea000383ffff */
[----:B------:R-:W-:Y:S05]  /*29030*/  BRA `(.L_x_1880) ;  /* 0xfffffe9400307947 */ /* 0x000fea000383ffff */
.L_x_1885:
[----:B-1----:R1:W2:Y:S02]  /*29040*/  SYNCS.PHASECHK.TRANS64.TRYWAIT P3, [R206+URZ+0x28850], R187 ;  /* 0x028850bbce0075a7 */ /* 0x0022a4000806017f */
[----:B--2---:R-:W-:Y:S05]  /*29050*/  @!P3 NANOSLEEP.SYNCS 0x989680 ;  /* 0x009896800000b95d */ /* 0x004fea0003900000 */
[----:B------:R-:W2:Y:S02]  /*29060*/  @!P3 SYNCS.PHASECHK.TRANS64 P3, [R206+URZ+0x28850], R187 ;  /* 0x028850bbce00b5a7 */ /* 0x000ea4000806007f */
[----:B--2---:R-:W-:Y:S05]  /*29070*/  @!P3 BRA `(.L_x_1885) ;  /* 0xfffffffc00f0b947 */ /* 0x004fea000383ffff */
[----:B------:R-:W-:Y:S05]  /*29080*/  BRA `(.L_x_1882) ;  /* 0xfffffe9800707947 */ /* 0x000fea000383ffff */
.L_x_1906:
[----:B-1----:R1:W2:Y:S02]  /*29090*/  SYNCS.PHASECHK.TRANS64.TRYWAIT P2, [R3+URZ+0x28830], R0 ;  /* 0x02883000030075a7 */ /* 0x0022a4000804017f */
[----:B--2---:R-:W-:Y:S05]  /*290a0*/  @!P2 NANOSLEEP.SYNCS 0x989680 ;  /* 0x009896800000a95d */ /* 0x004fea0003900000 */
[----:B------:R-:W2:Y:S02]  /*290b0*/  @!P2 SYNCS.PHASECHK.TRANS64 P2, [R3+URZ+0x28830], R0 ;  /* 0x028830000300a5a7 */ /* 0x000ea4000804007f */
[----:B--2---:R-:W-:Y:S05]  /*290c0*/  @!P2 BRA `(.L_x_1906) ;  /* 0xfffffffc00f0a947 */ /* 0x004fea000383ffff */
[----:B------:R-:W-:Y:S05]  /*290d0*/  BRA `(.L_x_1905) ;  /* 0xfffffec8009c7947 */ /* 0x000fea000383ffff */
.L_x_1910:
[----:B-1----:R1:W2:Y:S02]  /*290e0*/  SYNCS.PHASECHK.TRANS64.TRYWAIT P1, [R3+URZ+0x28850], R0 ;  /* 0x02885000030075a7 */ /* 0x0022a4000802017f */
[----:B--2---:R-:W-:Y:S05]  /*290f0*/  @!P1 NANOSLEEP.SYNCS 0x989680 ;  /* 0x009896800000995d */ /* 0x004fea0003900000 */
[----:B------:R-:W2:Y:S02]  /*29100*/  @!P1 SYNCS.PHASECHK.TRANS64 P1, [R3+URZ+0x28850], R0 ;  /* 0x02885000030095a7 */ /* 0x000ea4000802007f */
[----:B--2---:R-:W-:Y:S05]  /*29110*/  @!P1 BRA `(.L_x_1910) ;  /* 0xfffffffc00f09947 */ /* 0x004fea000383ffff */
[----:B------:R-:W-:Y:S05]  /*29120*/  BRA `(.L_x_1907) ;  /* 0xfffffecc00e87947 */ /* 0x000fea000383ffff */
.L_x_1919:
[----:B-1----:R1:W2:Y:S02]  /*29130*/  SYNCS.PHASECHK.TRANS64.TRYWAIT P2, [R3+URZ+0x28830], R0 ;  /* 0x02883000030075a7 */ /* 0x0022a4000804017f */
[----:B--2---:R-:W-:Y:S05]  /*29140*/  @!P2 NANOSLEEP.SYNCS 0x989680 ;  /* 0x009896800000a95d */ /* 0x004fea0003900000 */
[----:B------:R-:W2:Y:S02]  /*29150*/  @!P2 SYNCS.PHASECHK.TRANS64 P2, [R3+URZ+0x28830], R0 ;  /* 0x028830000300a5a7 */ /* 0x000ea4000804007f */
[----:B--2---:R-:W-:Y:S05]  /*29160*/  @!P2 BRA `(.L_x_1919) ;  /* 0xfffffffc00f0a947 */ /* 0x004fea000383ffff */
[----:B------:R-:W-:Y:S05]  /*29170*/  BRA `(.L_x_1918) ;  /* 0xfffffeec00587947 */ /* 0x000fea000383ffff */
.L_x_1923:
[----:B-1----:R1:W2:Y:S02]  /*29180*/  SYNCS.PHASECHK.TRANS64.TRYWAIT P1, [R3+URZ+0x28850], R0 ;  /* 0x02885000030075a7 */ /* 0x0022a4000802017f */
[----:B--2---:R-:W-:Y:S05]  /*29190*/  @!P1 NANOSLEEP.SYNCS 0x989680 ;  /* 0x009896800000995d */ /* 0x004fea0003900000 */
[----:B------:R-:W2:Y:S02]  /*291a0*/  @!P1 SYNCS.PHASECHK.TRANS64 P1, [R3+URZ+0x28850], R0 ;  /* 0x02885000030095a7 */ /* 0x000ea4000802007f */
[----:B--2---:R-:W-:Y:S05]  /*291b0*/  @!P1 BRA `(.L_x_1923) ;  /* 0xfffffffc00f09947 */ /* 0x004fea000383ffff */
[----:B------:R-:W-:Y:S05]  /*291c0*/  BRA `(.L_x_1920) ;  /* 0xfffffef000a47947 */ /* 0x000fea000383ffff */
.L_x_1938:
[----:B-1----:R1:W2:Y:S02]  /*291d0*/  SYNCS.PHASECHK.TRANS64.TRYWAIT P1, [R11+URZ+0x28850], R4 ;  /* 0x028850040b0075a7 */ /* 0x0022a4000802017f */
[----:B--2---:R-:W-:Y:S05]  /*291e0*/  @!P1 NANOSLEEP.SYNCS 0x989680 ;  /* 0x009896800000995d */ /* 0x004fea0003900000 */
[----:B------:R-:W2:Y:S02]  /*291f0*/  @!P1 SYNCS.PHASECHK.TRANS64 P1, [R11+URZ+0x28850], R4 ;  /* 0x028850040b0095a7 */ /* 0x000ea4000802007f */
[----:B--2---:R-:W-:Y:S05]  /*29200*/  @!P1 BRA `(.L_x_1938) ;  /* 0xfffffffc00f09947 */ /* 0x004fea000383ffff */
[----:B------:R-:W-:Y:S05]  /*29210*/  BRA `(.L_x_1937) ;  /* 0xffffff2000047947 */ /* 0x000fea000383ffff */
.L_x_1944:
[----:B------:R-:W-:Y:S02]  /*29220*/  IMAD.MOV.U32 R13, RZ, RZ, R8 ;  /* 0x000000ffff0d7224 */ /* 0x000fe400078e0008 */
[----:B------:R-:W-:Y:S02]  /*29230*/  IMAD.MOV.U32 R12, RZ, RZ, RZ ;  /* 0x000000ffff0c7224 */ /* 0x000fe400078e00ff */
[----:B------:R-:W-:Y:S02]  /*29240*/  IMAD.MOV.U32 R11, RZ, RZ, 0x181f ;  /* 0x0000181fff0b7424 */ /* 0x000fe400078e00ff */
[----:B------:R-:W-:-:S07]  /*29250*/  IMAD.MOV.U32 R15, RZ, RZ, -0x1 ;  /* 0xffffffffff0f7424 */ /* 0x000fce00078e00ff */
[----:B-----5:R-:W-:Y:S05]  /*29260*/  WARPSYNC.COLLECTIVE R15, `(.L_x_2214) ;  /* 0x000000000f087348 */ /* 0x020fea0003c00000 */
[----:B------:R0:W1:Y:S02]  /*29270*/  SHFL.IDX P6, R14, R13, R12, R11 ;  /* 0x0000000c0d0e7389 */ /* 0x00006400000c000b */
[----:B01---5:R-:W-:Y:S01]  /*29280*/  ENDCOLLECTIVE ;  /* 0x000000000000791b */ /* 0x023fe20003800000 */
.L_x_2214:
[----:B------:R-:W-:Y:S02]  /*29290*/  IMAD.MOV.U32 R13, RZ, RZ, R0 ;  /* 0x000000ffff0d7224 */ /* 0x000fe400078e0000 */
[----:B------:R-:W-:-:S07]  /*292a0*/  IMAD.MOV.U32 R3, RZ, RZ, R14 ;  /* 0x000000ffff037224 */ /* 0x000fce00078e000e */
[----:B------:R-:W-:Y:S05]  /*292b0*/  WARPSYNC.COLLECTIVE R15, `(.L_x_2215) ;  /* 0x000000000f087348 */ /* 0x000fea0003c00000 */
[----:B------:R0:W1:Y:S02]  /*292c0*/  SHFL.IDX P6, R14, R13, R12, R11 ;  /* 0x0000000c0d0e7389 */ /* 0x00006400000c000b */
[----:B01----:R-:W-:Y:S01]  /*292d0*/  ENDCOLLECTIVE ;  /* 0x000000000000791b */ /* 0x003fe20003800000 */
.L_x_2215:
[----:B------:R-:W-:Y:S05]  /*292e0*/  BRA `(.L_x_2216) ;  /* 0xffffff3800e47947 */ /* 0x000fea000383ffff */
.L_x_1947:
[----:B------:R-:W-:Y:S01]  /*292f0*/  BSSY B1, `(.L_x_2217) ;  /* 0x0000008000017945 */ /* 0x000fe20003800000 */
[----:B------:R-:W-:Y:S02]  /*29300*/  IMAD.MOV.U32 R13, RZ, RZ, R8 ;  /* 0x000000ffff0d7224 */ /* 0x000fe400078e0008 */
[----:B------:R-:W-:Y:S02]  /*29310*/  IMAD.MOV.U32 R12, RZ, RZ, 0x1 ;  /* 0x00000001ff0c7424 */ /* 0x000fe400078e00ff */
[----:B---3--:R-:W-:Y:S02]  /*29320*/  IMAD.MOV.U32 R11, RZ, RZ, 0x181f ;  /* 0x0000181fff0b7424 */ /* 0x008fe400078e00ff */
[----:B------:R-:W-:-:S07]  /*29330*/  IMAD.MOV.U32 R15, RZ, RZ, -0x1 ;  /* 0xffffffffff0f7424 */ /* 0x000fce00078e00ff */
[----:B012--5:R-:W-:Y:S05]  /*29340*/  WARPSYNC.COLLECTIVE R15, `(.L_x_2218) ;  /* 0x000000000f087348 */ /* 0x027fea0003c00000 */
[----:B--2---:R2:W3:Y:S02]  /*29350*/  SHFL.IDX P6, R14, R13, R12, R11 ;  /* 0x0000000c0d0e7389 */ /* 0x0044e400000c000b */
[----:B0123-5:R-:W-:Y:S01]  /*29360*/  ENDCOLLECTIVE ;  /* 0x000000000000791b */ /* 0x02ffe20003800000 */
.L_x_2218:
[----:B------:R-:W-:Y:S05]  /*29370*/  BSYNC B1 ;  /* 0x0000000000017941 */ /* 0x000fea0003800000 */
.L_x_2217:
        /* <DEDUP_REMOVED lines=8> */
.L_x_2219:
[----:B------:R-:W-:Y:S05]  /*29400*/  BRA `(.L_x_2220) ;  /* 0xffffff3800e07947 */ /* 0x000fea000383ffff */
.L_x_1950:
        /* <DEDUP_REMOVED lines=8> */
.L_x_2222:
[----:B------:R-:W-:Y:S05]  /*29490*/  BSYNC B1 ;  /* 0x0000000000017941 */ /* 0x000fea0003800000 */
.L_x_2221:
        /* <DEDUP_REMOVED lines=8> */
.L_x_2223:
[----:B------:R-:W-:Y:S05]  /*29520*/  BRA `(.L_x_2224) ;  /* 0xffffff3800e07947 */ /* 0x000fea000383ffff */
.L_x_1953:
        /* <DEDUP_REMOVED lines=8> */
.L_x_2226:
[----:B------:R-:W-:Y:S05]  /*295b0*/  BSYNC B1 ;  /* 0x0000000000017941 */ /* 0x000fea0003800000 */
.L_x_2225:
        /* <DEDUP_REMOVED lines=8> */
.L_x_2227:
[----:B------:R-:W-:Y:S05]  /*29640*/  BRA `(.L_x_2228) ;  /* 0xffffff3800e07947 */ /* 0x000fea000383ffff */
.L_x_1955:
[----:B------:R-:W-:Y:S02]  /*29650*/  IMAD.MOV.U32 R13, RZ, RZ, R4 ;  /* 0x000000ffff0d7224 */ /* 0x000fe400078e0004 */
[----:B------:R-:W-:Y:S02]  /*29660*/  IMAD.MOV.U32 R12, RZ, RZ, RZ ;  /* 0x000000ffff0c7224 */ /* 0x000fe400078e00ff */
[----:B------:R-:W-:Y:S02]  /*29670*/  IMAD.MOV.U32 R11, RZ, RZ, 0x1c1f ;  /* 0x00001c1fff0b7424 */ /* 0x000fe400078e00ff */
[----:B------:R-:W-:-:S07]  /*29680*/  IMAD.MOV.U32 R15, RZ, RZ, -0x1 ;  /* 0xffffffffff0f7424 */ /* 0x000fce00078e00ff */
[----:B------:R-:W-:Y:S05]  /*29690*/  WARPSYNC.COLLECTIVE R15, `(.L_x_2229) ;  /* 0x000000000f087348 */ /* 0x000fea0003c00000 */
[----:B------:R0:W1:Y:S02]  /*296a0*/  SHFL.IDX P6, R14, R13, R12, R11 ;  /* 0x0000000c0d0e7389 */ /* 0x00006400000c000b */
[----:B01----:R-:W-:Y:S01]  /*296b0*/  ENDCOLLECTIVE ;  /* 0x000000000000791b */ /* 0x003fe20003800000 */
.L_x_2229:
[----:B------:R-:W-:Y:S02]  /*296c0*/  IMAD.MOV.U32 R13, RZ, RZ, R3 ;  /* 0x000000ffff0d7224 */ /* 0x000fe400078e0003 */
[----:B------:R-:W-:-:S07]  /*296d0*/  IMAD.MOV.U32 R0, RZ, RZ, R14 ;  /* 0x000000ffff007224 */ /* 0x000fce00078e000e */
[----:B------:R-:W-:Y:S05]  /*296e0*/  WARPSYNC.COLLECTIVE R15, `(.L_x_2230) ;  /* 0x000000000f087348 */ /* 0x000fea0003c00000 */
[----:B------:R0:W1:Y:S02]  /*296f0*/  SHFL.IDX P6, R14, R13, R12, R11 ;  /* 0x0000000c0d0e7389 */ /* 0x00006400000c000b */
[----:B01----:R-:W-:Y:S01]  /*29700*/  ENDCOLLECTIVE ;  /* 0x000000000000791b */ /* 0x003fe20003800000 */
.L_x_2230:
[----:B------:R-:W-:Y:S05]  /*29710*/  BRA `(.L_x_2231) ;  /* 0xffffff3c00dc7947 */ /* 0x000fea000383ffff */
.L_x_1958:
[----:B------:R-:W-:Y:S01]  /*29720*/  BSSY B1, `(.L_x_2232) ;  /* 0x0000008000017945 */ /* 0x000fe20003800000 */
[----:B0-----:R-:W-:Y:S02]  /*29730*/  IMAD.MOV.U32 R13, RZ, RZ, R4 ;  /* 0x000000ffff0d7224 */ /* 0x001fe400078e0004 */
[----:B------:R-:W-:Y:S02]  /*29740*/  IMAD.MOV.U32 R12, RZ, RZ, 0x1 ;  /* 0x00000001ff0c7424 */ /* 0x000fe400078e00ff */
[----:B------:R-:W-:Y:S02]  /*29750*/  IMAD.MOV.U32 R11, RZ, RZ, 0x1c1f ;  /* 0x00001c1fff0b7424 */ /* 0x000fe400078e00ff */
[----:B------:R-:W-:-:S07]  /*29760*/  IMAD.MOV.U32 R15, RZ, RZ, -0x1 ;  /* 0xffffffffff0f7424 */ /* 0x000fce00078e00ff */
[----:B-12---:R-:W-:Y:S05]  /*29770*/  WARPSYNC.COLLECTIVE R15, `(.L_x_2233) ;  /* 0x000000000f087348 */ /* 0x006fea0003c00000 */
[----:B--2---:R0:W2:Y:S02]  /*29780*/  SHFL.IDX P6, R14, R13, R12, R11 ;  /* 0x0000000c0d0e7389 */ /* 0x0040a400000c000b */
[----:B012---:R-:W-:Y:S01]  /*29790*/  ENDCOLLECTIVE ;  /* 0x000000000000791b */ /* 0x007fe20003800000 */
.L_x_2233:
[----:B------:R-:W-:Y:S05]  /*297a0*/  BSYNC B1 ;  /* 0x0000000000017941 */ /* 0x000fea0003800000 */
.L_x_2232:
        /* <DEDUP_REMOVED lines=8> */
.L_x_2234:
[----:B------:R-:W-:Y:S05]  /*29830*/  BRA `(.L_x_2235) ;  /* 0xffffff4000e47947 */ /* 0x000fea000383ffff */
.L_x_1962:
[----:B------:R-:W-:Y:S02]  /*29840*/  IMAD.MOV.U32 R13, RZ, RZ, R4 ;  /* 0x000000ffff0d7224 */ /* 0x000fe400078e0004 */
[----:B------:R-:W-:Y:S02]  /*29850*/  IMAD.MOV.U32 R12, RZ, RZ, RZ ;  /* 0x000000ffff0c7224 */ /* 0x000fe400078e00ff */
[----:B------:R-:W-:Y:S02]  /*29860*/  IMAD.MOV.U32 R11, RZ, RZ, 0x181f ;  /* 0x0000181fff0b7424 */ /* 0x000fe400078e00ff */
[----:B------:R-:W-:-:S07]  /*29870*/  IMAD.MOV.U32 R15, RZ, RZ, -0x1 ;  /* 0xffffffffff0f7424 */ /* 0x000fce00078e00ff */
[----:B0--3--:R-:W-:Y:S05]  /*29880*/  WARPSYNC.COLLECTIVE R15, `(.L_x_2236) ;  /* 0x000000000f087348 */ /* 0x009fea0003c00000 */
[----:B------:R1:W2:Y:S02]  /*29890*/  SHFL.IDX P6, R14, R13, R12, R11 ;  /* 0x0000000c0d0e7389 */ /* 0x0002a400000c000b */
[----:B0123--:R-:W-:Y:S01]  /*298a0*/  ENDCOLLECTIVE ;  /* 0x000000000000791b */ /* 0x00ffe20003800000 */
.L_x_2236:
[----:B------:R-:W-:Y:S02]  /*298b0*/  IMAD.MOV.U32 R13, RZ, RZ, R0 ;  /* 0x000000ffff0d7224 */ /* 0x000fe400078e0000 */
[----:B------:R-:W-:-:S07]  /*298c0*/  IMAD.MOV.U32 R3, RZ, RZ, R14 ;  /* 0x000000ffff037224 */ /* 0x000fce00078e000e */
[----:B------:R-:W-:Y:S05]  /*298d0*/  WARPSYNC.COLLECTIVE R15, `(.L_x_2237) ;  /* 0x000000000f087348 */ /* 0x000fea0003c00000 */
[----:B------:R0:W1:Y:S02]  /*298e0*/  SHFL.IDX P6, R14, R13, R12, R11 ;  /* 0x0000000c0d0e7389 */ /* 0x00006400000c000b */
[----:B01----:R-:W-:Y:S01]  /*298f0*/  ENDCOLLECTIVE ;  /* 0x000000000000791b */ /* 0x003fe20003800000 */
.L_x_2237:
[----:B------:R-:W-:Y:S05]  /*29900*/  BRA `(.L_x_2238) ;  /* 0xffffff4c00e87947 */ /* 0x000fea000383ffff */
.L_x_1965:
        /* <DEDUP_REMOVED lines=8> */
.L_x_2240:
[----:B------:R-:W-:Y:S05]  /*29990*/  BSYNC B1 ;  /* 0x0000000000017941 */ /* 0x000fea0003800000 */
.L_x_2239:
        /* <DEDUP_REMOVED lines=8> */
.L_x_2241:
[----:B------:R-:W-:Y:S05]  /*29a20*/  BRA `(.L_x_2242) ;  /* 0xffffff4c00e87947 */ /* 0x000fea000383ffff */
.L_x_1968:
        /* <DEDUP_REMOVED lines=8> */
.L_x_2244:
[----:B------:R-:W-:Y:S05]  /*29ab0*/  BSYNC B1 ;  /* 0x0000000000017941 */ /* 0x000fea0003800000 */
.L_x_2243:
        /* <DEDUP_REMOVED lines=8> */
.L_x_2245:
[----:B------:R-:W-:Y:S05]  /*29b40*/  BRA `(.L_x_2246) ;  /* 0xffffff4c00e87947 */ /* 0x000fea000383ffff */
.L_x_1971:
[----:B------:R-:W-:Y:S01]  /*29b50*/  BSSY B1, `(.L_x_2247) ;  /* 0x0000008000017945 */ /* 0x000fe20003800000 */
[----:B------:R-:W-:Y:S02]  /*29b60*/  IMAD.MOV.U32 R13, RZ, RZ, R4 ;  /* 0x000000ffff0d7224 */ /* 0x000fe400078e0004 */
[----:B------:R-:W-:Y:S02]  /*29b70*/  IMAD.MOV.U32 R12, RZ, RZ, 0x3 ;  /* 0x00000003ff0c7424 */ /* 0x000fe400078e00ff */
[----:B------:R-:W-:Y:S02]  /*29b80*/  IMAD.MOV.U32 R11, RZ, RZ, 0x181f ;  /* 0x0000181fff0b7424 */ /* 0x000fe400078e00ff */
[----:B0-----:R-:W-:-:S07]  /*29b90*/  IMAD.MOV.U32 R15, RZ, RZ, -0x1 ;  /* 0xffffffffff0f7424 */ /* 0x001fce00078e00ff */
[----:B-1234-:R-:W-:Y:S05]  /*29ba0*/  WARPSYNC.COLLECTIVE R15, `(.L_x_2248) ;  /* 0x000000000f087348 */ /* 0x01efea0003c00000 */
[----:B------:R0:W0:Y:S02]  /*29bb0*/  SHFL.IDX P6, R14, R13, R12, R11 ;  /* 0x0000000c0d0e7389 */ /* 0x00002400000c000b */
[----:B01234-:R-:W-:Y:S01]  /*29bc0*/  ENDCOLLECTIVE ;  /* 0x000000000000791b */ /* 0x01ffe20003800000 */
.L_x_2248:
[----:B------:R-:W-:Y:S05]  /*29bd0*/  BSYNC B1 ;  /* 0x0000000000017941 */ /* 0x000fea0003800000 */
.L_x_2247:
        /* <DEDUP_REMOVED lines=8> */
.L_x_2249:
[----:B------:R-:W-:Y:S05]  /*29c60*/  BRA `(.L_x_2250) ;  /* 0xffffff4c00e87947 */ /* 0x000fea000383ffff */
.L_x_1998:
[----:B------:R-:W0:Y:S01]  /*29c70*/  S2R R12, SR_TID.X ;  /* 0x00000000000c7919 */ /* 0x000e220000002100 */
[----:B------:R-:W-:Y:S01]  /*29c80*/  BSSY B1, `(.L_x_2251) ;  /* 0x000000a000017945 */ /* 0x000fe20003800000 */
[----:B------:R-:W-:Y:S02]  /*29c90*/  IMAD.MOV.U32 R11, RZ, RZ, 0x1f ;  /* 0x0000001fff0b7424 */ /* 0x000fe400078e00ff */
[----:B------:R-:W-:Y:S01]  /*29ca0*/  IMAD.MOV.U32 R15, RZ, RZ, -0x1 ;  /* 0xffffffffff0f7424 */ /* 0x000fe200078e00ff */
[----:B0-----:R-:W-:-:S04]  /*29cb0*/  SHF.R.U32.HI R12, RZ, 0x5, R12 ;  /* 0x00000005ff0c7819 */ /* 0x001fc8000001160c */
[----:B------:R-:W-:-:S05]  /*29cc0*/  LOP3.LUT R12, R12, 0x3, RZ, 0xc0, !PT ;  /* 0x000000030c0c7812 */ /* 0x000fca00078ec0ff */
[----:B------:R-:W-:Y:S02]  /*29cd0*/  IMAD.MOV.U32 R13, RZ, RZ, R12 ;  /* 0x000000ffff0d7224 */ /* 0x000fe400078e000c */
[----:B------:R-:W-:-:S07]  /*29ce0*/  IMAD.MOV.U32 R12, RZ, RZ, RZ ;  /* 0x000000ffff0c7224 */ /* 0x000fce00078e00ff */
[----:B------:R-:W-:Y:S05]  /*29cf0*/  WARPSYNC.COLLECTIVE R15, `(.L_x_2252) ;  /* 0x000000000f087348 */ /* 0x000fea0003c00000 */
[----:B------:R0:W1:Y:S02]  /*29d00*/  SHFL.IDX P6, R14, R13, R12, R11 ;  /* 0x0000000c0d0e7389 */ /* 0x00006400000c000b */
[----:B01----:R-:W-:Y:S01]  /*29d10*/  ENDCOLLECTIVE ;  /* 0x000000000000791b */ /* 0x003fe20003800000 */
.L_x_2252:
[----:B------:R-:W-:Y:S05]  /*29d20*/  BSYNC B1 ;  /* 0x0000000000017941 */ /* 0x000fea0003800000 */
.L_x_2251:
[----:B------:R-:W-:Y:S05]  /*29d30*/  BRA `(.L_x_2253) ;  /* 0xffffff6c00887947 */ /* 0x000fea000383ffff */
.L_x_2000:
[----:B------:R-:W-:Y:S01]  /*29d40*/  BSSY B1, `(.L_x_2254) ;  /* 0x0000006000017945 */ /* 0x000fe20003800000 */
[----:B------:R-:W-:-:S07]  /*29d50*/  IMAD.MOV.U32 R15, RZ, RZ, -0x1 ;  /* 0xffffffffff0f7424 */ /* 0x000fce00078e00ff */
[----:B0-----:R-:W-:Y:S05]  /*29d60*/  WARPSYNC.COLLECTIVE R15, `(.L_x_2255) ;  /* 0x000000000f0c7348 */ /* 0x001fea0003c00000 */
[----:B------:R-:W-:Y:S02]  /*29d70*/  ELECT P6, UR62, PT ;  /* 0x00000000003e782f */ /* 0x000fe400038c0000 */
[----:B------:R-:W-:Y:S01]  /*29d80*/  MOV R14, UR62 ;  /* 0x0000003e000e7c02 */ /* 0x000fe20008000f00 */
[----:B0-----:R-:W-:Y:S10]  /*29d90*/  ENDCOLLECTIVE ;  /* 0x000000000000791b */ /* 0x001ff40003800000 */
.L_x_2255:
[----:B------:R-:W-:Y:S05]  /*29da0*/  BSYNC B1 ;  /* 0x0000000000017941 */ /* 0x000fea0003800000 */
.L_x_2254:
[----:B------:R-:W-:Y:S05]  /*29db0*/  BRA `(.L_x_1999) ;  /* 0xffffff6c00807947 */ /* 0x000fea000383ffff */
.L_x_2002:
[----:B0-----:R0:W1:Y:S02]  /*29dc0*/  SYNCS.PHASECHK.TRANS64.TRYWAIT P0, [R22+URZ+0x28820], R3 ;  /* 0x02882003160075a7 */ /* 0x001064000800017f */
[----:B-1----:R-:W-:Y:S05]  /*29dd0*/  @!P0 NANOSLEEP.SYNCS 0x989680 ;  /* 0x009896800000895d */ /* 0x002fea0003900000 */
[----:B------:R-:W1:Y:S02]  /*29de0*/  @!P0 SYNCS.PHASECHK.TRANS64 P0, [R22+URZ+0x28820], R3 ;  /* 0x02882003160085a7 */ /* 0x000e64000800007f */
[----:B-1----:R-:W-:Y:S05]  /*29df0*/  @!P0 BRA `(.L_x_2002) ;  /* 0xfffffffc00f08947 */ /* 0x002fea000383ffff */
[----:B------:R-:W-:Y:S05]  /*29e00*/  BRA `(.L_x_2256) ;  /* 0xffffff6c00907947 */ /* 0x000fea000383ffff */
.L_x_2006:
[----:B0-----:R0:W1:Y:S02]  /*29e10*/  SYNCS.PHASECHK.TRANS64.TRYWAIT P0, [R3+URZ+0x288a0], R7 ;  /* 0x0288a007030075a7 */ /* 0x001064000800017f */
[----:B-1----:R-:W-:Y:S05]  /*29e20*/  @!P0 NANOSLEEP.SYNCS 0x989680 ;  /* 0x009896800000895d */ /* 0x002fea0003900000 */
[----:B------:R-:W1:Y:S02]  /*29e30*/  @!P0 SYNCS.PHASECHK.TRANS64 P0, [R3+URZ+0x288a0], R7 ;  /* 0x0288a007030085a7 */ /* 0x000e64000800007f */
[----:B-1----:R-:W-:Y:S05]  /*29e40*/  @!P0 BRA `(.L_x_2006) ;  /* 0xfffffffc00f08947 */ /* 0x002fea000383ffff */
[----:B------:R-:W-:Y:S05]  /*29e50*/  BRA `(.L_x_2257) ;  /* 0xffffff6c00a87947 */ /* 0x000fea000383ffff */
.L_x_2012:
[----:B-1----:R1:W2:Y:S02]  /*29e60*/  SYNCS.PHASECHK.TRANS64.TRYWAIT P0, [R3+URZ+0x288c0], R7 ;  /* 0x0288c007030075a7 */ /* 0x0022a4000800017f */
[----:B--2---:R-:W-:Y:S05]  /*29e70*/  @!P0 NANOSLEEP.SYNCS 0x989680 ;  /* 0x009896800000895d */ /* 0x004fea0003900000 */
[----:B------:R-:W2:Y:S02]  /*29e80*/  @!P0 SYNCS.PHASECHK.TRANS64 P0, [R3+URZ+0x288c0], R7 ;  /* 0x0288c007030085a7 */ /* 0x000ea4000800007f */
[----:B--2---:R-:W-:Y:S05]  /*29e90*/  @!P0 BRA `(.L_x_2012) ;  /* 0xfffffffc00f08947 */ /* 0x004fea000383ffff */
[----:B------:R-:W-:Y:S05]  /*29ea0*/  BRA `(.L_x_2258) ;  /* 0xffffff7000687947 */ /* 0x000fea000383ffff */
.L_x_2020:
[----:B0-----:R0:W1:Y:S02]  /*29eb0*/  SYNCS.PHASECHK.TRANS64.TRYWAIT P1, [R11+URZ+0x288a0], R2 ;  /* 0x0288a0020b0075a7 */ /* 0x001064000802017f */
[----:B-1----:R-:W-:Y:S05]  /*29ec0*/  @!P1 NANOSLEEP.SYNCS 0x989680 ;  /* 0x009896800000995d */ /* 0x002fea0003900000 */
[----:B------:R-:W1:Y:S02]  /*29ed0*/  @!P1 SYNCS.PHASECHK.TRANS64 P1, [R11+URZ+0x288a0], R2 ;  /* 0x0288a0020b0095a7 */ /* 0x000e64000802007f */
[----:B-1----:R-:W-:Y:S05]  /*29ee0*/  @!P1 BRA `(.L_x_2020) ;  /* 0xfffffffc00f09947 */ /* 0x002fea000383ffff */
[----:B------:R-:W-:Y:S05]  /*29ef0*/  BRA `(.L_x_2259) ;  /* 0xffffff7400647947 */ /* 0x000fea000383ffff */
.L_x_2026:
[----:B-1----:R1:W2:Y:S02]  /*29f00*/  SYNCS.PHASECHK.TRANS64.TRYWAIT P1, [R11+URZ+0x288c0], R2 ;  /* 0x0288c0020b0075a7 */ /* 0x0022a4000802017f */
[----:B--2---:R-:W-:Y:S05]  /*29f10*/  @!P1 NANOSLEEP.SYNCS 0x989680 ;  /* 0x009896800000995d */ /* 0x004fea0003900000 */
[----:B------:R-:W2:Y:S02]  /*29f20*/  @!P1 SYNCS.PHASECHK.TRANS64 P1, [R11+URZ+0x288c0], R2 ;  /* 0x0288c0020b0095a7 */ /* 0x000ea4000802007f */
[----:B--2---:R-:W-:Y:S05]  /*29f30*/  @!P1 BRA `(.L_x_2026) ;  /* 0xfffffffc00f09947 */ /* 0x004fea000383ffff */
[----:B------:R-:W-:Y:S05]  /*29f40*/  BRA `(.L_x_2260) ;  /* 0xffffff78001c7947 */ /* 0x000fea000383ffff */
.L_x_2050:
        /* <DEDUP_REMOVED lines=11> */
.L_x_2262:
[----:B------:R-:W-:Y:S05]  /*2a000*/  BSYNC B0 ;  /* 0x0000000000007941 */ /* 0x000fea0003800000 */
.L_x_2261:
[----:B------:R-:W-:Y:S05]  /*2a010*/  BRA `(.L_x_2263) ;  /* 0xffffff8800707947 */ /* 0x000fea000383ffff */
.L_x_2053:
[----:B0-----:R0:W1:Y:S02]  /*2a020*/  SYNCS.PHASECHK.TRANS64.TRYWAIT P0, [R7+URZ+0x28840], R2 ;  /* 0x02884002070075a7 */ /* 0x001064000800017f */
[----:B-1----:R-:W-:Y:S05]  /*2a030*/  @!P0 NANOSLEEP.SYNCS 0x989680 ;  /* 0x009896800000895d */ /* 0x002fea0003900000 */
[----:B------:R-:W1:Y:S02]  /*2a040*/  @!P0 SYNCS.PHASECHK.TRANS64 P0, [R7+URZ+0x28840], R2 ;  /* 0x02884002070085a7 */ /* 0x000e64000800007f */
[----:B-1----:R-:W-:Y:S05]  /*2a050*/  @!P0 BRA `(.L_x_2053) ;  /* 0xfffffffc00f08947 */ /* 0x002fea000383ffff */
[----:B------:R-:W-:Y:S05]  /*2a060*/  BRA `(.L_x_2264) ;  /* 0xffffff8800c07947 */ /* 0x000fea000383ffff */
.L_x_2054:
        /* <DEDUP_REMOVED lines=8> */
.L_x_2266:
[----:B------:R-:W-:Y:S05]  /*2a0f0*/  BSYNC B0 ;  /* 0x0000000000007941 */ /* 0x000fea0003800000 */
.L_x_2265:
        /* <DEDUP_REMOVED lines=9> */
.L_x_2267:
[----:B------:R-:W-:Y:S02]  /*2a190*/  IMAD.MOV.U32 R13, RZ, RZ, R0 ;  /* 0x000000ffff0d7224 */ /* 0x000fe400078e0000 */
[----:B------:R-:W-:Y:S02]  /*2a1a0*/  IMAD.MOV.U32 R12, RZ, RZ, 0x1 ;  /* 0x00000001ff0c7424 */ /* 0x000fe400078e00ff */
[----:B------:R-:W-:-:S07]  /*2a1b0*/  IMAD.MOV.U32 R3, RZ, RZ, R14 ;  /* 0x000000ffff037224 */ /* 0x000fce00078e000e */
[----:B------:R-:W-:Y:S05]  /*2a1c0*/  WARPSYNC.COLLECTIVE R15, `(.L_x_2268) ;  /* 0x000000000f087348 */ /* 0x000fea0003c00000 */
[----:B------:R0:W1:Y:S02]  /*2a1d0*/  SHFL.IDX P6, R14, R13, R12, R11 ;  /* 0x0000000c0d0e7389 */ /* 0x00006400000c000b */
[----:B01----:R-:W-:Y:S01]  /*2a1e0*/  ENDCOLLECTIVE ;  /* 0x000000000000791b */ /* 0x003fe20003800000 */
.L_x_2268:
        /* <DEDUP_REMOVED lines=16> */
.L_x_2269:
[----:B------:R-:W-:Y:S02]  /*2a2f0*/  @P0 IMAD R8, R5, 0x2, R22 ;  /* 0x0000000205080824 */ /* 0x000fe400078e0216 */
[----:B------:R-:W-:Y:S02]  /*2a300*/  IMAD.MOV.U32 R13, RZ, RZ, R0 ;  /* 0x000000ffff0d7224 */ /* 0x000fe400078e0000 */
[----:B------:R-:W-:Y:S02]  /*2a310*/  IMAD.MOV.U32 R12, RZ, RZ, 0x2 ;  /* 0x00000002ff0c7424 */ /* 0x000fe400078e00ff */
[----:B------:R-:W-:-:S07]  /*2a320*/  IMAD.MOV.U32 R3, RZ, RZ, R14 ;  /* 0x000000ffff037224 */ /* 0x000fce00078e000e */
[----:B------:R-:W-:Y:S05]  /*2a330*/  WARPSYNC.COLLECTIVE R15, `(.L_x_2270) ;  /* 0x000000000f087348 */ /* 0x000fea0003c00000 */
[----:B------:R0:W1:Y:S02]  /*2a340*/  SHFL.IDX P6, R14, R13, R12, R11 ;  /* 0x0000000c0d0e7389 */ /* 0x00006400000c000b */
[----:B01----:R-:W-:Y:S01]  /*2a350*/  ENDCOLLECTIVE ;  /* 0x000000000000791b */ /* 0x003fe20003800000 */
.L_x_2270:
        /* <DEDUP_REMOVED lines=16> */
.L_x_2271:
[----:B------:R-:W-:Y:S02]  /*2a460*/  @P0 IMAD R8, R5, 0x2, R22 ;  /* 0x0000000205080824 */ /* 0x000fe400078e0216 */
[----:B------:R-:W-:Y:S02]  /*2a470*/  IMAD.MOV.U32 R13, RZ, RZ, R0 ;  /* 0x000000ffff0d7224 */ /* 0x000fe400078e0000 */
[----:B------:R-:W-:Y:S02]  /*2a480*/  IMAD.MOV.U32 R12, RZ, RZ, 0x3 ;  /* 0x00000003ff0c7424 */ /* 0x000fe400078e00ff */
[----:B------:R-:W-:-:S07]  /*2a490*/  IMAD.MOV.U32 R3, RZ, RZ, R14 ;  /* 0x000000ffff037224 */ /* 0x000fce00078e000e */
[----:B------:R-:W-:Y:S05]  /*2a4a0*/  WARPSYNC.COLLECTIVE R15, `(.L_x_2272) ;  /* 0x000000000f087348 */ /* 0x000fea0003c00000 */
[----:B------:R0:W1:Y:S02]  /*2a4b0*/  SHFL.IDX P6, R14, R13, R12, R11 ;  /* 0x0000000c0d0e7389 */ /* 0x00006400000c000b */
[----:B01----:R-:W-:Y:S01]  /*2a4c0*/  ENDCOLLECTIVE ;  /* 0x000000000000791b */ /* 0x003fe20003800000 */
.L_x_2272:
        /* <DEDUP_REMOVED lines=16> */
.L_x_2273:
[----:B------:R-:W-:Y:S02]  /*2a5d0*/  @P0 IMAD R8, R5, 0x2, R22 ;  /* 0x0000000205080824 */ /* 0x000fe400078e0216 */
[----:B------:R-:W-:Y:S02]  /*2a5e0*/  IMAD.MOV.U32 R13, RZ, RZ, R0 ;  /* 0x000000ffff0d7224 */ /* 0x000fe400078e0000 */
[----:B------:R-:W-:Y:S02]  /*2a5f0*/  IMAD.MOV.U32 R12, RZ, RZ, 0x4 ;  /* 0x00000004ff0c7424 */ /* 0x000fe400078e00ff */
[----:B------:R-:W-:-:S07]  /*2a600*/  IMAD.MOV.U32 R3, RZ, RZ, R14 ;  /* 0x000000ffff037224 */ /* 0x000fce00078e000e */
[----:B------:R-:W-:Y:S05]  /*2a610*/  WARPSYNC.COLLECTIVE R15, `(.L_x_2274) ;  /* 0x000000000f087348 */ /* 0x000fea0003c00000 */
[----:B------:R0:W1:Y:S02]  /*2a620*/  SHFL.IDX P6, R14, R13, R12, R11 ;  /* 0x0000000c0d0e7389 */ /* 0x00006400000c000b */
[----:B01----:R-:W-:Y:S01]  /*2a630*/  ENDCOLLECTIVE ;  /* 0x000000000000791b */ /* 0x003fe20003800000 */
.L_x_2274:
        /* <DEDUP_REMOVED lines=16> */
.L_x_2275:
[----:B------:R-:W-:Y:S02]  /*2a740*/  @P0 IMAD R8, R5, 0x2, R22 ;  /* 0x0000000205080824 */ /* 0x000fe400078e0216 */
[----:B------:R-:W-:Y:S02]  /*2a750*/  IMAD.MOV.U32 R13, RZ, RZ, R0 ;  /* 0x000000ffff0d7224 */ /* 0x000fe400078e0000 */
[----:B------:R-:W-:Y:S02]  /*2a760*/  IMAD.MOV.U32 R12, RZ, RZ, 0x5 ;  /* 0x00000005ff0c7424 */ /* 0x000fe400078e00ff */
[----:B------:R-:W-:-:S07]  /*2a770*/  IMAD.MOV.U32 R3, RZ, RZ, R14 ;  /* 0x000000ffff037224 */ /* 0x000fce00078e000e */
[----:B------:R-:W-:Y:S05]  /*2a780*/  WARPSYNC.COLLECTIVE R15, `(.L_x_2276) ;  /* 0x000000000f087348 */ /* 0x000fea0003c00000 */
[----:B------:R0:W1:Y:S02]  /*2a790*/  SHFL.IDX P6, R14, R13, R12, R11 ;  /* 0x0000000c0d0e7389 */ /* 0x00006400000c000b */
[----:B01----:R-:W-:Y:S01]  /*2a7a0*/  ENDCOLLECTIVE ;  /* 0x000000000000791b */ /* 0x003fe20003800000 */
.L_x_2276:
        /* <DEDUP_REMOVED lines=16> */
.L_x_2277:
[----:B------:R-:W-:Y:S02]  /*2a8b0*/  @P0 IMAD R8, R5, 0x2, R22 ;  /* 0x0000000205080824 */ /* 0x000fe400078e0216 */
[----:B------:R-:W-:Y:S02]  /*2a8c0*/  IMAD.MOV.U32 R13, RZ, RZ, R0 ;  /* 0x000000ffff0d7224 */ /* 0x000fe400078e0000 */
[----:B------:R-:W-:Y:S02]  /*2a8d0*/  IMAD.MOV.U32 R12, RZ, RZ, 0x6 ;  /* 0x00000006ff0c7424 */ /* 0x000fe400078e00ff */
[----:B------:R-:W-:-:S07]  /*2a8e0*/  IMAD.MOV.U32 R3, RZ, RZ, R14 ;  /* 0x000000ffff037224 */ /* 0x000fce00078e000e */
[----:B------:R-:W-:Y:S05]  /*2a8f0*/  WARPSYNC.COLLECTIVE R15, `(.L_x_2278) ;  /* 0x000000000f087348 */ /* 0x000fea0003c00000 */
[----:B------:R0:W1:Y:S02]  /*2a900*/  SHFL.IDX P6, R14, R13, R12, R11 ;  /* 0x0000000c0d0e7389 */ /* 0x00006400000c000b */
[----:B01----:R-:W-:Y:S01]  /*2a910*/  ENDCOLLECTIVE ;  /* 0x000000000000791b */ /* 0x003fe20003800000 */
.L_x_2278:
        /* <DEDUP_REMOVED lines=16> */
.L_x_2279:
[----:B------:R-:W-:Y:S02]  /*2aa20*/  @P0 IMAD R8, R5, 0x2, R22 ;  /* 0x0000000205080824 */ /* 0x000fe400078e0216 */
[----:B------:R-:W-:Y:S02]  /*2aa30*/  IMAD.MOV.U32 R13, RZ, RZ, R0 ;  /* 0x000000ffff0d7224 */ /* 0x000fe400078e0000 */
[----:B------:R-:W-:Y:S02]  /*2aa40*/  IMAD.MOV.U32 R12, RZ, RZ, 0x7 ;  /* 0x00000007ff0c7424 */ /* 0x000fe400078e00ff */
[----:B------:R-:W-:-:S07]  /*2aa50*/  IMAD.MOV.U32 R3, RZ, RZ, R14 ;  /* 0x000000ffff037224 */ /* 0x000fce00078e000e */
[----:B------:R-:W-:Y:S05]  /*2aa60*/  WARPSYNC.COLLECTIVE R15, `(.L_x_2280) ;  /* 0x000000000f087348 */ /* 0x000fea0003c00000 */
[----:B------:R0:W1:Y:S02]  /*2aa70*/  SHFL.IDX P6, R14, R13, R12, R11 ;  /* 0x0000000c0d0e7389 */ /* 0x00006400000c000b */
[----:B01----:R-:W-:Y:S01]  /*2aa80*/  ENDCOLLECTIVE ;  /* 0x000000000000791b */ /* 0x003fe20003800000 */
.L_x_2280:
        /* <DEDUP_REMOVED lines=10> */
.L_x_2281:
[----:B------:R-:W-:Y:S01]  /*2ab30*/  @!PT LDS RZ, [RZ] ;  /* 0x00000000fffff984 */ /* 0x000fe20000000800 */
[----:B------:R-:W-:Y:S01]  /*2ab40*/  @!PT LDS RZ, [RZ] ;  /* 0x00000000fffff984 */ /* 0x000fe20000000800 */
[----:B------:R-:W-:Y:S01]  /*2ab50*/  @!PT LDS RZ, [RZ] ;  /* 0x00000000fffff984 */ /* 0x000fe20000000800 */
[----:B------:R-:W-:Y:S04]  /*2ab60*/  @P0 LDGSTS.E.BYPASS.LTC128B.128 [R8+0x1b400], desc[UR52][R2.64], !P3 ;  /* 0x1b40000002080fae */ /* 0x000fe8000d901d74 */
[----:B------:R0:W-:Y:S02]  /*2ab70*/  @P0 LDGSTS.E.BYPASS.LTC128B.128 [R8+0x1f400], desc[UR52][R2.64+0x80], !P2 ;  /* 0x1f40008002080fae */ /* 0x0001e4000d101d74 */
[----:B0-----:R-:W-:Y:S01]  /*2ab80*/  IMAD.MOV.U32 R2, RZ, RZ, R14 ;  /* 0x000000ffff027224 */ /* 0x001fe200078e000e */
[----:B------:R-:W-:Y:S06]  /*2ab90*/  BRA `(.L_x_2282) ;  /* 0xffffff84009c7947 */ /* 0x000fec000383ffff */
.L_x_2059:
        /* <DEDUP_REMOVED lines=9> */
.L_x_2283:
[C---:B------:R-:W-:Y:S01]  /*2ac30*/  VIADD R6, R27.reuse, 0x10 ;  /* 0x000000101b067836 */ /* 0x040fe20000000000 */
[----:B------:R-:W-:Y:S01]  /*2ac40*/  ISETP.GE.AND P3, PT, R27, R33, PT ;  /* 0x000000211b00720c */ /* 0x000fe20003f66270 */
[----:B------:R-:W-:Y:S02]  /*2ac50*/  IMAD.MOV.U32 R13, RZ, RZ, R0 ;  /* 0x000000ffff0d7224 */ /* 0x000fe400078e0000 */
[----:B------:R-:W-:-:S10]  /*2ac60*/  IMAD.MOV.U32 R2, RZ, RZ, R14 ;  /* 0x000000ffff027224 */ /* 0x000fd400078e000e */
[----:B------:R-:W-:Y:S05]  /*2ac70*/  WARPSYNC.COLLECTIVE R15, `(.L_x_2284) ;  /* 0x000000000f087348 */ /* 0x000fea0003c00000 */
[----:B------:R0:W1:Y:S02]  /*2ac80*/  SHFL.IDX P6, R14, R13, R12, R11 ;  /* 0x0000000c0d0e7389 */ /* 0x00006400000c000b */
[----:B01----:R-:W-:Y:S01]  /*2ac90*/  ENDCOLLECTIVE ;  /* 0x000000000000791b */ /* 0x003fe20003800000 */
.L_x_2284:
        /* <DEDUP_REMOVED lines=8> */
.L_x_2285:
        /* <DEDUP_REMOVED lines=12> */
.L_x_2286:
        /* <DEDUP_REMOVED lines=8> */
.L_x_2287:
        /* <DEDUP_REMOVED lines=13> */
.L_x_2288:
        /* <DEDUP_REMOVED lines=8> */
.L_x_2289:
        /* <DEDUP_REMOVED lines=13> */
.L_x_2290:
        /* <DEDUP_REMOVED lines=8> */
.L_x_2291:
        /* <DEDUP_REMOVED lines=13> */
.L_x_2292:
        /* <DEDUP_REMOVED lines=8> */
.L_x_2293:
        /* <DEDUP_REMOVED lines=13> */
.L_x_2294:
        /* <DEDUP_REMOVED lines=8> */
.L_x_2295:
        /* <DEDUP_REMOVED lines=12> */
.L_x_2296:
        /* <DEDUP_REMOVED lines=8> */
.L_x_2297:
        /* <DEDUP_REMOVED lines=11> */
.L_x_2298:
[----:B------:R-:W-:Y:S05]  /*2b590*/  BRA `(.L_x_2299) ;  /* 0xffffff8800107947 */ /* 0x000fea000383ffff */
.L_x_2064:
[----:B0-----:R0:W1:Y:S02]  /*2b5a0*/  SYNCS.PHASECHK.TRANS64.TRYWAIT P0, [R22+URZ+0x28820], R3 ;  /* 0x02882003160075a7 */ /* 0x001064000800017f */
[----:B-1----:R-:W-:Y:S05]  /*2b5b0*/  @!P0 NANOSLEEP.SYNCS 0x989680 ;  /* 0x009896800000895d */ /* 0x002fea0003900000 */
[----:B------:R-:W1:Y:S02]  /*2b5c0*/  @!P0 SYNCS.PHASECHK.TRANS64 P0, [R22+URZ+0x28820], R3 ;  /* 0x02882003160085a7 */ /* 0x000e64000800007f */
[----:B-1----:R-:W-:Y:S05]  /*2b5d0*/  @!P0 BRA `(.L_x_2064) ;  /* 0xfffffffc00f08947 */ /* 0x002fea000383ffff */
[----:B------:R-:W-:Y:S05]  /*2b5e0*/  BRA `(.L_x_2300) ;  /* 0xffffff8800887947 */ /* 0x000fea000383ffff */
.L_x_2069:
[----:B0-----:R0:W1:Y:S02]  /*2b5f0*/  SYNCS.PHASECHK.TRANS64.TRYWAIT P0, [R6+URZ+0x28840], R3 ;  /* 0x02884003060075a7 */ /* 0x001064000800017f */
[----:B-1----:R-:W-:Y:S05]  /*2b600*/  @!P0 NANOSLEEP.SYNCS 0x989680 ;  /* 0x009896800000895d */ /* 0x002fea0003900000 */
[----:B------:R-:W1:Y:S02]  /*2b610*/  @!P0 SYNCS.PHASECHK.TRANS64 P0, [R6+URZ+0x28840], R3 ;  /* 0x02884003060085a7 */ /* 0x000e64000800007f */
[----:B-1----:R-:W-:Y:S05]  /*2b620*/  @!P0 BRA `(.L_x_2069) ;  /* 0xfffffffc00f08947 */ /* 0x002fea000383ffff */
[----:B------:R-:W-:Y:S05]  /*2b630*/  BRA `(.L_x_2301) ;  /* 0xffffff8c00507947 */ /* 0x000fea000383ffff */
.L_x_2070:
        /* <DEDUP_REMOVED lines=8> */
.L_x_2303:
[----:B------:R-:W-:Y:S05]  /*2b6c0*/  BSYNC B1 ;  /* 0x0000000000017941 */ /* 0x000fea0003800000 */
.L_x_2302:
        /* <DEDUP_REMOVED lines=9> */
.L_x_2304:
[----:B------:R-:W-:Y:S02]  /*2b760*/  IMAD R8, R8, 0x2, R22 ;  /* 0x0000000208087824 */ /* 0x000fe400078e0216 */
[----:B------:R-:W-:Y:S02]  /*2b770*/  IMAD.MOV.U32 R13, RZ, RZ, R9 ;  /* 0x000000ffff0d7224 */ /* 0x000fe400078e0009 */
[----:B------:R-:W-:Y:S02]  /*2b780*/  IMAD.MOV.U32 R12, RZ, RZ, 0x1 ;  /* 0x00000001ff0c7424 */ /* 0x000fe400078e00ff */
[----:B------:R-:W-:-:S07]  /*2b790*/  IMAD.MOV.U32 R2, RZ, RZ, R14 ;  /* 0x000000ffff027224 */ /* 0x000fce00078e000e */
[----:B------:R-:W-:Y:S05]  /*2b7a0*/  WARPSYNC.COLLECTIVE R15, `(.L_x_2305) ;  /* 0x000000000f087348 */ /* 0x000fea0003c00000 */
[----:B------:R0:W1:Y:S02]  /*2b7b0*/  SHFL.IDX P6, R14, R13, R12, R11 ;  /* 0x0000000c0d0e7389 */ /* 0x00006400000c000b */
[----:B01----:R-:W-:Y:S01]  /*2b7c0*/  ENDCOLLECTIVE ;  /* 0x000000000000791b */ /* 0x003fe20003800000 */
.L_x_2305:
        /* <DEDUP_REMOVED lines=12> */
.L_x_2306:
[----:B------:R-:W-:Y:S02]  /*2b890*/  IMAD.MOV.U32 R13, RZ, RZ, R9 ;  /* 0x000000ffff0d7224 */ /* 0x000fe400078e0009 */
[----:B------:R-:W-:Y:S02]  /*2b8a0*/  IMAD.MOV.U32 R12, RZ, RZ, 0x2 ;  /* 0x00000002ff0c7424 */ /* 0x000fe400078e00ff */
[----:B------:R-:W-:-:S07]  /*2b8b0*/  IMAD.MOV.U32 R2, RZ, RZ, R14 ;  /* 0x000000ffff027224 */ /* 0x000fce00078e000e */
[----:B------:R-:W-:Y:S05]  /*2b8c0*/  WARPSYNC.COLLECTIVE R15, `(.L_x_2307) ;  /* 0x000000000f087348 */ /* 0x000fea0003c00000 */
[----:B------:R0:W1:Y:S02]  /*2b8d0*/  SHFL.IDX P6, R14, R13, R12, R11 ;  /* 0x0000000c0d0e7389 */ /* 0x00006400000c000b */
[----:B01----:R-:W-:Y:S01]  /*2b8e0*/  ENDCOLLECTIVE ;  /* 0x000000000000791b */ /* 0x003fe20003800000 */
.L_x_2307:
        /* <DEDUP_REMOVED lines=12> */
.L_x_2308:
[----:B------:R-:W-:Y:S02]  /*2b9b0*/  IMAD.MOV.U32 R13, RZ, RZ, R9 ;  /* 0x000000ffff0d7224 */ /* 0x000fe400078e0009 */
[----:B------:R-:W-:Y:S02]  /*2b9c0*/  IMAD.MOV.U32 R12, RZ, RZ, 0x3 ;  /* 0x00000003ff0c7424 */ /* 0x000fe400078e00ff */
[----:B------:R-:W-:-:S07]  /*2b9d0*/  IMAD.MOV.U32 R2, RZ, RZ, R14 ;  /* 0x000000ffff027224 */ /* 0x000fce00078e000e */
[----:B------:R-:W-:Y:S05]  /*2b9e0*/  WARPSYNC.COLLECTIVE R15, `(.L_x_2309) ;  /* 0x000000000f087348 */ /* 0x000fea0003c00000 */
[----:B------:R0:W1:Y:S02]  /*2b9f0*/  SHFL.IDX P6, R14, R13, R12, R11 ;  /* 0x0000000c0d0e7389 */ /* 0x00006400000c000b */
[----:B01----:R-:W-:Y:S01]  /*2ba00*/  ENDCOLLECTIVE ;  /* 0x000000000000791b */ /* 0x003fe20003800000 */
.L_x_2309:
        /* <DEDUP_REMOVED lines=12> */
.L_x_2310:
[----:B------:R-:W-:Y:S02]  /*2bad0*/  IMAD.MOV.U32 R13, RZ, RZ, R9 ;  /* 0x000000ffff0d7224 */ /* 0x000fe400078e0009 */
[----:B------:R-:W-:Y:S02]  /*2bae0*/  IMAD.MOV.U32 R12, RZ, RZ, 0x4 ;  /* 0x00000004ff0c7424 */ /* 0x000fe400078e00ff */
[----:B------:R-:W-:-:S07]  /*2baf0*/  IMAD.MOV.U32 R2, RZ, RZ, R14 ;  /* 0x000000ffff027224 */ /* 0x000fce00078e000e */
[----:B------:R-:W-:Y:S05]  /*2bb00*/  WARPSYNC.COLLECTIVE R15, `(.L_x_2311) ;  /* 0x000000000f087348 */ /* 0x000fea0003c00000 */
[----:B------:R0:W1:Y:S02]  /*2bb10*/  SHFL.IDX P6, R14, R13, R12, R11 ;  /* 0x0000000c0d0e7389 */ /* 0x00006400000c000b */
[----:B01----:R-:W-:Y:S01]  /*2bb20*/  ENDCOLLECTIVE ;  /* 0x000000000000791b */ /* 0x003fe20003800000 */
.L_x_2311:
        /* <DEDUP_REMOVED lines=12> */
.L_x_2312:
[----:B------:R-:W-:Y:S02]  /*2bbf0*/  IMAD.MOV.U32 R13, RZ, RZ, R9 ;  /* 0x000000ffff0d7224 */ /* 0x000fe400078e0009 */
[----:B------:R-:W-:Y:S02]  /*2bc00*/  IMAD.MOV.U32 R12, RZ, RZ, 0x5 ;  /* 0x00000005ff0c7424 */ /* 0x000fe400078e00ff */
[----:B------:R-:W-:-:S07]  /*2bc10*/  IMAD.MOV.U32 R2, RZ, RZ, R14 ;  /* 0x000000ffff027224 */ /* 0x000fce00078e000e */
[----:B------:R-:W-:Y:S05]  /*2bc20*/  WARPSYNC.COLLECTIVE R15, `(.L_x_2313) ;  /* 0x000000000f087348 */ /* 0x000fea0003c00000 */
[----:B------:R0:W1:Y:S02]  /*2bc30*/  SHFL.IDX P6, R14, R13, R12, R11 ;  /* 0x0000000c0d0e7389 */ /* 0x00006400000c000b */
[----:B01----:R-:W-:Y:S01]  /*2bc40*/  ENDCOLLECTIVE ;  /* 0x000000000000791b */ /* 0x003fe20003800000 */
.L_x_2313:
        /* <DEDUP_REMOVED lines=12> */
.L_x_2314:
[----:B------:R-:W-:Y:S02]  /*2bd10*/  IMAD.MOV.U32 R13, RZ, RZ, R9 ;  /* 0x000000ffff0d7224 */ /* 0x000fe400078e0009 */
[----:B------:R-:W-:Y:S02]  /*2bd20*/  IMAD.MOV.U32 R12, RZ, RZ, 0x6 ;  /* 0x00000006ff0c7424 */ /* 0x000fe400078e00ff */
[----:B------:R-:W-:-:S07]  /*2bd30*/  IMAD.MOV.U32 R2, RZ, RZ, R14 ;  /* 0x000000ffff027224 */ /* 0x000fce00078e000e */
[----:B------:R-:W-:Y:S05]  /*2bd40*/  WARPSYNC.COLLECTIVE R15, `(.L_x_2315) ;  /* 0x000000000f087348 */ /* 0x000fea0003c00000 */
[----:B------:R0:W1:Y:S02]  /*2bd50*/  SHFL.IDX P6, R14, R13, R12, R11 ;  /* 0x0000000c0d0e7389 */ /* 0x00006400000c000b */
[----:B01----:R-:W-:Y:S01]  /*2bd60*/  ENDCOLLECTIVE ;  /* 0x000000000000791b */ /* 0x003fe20003800000 */
.L_x_2315:
        /* <DEDUP_REMOVED lines=12> */
.L_x_2316:
[----:B------:R-:W-:Y:S02]  /*2be30*/  IMAD.MOV.U32 R13, RZ, RZ, R9 ;  /* 0x000000ffff0d7224 */ /* 0x000fe400078e0009 */
[----:B------:R-:W-:Y:S02]  /*2be40*/  IMAD.MOV.U32 R12, RZ, RZ, 0x7 ;  /* 0x00000007ff0c7424 */ /* 0x000fe400078e00ff */
[----:B------:R-:W-:-:S07]  /*2be50*/  IMAD.MOV.U32 R2, RZ, RZ, R14 ;  /* 0x000000ffff027224 */ /* 0x000fce00078e000e */
[----:B------:R-:W-:Y:S05]  /*2be60*/  WARPSYNC.COLLECTIVE R15, `(.L_x_2317) ;  /* 0x000000000f087348 */ /* 0x000fea0003c00000 */
[----:B------:R0:W1:Y:S02]  /*2be70*/  SHFL.IDX P6, R14, R13, R12, R11 ;  /* 0x0000000c0d0e7389 */ /* 0x00006400000c000b */
[----:B01----:R-:W-:Y:S01]  /*2be80*/  ENDCOLLECTIVE ;  /* 0x000000000000791b */ /* 0x003fe20003800000 */
.L_x_2317:
        /* <DEDUP_REMOVED lines=12> */
.L_x_2318:
[----:B------:R-:W-:Y:S01]  /*2bf50*/  IMAD.MOV.U32 R2, RZ, RZ, R14 ;  /* 0x000000ffff027224 */ /* 0x000fe200078e000e */
[----:B------:R-:W-:Y:S06]  /*2bf60*/  BRA `(.L_x_2319) ;  /* 0xffffff88001c7947 */ /* 0x000fec000383ffff */
.L_x_2075:
[----:B-1----:R1:W2:Y:S02]  /*2bf70*/  SYNCS.PHASECHK.TRANS64.TRYWAIT P0, [R6+URZ+0x28860], R2 ;  /* 0x02886002060075a7 */ /* 0x0022a4000800017f */
[----:B--2---:R-:W-:Y:S05]  /*2bf80*/  @!P0 NANOSLEEP.SYNCS 0x989680 ;  /* 0x009896800000895d */ /* 0x004fea0003900000 */
[----:B------:R-:W2:Y:S02]  /*2bf90*/  @!P0 SYNCS.PHASECHK.TRANS64 P0, [R6+URZ+0x28860], R2 ;  /* 0x02886002060085a7 */ /* 0x000ea4000800007f */
[----:B--2---:R-:W-:Y:S05]  /*2bfa0*/  @!P0 BRA `(.L_x_2075) ;  /* 0xfffffffc00f08947 */ /* 0x004fea000383ffff */
[----:B------:R-:W-:Y:S05]  /*2bfb0*/  BRA `(.L_x_2320) ;  /* 0xffffff8800787947 */ /* 0x000fea000383ffff */
.L_x_2076:
        /* <DEDUP_REMOVED lines=8> */
.L_x_2322:
[----:B------:R-:W-:Y:S05]  /*2c040*/  BSYNC B1 ;  /* 0x0000000000017941 */ /* 0x000fea0003800000 */
.L_x_2321:
        /* <DEDUP_REMOVED lines=9> */
.L_x_2323:
[----:B------:R-:W-:Y:S02]  /*2c0e0*/  IMAD.MOV.U32 R13, RZ, RZ, R23 ;  /* 0x000000ffff0d7224 */ /* 0x000fe400078e0017 */
[----:B------:R-:W-:Y:S02]  /*2c0f0*/  IMAD.MOV.U32 R12, RZ, RZ, 0x1 ;  /* 0x00000001ff0c7424 */ /* 0x000fe400078e00ff */
[----:B------:R-:W-:-:S07]  /*2c100*/  IMAD.MOV.U32 R2, RZ, RZ, R14 ;  /* 0x000000ffff027224 */ /* 0x000fce00078e000e */
[----:B------:R-:W-:Y:S05]  /*2c110*/  WARPSYNC.COLLECTIVE R15, `(.L_x_2324) ;  /* 0x000000000f087348 */ /* 0x000fea0003c00000 */
[----:B------:R0:W1:Y:S02]  /*2c120*/  SHFL.IDX P6, R14, R13, R12, R11 ;  /* 0x0000000c0d0e7389 */ /* 0x00006400000c000b */
[----:B01----:R-:W-:Y:S01]  /*2c130*/  ENDCOLLECTIVE ;  /* 0x000000000000791b */ /* 0x003fe20003800000 */
.L_x_2324:
        /* <DEDUP_REMOVED lines=14> */
.L_x_2325:
[----:B------:R-:W-:Y:S02]  /*2c220*/  IMAD.MOV.U32 R13, RZ, RZ, R23 ;  /* 0x000000ffff0d7224 */ /* 0x000fe400078e0017 */
[----:B------:R-:W-:Y:S02]  /*2c230*/  IMAD.MOV.U32 R12, RZ, RZ, 0x2 ;  /* 0x00000002ff0c7424 */ /* 0x000fe400078e00ff */
[----:B------:R-:W-:-:S07]  /*2c240*/  IMAD.MOV.U32 R2, RZ, RZ, R14 ;  /* 0x000000ffff027224 */ /* 0x000fce00078e000e */
[----:B------:R-:W-:Y:S05]  /*2c250*/  WARPSYNC.COLLECTIVE R15, `(.L_x_2326) ;  /* 0x000000000f087348 */ /* 0x000fea0003c00000 */
[----:B------:R0:W1:Y:S02]  /*2c260*/  SHFL.IDX P6, R14, R13, R12, R11 ;  /* 0x0000000c0d0e7389 */ /* 0x00006400000c000b */
[----:B01----:R-:W-:Y:S01]  /*2c270*/  ENDCOLLECTIVE ;  /* 0x000000000000791b */ /* 0x003fe20003800000 */
.L_x_2326:
        /* <DEDUP_REMOVED lines=14> */
.L_x_2327:
[----:B------:R-:W-:Y:S02]  /*2c360*/  IMAD.MOV.U32 R13, RZ, RZ, R23 ;  /* 0x000000ffff0d7224 */ /* 0x000fe400078e0017 */
[----:B------:R-:W-:Y:S02]  /*2c370*/  IMAD.MOV.U32 R12, RZ, RZ, 0x3 ;  /* 0x00000003ff0c7424 */ /* 0x000fe400078e00ff */
[----:B------:R-:W-:-:S07]  /*2c380*/  IMAD.MOV.U32 R2, RZ, RZ, R14 ;  /* 0x000000ffff027224 */ /* 0x000fce00078e000e */
[----:B------:R-:W-:Y:S05]  /*2c390*/  WARPSYNC.COLLECTIVE R15, `(.L_x_2328) ;  /* 0x000000000f087348 */ /* 0x000fea0003c00000 */
[----:B------:R0:W1:Y:S02]  /*2c3a0*/  SHFL.IDX P6, R14, R13, R12, R11 ;  /* 0x0000000c0d0e7389 */ /* 0x00006400000c000b */
[----:B01----:R-:W-:Y:S01]  /*2c3b0*/  ENDCOLLECTIVE ;  /* 0x000000000000791b */ /* 0x003fe20003800000 */
.L_x_2328:
        /* <DEDUP_REMOVED lines=14> */
.L_x_2329:
[----:B------:R-:W-:Y:S02]  /*2c4a0*/  IMAD.MOV.U32 R13, RZ, RZ, R23 ;  /* 0x000000ffff0d7224 */ /* 0x000fe400078e0017 */
[----:B------:R-:W-:Y:S02]  /*2c4b0*/  IMAD.MOV.U32 R12, RZ, RZ, 0x4 ;  /* 0x00000004ff0c7424 */ /* 0x000fe400078e00ff */
[----:B------:R-:W-:-:S07]  /*2c4c0*/  IMAD.MOV.U32 R2, RZ, RZ, R14 ;  /* 0x000000ffff027224 */ /* 0x000fce00078e000e */
[----:B------:R-:W-:Y:S05]  /*2c4d0*/  WARPSYNC.COLLECTIVE R15, `(.L_x_2330) ;  /* 0x000000000f087348 */ /* 0x000fea0003c00000 */
[----:B------:R0:W1:Y:S02]  /*2c4e0*/  SHFL.IDX P6, R14, R13, R12, R11 ;  /* 0x0000000c0d0e7389 */ /* 0x00006400000c000b */
[----:B01----:R-:W-:Y:S01]  /*2c4f0*/  ENDCOLLECTIVE ;  /* 0x000000000000791b */ /* 0x003fe20003800000 */
.L_x_2330:
        /* <DEDUP_REMOVED lines=14> */
.L_x_2331:
[----:B------:R-:W-:Y:S02]  /*2c5e0*/  IMAD.MOV.U32 R13, RZ, RZ, R23 ;  /* 0x000000ffff0d7224 */ /* 0x000fe400078e0017 */
[----:B------:R-:W-:Y:S02]  /*2c5f0*/  IMAD.MOV.U32 R12, RZ, RZ, 0x5 ;  /* 0x00000005ff0c7424 */ /* 0x000fe400078e00ff */
[----:B------:R-:W-:-:S07]  /*2c600*/  IMAD.MOV.U32 R2, RZ, RZ, R14 ;  /* 0x000000ffff027224 */ /* 0x000fce00078e000e */
[----:B------:R-:W-:Y:S05]  /*2c610*/  WARPSYNC.COLLECTIVE R15, `(.L_x_2332) ;  /* 0x000000000f087348 */ /* 0x000fea0003c00000 */
[----:B------:R0:W1:Y:S02]  /*2c620*/  SHFL.IDX P6, R14, R13, R12, R11 ;  /* 0x0000000c0d0e7389 */ /* 0x00006400000c000b */
[----:B01----:R-:W-:Y:S01]  /*2c630*/  ENDCOLLECTIVE ;  /* 0x000000000000791b */ /* 0x003fe20003800000 */
.L_x_2332:
        /* <DEDUP_REMOVED lines=14> */
.L_x_2333:
[----:B------:R-:W-:Y:S02]  /*2c720*/  IMAD.MOV.U32 R13, RZ, RZ, R23 ;  /* 0x000000ffff0d7224 */ /* 0x000fe400078e0017 */
[----:B------:R-:W-:Y:S02]  /*2c730*/  IMAD.MOV.U32 R12, RZ, RZ, 0x6 ;  /* 0x00000006ff0c7424 */ /* 0x000fe400078e00ff */
[----:B------:R-:W-:-:S07]  /*2c740*/  IMAD.MOV.U32 R2, RZ, RZ, R14 ;  /* 0x000000ffff027224 */ /* 0x000fce00078e000e */
[----:B------:R-:W-:Y:S05]  /*2c750*/  WARPSYNC.COLLECTIVE R15, `(.L_x_2334) ;  /* 0x000000000f087348 */ /* 0x000fea0003c00000 */
[----:B------:R0:W1:Y:S02]  /*2c760*/  SHFL.IDX P6, R14, R13, R12, R11 ;  /* 0x0000000c0d0e7389 */ /* 0x00006400000c000b */
[----:B01----:R-:W-:Y:S01]  /*2c770*/  ENDCOLLECTIVE ;  /* 0x000000000000791b */ /* 0x003fe20003800000 */
.L_x_2334:
        /* <DEDUP_REMOVED lines=14> */
.L_x_2335:
[----:B------:R-:W-:Y:S02]  /*2c860*/  IMAD.MOV.U32 R13, RZ, RZ, R23 ;  /* 0x000000ffff0d7224 */ /* 0x000fe400078e0017 */
[----:B------:R-:W-:Y:S02]  /*2c870*/  IMAD.MOV.U32 R12, RZ, RZ, 0x7 ;  /* 0x00000007ff0c7424 */ /* 0x000fe400078e00ff */
[----:B------:R-:W-:-:S07]  /*2c880*/  IMAD.MOV.U32 R2, RZ, RZ, R14 ;  /* 0x000000ffff027224 */ /* 0x000fce00078e000e */
[----:B------:R-:W-:Y:S05]  /*2c890*/  WARPSYNC.COLLECTIVE R15, `(.L_x_2336) ;  /* 0x000000000f087348 */ /* 0x000fea0003c00000 */
[----:B------:R0:W1:Y:S02]  /*2c8a0*/  SHFL.IDX P6, R14, R13, R12, R11 ;  /* 0x0000000c0d0e7389 */ /* 0x00006400000c000b */
[----:B01----:R-:W-:Y:S01]  /*2c8b0*/  ENDCOLLECTIVE ;  /* 0x000000000000791b */ /* 0x003fe20003800000 */
.L_x_2336:
        /* <DEDUP_REMOVED lines=13> */
.L_x_2337:
[----:B------:R-:W-:Y:S01]  /*2c990*/  @!PT LDS RZ, [RZ] ;  /* 0x00000000fffff984 */ /* 0x000fe20000000800 */
[----:B------:R-:W-:Y:S01]  /*2c9a0*/  @!PT LDS RZ, [RZ] ;  /* 0x00000000fffff984 */ /* 0x000fe20000000800 */
[----:B------:R-:W-:Y:S01]  /*2c9b0*/  @!PT LDS RZ, [RZ] ;  /* 0x00000000fffff984 */ /* 0x000fe20000000800 */
[----:B------:R1:W-:Y:S01]  /*2c9c0*/  LDGSTS.E.BYPASS.LTC128B.128 [R7+0x7400], desc[UR52][R2.64+0x80], !P0 ;  /* 0x0740008002077fae */ /* 0x0003e2000c101d74 */
[----:B------:R-:W-:Y:S05]  /*2c9d0*/  BRA `(.L_x_2338) ;  /* 0xffffff8400007947 */ /* 0x000fea000383ffff */
.L_x_2084:
[----:B0-----:R0:W1:Y:S02]  /*2c9e0*/  SYNCS.PHASECHK.TRANS64.TRYWAIT P0, [R0+URZ+0x28860], R3 ;  /* 0x02886003000075a7 */ /* 0x001064000800017f */
[----:B-1----:R-:W-:Y:S05]  /*2c9f0*/  @!P0 NANOSLEEP.SYNCS 0x989680 ;  /* 0x009896800000895d */ /* 0x002fea0003900000 */
[----:B------:R-:W1:Y:S02]  /*2ca00*/  @!P0 SYNCS.PHASECHK.TRANS64 P0, [R0+URZ+0x28860], R3 ;  /* 0x02886003000085a7 */ /* 0x000e64000800007f */
[----:B-1----:R-:W-:Y:S05]  /*2ca10*/  @!P0 BRA `(.L_x_2084) ;  /* 0xfffffffc00f08947 */ /* 0x002fea000383ffff */
[----:B------:R-:W-:Y:S05]  /*2ca20*/  BRA `(.L_x_2339) ;  /* 0xffffff8800147947 */ /* 0x000fea000383ffff */
.L_x_2085:
        /* <DEDUP_REMOVED lines=8> */
.L_x_2341:
[----:B------:R-:W-:Y:S05]  /*2cab0*/  BSYNC B0 ;  /* 0x0000000000007941 */ /* 0x000fea0003800000 */
.L_x_2340:
        /* <DEDUP_REMOVED lines=9> */
.L_x_2342:
        /* <DEDUP_REMOVED lines=12> */
.L_x_2343:
        /* <DEDUP_REMOVED lines=13> */
.L_x_2344:
[----:B------:R-:W-:Y:S02]  /*2cce0*/  IMAD.MOV.U32 R13, RZ, RZ, R23 ;  /* 0x000000ffff0d7224 */ /* 0x000fe400078e0017 */
[----:B------:R-:W-:Y:S02]  /*2ccf0*/  IMAD.MOV.U32 R12, RZ, RZ, 0x2 ;  /* 0x00000002ff0c7424 */ /* 0x000fe400078e00ff */
[----:B------:R-:W-:-:S07]  /*2cd00*/  IMAD.MOV.U32 R10, RZ, RZ, R14 ;  /* 0x000000ffff0a7224 */ /* 0x000fce00078e000e */
[----:B------:R-:W-:Y:S05]  /*2cd10*/  WARPSYNC.COLLECTIVE R15, `(.L_x_2345) ;  /* 0x000000000f087348 */ /* 0x000fea0003c00000 */
[----:B------:R0:W1:Y:S02]  /*2cd20*/  SHFL.IDX P6, R14, R13, R12, R11 ;  /* 0x0000000c0d0e7389 */ /* 0x00006400000c000b */
[----:B01----:R-:W-:Y:S01]  /*2cd30*/  ENDCOLLECTIVE ;  /* 0x000000000000791b */ /* 0x003fe20003800000 */
.L_x_2345:
        /* <DEDUP_REMOVED lines=14> */
.L_x_2346:
[----:B------:R-:W-:Y:S02]  /*2ce20*/  IMAD.MOV.U32 R13, RZ, RZ, R23 ;  /* 0x000000ffff0d7224 */ /* 0x000fe400078e0017 */
[----:B------:R-:W-:Y:S01]  /*2ce30*/  IMAD.MOV.U32 R12, RZ, RZ, 0x3 ;  /* 0x00000003ff0c7424 */ /* 0x000fe200078e00ff */
[----:B------:R-:W-:-:S13]  /*2ce40*/  IADD3 R2, P2, R14, R5, RZ ;  /* 0x000000050e027210 */ /* 0x000fda0007f5e0ff */
[----:B------:R-:W-:Y:S05]  /*2ce50*/  WARPSYNC.COLLECTIVE R15, `(.L_x_2347) ;  /* 0x000000000f087348 */ /* 0x000fea0003c00000 */
[----:B------:R0:W1:Y:S02]  /*2ce60*/  SHFL.IDX P6, R14, R13, R12, R11 ;  /* 0x0000000c0d0e7389 */ /* 0x00006400000c000b */
[----:B01----:R-:W-:Y:S01]  /*2ce70*/  ENDCOLLECTIVE ;  /* 0x000000000000791b */ /* 0x003fe20003800000 */
.L_x_2347:
        /* <DEDUP_REMOVED lines=13> */
.L_x_2348:
[----:B------:R-:W-:Y:S02]  /*2cf50*/  IMAD.MOV.U32 R13, RZ, RZ, R23 ;  /* 0x000000ffff0d7224 */ /* 0x000fe400078e0017 */
[----:B------:R-:W-:Y:S01]  /*2cf60*/  IMAD.MOV.U32 R12, RZ, RZ, 0x4 ;  /* 0x00000004ff0c7424 */ /* 0x000fe200078e00ff */
[----:B------:R-:W-:-:S13]  /*2cf70*/  IADD3 R2, P2, R14, R5, RZ ;  /* 0x000000050e027210 */ /* 0x000fda0007f5e0ff */
[----:B------:R-:W-:Y:S05]  /*2cf80*/  WARPSYNC.COLLECTIVE R15, `(.L_x_2349) ;  /* 0x000000000f087348 */ /* 0x000fea0003c00000 */
[----:B------:R0:W1:Y:S02]  /*2cf90*/  SHFL.IDX P6, R14, R13, R12, R11 ;  /* 0x0000000c0d0e7389 */ /* 0x00006400000c000b */
[----:B01----:R-:W-:Y:S01]  /*2cfa0*/  ENDCOLLECTIVE ;  /* 0x000000000000791b */ /* 0x003fe20003800000 */
.L_x_2349:
        /* <DEDUP_REMOVED lines=13> */
.L_x_2350:
[----:B------:R-:W-:Y:S02]  /*2d080*/  IMAD.MOV.U32 R13, RZ, RZ, R23 ;  /* 0x000000ffff0d7224 */ /* 0x000fe400078e0017 */
[----:B------:R-:W-:Y:S02]  /*2d090*/  IMAD.MOV.U32 R12, RZ, RZ, 0x5 ;  /* 0x00000005ff0c7424 */ /* 0x000fe400078e00ff */
[----:B------:R-:W-:-:S07]  /*2d0a0*/  IMAD.MOV.U32 R10, RZ, RZ, R14 ;  /* 0x000000ffff0a7224 */ /* 0x000fce00078e000e */
[----:B------:R-:W-:Y:S05]  /*2d0b0*/  WARPSYNC.COLLECTIVE R15, `(.L_x_2351) ;  /* 0x000000000f087348 */ /* 0x000fea0003c00000 */
[----:B------:R0:W1:Y:S02]  /*2d0c0*/  SHFL.IDX P6, R14, R13, R12, R11 ;  /* 0x0000000c0d0e7389 */ /* 0x00006400000c000b */
[----:B01----:R-:W-:Y:S01]  /*2d0d0*/  ENDCOLLECTIVE ;  /* 0x000000000000791b */ /* 0x003fe20003800000 */
.L_x_2351:
        /* <DEDUP_REMOVED lines=14> */
.L_x_2352:
[----:B------:R-:W-:Y:S02]  /*2d1c0*/  IMAD.MOV.U32 R13, RZ, RZ, R23 ;  /* 0x000000ffff0d7224 */ /* 0x000fe400078e0017 */
[----:B------:R-:W-:Y:S01]  /*2d1d0*/  IMAD.MOV.U32 R12, RZ, RZ, 0x6 ;  /* 0x00000006ff0c7424 */ /* 0x000fe200078e00ff */
[----:B------:R-:W-:-:S13]  /*2d1e0*/  IADD3 R2, P2, R14, R5, RZ ;  /* 0x000000050e027210 */ /* 0x000fda0007f5e0ff */
[----:B------:R-:W-:Y:S05]  /*2d1f0*/  WARPSYNC.COLLECTIVE R15, `(.L_x_2353) ;  /* 0x000000000f087348 */ /* 0x000fea0003c00000 */
[----:B------:R0:W1:Y:S02]  /*2d200*/  SHFL.IDX P6, R14, R13, R12, R11 ;  /* 0x0000000c0d0e7389 */ /* 0x00006400000c000b */
[----:B01----:R-:W-:Y:S01]  /*2d210*/  ENDCOLLECTIVE ;  /* 0x000000000000791b */ /* 0x003fe20003800000 */
.L_x_2353:
        /* <DEDUP_REMOVED lines=13> */
.L_x_2354:
[----:B------:R-:W-:Y:S02]  /*2d2f0*/  IMAD.MOV.U32 R13, RZ, RZ, R23 ;  /* 0x000000ffff0d7224 */ /* 0x000fe400078e0017 */
[----:B------:R-:W-:Y:S02]  /*2d300*/  IMAD.MOV.U32 R12, RZ, RZ, 0x7 ;  /* 0x00000007ff0c7424 */ /* 0x000fe400078e00ff */
[----:B------:R-:W-:-:S07]  /*2d310*/  IMAD.MOV.U32 R10, RZ, RZ, R14 ;  /* 0x000000ffff0a7224 */ /* 0x000fce00078e000e */
[----:B------:R-:W-:Y:S05]  /*2d320*/  WARPSYNC.COLLECTIVE R15, `(.L_x_2355) ;  /* 0x000000000f087348 */ /* 0x000fea0003c00000 */
[----:B------:R0:W1:Y:S02]  /*2d330*/  SHFL.IDX P6, R14, R13, R12, R11 ;  /* 0x0000000c0d0e7389 */ /* 0x00006400000c000b */
[----:B01----:R-:W-:Y:S01]  /*2d340*/  ENDCOLLECTIVE ;  /* 0x000000000000791b */ /* 0x003fe20003800000 */
.L_x_2355:
        /* <DEDUP_REMOVED lines=12> */
.L_x_2356:
[----:B------:R-:W-:Y:S05]  /*2d410*/  BRA `(.L_x_2357) ;  /* 0xffffff8000b47947 */ /* 0x000fea000383ffff */
.L_x_2090:
        /* <DEDUP_REMOVED lines=8> */
.L_x_2359:
[----:B------:R-:W-:Y:S05]  /*2d4a0*/  BSYNC B0 ;  /* 0x0000000000007941 */ /* 0x000fea0003800000 */
.L_x_2358:
        /* <DEDUP_REMOVED lines=9> */
.L_x_2360:
[----:B------:R-:W-:Y:S02]  /*2d540*/  ULDC UR4, c[0x0][0xc3c] ;  /* 0x00030f0000047ab9 */ /* 0x000fe40000000800 */
[----:B------:R-:W-:-:S13]  /*2d550*/  ISETP.GE.OR P1, PT, R9, UR4, !P0 ;  /* 0x0000000409007c0c */ /* 0x000fda000c726670 */
[----:B------:R-:W0:Y:S08]  /*2d560*/  @!P1 LDC.64 R2, c[0x0][0xc80] ;  /* 0x00032000ff029b82 */ /* 0x000e300000000a00 */
[----:B------:R-:W1:Y:S01]  /*2d570*/  @!P1 LDC.64 R4, c[0x0][0xc78] ;  /* 0x00031e00ff049b82 */ /* 0x000e620000000a00 */
[----:B------:R-:W-:Y:S02]  /*2d580*/  IMAD.MOV.U32 R17, RZ, RZ, RZ ;  /* 0x000000ffff117224 */ /* 0x000fe400078e00ff */
[----:B------:R-:W-:-:S02]  /*2d590*/  IMAD.MOV.U32 R11, RZ, RZ, RZ ;  /* 0x000000ffff0b7224 */ /* 0x000fc400078e00ff */
[----:B------:R-:W-:Y:S02]  /*2d5a0*/  IMAD.MOV.U32 R7, RZ, RZ, R14 ;  /* 0x000000ffff077224 */ /* 0x000fe400078e000e */
[----:B0-----:R-:W-:-:S05]  /*2d5b0*/  @!P1 IMAD.WIDE R2, R9, 0x4, R2 ;  /* 0x0000000409029825 */ /* 0x001fca00078e0202 */
[----:B------:R1:W2:Y:S02]  /*2d5c0*/  @!P1 LDG.E R6, desc[UR52][R2.64] ;  /* 0x0000003402069981 */ /* 0x0002a4000c1e1900 */
[----:B-1----:R-:W-:-:S05]  /*2d5d0*/  @!P1 IMAD.WIDE R2, R9, 0x4, R4 ;  /* 0x0000000409029825 */ /* 0x002fca00078e0204 */
[----:B------:R-:W3:Y:S01]  /*2d5e0*/  @!P1 LDG.E R5, desc[UR52][R2.64] ;  /* 0x0000003402059981 */ /* 0x000ee2000c1e1900 */
[----:B------:R-:W-:Y:S01]  /*2d5f0*/  IMAD.MOV.U32 R4, RZ, RZ, RZ ;  /* 0x000000ffff047224 */ /* 0x000fe200078e00ff */
[C---:B------:R-:W-:Y:S02]  /*2d600*/  ISETP.GE.U32.AND P2, PT, R8.reuse, 0x2, PT ;  /* 0x000000020800780c */ /* 0x040fe40003f46070 */
        /* <DEDUP_REMOVED lines=11> */
.L_x_2361:
[----:B------:R-:W-:Y:S01]  /*2d6c0*/  IMAD.MOV.U32 R12, RZ, RZ, 0x2 ;  /* 0x00000002ff0c7424 */ /* 0x000fe200078e00ff */
[----:B------:R-:W-:-:S05]  /*2d6d0*/  SEL R14, R14, RZ, P1 ;  /* 0x000000ff0e0e7207 */ /* 0x000fca0000800000 */
[----:B------:R-:W-:-:S04]  /*2d6e0*/  IMAD.IADD R5, R13, 0x1, R14 ;  /* 0x000000010d057824 */ /* 0x000fc800078e020e */
[----:B------:R-:W-:-:S07]  /*2d6f0*/  IMAD.MOV.U32 R13, RZ, RZ, R5 ;  /* 0x000000ffff0d7224 */ /* 0x000fce00078e0005 */
[----:B------:R-:W-:Y:S05]  /*2d700*/  WARPSYNC.COLLECTIVE R15, `(.L_x_2362) ;  /* 0x000000000f087348 */ /* 0x000fea0003c00000 */
[----:B------:R0:W1:Y:S02]  /*2d710*/  SHFL.UP P6, R14, R13, R12, R11 ;  /* 0x0400000c0d0e7389 */ /* 0x00006400000c000b */
[----:B01----:R-:W-:Y:S01]  /*2d720*/  ENDCOLLECTIVE ;  /* 0x000000000000791b */ /* 0x003fe20003800000 */
.L_x_2362:
[----:B------:R-:W-:Y:S01]  /*2d730*/  IMAD.MOV.U32 R12, RZ, RZ, 0x4 ;  /* 0x00000004ff0c7424 */ /* 0x000fe200078e00ff */
[----:B------:R-:W-:-:S05]  /*2d740*/  SEL R2, R14, RZ, P2 ;  /* 0x000000ff0e027207 */ /* 0x000fca0001000000 */
[----:B------:R-:W-:-:S04]  /*2d750*/  IMAD.IADD R2, R5, 0x1, R2 ;  /* 0x0000000105027824 */ /* 0x000fc800078e0202 */
[----:B------:R-:W-:-:S07]  /*2d760*/  IMAD.MOV.U32 R13, RZ, RZ, R2 ;  /* 0x000000ffff0d7224 */ /* 0x000fce00078e0002 */
[----:B------:R-:W-:Y:S05]  /*2d770*/  WARPSYNC.COLLECTIVE R15, `(.L_x_2363) ;  /* 0x000000000f087348 */ /* 0x000fea0003c00000 */
[----:B------:R0:W1:Y:S02]  /*2d780*/  SHFL.UP P6, R14, R13, R12, R11 ;  /* 0x0400000c0d0e7389 */ /* 0x00006400000c000b */
[----:B01----:R-:W-:Y:S01]  /*2d790*/  ENDCOLLECTIVE ;  /* 0x000000000000791b */ /* 0x003fe20003800000 */
.L_x_2363:
[----:B------:R-:W-:Y:S01]  /*2d7a0*/  IMAD.MOV.U32 R12, RZ, RZ, 0x8 ;  /* 0x00000008ff0c7424 */ /* 0x000fe200078e00ff */
[----:B------:R-:W-:-:S05]  /*2d7b0*/  SEL R3, R14, RZ, P3 ;  /* 0x000000ff0e037207 */ /* 0x000fca0001800000 */
[----:B------:R-:W-:-:S04]  /*2d7c0*/  IMAD.IADD R3, R2, 0x1, R3 ;  /* 0x0000000102037824 */ /* 0x000fc800078e0203 */
[----:B------:R-:W-:-:S07]  /*2d7d0*/  IMAD.MOV.U32 R13, RZ, RZ, R3 ;  /* 0x000000ffff0d7224 */ /* 0x000fce00078e0003 */
[----:B------:R-:W-:Y:S05]  /*2d7e0*/  WARPSYNC.COLLECTIVE R15, `(.L_x_2364) ;  /* 0x000000000f087348 */ /* 0x000fea0003c00000 */
[----:B------:R0:W1:Y:S02]  /*2d7f0*/  SHFL.UP P6, R14, R13, R12, R11 ;  /* 0x0400000c0d0e7389 */ /* 0x00006400000c000b */
[----:B01----:R-:W-:Y:S01]  /*2d800*/  ENDCOLLECTIVE ;  /* 0x000000000000791b */ /* 0x003fe20003800000 */
.L_x_2364:
[----:B------:R-:W-:Y:S01]  /*2d810*/  IMAD.MOV.U32 R12, RZ, RZ, 0x10 ;  /* 0x00000010ff0c7424 */ /* 0x000fe200078e00ff */
[----:B------:R-:W-:-:S05]  /*2d820*/  SEL R14, R14, RZ, P4 ;  /* 0x000000ff0e0e7207 */ /* 0x000fca0002000000 */
[----:B------:R-:W-:-:S04]  /*2d830*/  IMAD.IADD R5, R3, 0x1, R14 ;  /* 0x0000000103057824 */ /* 0x000fc800078e020e */
[----:B------:R-:W-:-:S07]  /*2d840*/  IMAD.MOV.U32 R13, RZ, RZ, R5 ;  /* 0x000000ffff0d7224 */ /* 0x000fce00078e0005 */
[----:B------:R-:W-:Y:S05]  /*2d850*/  WARPSYNC.COLLECTIVE R15, `(.L_x_2365) ;  /* 0x000000000f087348 */ /* 0x000fea0003c00000 */
[----:B------:R0:W1:Y:S02]  /*2d860*/  SHFL.UP P6, R14, R13, R12, R11 ;  /* 0x0400000c0d0e7389 */ /* 0x00006400000c000b */
[----:B01----:R-:W-:Y:S01]  /*2d870*/  ENDCOLLECTIVE ;  /* 0x000000000000791b */ /* 0x003fe20003800000 */
.L_x_2365:
        /* <DEDUP_REMOVED lines=8> */
.L_x_2366:
[----:B------:R-:W-:Y:S05]  /*2d900*/  BRA `(.L_x_2367) ;  /* 0xffffff8000c47947 */ /* 0x000fea000383ffff */
.L_x_2093:
[----:B------:R-:W-:Y:S01]  /*2d910*/  BSSY B0, `(.L_x_2368) ;  /* 0x0000007000007945 */ /* 0x000fe20003800000 */
[----:B------:R-:W-:Y:S02]  /*2d920*/  IMAD.MOV.U32 R12, RZ, RZ, 0x1 ;  /* 0x00000001ff0c7424 */ /* 0x000fe400078e00ff */
[----:B------:R-:W-:Y:S02]  /*2d930*/  IMAD.MOV.U32 R11, RZ, RZ, RZ ;  /* 0x000000ffff0b7224 */ /* 0x000fe400078e00ff */
[----:B------:R-:W-:-:S07]  /*2d940*/  IMAD.MOV.U32 R15, RZ, RZ, -0x1 ;  /* 0xffffffffff0f7424 */ /* 0x000fce00078e00ff */
[----:B------:R-:W-:Y:S05]  /*2d950*/  WARPSYNC.COLLECTIVE R15, `(.L_x_2369) ;  /* 0x000000000f087348 */ /* 0x000fea0003c00000 */
[----:B------:R0:W1:Y:S02]  /*2d960*/  SHFL.UP P6, R14, R13, R12, R11 ;  /* 0x0400000c0d0e7389 */ /* 0x00006400000c000b */
[----:B01----:R-:W-:Y:S01]  /*2d970*/  ENDCOLLECTIVE ;  /* 0x000000000000791b */ /* 0x003fe20003800000 */
.L_x_2369:
[----:B------:R-:W-:Y:S05]  /*2d980*/  BSYNC B0 ;  /* 0x0000000000007941 */ /* 0x000fea0003800000 */
.L_x_2368:
        /* <DEDUP_REMOVED lines=8> */
.L_x_2370:
[----:B------:R-:W-:Y:S01]  /*2da10*/  IMAD.MOV.U32 R12, RZ, RZ, 0x4 ;  /* 0x00000004ff0c7424 */ /* 0x000fe200078e00ff */
[----:B------:R-:W-:-:S05]  /*2da20*/  SEL R2, R14, RZ, P2 ;  /* 0x000000ff0e027207 */ /* 0x000fca0001000000 */
[----:B------:R-:W-:-:S04]  /*2da30*/  IMAD.IADD R2, R13, 0x1, R2 ;  /* 0x000000010d027824 */ /* 0x000fc800078e0202 */
[----:B------:R-:W-:-:S07]  /*2da40*/  IMAD.MOV.U32 R13, RZ, RZ, R2 ;  /* 0x000000ffff0d7224 */ /* 0x000fce00078e0002 */
[----:B------:R-:W-:Y:S05]  /*2da50*/  WARPSYNC.COLLECTIVE R15, `(.L_x_2371) ;  /* 0x000000000f087348 */ /* 0x000fea0003c00000 */
[----:B------:R0:W1:Y:S02]  /*2da60*/  SHFL.UP P6, R14, R13, R12, R11 ;  /* 0x0400000c0d0e7389 */ /* 0x00006400000c000b */
[----:B01----:R-:W-:Y:S01]  /*2da70*/  ENDCOLLECTIVE ;  /* 0x000000000000791b */ /* 0x003fe20003800000 */
.L_x_2371:
[----:B------:R-:W-:Y:S01]  /*2da80*/  IMAD.MOV.U32 R12, RZ, RZ, 0x8 ;  /* 0x00000008ff0c7424 */ /* 0x000fe200078e00ff */
[----:B------:R-:W-:-:S05]  /*2da90*/  SEL R3, R14, RZ, P3 ;  /* 0x000000ff0e037207 */ /* 0x000fca0001800000 */
[----:B------:R-:W-:-:S04]  /*2daa0*/  IMAD.IADD R3, R2, 0x1, R3 ;  /* 0x0000000102037824 */ /* 0x000fc800078e0203 */
[----:B------:R-:W-:-:S07]  /*2dab0*/  IMAD.MOV.U32 R13, RZ, RZ, R3 ;  /* 0x000000ffff0d7224 */ /* 0x000fce00078e0003 */
[----:B------:R-:W-:Y:S05]  /*2dac0*/  WARPSYNC.COLLECTIVE R15, `(.L_x_2372) ;  /* 0x000000000f087348 */ /* 0x000fea0003c00000 */
[----:B------:R0:W1:Y:S02]  /*2dad0*/  SHFL.UP P6, R14, R13, R12, R11 ;  /* 0x0400000c0d0e7389 */ /* 0x00006400000c000b */
[----:B01----:R-:W-:Y:S01]  /*2dae0*/  ENDCOLLECTIVE ;  /* 0x000000000000791b */ /* 0x003fe20003800000 */
.L_x_2372:
[----:B------:R-:W-:Y:S01]  /*2daf0*/  IMAD.MOV.U32 R12, RZ, RZ, 0x10 ;  /* 0x00000010ff0c7424 */ /* 0x000fe200078e00ff */
[----:B------:R-:W-:-:S05]  /*2db00*/  SEL R14, R14, RZ, P4 ;  /* 0x000000ff0e0e7207 */ /* 0x000fca0002000000 */
[----:B------:R-:W-:-:S04]  /*2db10*/  IMAD.IADD R5, R3, 0x1, R14 ;  /* 0x0000000103057824 */ /* 0x000fc800078e020e */
[----:B------:R-:W-:-:S07]  /*2db20*/  IMAD.MOV.U32 R13, RZ, RZ, R5 ;  /* 0x000000ffff0d7224 */ /* 0x000fce00078e0005 */
[----:B------:R-:W-:Y:S05]  /*2db30*/  WARPSYNC.COLLECTIVE R15, `(.L_x_2373) ;  /* 0x000000000f087348 */ /* 0x000fea0003c00000 */
[----:B------:R0:W1:Y:S02]  /*2db40*/  SHFL.UP P6, R14, R13, R12, R11 ;  /* 0x0400000c0d0e7389 */ /* 0x00006400000c000b */
[----:B01----:R-:W-:Y:S01]  /*2db50*/  ENDCOLLECTIVE ;  /* 0x000000000000791b */ /* 0x003fe20003800000 */
.L_x_2373:
        /* <DEDUP_REMOVED lines=8> */
.L_x_2374:
[----:B------:R-:W-:Y:S05]  /*2dbe0*/  BRA `(.L_x_2375) ;  /* 0xffffff8000b07947 */ /* 0x000fea000383ffff */
.L_x_2095:
[----:B------:R-:W-:Y:S01]  /*2dbf0*/  BSSY B0, `(.L_x_2376) ;  /* 0x0000006000007945 */ /* 0x000fe20003800000 */
[----:B------:R-:W-:Y:S01]  /*2dc00*/  PLOP3.LUT P6, PT, P6, PT, PT, 0x8, 0x0 ;  /* 0x000000000000781c */ /* 0x000fe200037ce170 */
[----:B------:R-:W-:-:S12]  /*2dc10*/  IMAD.MOV.U32 R15, RZ, RZ, -0x1 ;  /* 0xffffffffff0f7424 */ /* 0x000fd800078e00ff */
[----:B0-----:R-:W-:Y:S05]  /*2dc20*/  WARPSYNC.COLLECTIVE R15, `(.L_x_2377) ;  /* 0x000000000f087348 */ /* 0x001fea0003c00000 */
[----:B------:R-:W-:Y:S01]  /*2dc30*/  VOTE.ANY R14, PT, P6 ;  /* 0x00000000000e7806 */ /* 0x000fe200030e0100 */
[----:B0-----:R-:W-:Y:S06]  /*2dc40*/  ENDCOLLECTIVE ;  /* 0x000000000000791b */ /* 0x001fec0003800000 */
.L_x_2377:
[----:B------:R-:W-:Y:S05]  /*2dc50*/  BSYNC B0 ;  /* 0x0000000000007941 */ /* 0x000fea0003800000 */
.L_x_2376:
        /* <DEDUP_REMOVED lines=8> */
.L_x_2378:
[----:B------:R-:W-:Y:S02]  /*2dce0*/  IMAD.IADD R19, R12, 0x1, R19 ;  /* 0x000000010c137824 */ /* 0x000fe400078e0213 */
[----:B------:R-:W-:Y:S02]  /*2dcf0*/  IMAD.MOV.U32 R13, RZ, RZ, R4 ;  /* 0x000000ffff0d7224 */ /* 0x000fe400078e0004 */
[----:B------:R-:W-:-:S07]  /*2dd00*/  IMAD.MOV.U32 R17, RZ, RZ, R14 ;  /* 0x000000ffff117224 */ /* 0x000fce00078e000e */
[----:B------:R-:W-:Y:S05]  /*2dd10*/  WARPSYNC.COLLECTIVE R15, `(.L_x_2379) ;  /* 0x000000000f087348 */ /* 0x000fea0003c00000 */
[----:B------:R0:W1:Y:S02]  /*2dd20*/  SHFL.IDX P6, R14, R13, R12, R11 ;  /* 0x0000000c0d0e7389 */ /* 0x00006400000c000b */
[----:B01----:R-:W-:Y:S01]  /*2dd30*/  ENDCOLLECTIVE ;  /* 0x000000000000791b */ /* 0x003fe20003800000 */
.L_x_2379:
[----:B------:R-:W-:Y:S01]  /*2dd40*/  IMAD.MOV.U32 R4, RZ, RZ, R14 ;  /* 0x000000ffff047224 */ /* 0x000fe200078e000e */
[----:B------:R-:W-:Y:S06]  /*2dd50*/  BRA `(.L_x_2380) ;  /* 0xffffff8000947947 */ /* 0x000fec000383ffff */
.L_x_2097:
[----:B------:R-:W-:Y:S01]  /*2dd60*/  BSSY B0, `(.L_x_2381) ;  /* 0x0000007000007945 */ /* 0x000fe20003800000 */
[----:B------:R-:W-:Y:S02]  /*2dd70*/  IMAD.MOV.U32 R13, RZ, RZ, R2 ;  /* 0x000000ffff0d7224 */ /* 0x000fe400078e0002 */
[----:B------:R-:W-:Y:S02]  /*2dd80*/  IMAD.MOV.U32 R11, RZ, RZ, 0x1f ;  /* 0x0000001fff0b7424 */ /* 0x000fe400078e00ff */
[----:B------:R-:W-:-:S07]  /*2dd90*/  IMAD.MOV.U32 R15, RZ, RZ, -0x1 ;  /* 0xffffffffff0f7424 */ /* 0x000fce00078e00ff */
[----:B0-23--:R-:W-:Y:S05]  /*2dda0*/  WARPSYNC.COLLECTIVE R15, `(.L_x_2382) ;  /* 0x000000000f087348 */ /* 0x00dfea0003c00000 */
[----:B------:R1:W4:Y:S02]  /*2ddb0*/  SHFL.IDX P6, R14, R13, R12, R11 ;  /* 0x0000000c0d0e7389 */ /* 0x00032400000c000b */
[----:B01234-:R-:W-:Y:S01]  /*2ddc0*/  ENDCOLLECTIVE ;  /* 0x000000000000791b */ /* 0x01ffe20003800000 */
.L_x_2382:
[----:B------:R-:W-:Y:S05]  /*2ddd0*/  BSYNC B0 ;  /* 0x0000000000007941 */ /* 0x000fea0003800000 */
.L_x_2381:
[----:B------:R-:W-:Y:S01]  /*2dde0*/  IMAD.MOV.U32 R6, RZ, RZ, R14 ;  /* 0x000000ffff067224 */ /* 0x000fe200078e000e */
[----:B------:R-:W-:Y:S06]  /*2ddf0*/  BRA `(.L_x_2096) ;  /* 0xffffff8000847947 */ /* 0x000fec000383ffff */
.L_x_2103:
[----:B-1----:R1:W2:Y:S02]  /*2de00*/  SYNCS.PHASECHK.TRANS64.TRYWAIT P0, [R7+URZ+0x28820], R0 ;  /* 0x02882000070075a7 */ /* 0x0022a4000800017f */
[----:B--2---:R-:W-:Y:S05]  /*2de10*/  @!P0 NANOSLEEP.SYNCS 0x989680 ;  /* 0x009896800000895d */ /* 0x004fea0003900000 */
[----:B------:R-:W2:Y:S02]  /*2de20*/  @!P0 SYNCS.PHASECHK.TRANS64 P0, [R7+URZ+0x28820], R0 ;  /* 0x02882000070085a7 */ /* 0x000ea4000800007f */
[----:B--2---:R-:W-:Y:S05]  /*2de30*/  @!P0 BRA `(.L_x_2103) ;  /* 0xfffffffc00f08947 */ /* 0x004fea000383ffff */
[----:B------:R-:W-:Y:S05]  /*2de40*/  BRA `(.L_x_2383) ;  /* 0xffffff8800dc7947 */ /* 0x000fea000383ffff */
.L_x_2104:
[----:B------:R-:W2:Y:S01]  /*2de50*/  S2R R2, SR_TID.X ;  /* 0x0000000000027919 */ /* 0x000ea20000002100 */
[----:B------:R-:W-:Y:S01]  /*2de60*/  BSSY B0, `(.L_x_2384) ;  /* 0x000000a000007945 */ /* 0x000fe20003800000 */
[----:B------:R-:W-:Y:S02]  /*2de70*/  IMAD.MOV.U32 R12, RZ, RZ, RZ ;  /* 0x000000ffff0c7224 */ /* 0x000fe400078e00ff */
[----:B------:R-:W-:Y:S02]  /*2de80*/  IMAD.MOV.U32 R11, RZ, RZ, 0x1f ;  /* 0x0000001fff0b7424 */ /* 0x000fe400078e00ff */
[----:B------:R-:W-:Y:S01]  /*2de90*/  IMAD.MOV.U32 R15, RZ, RZ, -0x1 ;  /* 0xffffffffff0f7424 */ /* 0x000fe200078e00ff */
[----:B--2---:R-:W-:-:S04]  /*2dea0*/  SHF.R.U32.HI R2, RZ, 0x5, R2 ;  /* 0x00000005ff027819 */ /* 0x004fc80000011602 */
[----:B------:R-:W-:-:S05]  /*2deb0*/  LOP3.LUT R2, R2, 0x3, RZ, 0xc0, !PT ;  /* 0x0000000302027812 */ /* 0x000fca00078ec0ff */
[----:B------:R-:W-:-:S07]  /*2dec0*/  IMAD.MOV.U32 R13, RZ, RZ, R2 ;  /* 0x000000ffff0d7224 */ /* 0x000fce00078e0002 */
[----:B01----:R-:W-:Y:S05]  /*2ded0*/  WARPSYNC.COLLECTIVE R15, `(.L_x_2385) ;  /* 0x000000000f087348 */ /* 0x003fea0003c00000 */
[----:B------:R2:W3:Y:S02]  /*2dee0*/  SHFL.IDX P6, R14, R13, R12, R11 ;  /* 0x0000000c0d0e7389 */ /* 0x0004e400000c000b */
[----:B0123--:R-:W-:Y:S01]  /*2def0*/  ENDCOLLECTIVE ;  /* 0x000000000000791b */ /* 0x00ffe20003800000 */
.L_x_2385:
[----:B------:R-:W-:Y:S05]  /*2df00*/  BSYNC B0 ;  /* 0x0000000000007941 */ /* 0x000fea0003800000 */
.L_x_2384:
[----:B------:R-:W-:Y:S05]  /*2df10*/  BRA `(.L_x_2386) ;  /* 0xffffff8800c47947 */ /* 0x000fea000383ffff */
.L_x_2105:
[----:B------:R-:W-:Y:S01]  /*2df20*/  BSSY B0, `(.L_x_2387) ;  /* 0x0000006000007945 */ /* 0x000fe20003800000 */
[----:B------:R-:W-:-:S07]  /*2df30*/  IMAD.MOV.U32 R15, RZ, RZ, -0x1 ;  /* 0xffffffffff0f7424 */ /* 0x000fce00078e00ff */
[----:B01----:R-:W-:Y:S05]  /*2df40*/  WARPSYNC.COLLECTIVE R15, `(.L_x_2388) ;  /* 0x000000000f0c7348 */ /* 0x003fea0003c00000 */
[----:B------:R-:W-:Y:S02]  /*2df50*/  ELECT P6, UR62, PT ;  /* 0x00000000003e782f */ /* 0x000fe400038c0000 */
[----:B------:R-:W-:Y:S01]  /*2df60*/  MOV R14, UR62 ;  /* 0x0000003e000e7c02 */ /* 0x000fe20008000f00 */
[----:B01----:R-:W-:Y:S10]  /*2df70*/  ENDCOLLECTIVE ;  /* 0x000000000000791b */ /* 0x003ff40003800000 */
.L_x_2388:
[----:B------:R-:W-:Y:S05]  /*2df80*/  BSYNC B0 ;  /* 0x0000000000007941 */ /* 0x000fea0003800000 */
.L_x_2387:
[----:B------:R-:W-:Y:S05]  /*2df90*/  BRA `(.L_x_2389) ;  /* 0xffffff8800b87947 */ /* 0x000fea000383ffff */
.L_x_2107:
[----:B-1----:R1:W2:Y:S02]  /*2dfa0*/  SYNCS.PHASECHK.TRANS64.TRYWAIT P1, [R5+URZ+0x28840], R0 ;  /* 0x02884000050075a7 */ /* 0x0022a4000802017f */
[----:B--2---:R-:W-:Y:S05]  /*2dfb0*/  @!P1 NANOSLEEP.SYNCS 0x989680 ;  /* 0x009896800000995d */ /* 0x004fea0003900000 */
[----:B------:R-:W2:Y:S02]  /*2dfc0*/  @!P1 SYNCS.PHASECHK.TRANS64 P1, [R5+URZ+0x28840], R0 ;  /* 0x02884000050095a7 */ /* 0x000ea4000802007f */
[----:B--2---:R-:W-:Y:S05]  /*2dfd0*/  @!P1 BRA `(.L_x_2107) ;  /* 0xfffffffc00f09947 */ /* 0x004fea000383ffff */
[----:B------:R-:W-:Y:S05]  /*2dfe0*/  BRA `(.L_x_2390) ;  /* 0xffffff8800d87947 */ /* 0x000fea000383ffff */
.L_x_2109:
[----:B--2---:R2:W3:Y:S02]  /*2dff0*/  SYNCS.PHASECHK.TRANS64.TRYWAIT P1, [R3+URZ+0x28840], R2 ;  /* 0x02884002030075a7 */ /* 0x0044e4000802017f */
[----:B---3--:R-:W-:Y:S05]  /*2e000*/  @!P1 NANOSLEEP.SYNCS 0x989680 ;  /* 0x009896800000995d */ /* 0x008fea0003900000 */
[----:B------:R-:W3:Y:S02]  /*2e010*/  @!P1 SYNCS.PHASECHK.TRANS64 P1, [R3+URZ+0x28840], R2 ;  /* 0x02884002030095a7 */ /* 0x000ee4000802007f */
[----:B---3--:R-:W-:Y:S05]  /*2e020*/  @!P1 BRA `(.L_x_2109) ;  /* 0xfffffffc00f09947 */ /* 0x008fea000383ffff */
[----:B------:R-:W-:Y:S05]  /*2e030*/  BRA `(.L_x_2391) ;  /* 0xffffff8800e47947 */ /* 0x000fea000383ffff */
.L_x_2111:
[----:B---3--:R3:W4:Y:S02]  /*2e040*/  SYNCS.PHASECHK.TRANS64.TRYWAIT P1, [R5+URZ+0x28860], R0 ;  /* 0x02886000050075a7 */ /* 0x008724000802017f */
[----:B----4-:R-:W-:Y:S05]  /*2e050*/  @!P1 NANOSLEEP.SYNCS 0x989680 ;  /* 0x009896800000995d */ /* 0x010fea0003900000 */
[----:B------:R-:W4:Y:S02]  /*2e060*/  @!P1 SYNCS.PHASECHK.TRANS64 P1, [R5+URZ+0x28860], R0 ;  /* 0x02886000050095a7 */ /* 0x000f24000802007f */
[----:B----4-:R-:W-:Y:S05]  /*2e070*/  @!P1 BRA `(.L_x_2111) ;  /* 0xfffffffc00f09947 */ /* 0x010fea000383ffff */
[----:B------:R-:W-:Y:S05]  /*2e080*/  BRA `(.L_x_2392) ;  /* 0xffffff8800e07947 */ /* 0x000fea000383ffff */
.L_x_2393:
        /* <DEDUP_REMOVED lines=15> */
.L_x_3547:


//--------------------- .text._ZN7cutlass13device_kernelIN5flash11enable_sm90INS1_16FlashAttnFwdSm90INS1_25CollectiveMainloopFwdSm90ILi2EN4cute5tupleIJNS5_1CILi1EEES8_S8_EEENS6_IJNS7_ILi128EEESA_SA_EEELi128ENS_10bfloat16_tEfNS_4arch4Sm90ELb1ELb0ELb0ELb0ELb1ELb0ELb0ELb1ELb1ELb1ELb1ELb0EEENS1_21CollectiveEpilogueFwdISB_S9_SC_SE_Li256ELb0ELb1ELb1ELb0EEENS1_19SingleTileSchedulerILb0ELb1ELb1ELi128EEEEEEEEEvNT_6ParamsE --------------------------
	.section	.text._ZN7cutlass13device_kernelIN5flash11enable_sm90INS1_16FlashAttnFwdSm90INS1_25CollectiveMainloopFwdSm90ILi2EN4cute5tupleIJNS5_1CILi1EEES8_S8_EEENS6_IJNS7_ILi128EEESA_SA_EEELi128ENS_10bfloat16_tEfNS_4arch4Sm90ELb1ELb0ELb0ELb0ELb1ELb0ELb0ELb1ELb1ELb1ELb1ELb0EEENS1_21CollectiveEpilogueFwdISB_S9_SC_SE_Li256ELb0ELb1ELb1ELb0EEENS1_19SingleTileSchedulerILb0ELb1ELb1ELi128EEEEEEEEEvNT_6ParamsE,"ax",@progbits
	.align	128
.text._ZN7cutlass13device_kernelIN5flash11enable_sm90INS1_16FlashAttnFwdSm90INS1_25CollectiveMainloopFwdSm90ILi2EN4cute5tupleIJNS5_1CILi1EEES8_S8_EEENS6_IJNS7_ILi128EEESA_SA_EEELi128ENS_10bfloat16_tEfNS_4arch4Sm90ELb1ELb0ELb0ELb0ELb1ELb0ELb0ELb1ELb1ELb1ELb1ELb0EEENS1_21CollectiveEpilogueFwdISB_S9_SC_SE_Li256ELb0ELb1ELb1ELb0EEENS1_19SingleTileSchedulerILb0ELb1ELb1ELi128EEEEEEEEEvNT_6ParamsE:
        .type           _ZN7cutlass13device_kernelIN5flash11enable_sm90INS1_16FlashAttnFwdSm90INS1_25CollectiveMainloopFwdSm90ILi2EN4cute5tupleIJNS5_1CILi1EEES8_S8_EEENS6_IJNS7_ILi128EEESA_SA_EEELi128ENS_10bfloat16_tEfNS_4arch4Sm90ELb1ELb0ELb0ELb0ELb1ELb0ELb0ELb1ELb1ELb1ELb1ELb0EEENS1_21CollectiveEpilogueFwdISB_S9_SC_SE_Li256ELb0ELb1ELb1ELb0EEENS1_19SingleTileSchedulerILb0ELb1ELb1ELi128EEEEEEEEEvNT_6ParamsE,@function
        .size           _ZN7cutlass13device_kernelIN5flash11enable_sm90INS1_16FlashAttnFwdSm90INS1_25CollectiveMainloopFwdSm90ILi2EN4cute5tupleIJNS5_1CILi1EEES8_S8_EEENS6_IJNS7_ILi128EEESA_SA_EEELi128ENS_10bfloat16_tEfNS_4arch4Sm90ELb1ELb0ELb0ELb0ELb1ELb0ELb0ELb1ELb1ELb1ELb1ELb0EEENS1_21CollectiveEpilogueFwdISB_S9_SC_SE_Li256ELb0ELb1ELb1ELb0EEENS1_19SingleTileSchedulerILb0ELb1ELb1ELi128EEEEEEEEEvNT_6ParamsE,(.L_x_3548 - _ZN7cutlass13device_kernelIN5flash11enable_sm90INS1_16FlashAttnFwdSm90INS1_25CollectiveMainloopFwdSm90ILi2EN4cute5tupleIJNS5_1CILi1EEES8_S8_EEENS6_IJNS7_ILi128EEESA_SA_EEELi128ENS_10bfloat16_tEfNS_4arch4Sm90ELb1ELb0ELb0ELb0ELb1ELb0ELb0ELb1ELb1ELb1ELb1ELb0EEENS1_21CollectiveEpilogueFwdISB_S9_SC_SE_Li256ELb0ELb1ELb1ELb0EEENS1_19SingleTileSchedulerILb0ELb1ELb1ELi128EEEEEEEEEvNT_6ParamsE)
        .other          _ZN7cutlass13device_kernelIN5flash11enable_sm90INS1_16FlashAttnFwdSm90INS1_25CollectiveMainloopFwdSm90ILi2EN4cute5tupleIJNS5_1CILi1EEES8_S8_EEENS6_IJNS7_ILi128EEESA_SA_EEELi128ENS_10bfloat16_tEfNS_4arch4Sm90ELb1ELb0ELb0ELb0ELb1ELb0ELb0ELb1ELb1ELb1ELb1ELb0EEENS1_21CollectiveEpilogueFwdISB_S9_SC_SE_Li256ELb0ELb1ELb1ELb0EEENS1_19SingleTileSchedulerILb0ELb1ELb1ELi128EEEEEEEEEvNT_6ParamsE,@"STO_CUDA_ENTRY STV_DEFAULT"
_ZN7cutlass13device_kernelIN5flash11enable_sm90INS1_16FlashAttnFwdSm90INS1_25CollectiveMainloopFwdSm90ILi2EN4cute5tupleIJNS5_1CILi1EEES8_S8_EEENS6_IJNS7_ILi128EEESA_SA_EEELi128ENS_10bfloat16_tEfNS_4arch4Sm90ELb1ELb0ELb0ELb0ELb1ELb0ELb0ELb1ELb1ELb1ELb1ELb0EEENS1_21CollectiveEpilogueFwdISB_S9_SC_SE_Li256ELb0ELb1ELb1ELb0EEENS1_19SingleTileSchedulerILb0ELb1ELb1ELi128EEEEEEEEEvNT_6ParamsE:
        /* <DEDUP_REMOVED lines=44> */
.L_x_2394:
        /* <DEDUP_REMOVED lines=22> */
.L_x_2395:
        /* <DEDUP_REMOVED lines=18> */
.L_x_2396:
        /* <DEDUP_REMOVED lines=22> */
.L_x_2397:
        /* <DEDUP_REMOVED lines=23> */
.L_x_2398:
        /* <DEDUP_REMOVED lines=9> */
.L_x_2401:
        /* <DEDUP_REMOVED lines=21> */
[----:B------:R-:W0:Y:S01]  /*09f0*/  S2UR UR48, SR_CTAID.X ;  /* 0x00000000003079c3 */ /* 0x000e220000002500 */
[----:B------:R-:W-:Y:S01]  /*0a00*/  ULDC UR4, c[0x0][0x448] ;  /* 0x0001120000047ab9 */ /* 0x000fe20000000800 */
[----:B------:R-:W-:Y:S01]  /*0a10*/  ULDC UR38, c[0x0][0x424] ;  /* 0x0001090000267ab9 */ /* 0x000fe20000000800 */
[----:B------:R-:W-:Y:S01]  /*0a20*/  UISETP.NE.AND UP1, UPT, UR4, 0x1, UPT ;  /* 0x000000010400788c */ /* 0x000fe2000bf25270 */
[----:B------:R-:W-:Y:S02]  /*0a30*/  ULDC UR7, c[0x0][0x288] ;  /* 0x0000a20000077ab9 */ /* 0x000fe40000000800 */
[----:B------:R-:W-:Y:S01]  /*0a40*/  ULDC.64 UR4, c[0x0][0x418] ;  /* 0x0001060000047ab9 */ /* 0x000fe20000000a00 */
[----:B------:R-:W-:Y:S02]  /*0a50*/  UIADD3 UR7, -UR7, 0x80, URZ ;  /* 0x0000008007077890 */ /* 0x000fe4000fffe13f */
[----:B------:R-:W-:Y:S01]  /*0a60*/  UISETP.NE.U32.AND UP0, UPT, UR4, URZ, UPT ;  /* 0x0000003f0400728c */ /* 0x000fe2000bf05070 */
[----:B------:R-:W-:Y:S01]  /*0a70*/  ULDC UR8, c[0x0][0x2f0] ;  /* 0x0000bc0000087ab9 */ /* 0x000fe20000000800 */
[----:B------:R-:W-:-:S02]  /*0a80*/  UP2UR UR42, UPR, URZ, 0x2 ;  /* 0x000000023f2a7883 */ /* 0x000fc40008000000 */
[----:B------:R-:W-:Y:S01]  /*0a90*/  UISETP.NE.AND.EX UP0, UPT, UR5, URZ, UPT, UP0 ;  /* 0x0000003f0500728c */ /* 0x000fe2000bf05300 */
[----:B------:R-:W-:Y:S02]  /*0aa0*/  @UP1 ULDC UR9, c[0x0][0x450] ;  /* 0x0001140000091ab9 */ /* 0x000fe40000000800 */
[----:B------:R-:W-:Y:S01]  /*0ab0*/  @UP1 ULDC UR5, c[0x0][0x44c] ;  /* 0x0001130000051ab9 */ /* 0x000fe20000000800 */
[----:B------:R-:W-:Y:S02]  /*0ac0*/  USEL UR38, UR38, 0x1, UP0 ;  /* 0x0000000126267887 */ /* 0x000fe40008000000 */
[----:B------:R-:W-:Y:S02]  /*0ad0*/  USHF.R.U32.HI UR10, URZ, 0x10, UR39 ;  /* 0x000000103f0a7899 */ /* 0x000fe40008011627 */
[----:B------:R-:W-:Y:S02]  /*0ae0*/  UIMAD UR7, UR38, UR8, UR7 ;  /* 0x00000008260772a4 */ /* 0x000fe4000f8e0207 */
[----:B0-----:R-:W-:-:S02]  /*0af0*/  USHF.L.U32 UR48, UR48, 0x7, URZ ;  /* 0x0000000730307899 */ /* 0x001fc4000800063f */
[----:B------:R-:W-:Y:S02]  /*0b00*/  ULOP3.LUT UR39, UR39, 0xffff, URZ, 0xc0, !UPT ;  /* 0x0000ffff27277892 */ /* 0x000fe4000f8ec03f */
[----:B------:R-:W-:Y:S02]  /*0b10*/  @UP1 UIADD3 UR4, UR48, 0x7f, URZ ;  /* 0x0000007f30041890 */ /* 0x000fe4000fffe03f */
[----:B------:R-:W-:Y:S02]  /*0b20*/  UIADD3 UR6, UR48, 0x7f, URZ ;  /* 0x0000007f30067890 */ /* 0x000fe4000fffe03f */
[----:B------:R-:W-:Y:S02]  /*0b30*/  UIMAD.WIDE.U32 UR4, UR4, UR5, URZ ;  /* 0x00000005040472a5 */ /* 0x000fe4000f8e003f */
[----:B------:R-:W-:Y:S02]  /*0b40*/  UIMAD UR4, UR38, UR8, 0x7f ;  /* 0x0000007f260474a4 */ /* 0x000fe4000f8e0208 */
[----:B------:R-:W-:-:S02]  /*0b50*/  @UP1 USHF.R.U32.HI UR6, URZ, UR9, UR5 ;  /* 0x000000093f061299 */ /* 0x000fc40008011605 */
[----:B------:R-:W-:Y:S02]  /*0b60*/  USHF.R.S32.HI UR5, URZ, 0x1f, UR4 ;  /* 0x0000001f3f057899 */ /* 0x000fe40008011404 */
[----:B------:R-:W-:Y:S02]  /*0b70*/  UIADD3 UR6, UR7, UR6, URZ ;  /* 0x0000000607067290 */ /* 0x000fe4000fffe03f */
[----:B------:R-:W-:Y:S02]  /*0b80*/  ULEA.HI UR5, UR5, UR4, URZ, 0x7 ;  /* 0x0000000405057291 */ /* 0x000fe4000f8f383f */
[----:B------:R-:W-:Y:S02]  /*0b90*/  USHF.R.S32.HI UR7, URZ, 0x1f, UR6 ;  /* 0x0000001f3f077899 */ /* 0x000fe40008011406 */
[----:B------:R-:W-:Y:S02]  /*0ba0*/  USHF.R.S32.HI UR5, URZ, 0x7, UR5 ;  /* 0x000000073f057899 */ /* 0x000fe40008011405 */
[----:B------:R-:W-:Y:S01]  /*0bb0*/  ULEA.HI UR7, UR7, UR6, URZ, 0x7 ;  /* 0x0000000607077291 */ /* 0x000fe2000f8f383f */
[----:B------:R-:W-:-:S03]  /*0bc0*/  UMOV UR4, URZ ;  /* 0x0000003f00047c82 */ /* 0x000fc60008000000 */
[----:B------:R-:W-:-:S04]  /*0bd0*/  USHF.R.S32.HI UR7, URZ, 0x7, UR7 ;  /* 0x000000073f077899 */ /* 0x000fc80008011407 */
[----:B------:R-:W-:-:S04]  /*0be0*/  UISETP.LT.AND UP0, UPT, UR5, UR7, UPT ;  /* 0x000000070500728c */ /* 0x000fc8000bf01270 */
[----:B------:R-:W-:Y:S02]  /*0bf0*/  USEL UR9, UR5, UR7, UP0 ;  /* 0x0000000705097287 */ /* 0x000fe40008000000 */
[----:B------:R-:W-:Y:S02]  /*0c00*/  UISETP.NE.AND UP0, UPT, UR10, URZ, UPT ;  /* 0x0000003f0a00728c */ /* 0x000fe4000bf05270 */
[----:B------:R-:W-:-:S06]  /*0c10*/  UISETP.GE.AND UP1, UPT, UR9, 0x1, UPT ;  /* 0x000000010900788c */ /* 0x000fcc000bf26270 */
[----:B------:R-:W-:-:S03]  /*0c20*/  PLOP3.LUT P0, PT, PT, PT, UP1, 0x80, 0x0 ;  /* 0x000000000000781c */ /* 0x000fc60003f0f018 */
[----:B------:R-:W-:-:S10]  /*0c30*/  @!UP0 ULDC UR10, c[0x0][0x9f0] ;  /* 0x00027c00000a8ab9 */ /* 0x000fd40000000800 */
[----:B------:R-:W-:Y:S05]  /*0c40*/  @!P0 BRA `(.L_x_2403) ;  /* 0x0000000000848947 */ /* 0x000fea0003800000 */
[----:B------:R-:W-:Y:S01]  /*0c50*/  IMAD.U32 R4, RZ, RZ, UR10 ;  /* 0x0000000aff047e24 */ /* 0x000fe2000f8e00ff */
[----:B------:R-:W-:Y:S01]  /*0c60*/  UIADD3 UR6, UR10, -0x1, UR9 ;  /* 0xffffffff0a067890 */ /* 0x000fe2000fffe009 */
[----:B------:R-:W-:-:S03]  /*0c70*/  UMOV UR4, URZ ;  /* 0x0000003f00047c82 */ /* 0x000fc60008000000 */
[-C--:B------:R-:W-:Y:S02]  /*0c80*/  IABS R0, R4.reuse ;  /* 0x0000000400007213 */ /* 0x080fe40000000000 */
[----:B------:R-:W-:Y:S01]  /*0c90*/  IMAD.U32 R5, RZ, RZ, UR6 ;  /* 0x00000006ff057e24 */ /* 0x000fe2000f8e00ff */
[----:B------:R-:W-:Y:S01]  /*0ca0*/  IABS R6, R4 ;  /* 0x0000000400067213 */ /* 0x000fe20000000000 */
[----:B------:R-:W-:Y:S01]  /*0cb0*/  ULOP3.LUT UR6, UR6, UR10, URZ, 0x3c, !UPT ;  /* 0x0000000a06067292 */ /* 0x000fe2000f8e3c3f */
[----:B------:R-:W-:Y:S02]  /*0cc0*/  R2UR UR11, R0 ;  /* 0x00000000000b72ca */ /* 0x000fe400000e0000 */
[----:B------:R-:W-:-:S05]  /*0cd0*/  IABS R5, R5 ;  /* 0x0000000500057213 */ /* 0x000fca0000000000 */
[----:B------:R-:W-:-:S05]  /*0ce0*/  IMAD.MOV.U32 R4, RZ, RZ, R5 ;  /* 0x000000ffff047224 */ /* 0x000fca00078e0005 */
[----:B------:R-:W-:Y:S01]  /*0cf0*/  R2UR UR8, R4 ;  /* 0x00000000040872ca */ /* 0x000fe200000e0000 */
        /* <DEDUP_REMOVED lines=22> */
.L_x_2403:
[----:B------:R-:W-:Y:S02]  /*0e60*/  UIMAD UR39, UR39, UR4, URZ ;  /* 0x00000004272772a4 */ /* 0x000fe4000f8e023f */
[----:B------:R-:W-:Y:S01]  /*0e70*/  IMAD.U32 R3, RZ, RZ, UR4 ;  /* 0x00000004ff037e24 */ /* 0x000fe2000f8e00ff */
[----:B------:R-:W-:Y:S01]  /*0e80*/  MOV R0, UR9 ;  /* 0x0000000900007c02 */ /* 0x000fe20008000f00 */
[----:B------:R-:W-:Y:S01]  /*0e90*/  VIADD R19, R19, 0xffffff80 ;  /* 0xffffff8013137836 */ /* 0x000fe20000000000 */
[----:B------:R-:W-:Y:S01]  /*0ea0*/  PLOP3.LUT P0, PT, PT, PT, PT, 0x80, 0x0 ;  /* 0x000000000000781c */ /* 0x000fe20003f0f070 */
[----:B------:R-:W-:Y:S01]  /*0eb0*/  IMAD.MOV.U32 R4, RZ, RZ, RZ ;  /* 0x000000ffff047224 */ /* 0x000fe200078e00ff */
[----:B------:R-:W-:Y:S01]  /*0ec0*/  VIADDMNMX R0, R3, UR39, R0, PT ;  /* 0x0000002703007c46 */ /* 0x000fe2000b800100 */
[----:B------:R-:W-:Y:S01]  /*0ed0*/  IMAD.MOV.U32 R3, RZ, RZ, RZ ;  /* 0x000000ffff037224 */ /* 0x000fe200078e00ff */
        /* <DEDUP_REMOVED lines=15> */
[----:B------:R-:W-:Y:S01]  /*0fd0*/  UISETP.GT.AND UP0, UPT, UR47, UR39, UPT ;  /* 0x000000272f00728c */ /* 0x000fe2000bf04270 */
[----:B------:R-:W-:Y:S02]  /*0fe0*/  CS2R R122, SRZ ;  /* 0x00000000007a7805 */ /* 0x000fe4000001ff00 */
[----:B------:R-:W-:Y:S02]  /*0ff0*/  CS2R R120, SRZ ;  /* 0x0000000000787805 */ /* 0x000fe4000001ff00 */
[----:B------:R-:W-:Y:S02]  /*1000*/  CS2R R118, SRZ ;  /* 0x0000000000767805 */ /* 0x000fe4000001ff00 */
[----:B------:R-:W-:Y:S02]  /*1010*/  CS2R R116, SRZ ;  /* 0x0000000000747805 */ /* 0x000fe4000001ff00 */
[----:B------:R-:W-:-:S02]  /*1020*/  CS2R R114, SRZ ;  /* 0x0000000000727805 */ /* 0x000fc4000001ff00 */
[----:B------:R-:W-:Y:S02]  /*1030*/  PLOP3.LUT P1, PT, PT, PT, UP0, 0x80, 0x0 ;  /* 0x000000000000781c */ /* 0x000fe40003f2f008 */
        /* <DEDUP_REMOVED lines=37> */
[----:B------:R-:W-:Y:S01]  /*1290*/  MOV R5, UR5 ;  /* 0x0000000500057c02 */ /* 0x000fe20008000f00 */
        /* <DEDUP_REMOVED lines=10> */
.L_x_2405:
[----:B------:R-:W-:-:S04]  /*1340*/  SHF.L.U32 R0, RZ, 0x1f, RZ ;  /* 0x0000001fff007819 */ /* 0x000fc800000006ff */
[----:B------:R-:W0:Y:S02]  /*1350*/  SYNCS.PHASECHK.TRANS64.TRYWAIT P0, [UR41+0x28800], R0 ;  /* 0x02880000ff0075a7 */ /* 0x000e240008000169 */
[----:B0-----:R-:W-:Y:S05]  /*1360*/  @!P0 BRA `(.L_x_2406) ;  /* 0x000000cc00ec8947 */ /* 0x001fea0003800000 */
.L_x_2491:
[----:B------:R-:W-:-:S06]  /*1370*/  ULOP3.LUT UR4, UR36, 0x1, URZ, 0xfc, !UPT ;  /* 0x0000000124047892 */ /* 0x000fcc000f8efc3f */
[----:B0-----:R-:W-:-:S05]  /*1380*/  IMAD.U32 R3, RZ, RZ, UR4 ;  /* 0x00000004ff037e24 */ /* 0x001fca000f8e00ff */
[----:B------:R-:W-:-:S13]  /*1390*/  ISETP.NE.AND P0, PT, R3, 0x3, PT ;  /* 0x000000030300780c */ /* 0x000fda0003f05270 */
[----:B------:R-:W-:Y:S05]  /*13a0*/  @!P0 BRA `(.L_x_2407) ;  /* 0x0000000000048947 */ /* 0x000fea0003800000 */
[----:B------:R-:W-:Y:S01]  /*13b0*/  BPT.TRAP 0x1 ;  /* 0x000000040000795c */ /* 0x000fe20000300000 */
.L_x_2407:
[----:B------:R0:W1:Y:S01]  /*13c0*/  SYNCS.PHASECHK.TRANS64.TRYWAIT P1, [UR41+0x28830], R0 ;  /* 0x02883000ff0075a7 */ /* 0x0000620008020169 */
[----:B------:R-:W-:Y:S05]  /*13d0*/  @!P0 BRA `(.L_x_2408) ;  /* 0x0000000000048947 */ /* 0x000fea0003800000 */
[----:B------:R-:W-:Y:S01]  /*13e0*/  BPT.TRAP 0x1 ;  /* 0x000000040000795c */ /* 0x000fe20000300000 */
.L_x_2408:
[----:B------:R-:W-:-:S05]  /*13f0*/  IMAD.U32 R8, RZ, RZ, UR43 ;  /* 0x0000002bff087e24 */ /* 0x000fca000f8e00ff */
[----:B------:R-:W-:Y:S01]  /*1400*/  LOP3.LUT R8, R8, 0x10000, RZ, 0xfc, !PT ;  /* 0x0001000008087812 */ /* 0x000fe200078efcff */
[----:B-1----:R-:W-:Y:S06]  /*1410*/  @P1 BRA `(.L_x_2409) ;  /* 0x0000000000081947 */ /* 0x002fec0003800000 */
[----:B------:R-:W1:Y:S02]  /*1420*/  SYNCS.PHASECHK.TRANS64.TRYWAIT P1, [UR41+0x28830], R0 ;  /* 0x02883000ff0075a7 */ /* 0x000e640008020169 */
[----:B-1----:R-:W-:Y:S05]  /*1430*/  @!P1 BRA `(.L_x_2410) ;  /* 0x000000cc00d09947 */ /* 0x002fea0003800000 */
.L_x_2409:
[----:B------:R-:W-:Y:S05]  /*1440*/  WARPSYNC.ALL ;  /* 0x0000000000007948 */ /* 0x000fea0003800000 */
[----:B------:R-:W-:Y:S01]  /*1450*/  IMAD.MOV.U32 R9, RZ, RZ, 0x40000040 ;  /* 0x40000040ff097424 */ /* 0x000fe200078e00ff */
[----:B------:R-:W-:Y:S01]  /*1460*/  UIADD3 UR4, UR41, 0x18400, URZ ;  /* 0x0001840029047890 */ /* 0x000fe2000fffe03f */
[----:B------:R-:W-:Y:S01]  /*1470*/  R2UR UR8, R8 ;  /* 0x00000000080872ca */ /* 0x000fe200000e0000 */
[----:B------:R-:W-:Y:S02]  /*1480*/  WARPGROUP.ARRIVE ;  /* 0x00000000000079c5 */ /* 0x000fe40000000000 */
[----:B------:R-:W-:Y:S01]  /*1490*/  R2UR UR9, R9 ;  /* 0x00000000090972ca */ /* 0x000fe200000e0000 */
[----:B------:R-:W-:-:S03]  /*14a0*/  USHF.R.U32.HI UR4, URZ, 0x4, UR4 ;  /* 0x000000043f047899 */ /* 0x000fc60008011604 */
[----:B------:R-:W2:Y:S01]  /*14b0*/  S2UR UR43, SR_CgaCtaId ;  /* 0x00000000002b79c3 */ /* 0x000ea20000008800 */
[----:B------:R-:W-:Y:S01]  /*14c0*/  UMOV UR11, 0x40000040 ;  /* 0x40000040000b7882 */ /* 0x000fe20000000000 */
[----:B------:R-:W-:Y:S01]  /*14d0*/  UMOV UR13, 0x40000040 ;  /* 0x40000040000d7882 */ /* 0x000fe20000000000 */
[----:B------:R-:W-:Y:S01]  /*14e0*/  ULOP3.LUT UR4, UR4, 0x3fff, URZ, 0xc0, !UPT ;  /* 0x00003fff04047892 */ /* 0x000fe2000f8ec03f */
[----:B------:R-:W-:Y:S01]  /*14f0*/  UMOV UR15, 0x40000040 ;  /* 0x40000040000f7882 */ /* 0x000fe20000000000 */
[----:B------:R-:W-:Y:S02]  /*1500*/  UMOV UR17, 0x40000040 ;  /* 0x4000004000117882 */ /* 0x000fe40000000000 */
[----:B------:R-:W-:Y:S01]  /*1510*/  ULOP3.LUT UR46, UR4, 0x10000, URZ, 0xfc, !UPT ;  /* 0x00010000042e7892 */ /* 0x000fe2000f8efc3f */
[----:B------:R-:W-:Y:S02]  /*1520*/  UMOV UR19, 0x40000040 ;  /* 0x4000004000137882 */ /* 0x000fe40000000000 */
[----:B------:R-:W-:Y:S01]  /*1530*/  R2UR UR4, R8 ;  /* 0x00000000080472ca */ /* 0x000fe200000e0000 */
[----:B------:R-:W-:-:S02]  /*1540*/  UIADD3 UR14, UR46, 0x4, URZ ;  /* 0x000000042e0e7890 */ /* 0x000fc4000fffe03f */
[----:B------:R-:W-:Y:S02]  /*1550*/  UIADD3 UR18, UR46, 0x6, URZ ;  /* 0x000000062e127890 */ /* 0x000fe4000fffe03f */
[----:B------:R-:W-:Y:S01]  /*1560*/  UMOV UR10, UR46 ;  /* 0x0000002e000a7c82 */ /* 0x000fe20008000000 */
[----:B------:R-:W-:Y:S01]  /*1570*/  UIADD3 UR22, UR46, 0x400, URZ ;  /* 0x000004002e167890 */ /* 0x000fe2000fffe03f */
[----:B------:R-:W-:Y:S01]  /*1580*/  HGMMA.64x128x16.F32.BF16 R24, gdesc[UR8], RZ, !UPT, gsb0 ;  /* 0x01e00000081879f0 */ /* 0x000fe2000c0018ff */
[----:B------:R-:W-:Y:S01]  /*1590*/  UIADD3 UR10, UR46, 0x2, URZ ;  /* 0x000000022e0a7890 */ /* 0x000fe2000fffe03f */
[----:B------:R-:W-:Y:S01]  /*15a0*/  UMOV UR9, 0x40000040 ;  /* 0x4000004000097882 */ /* 0x000fe20000000000 */
[----:B------:R-:W-:Y:S01]  /*15b0*/  UMOV UR11, 0x40000040 ;  /* 0x40000040000b7882 */ /* 0x000fe20000000000 */
[----:B------:R-:W-:Y:S02]  /*15c0*/  UMOV UR21, 0x40000040 ;  /* 0x4000004000157882 */ /* 0x000fe40000000000 */
[----:B------:R-:W-:-:S02]  /*15d0*/  UIADD3 UR8, UR4, 0x2, URZ ;  /* 0x0000000204087890 */ /* 0x000fc4000fffe03f */
[----:B------:R-:W-:Y:S02]  /*15e0*/  UIADD3 UR12, UR4, 0x4, URZ ;  /* 0x00000004040c7890 */ /* 0x000fe4000fffe03f */
[----:B------:R-:W-:Y:S02]  /*15f0*/  UIADD3 UR16, UR4, 0x6, URZ ;  /* 0x0000000604107890 */ /* 0x000fe4000fffe03f */
[----:B------:R-:W-:Y:S01]  /*1600*/  UIADD3 UR20, UR4, 0x400, URZ ;  /* 0x0000040004147890 */ /* 0x000fe2000fffe03f */
        /* <DEDUP_REMOVED lines=37> */
.L_x_2411:
[----:B01----:R-:W-:Y:S01]  /*1860*/  LOP3.LUT R0, R17, 0xffffff80, RZ, 0xc0, !PT ;  /* 0xffffff8011007812 */ /* 0x003fe200078ec0ff */
[----:B------:R-:W-:Y:S01]  /*1870*/  UISETP.NE.AND UP0, UPT, UR42, URZ, UPT ;  /* 0x0000003f2a00728c */ /* 0x000fe2000bf05270 */
[----:B------:R-:W-:Y:S01]  /*1880*/  LEA.HI R16, R16, R19, RZ, 0x2 ;  /* 0x0000001310107211 */ /* 0x000fe200078f10ff */
[----:B------:R-:W-:Y:S01]  /*1890*/  ULDC UR7, c[0x0][0x2f0] ;  /* 0x0000bc0000077ab9 */ /* 0x000fe20000000800 */
[----:B------:R-:W-:Y:S01]  /*18a0*/  LEA.HI R7, R18, R18, RZ, 0x1 ;  /* 0x0000001212077211 */ /* 0x000fe200078f08ff */
[----:B------:R-:W-:Y:S01]  /*18b0*/  IMAD.IADD R0, R19, 0x1, -R0 ;  /* 0x0000000113007824 */ /* 0x000fe200078e0a00 */
[----:B------:R-:W-:Y:S01]  /*18c0*/  LOP3.LUT R16, R16, 0xfffffffc, RZ, 0xc0, !PT ;  /* 0xfffffffc10107812 */ /* 0x000fe200078ec0ff */
[----:B------:R-:W-:Y:S01]  /*18d0*/  IMAD.U32 R13, RZ, RZ, UR7 ;  /* 0x00000007ff0d7e24 */ /* 0x000fe2000f8e00ff */
[----:B------:R-:W-:Y:S01]  /*18e0*/  LOP3.LUT R7, R7, 0x3fffffe, RZ, 0xc0, !PT ;  /* 0x03fffffe07077812 */ /* 0x000fe200078ec0ff */
[----:B------:R-:W-:Y:S01]  /*18f0*/  ULDC UR10, c[0x0][0x288] ;  /* 0x0000a200000a7ab9 */ /* 0x000fe20000000800 */
[----:B------:R-:W-:Y:S01]  /*1900*/  SHF.R.S32.HI R3, RZ, 0x1f, R0 ;  /* 0x0000001fff037819 */ /* 0x000fe20000011400 */
[----:B------:R-:W-:Y:S01]  /*1910*/  UIADD3 UR53, UR47, -0x2, URZ ;  /* 0xfffffffe2f357890 */ /* 0x000fe2000fffe03f */
[----:B------:R-:W-:Y:S01]  /*1920*/  IADD3 R16, R19, -R16, RZ ;  /* 0x8000001013107210 */ /* 0x000fe20007ffe0ff */
[----:B------:R-:W-:Y:S01]  /*1930*/  IMAD.IADD R7, R18, 0x1, -R7 ;  /* 0x0000000112077824 */ /* 0x000fe200078e0a07 */
[CC--:B------:R-:W-:Y:S01]  /*1940*/  LEA.HI R4, R3.reuse, R0.reuse, RZ, 0x2 ;  /* 0x0000000003047211 */ /* 0x0c0fe200078f10ff */
[----:B------:R-:W-:Y:S01]  /*1950*/  @UP0 ULDC UR4, c[0x0][0x44c] ;  /* 0x0001130000040ab9 */ /* 0x000fe20000000800 */
[----:B------:R-:W-:Y:S01]  /*1960*/  LEA.HI R5, R3, R0, RZ, 0x5 ;  /* 0x0000000003057211 */ /* 0x000fe200078f28ff */
[----:B------:R-:W-:Y:S01]  /*1970*/  @UP0 ULDC UR5, c[0x0][0x450] ;  /* 0x0001140000050ab9 */ /* 0x000fe20000000800 */
[--C-:B------:R-:W-:Y:S01]  /*1980*/  SHF.R.S32.HI R3, RZ, 0x2, R4.reuse ;  /* 0x00000002ff037819 */ /* 0x100fe20000011404 */
[----:B------:R-:W-:Y:S01]  /*1990*/  @UP0 ULDC UR11, c[0x0][0x450] ;  /* 0x00011400000b0ab9 */ /* 0x000fe20000000800 */
[----:B------:R-:W-:Y:S01]  /*19a0*/  SHF.R.S32.HI R6, RZ, 0x1f, R4 ;  /* 0x0000001fff067819 */ /* 0x000fe20000011404 */
[----:B------:R-:W-:Y:S01]  /*19b0*/  UIADD3 UR6, UR41, 0x28840, URZ ;  /* 0x0002884029067890 */ /* 0x000fe2000fffe03f */
[----:B------:R-:W-:-:S02]  /*19c0*/  SHF.R.S32.HI R5, RZ, 0x5, R5 ;  /* 0x00000005ff057819 */ /* 0x000fc40000011405 */
[----:B------:R-:W-:Y:S02]  /*19d0*/  CS2R R150, SRZ ;  /* 0x0000000000967805 */ /* 0x000fe4000001ff00 */
[----:B------:R-:W-:Y:S01]  /*19e0*/  LEA.HI R6, R6, R3, RZ, 0x3 ;  /* 0x0000000306067211 */ /* 0x000fe200078f18ff */
[----:B------:R-:W-:Y:S01]  /*19f0*/  UPRMT UR6, UR43, 0x654, UR6 ;  /* 0x000006542b067896 */ /* 0x000fe20008000006 */
[----:B------:R-:W-:Y:S02]  /*1a00*/  LEA.HI R10, R16, R16, RZ, 0x1 ;  /* 0x00000010100a7211 */ /* 0x000fe400078f08ff */
[----:B------:R-:W-:Y:S02]  /*1a10*/  CS2R R148, SRZ ;  /* 0x0000000000947805 */ /* 0x000fe4000001ff00 */
[----:B------:R-:W-:Y:S02]  /*1a20*/  LEA R11, R5, UR48, 0x4 ;  /* 0x00000030050b7c11 */ /* 0x000fe4000f8e20ff */
[----:B------:R-:W-:-:S02]  /*1a30*/  CS2R R146, SRZ ;  /* 0x0000000000927805 */ /* 0x000fc4000001ff00 */
[----:B------:R-:W-:Y:S02]  /*1a40*/  LOP3.LUT R6, R6, 0xfffffff8, RZ, 0xc0, !PT ;  /* 0xfffffff806067812 */ /* 0x000fe400078ec0ff */
[----:B------:R-:W-:Y:S02]  /*1a50*/  CS2R R144, SRZ ;  /* 0x0000000000907805 */ /* 0x000fe4000001ff00 */
[----:B------:R-:W-:Y:S02]  /*1a60*/  LOP3.LUT R5, R10, 0x1ffffffe, RZ, 0xc0, !PT ;  /* 0x1ffffffe0a057812 */ /* 0x000fe400078ec0ff */
[----:B------:R-:W-:Y:S02]  /*1a70*/  CS2R R142, SRZ ;  /* 0x00000000008e7805 */ /* 0x000fe4000001ff00 */
[----:B------:R-:W-:Y:S01]  /*1a80*/  IADD3 R6, R11, R3, -R6 ;  /* 0x000000030b067210 */ /* 0x000fe20007ffe806 */
[----:B------:R-:W-:Y:S01]  /*1a90*/  SYNCS.ARRIVE.TRANS64.RED.A1T0 RZ, [UR6], RZ ;  /* 0x000000ffffff79a7 */ /* 0x000fe20008100406 */
[----:B------:R-:W-:Y:S01]  /*1aa0*/  PLOP3.LUT P1, PT, PT, PT, UP0, 0x80, 0x0 ;  /* 0x000000000000781c */ /* 0x000fe20003f2f008 */
[----:B------:R-:W-:Y:S01]  /*1ab0*/  IMAD.IADD R3, R16, 0x1, -R5 ;  /* 0x0000000110037824 */ /* 0x000fe200078e0a05 */
[----:B------:R-:W-:Y:S01]  /*1ac0*/  PLOP3.LUT P2, PT, PT, PT, UP0, 0x80, 0x0 ;  /* 0x000000000000781c */ /* 0x000fe20003f4f008 */
[----:B------:R-:W-:Y:S01]  /*1ad0*/  IMAD R6, R7, 0x40, R6 ;  /* 0x0000004007067824 */ /* 0x000fe200078e0206 */
[----:B------:R-:W-:-:S02]  /*1ae0*/  CS2R R140, SRZ ;  /* 0x00000000008c7805 */ /* 0x000fc4000001ff00 */
[----:B------:R-:W-:Y:S02]  /*1af0*/  CS2R R138, SRZ ;  /* 0x00000000008a7805 */ /* 0x000fe4000001ff00 */
[----:B------:R-:W-:Y:S01]  /*1b00*/  CS2R R136, SRZ ;  /* 0x0000000000887805 */ /* 0x000fe2000001ff00 */
[----:B------:R-:W-:Y:S01]  /*1b10*/  IMAD R3, R3, 0x8, R6 ;  /* 0x0000000803037824 */ /* 0x000fe200078e0206 */
[----:B------:R-:W-:Y:S02]  /*1b20*/  CS2R R134, SRZ ;  /* 0x0000000000867805 */ /* 0x000fe4000001ff00 */
[----:B------:R-:W-:Y:S02]  /*1b30*/  CS2R R132, SRZ ;  /* 0x0000000000847805 */ /* 0x000fe4000001ff00 */
[----:B------:R-:W-:Y:S01]  /*1b40*/  CS2R R130, SRZ ;  /* 0x0000000000827805 */ /* 0x000fe2000001ff00 */
[----:B------:R-:W-:Y:S01]  /*1b50*/  IMAD.MOV.U32 R10, RZ, RZ, R3 ;  /* 0x000000ffff0a7224 */ /* 0x000fe200078e0003 */
[----:B------:R-:W-:Y:S01]  /*1b60*/  CS2R R128, SRZ ;  /* 0x0000000000807805 */ /* 0x000fe2000001ff00 */
[----:B------:R-:W-:Y:S01]  /*1b70*/  @P1 IMAD.HI.U32 R5, R3, UR4, RZ ;  /* 0x0000000403051c27 */ /* 0x000fe2000f8e00ff */
[----:B------:R-:W-:Y:S01]  /*1b80*/  UMOV UR4, 0xffffff80 ;  /* 0xffffff8000047882 */ /* 0x000fe20000000000 */
[----:B------:R-:W-:Y:S01]  /*1b90*/  CS2R R126, SRZ ;  /* 0x00000000007e7805 */ /* 0x000fe2000001ff00 */
[----:B------:R-:W-:Y:S01]  /*1ba0*/  UIMAD UR4, UR47, UR4, 0x80 ;  /* 0x000000802f0474a4 */ /* 0x000fe2000f8e0204 */
[----:B------:R-:W-:-:S02]  /*1bb0*/  CS2R R124, SRZ ;  /* 0x00000000007c7805 */ /* 0x000fc4000001ff00 */
[----:B------:R-:W-:Y:S01]  /*1bc0*/  @P2 SHF.R.U32.HI R10, RZ, UR5, R5 ;  /* 0x00000005ff0a2c19 */ /* 0x000fe20008011605 */
[----:B------:R-:W-:Y:S01]  /*1bd0*/  UMOV UR47, URZ ;  /* 0x0000003f002f7c82 */ /* 0x000fe20008000000 */
[----:B------:R-:W-:Y:S01]  /*1be0*/  UIADD3 UR5, UR4, 0x1, URZ ;  /* 0x0000000104057890 */ /* 0x000fe2000fffe03f */
[----:B------:R-:W-:Y:S01]  /*1bf0*/  LOP3.LUT R5, R4, 0x7ffffffc, RZ, 0xc0, !PT ;  /* 0x7ffffffc04057812 */ /* 0x000fe200078ec0ff */
[----:B------:R-:W-:Y:S01]  /*1c00*/  UIMAD UR4, UR38, UR7, UR4 ;  /* 0x00000007260472a4 */ /* 0x000fe2000f8e0204 */
[----:B------:R-:W0:Y:S01]  /*1c10*/  SHFL.IDX PT, R11, R10, RZ, 0x1c1f ;  /* 0x001c1fff0a0b7589 */ /* 0x000e2200000e0000 */
[----:B------:R-:W-:Y:S01]  /*1c20*/  UIMAD UR7, UR38, UR7, -UR10 ;  /* 0x00000007260772a4 */ /* 0x000fe2000f8e0a0a */
[----:B------:R-:W-:Y:S01]  /*1c30*/  IADD3 R6, R0, -R5, RZ ;  /* 0x8000000500067210 */ /* 0x000fe20007ffe0ff */
[----:B------:R-:W-:Y:S01]  /*1c40*/  IMAD.U32 R5, RZ, RZ, UR5 ;  /* 0x00000005ff057e24 */ /* 0x000fe2000f8e00ff */
[----:B------:R-:W1:Y:S01]  /*1c50*/  SHFL.IDX PT, R10, R10, 0x1, 0x1c1f ;  /* 0x003c1f000a0a7f89 */ /* 0x000e6200000e0000 */
[----:B------:R-:W-:Y:S01]  /*1c60*/  IMAD.U32 R7, RZ, RZ, UR4 ;  /* 0x00000004ff077e24 */ /* 0x000fe2000f8e00ff */
[----:B------:R-:W-:Y:S01]  /*1c70*/  ULDC UR4, c[0x0][0x988] ;  /* 0x0002620000047ab9 */ /* 0x000fe20000000800 */
[C---:B------:R-:W-:Y:S01]  /*1c80*/  IMAD R0, R6.reuse, -0x2, R5 ;  /* 0xfffffffe06007824 */ /* 0x040fe200078e0205 */
[----:B------:R-:W-:Y:S01]  /*1c90*/  CS2R R122, SRZ ;  /* 0x00000000007a7805 */ /* 0x000fe2000001ff00 */
[----:B------:R-:W-:Y:S01]  /*1ca0*/  IMAD R4, R6, -0x2, R7 ;  /* 0xfffffffe06047824 */ /* 0x000fe200078e0207 */
[----:B------:R-:W-:Y:S01]  /*1cb0*/  CS2R R120, SRZ ;  /* 0x0000000000787805 */ /* 0x000fe2000001ff00 */
[----:B------:R-:W-:-:S04]  /*1cc0*/  IMAD R5, R13, UR38, R0 ;  /* 0x000000260d057c24 */ /* 0x000fc8000f8e0200 */
[----:B------:R-:W-:-:S05]  /*1cd0*/  VIADD R7, R5, -UR10 ;  /* 0x8000000a05077c36 */ /* 0x000fca0008000000 */
[----:B0-----:R-:W-:-:S04]  /*1ce0*/  VIADDMNMX R7, R11, R7, R4, PT ;  /* 0x000000070b077246 */ /* 0x001fc80003800104 */
[C---:B------:R-:W-:Y:S02]  /*1cf0*/  ISETP.GT.AND P1, PT, R7.reuse, RZ, PT ;  /* 0x000000ff0700720c */ /* 0x040fe40003f24270 */
[C---:B------:R-:W-:Y:S02]  /*1d00*/  ISETP.GT.AND P2, PT, R7.reuse, 0x1, PT ;  /* 0x000000010700780c */ /* 0x040fe40003f44270 */
[----:B------:R-:W-:Y:S02]  /*1d10*/  ISETP.GT.AND P3, PT, R7, 0x8, PT ;  /* 0x000000080700780c */ /* 0x000fe40003f64270 */
[----:B------:R-:W-:Y:S02]  /*1d20*/  FSEL R11, R24, -INF , P1 ;  /* 0xff800000180b7808 */ /* 0x000fe40000800000 */
[----:B------:R-:W-:Y:S02]  /*1d30*/  FSEL R25, R25, -INF , P2 ;  /* 0xff80000019197808 */ /* 0x000fe40001000000 */
        /* <DEDUP_REMOVED lines=88> */
[----:B------:R-:W-:Y:S02]  /*22c0*/  FMNMX.FTZ R0, R105, R0, !PT ;  /* 0x0000000069007209 */ /* 0x000fe40007810000 */
[----:B-1----:R-:W-:Y:S02]  /*22d0*/  IADD3 R5, R10, -UR10, R5 ;  /* 0x8000000a0a057c10 */ /* 0x002fe4000fffe005 */
[----:B------:R-:W-:Y:S01]  /*22e0*/  FMNMX.FTZ R12, R85, R0, !PT ;  /* 0x00000000550c7209 */ /* 0x000fe20007810000 */
[----:B------:R-:W-:Y:S01]  /*22f0*/  IMAD.U32 R0, RZ, RZ, UR4 ;  /* 0x00000004ff007e24 */ /* 0x000fe2000f8e00ff */
[----:B------:R-:W-:Y:S01]  /*2300*/  VIMNMX R4, R4, R5, PT ;  /* 0x0000000504047248 */ /* 0x000fe20003fe0100 */
[----:B------:R-:W-:-:S02]  /*2310*/  @UP0 ULDC UR4, c[0x0][0x44c] ;  /* 0x0001130000040ab9 */ /* 0x000fc40000000800 */
[----:B------:R-:W0:Y:S01]  /*2320*/  SHFL.BFLY PT, R7, R12, 0x2, 0x1f ;  /* 0x0c401f000c077f89 */ /* 0x000e2200000e0000 */
[C---:B------:R-:W-:Y:S01]  /*2330*/  ISETP.GT.AND P2, PT, R4.reuse, 0x1, PT ;  /* 0x000000010400780c */ /* 0x040fe20003f44270 */
[----:B------:R-:W-:Y:S01]  /*2340*/  UIMAD.WIDE.U32 UR4, UR48, UR4, URZ ;  /* 0x00000004300472a5 */ /* 0x000fe2000f8e003f */
[----:B------:R-:W-:Y:S02]  /*2350*/  ISETP.GT.AND P3, PT, R4, 0x8, PT ;  /* 0x000000080400780c */ /* 0x000fe40003f64270 */
[----:B------:R-:W-:Y:S01]  /*2360*/  FSEL R27, R27, -INF , P2 ;  /* 0xff8000001b1b7808 */ /* 0x000fe20001000000 */
[----:B------:R-:W-:Y:S01]  /*2370*/  @UP0 USHF.R.U32.HI UR48, URZ, UR11, UR5 ;  /* 0x0000000b3f300299 */ /* 0x000fe20008011605 */
[----:B------:R-:W-:Y:S02]  /*2380*/  FSEL R109, R30, -INF , P3 ;  /* 0xff8000001e6d7808 */ /* 0x000fe40001800000 */
[----:B------:R-:W-:Y:S01]  /*2390*/  ISETP.GT.AND P2, PT, R4, 0x10, PT ;  /* 0x000000100400780c */ /* 0x000fe20003f44270 */
[----:B------:R-:W-:-:S03]  /*23a0*/  UIADD3 UR7, UR7, UR48, URZ ;  /* 0x0000003007077290 */ /* 0x000fc6000fffe03f */
[----:B------:R-:W-:Y:S01]  /*23b0*/  UMOV UR48, URZ ;  /* 0x0000003f00307c82 */ /* 0x000fe20008000000 */
[----:B------:R-:W-:-:S04]  /*23c0*/  USHF.R.S32.HI UR4, URZ, 0x1f, UR7 ;  /* 0x0000001f3f047899 */ /* 0x000fc80008011407 */
[----:B------:R-:W-:-:S04]  /*23d0*/  ULEA.HI UR4, UR4, UR7, URZ, 0x7 ;  /* 0x0000000704047291 */ /* 0x000fc8000f8f383f */
[----:B------:R-:W-:Y:S01]  /*23e0*/  USHF.R.S32.HI UR4, URZ, 0x7, UR4 ;  /* 0x000000073f047899 */ /* 0x000fe20008011404 */
[----:B0-----:R-:W-:-:S03]  /*23f0*/  FMNMX.FTZ R14, R12, R7, !PT ;  /* 0x000000070c0e7209 */ /* 0x001fc60007810000 */
[----:B------:R-:W-:Y:S02]  /*2400*/  UISETP.LT.AND UP0, UPT, UR39, UR4, UPT ;  /* 0x000000042700728c */ /* 0x000fe4000bf01270 */
[----:B------:R-:W0:Y:S02]  /*2410*/  SHFL.BFLY PT, R7, R14, 0x1, 0x1f ;  /* 0x0c201f000e077f89 */ /* 0x000e2400000e0000 */
[----:B------:R-:W-:-:S04]  /*2420*/  USEL UR51, UR39, UR4, !UP0 ;  /* 0x0000000427337287 */ /* 0x000fc8000c000000 */
[----:B------:R-:W-:Y:S01]  /*2430*/  UISETP.GE.AND UP0, UPT, UR53, UR51, UPT ;  /* 0x000000333500728c */ /* 0x000fe2000bf06270 */
[----:B0-----:R-:W-:-:S04]  /*2440*/  FMNMX.FTZ R7, R14, R7, !PT ;  /* 0x000000070e077209 */ /* 0x001fc80007810000 */
[C---:B------:R-:W-:Y:S01]  /*2450*/  FSETP.NEU.FTZ.AND P1, PT, R7.reuse, -INF , PT ;  /* 0xff8000000700780b */ /* 0x040fe20003f3d000 */
[----:B------:R-:W-:-:S05]  /*2460*/  FMUL.FTZ R16, R7, R0 ;  /* 0x0000000007107220 */ /* 0x000fca0000410000 */
[----:B------:R-:W-:Y:S02]  /*2470*/  FSEL R16, R16, RZ, P1 ;  /* 0x000000ff10107208 */ /* 0x000fe40000800000 */
[----:B------:R-:W-:-:S03]  /*2480*/  ISETP.GT.AND P1, PT, R4, RZ, PT ;  /* 0x000000ff0400720c */ /* 0x000fc60003f24270 */
[-CC-:B------:R-:W-:Y:S01]  /*2490*/  FFMA.FTZ R180, R11, R0.reuse, -R16.reuse ;  /* 0x000000000bb47223 */ /* 0x180fe20000010810 */
[----:B------:R-:W-:Y:S01]  /*24a0*/  FSEL R107, R26, -INF , P1 ;  /* 0xff8000001a6b7808 */ /* 0x000fe20000800000 */
[-CC-:B------:R-:W-:Y:S01]  /*24b0*/  FFMA.FTZ R11, R29, R0.reuse, -R16.reuse ;  /* 0x000000001d0b7223 */ /* 0x180fe20000010810 */
[C---:B------:R-:W-:Y:S01]  /*24c0*/  ISETP.GT.AND P1, PT, R4.reuse, 0x9, PT ;  /* 0x000000090400780c */ /* 0x040fe20003f24270 */
[-CC-:B------:R-:W-:Y:S01]  /*24d0*/  FFMA.FTZ R176, R15, R0.reuse, -R16.reuse ;  /* 0x000000000fb07223 */ /* 0x180fe20000010810 */
[----:B------:R-:W-:Y:S01]  /*24e0*/  FMNMX.FTZ R10, R107, R27, !PT ;  /* 0x0000001b6b0a7209 */ /* 0x000fe20007810000 */
[-CC-:B------:R-:W-:Y:S01]  /*24f0*/  FFMA.FTZ R15, R33, R0.reuse, -R16.reuse ;  /* 0x00000000210f7223 */ /* 0x180fe20000010810 */
[----:B------:R-:W-:Y:S01]  /*2500*/  FSEL R31, R31, -INF , P1 ;  /* 0xff8000001f1f7808 */ /* 0x000fe20000800000 */
[--C-:B------:R-:W-:Y:S01]  /*2510*/  FFMA.FTZ R178, R17, R0, -R16.reuse ;  /* 0x0000000011b27223 */ /* 0x100fe20000010810 */
[----:B------:R-:W-:Y:S01]  /*2520*/  FMNMX.FTZ R10, R109, R10, !PT ;  /* 0x0000000a6d0a7209 */ /* 0x000fe20007810000 */
[-CC-:B------:R-:W-:Y:S01]  /*2530*/  FFMA.FTZ R17, R37, R0.reuse, -R16.reuse ;  /* 0x0000000025117223 */ /* 0x180fe20000010810 */
[----:B------:R-:W-:Y:S01]  /*2540*/  ISETP.GT.AND P1, PT, R4, 0x11, PT ;  /* 0x000000110400780c */ /* 0x000fe20003f24270 */
[-CC-:B------:R-:W-:Y:S01]  /*2550*/  FFMA.FTZ R172, R19, R0.reuse, -R16.reuse ;  /* 0x0000000013ac7223 */ /* 0x180fe20000010810 */
[----:B------:R-:W-:Y:S01]  /*2560*/  FSEL R29, R34, -INF , P2 ;  /* 0xff800000221d7808 */ /* 0x000fe20001000000 */
[--C-:B------:R-:W-:Y:S01]  /*2570*/  FFMA.FTZ R19, R41, R0, -R16.reuse ;  /* 0x0000000029137223 */ /* 0x100fe20000010810 */
[----:B------:R-:W-:Y:S01]  /*2580*/  FMNMX.FTZ R10, R31, R10, !PT ;  /* 0x0000000a1f0a7209 */ /* 0x000fe20007810000 */
[-CC-:B------:R-:W-:Y:S01]  /*2590*/  FFMA.FTZ R174, R21, R0.reuse, -R16.reuse ;  /* 0x0000000015ae7223 */ /* 0x180fe20000010810 */
[C---:B------:R-:W-:Y:S01]  /*25a0*/  ISETP.GT.AND P2, PT, R4.reuse, 0x18, PT ;  /* 0x000000180400780c */ /* 0x040fe20003f44270 */
        /* <DEDUP_REMOVED lines=12> */
[----:B------:R0:W-:Y:S01]  /*2670*/  MUFU.EX2 R5, R25 ;  /* 0x0000001900057308 */ /* 0x0001e20000000800 */
[----:B------:R-:W-:Y:S01]  /*2680*/  FSEL R39, R39, -INF , P1 ;  /* 0xff80000027277808 */ /* 0x000fe20000800000 */
[--C-:B------:R-:W-:Y:S01]  /*2690*/  FFMA.FTZ R182, R13, R0, -R16.reuse ;  /* 0x000000000db67223 */ /* 0x100fe20000010810 */
[----:B------:R-:W-:Y:S01]  /*26a0*/  FMNMX.FTZ R10, R111, R10, !PT ;  /* 0x0000000a6f0a7209 */ /* 0x000fe20007810000 */
[-CC-:B------:R-:W-:Y:S01]  /*26b0*/  FFMA.FTZ R57, R57, R0.reuse, -R16.reuse ;  /* 0x0000000039397223 */ /* 0x180fe20000010810 */
[----:B------:R-:W-:Y:S01]  /*26c0*/  ISETP.GT.AND P1, PT, R4, 0x21, PT ;  /* 0x000000210400780c */ /* 0x000fe20003f24270 */
[--C-:B------:R-:W-:Y:S01]  /*26d0*/  FFMA.FTZ R93, R93, R0, -R16.reuse ;  /* 0x000000005d5d7223 */ /* 0x100fe20000010810 */
[----:B------:R-:W-:Y:S01]  /*26e0*/  FSEL R33, R42, -INF , P2 ;  /* 0xff8000002a217808 */ /* 0x000fe20001000000 */
[----:B------:R-:W-:Y:S01]  /*26f0*/  MUFU.EX2 R180, R180 ;  /* 0x000000b400b47308 */ /* 0x000fe20000000800 */
[----:B------:R-:W-:Y:S01]  /*2700*/  FMNMX.FTZ R10, R39, R10, !PT ;  /* 0x0000000a270a7209 */ /* 0x000fe20007810000 */
[-CC-:B0-----:R-:W-:Y:S01]  /*2710*/  FFMA.FTZ R25, R53, R0.reuse, -R16.reuse ;  /* 0x0000000035197223 */ /* 0x181fe20000010810 */
[C---:B------:R-:W-:Y:S01]  /*2720*/  ISETP.GT.AND P2, PT, R4.reuse, 0x28, PT ;  /* 0x000000280400780c */ /* 0x040fe20003f44270 */
[-CC-:B------:R-:W-:Y:S01]  /*2730*/  FFMA.FTZ R61, R61, R0.reuse, -R16.reuse ;  /* 0x000000003d3d7223 */ /* 0x180fe20000010810 */
[----:B------:R-:W-:Y:S01]  /*2740*/  FSEL R43, R43, -INF , P1 ;  /* 0xff8000002b2b7808 */ /* 0x000fe20000800000 */
[--C-:B------:R-:W-:Y:S01]  /*2750*/  FFMA.FTZ R95, R95, R0, -R16.reuse ;  /* 0x000000005f5f7223 */ /* 0x100fe20000010810 */
[----:B------:R-:W-:Y:S01]  /*2760*/  FMNMX.FTZ R10, R33, R10, !PT ;  /* 0x0000000a210a7209 */ /* 0x000fe20007810000 */
[----:B------:R-:W-:Y:S01]  /*2770*/  MUFU.EX2 R182, R182 ;  /* 0x000000b600b67308 */ /* 0x000fe20000000800 */
[----:B------:R-:W-:Y:S01]  /*2780*/  ISETP.GT.AND P1, PT, R4, 0x29, PT ;  /* 0x000000290400780c */ /* 0x000fe20003f24270 */
[-CC-:B------:R-:W-:Y:S01]  /*2790*/  FFMA.FTZ R65, R65, R0.reuse, -R16.reuse ;  /* 0x0000000041417223 */ /* 0x180fe20000010810 */
[----:B------:R-:W-:Y:S01]  /*27a0*/  FSEL R113, R46, -INF , P2 ;  /* 0xff8000002e717808 */ /* 0x000fe20001000000 */
[--C-:B------:R-:W-:Y:S01]  /*27b0*/  FFMA.FTZ R97, R97, R0, -R16.reuse ;  /* 0x0000000061617223 */ /* 0x100fe20000010810 */
[----:B------:R-:W-:Y:S01]  /*27c0*/  FMNMX.FTZ R10, R43, R10, !PT ;  /* 0x0000000a2b0a7209 */ /* 0x000fe20007810000 */
[-CC-:B------:R-:W-:Y:S01]  /*27d0*/  FFMA.FTZ R69, R69, R0.reuse, -R16.reuse ;  /* 0x0000000045457223 */ /* 0x180fe20000010810 */
[C---:B------:R-:W-:Y:S01]  /*27e0*/  ISETP.GT.AND P2, PT, R4.reuse, 0x30, PT ;  /* 0x000000300400780c */ /* 0x040fe20003f44270 */
[----:B------:R-:W-:Y:S01]  /*27f0*/  MUFU.EX2 R11, R11 ;  /* 0x0000000b000b7308 */ /* 0x000fe20000000800 */
        /* <DEDUP_REMOVED lines=9> */
[-CC-:B------:R-:W-:Y:S01]  /*2890*/  FFMA.FTZ R77, R77, R0.reuse, -R16.reuse ;  /* 0x000000004d4d7223 */ /* 0x180fe20000010810 */
        /* <DEDUP_REMOVED lines=9> */
[----:B------:R-:W-:Y:S01]  /*2930*/  FFMA.FTZ R16, R85, R0, -R16 ;  /* 0x0000000055107223 */ /* 0x000fe20000010810 */
[----:B------:R-:W-:-:S02]  /*2940*/  FMNMX.FTZ R10, R51, R10, !PT ;  /* 0x0000000a330a7209 */ /* 0x000fc40007810000 */
[C---:B------:R-:W-:Y:S01]  /*2950*/  ISETP.GT.AND P2, PT, R4.reuse, 0x40, PT ;  /* 0x000000400400780c */ /* 0x040fe20003f44270 */
[----:B------:R-:W-:Y:S01]  /*2960*/  MUFU.EX2 R178, R178 ;  /* 0x000000b200b27308 */ /* 0x000fe20000000800 */
[----:B------:R-:W-:Y:S02]  /*2970*/  FSEL R55, R55, -INF , P1 ;  /* 0xff80000037377808 */ /* 0x000fe40000800000 */
[----:B------:R-:W-:Y:S02]  /*2980*/  FMNMX.FTZ R10, R115, R10, !PT ;  /* 0x0000000a730a7209 */ /* 0x000fe40007810000 */
[----:B------:R-:W-:Y:S02]  /*2990*/  ISETP.GT.AND P1, PT, R4, 0x41, PT ;  /* 0x000000410400780c */ /* 0x000fe40003f24270 */
[----:B------:R-:W-:Y:S01]  /*29a0*/  FSEL R41, R58, -INF , P2 ;  /* 0xff8000003a297808 */ /* 0x000fe20001000000 */
[----:B------:R-:W-:Y:S01]  /*29b0*/  MUFU.EX2 R17, R17 ;  /* 0x0000001100117308 */ /* 0x000fe20000000800 */
[----:B------:R-:W-:-:S02]  /*29c0*/  FMNMX.FTZ R10, R55, R10, !PT ;  /* 0x0000000a370a7209 */ /* 0x000fc40007810000 */
[C---:B------:R-:W-:Y:S02]  /*29d0*/  ISETP.GT.AND P2, PT, R4.reuse, 0x48, PT ;  /* 0x000000480400780c */ /* 0x040fe40003f44270 */
[----:B------:R-:W-:Y:S02]  /*29e0*/  FSEL R59, R59, -INF , P1 ;  /* 0xff8000003b3b7808 */ /* 0x000fe40000800000 */
[----:B------:R-:W-:Y:S01]  /*29f0*/  FMNMX.FTZ R10, R41, R10, !PT ;  /* 0x0000000a290a7209 */ /* 0x000fe20007810000 */
[----:B------:R-:W-:Y:S01]  /*2a00*/  MUFU.EX2 R172, R172 ;  /* 0x000000ac00ac7308 */ /* 0x000fe20000000800 */
[----:B------:R-:W-:Y:S02]  /*2a10*/  ISETP.GT.AND P1, PT, R4, 0x49, PT ;  /* 0x000000490400780c */ /* 0x000fe40003f24270 */
[----:B------:R-:W-:Y:S02]  /*2a20*/  FSEL R117, R62, -INF , P2 ;  /* 0xff8000003e757808 */ /* 0x000fe40001000000 */
        /* <DEDUP_REMOVED lines=42> */
[----:B------:R-:W0:Y:S01]  /*2cd0*/  MUFU.EX2 R57, R57 ;  /* 0x0000003900397308 */ /* 0x000e220000000800 */
[----:B------:R-:W-:Y:S02]  /*2ce0*/  ISETP.GT.AND P1, PT, R4, 0x79, PT ;  /* 0x000000790400780c */ /* 0x000fe40003f24270 */
[----:B------:R-:W-:Y:S02]  /*2cf0*/  FSEL R91, R86, -INF , P2 ;  /* 0xff800000565b7808 */ /* 0x000fe40001000000 */
[----:B------:R-:W-:-:S02]  /*2d00*/  FMNMX.FTZ R10, R83, R10, !PT ;  /* 0x0000000a530a7209 */ /* 0x000fc40007810000 */
[----:B------:R-:W-:Y:S01]  /*2d10*/  FSEL R87, R87, -INF , P1 ;  /* 0xff80000057577808 */ /* 0x000fe20000800000 */
[----:B------:R-:W-:Y:S01]  /*2d20*/  MUFU.EX2 R93, R93 ;  /* 0x0000005d005d7308 */ /* 0x000fe20000000800 */
[----:B------:R-:W-:-:S04]  /*2d30*/  FMNMX.FTZ R10, R91, R10, !PT ;  /* 0x0000000a5b0a7209 */ /* 0x000fc80007810000 */
[----:B------:R-:W-:-:S03]  /*2d40*/  FMNMX.FTZ R10, R87, R10, !PT ;  /* 0x0000000a570a7209 */ /* 0x000fc60007810000 */
[----:B------:R-:W-:Y:S01]  /*2d50*/  MUFU.EX2 R166, R61 ;  /* 0x0000003d00a67308 */ /* 0x000fe20000000800 */
[----:B0-----:R-:W-:Y:S01]  /*2d60*/  F2FP.BF16.F32.PACK_AB R164, R57, R12 ;  /* 0x0000000c39a4723e */ /* 0x001fe200000010ff */
[----:B------:R-:W0:Y:S06]  /*2d70*/  SHFL.BFLY PT, R13, R10, 0x2, 0x1f ;  /* 0x0c401f000a0d7f89 */ /* 0x000e2c00000e0000 */
[----:B------:R-:W-:Y:S08]  /*2d80*/  MUFU.EX2 R95, R95 ;  /* 0x0000005f005f7308 */ /* 0x000ff00000000800 */
[----:B------:R-:W-:Y:S08]  /*2d90*/  MUFU.EX2 R160, R65 ;  /* 0x0000004100a07308 */ /* 0x000ff00000000800 */
[----:B------:R-:W-:Y:S01]  /*2da0*/  MUFU.EX2 R97, R97 ;  /* 0x0000006100617308 */ /* 0x000fe20000000800 */
[----:B0-----:R-:W-:-:S05]  /*2db0*/  FMNMX.FTZ R4, R10, R13, !PT ;  /* 0x0000000d0a047209 */ /* 0x001fca0007810000 */
[----:B------:R-:W0:Y:S02]  /*2dc0*/  SHFL.BFLY PT, R13, R4, 0x1, 0x1f ;  /* 0x0c201f00040d7f89 */ /* 0x000e2400000e0000 */
[----:B------:R-:W-:Y:S08]  /*2dd0*/  MUFU.EX2 R162, R69 ;  /* 0x0000004500a27308 */ /* 0x000ff00000000800 */
[----:B------:R-:W-:Y:S08]  /*2de0*/  MUFU.EX2 R99, R99 ;  /* 0x0000006300637308 */ /* 0x000ff00000000800 */
[----:B------:R-:W-:Y:S01]  /*2df0*/  MUFU.EX2 R152, R73 ;  /* 0x0000004900987308 */ /* 0x000fe20000000800 */
[----:B0-----:R-:W-:-:S07]  /*2e00*/  FMNMX.FTZ R13, R4, R13, !PT ;  /* 0x0000000d040d7209 */ /* 0x001fce0007810000 */
[----:B------:R-:W-:Y:S01]  /*2e10*/  MUFU.EX2 R101, R101 ;  /* 0x0000006500657308 */ /* 0x000fe20000000800 */
[C---:B------:R-:W-:Y:S01]  /*2e20*/  FSETP.NEU.FTZ.AND P1, PT, R13.reuse, -INF , PT ;  /* 0xff8000000d00780b */ /* 0x040fe20003f3d000 */
[----:B------:R-:W-:-:S06]  /*2e30*/  FMUL.FTZ R4, R13, R0 ;  /* 0x000000000d047220 */ /* 0x000fcc0000410000 */
[----:B------:R-:W-:Y:S01]  /*2e40*/  MUFU.EX2 R154, R77 ;  /* 0x0000004d009a7308 */ /* 0x000fe20000000800 */
        /* <DEDUP_REMOVED lines=19> */
[----:B------:R-:W-:Y:S01]  /*2f80*/  FADD.FTZ R30, R182, R27 ;  /* 0x0000001bb61e7221 */ /* 0x000fe20000010000 */
[-CC-:B------:R-:W-:Y:S01]  /*2f90*/  FFMA.FTZ R115, R115, R0.reuse, -R4.reuse ;  /* 0x0000000073737223 */ /* 0x180fe20000010804 */
[-C--:B------:R-:W-:Y:S01]  /*2fa0*/  FFMA.FTZ R55, R55, R0.reuse, -R4 ;  /* 0x0000000037377223 */ /* 0x080fe20000010804 */
[----:B------:R-:W0:Y:S01]  /*2fb0*/  MUFU.EX2 R109, R109 ;  /* 0x0000006d006d7308 */ /* 0x000e220000000800 */
[----:B------:R-:W-:Y:S01]  /*2fc0*/  FADD.FTZ R27, R11, R30 ;  /* 0x0000001e0b1b7221 */ /* 0x000fe20000010000 */
[-CC-:B------:R-:W-:Y:S01]  /*2fd0*/  FFMA.FTZ R41, R41, R0.reuse, -R4.reuse ;  /* 0x0000000029297223 */ /* 0x180fe20000010804 */
[-CC-:B------:R-:W-:Y:S01]  /*2fe0*/  FFMA.FTZ R59, R59, R0.reuse, -R4.reuse ;  /* 0x000000003b3b7223 */ /* 0x180fe20000010804 */
[-CC-:B------:R-:W-:Y:S01]  /*2ff0*/  FFMA.FTZ R117, R117, R0.reuse, -R4.reuse ;  /* 0x0000000075757223 */ /* 0x180fe20000010804 */
[----:B------:R-:W-:Y:S01]  /*3000*/  FADD.FTZ R30, R176, R27 ;  /* 0x0000001bb01e7221 */ /* 0x000fe20000010000 */
[-CC-:B------:R-:W-:Y:S01]  /*3010*/  FFMA.FTZ R63, R63, R0.reuse, -R4.reuse ;  /* 0x000000003f3f7223 */ /* 0x180fe20000010804 */
[-C--:B------:R-:W-:Y:S01]  /*3020*/  FFMA.FTZ R45, R45, R0.reuse, -R4 ;  /* 0x000000002d2d7223 */ /* 0x080fe20000010804 */
[----:B------:R2:W3:Y:S01]  /*3030*/  MUFU.EX2 R14, R31 ;  /* 0x0000001f000e7308 */ /* 0x0004e20000000800 */
[----:B------:R-:W-:Y:S01]  /*3040*/  FADD.FTZ R27, R15, R30 ;  /* 0x0000001e0f1b7221 */ /* 0x000fe20000010000 */
[-CC-:B------:R-:W-:Y:S01]  /*3050*/  FFMA.FTZ R67, R67, R0.reuse, -R4.reuse ;  /* 0x0000000043437223 */ /* 0x180fe20000010804 */
[-CC-:B------:R-:W-:Y:S01]  /*3060*/  FFMA.FTZ R119, R119, R0.reuse, -R4.reuse ;  /* 0x0000000077777223 */ /* 0x180fe20000010804 */
[-CC-:B------:R-:W-:Y:S01]  /*3070*/  FFMA.FTZ R71, R71, R0.reuse, -R4.reuse ;  /* 0x0000000047477223 */ /* 0x180fe20000010804 */
[----:B------:R-:W-:Y:S01]  /*3080*/  FADD.FTZ R32, R178, R27 ;  /* 0x0000001bb2207221 */ /* 0x000fe20000010000 */
[-CC-:B------:R-:W-:Y:S01]  /*3090*/  FFMA.FTZ R49, R49, R0.reuse, -R4.reuse ;  /* 0x0000000031317223 */ /* 0x180fe20000010804 */
[-C--:B------:R-:W-:Y:S01]  /*30a0*/  FFMA.FTZ R75, R75, R0.reuse, -R4 ;  /* 0x000000004b4b7223 */ /* 0x080fe20000010804 */
[----:B------:R-:W4:Y:S01]  /*30b0*/  MUFU.EX2 R29, R29 ;  /* 0x0000001d001d7308 */ /* 0x000f220000000800 */
[----:B------:R-:W-:Y:S01]  /*30c0*/  FADD.FTZ R27, R17, R32 ;  /* 0x00000020111b7221 */ /* 0x000fe20000010000 */
[----:B-1----:R-:W-:Y:S01]  /*30d0*/  FADD.FTZ R32, R107, R10 ;  /* 0x0000000a6b207221 */ /* 0x002fe20000010000 */
[-CC-:B------:R-:W-:Y:S01]  /*30e0*/  FFMA.FTZ R89, R89, R0.reuse, -R4.reuse ;  /* 0x0000000059597223 */ /* 0x180fe20000010804 */
[-C--:B------:R-:W-:Y:S01]  /*30f0*/  FFMA.FTZ R79, R79, R0.reuse, -R4 ;  /* 0x000000004f4f7223 */ /* 0x080fe20000010804 */
[----:B------:R-:W-:Y:S01]  /*3100*/  FADD.FTZ R34, R172, R27 ;  /* 0x0000001bac227221 */ /* 0x000fe20000010000 */
[----:B0-----:R-:W-:Y:S01]  /*3110*/  FADD.FTZ R27, R109, R32 ;  /* 0x000000206d1b7221 */ /* 0x001fe20000010000 */
[-C--:B------:R-:W-:Y:S01]  /*3120*/  FFMA.FTZ R53, R53, R0.reuse, -R4 ;  /* 0x0000000035357223 */ /* 0x080fe20000010804 */
[----:B------:R-:W0:Y:S01]  /*3130*/  MUFU.EX2 R18, R35 ;  /* 0x0000002300127308 */ /* 0x000e220000000800 */
[----:B--2---:R-:W-:Y:S01]  /*3140*/  FADD.FTZ R31, R19, R34 ;  /* 0x00000022131f7221 */ /* 0x004fe20000010000 */
[----:B---3--:R-:W-:Y:S01]  /*3150*/  FADD.FTZ R34, R14, R27 ;  /* 0x0000001b0e227221 */ /* 0x008fe20000010000 */
[-CC-:B------:R-:W-:Y:S01]  /*3160*/  FFMA.FTZ R83, R83, R0.reuse, -R4.reuse ;  /* 0x0000000053537223 */ /* 0x180fe20000010804 */
[-CC-:B------:R-:W-:Y:S01]  /*3170*/  FFMA.FTZ R91, R91, R0.reuse, -R4.reuse ;  /* 0x000000005b5b7223 */ /* 0x180fe20000010804 */
[----:B------:R-:W-:Y:S01]  /*3180*/  FADD.FTZ R36, R174, R31 ;  /* 0x0000001fae247221 */ /* 0x000fe20000010000 */
[----:B------:R-:W-:Y:S01]  /*3190*/  FFMA.FTZ R87, R87, R0, -R4 ;  /* 0x0000000057577223 */ /* 0x000fe20000010804 */
[----:B------:R-:W-:Y:S01]  /*31a0*/  F2FP.BF16.F32.PACK_AB R180, R5, R180 ;  /* 0x000000b405b4723e */ /* 0x000fe200000010ff */
[----:B------:R-:W1:Y:S01]  /*31b0*/  MUFU.EX2 R111, R111 ;  /* 0x0000006f006f7308 */ /* 0x000e620000000800 */
[----:B----4-:R-:W-:Y:S01]  /*31c0*/  FADD.FTZ R27, R29, R34 ;  /* 0x000000221d1b7221 */ /* 0x010fe20000010000 */
[----:B------:R-:W-:Y:S01]  /*31d0*/  FADD.FTZ R31, R21, R36 ;  /* 0x00000024151f7221 */ /* 0x000fe20000010000 */
[----:B------:R-:W-:-:S02]  /*31e0*/  F2FP.BF16.F32.PACK_AB R182, R11, R182 ;  /* 0x000000b60bb6723e */ /* 0x000fc400000010ff */
[----:B------:R-:W-:Y:S01]  /*31f0*/  F2FP.BF16.F32.PACK_AB R181, R10, R107 ;  /* 0x0000006b0ab5723e */ /* 0x000fe200000010ff */
[----:B------:R-:W-:Y:S01]  /*3200*/  FADD.FTZ R36, R168, R31 ;  /* 0x0000001fa8247221 */ /* 0x000fe20000010000 */
[----:B------:R-:W-:Y:S01]  /*3210*/  F2FP.BF16.F32.PACK_AB R183, R14, R109 ;  /* 0x0000006d0eb7723e */ /* 0x000fe200000010ff */
[----:B------:R-:W2:Y:S01]  /*3220*/  MUFU.EX2 R20, R39 ;  /* 0x0000002700147308 */ /* 0x000ea20000000800 */
[----:B0-----:R-:W-:Y:S01]  /*3230*/  FADD.FTZ R34, R18, R27 ;  /* 0x0000001b12227221 */ /* 0x001fe20000010000 */
[----:B------:R-:W-:Y:S01]  /*3240*/  FADD.FTZ R31, R23, R36 ;  /* 0x00000024171f7221 */ /* 0x000fe20000010000 */
[----:B------:R-:W-:Y:S02]  /*3250*/  F2FP.BF16.F32.PACK_AB R176, R15, R176 ;  /* 0x000000b00fb0723e */ /* 0x000fe400000010ff */
[----:B------:R-:W-:Y:S02]  /*3260*/  CS2R R108, SRZ ;  /* 0x00000000006c7805 */ /* 0x000fe4000001ff00 */
[----:B------:R-:W-:Y:S01]  /*3270*/  F2FP.BF16.F32.PACK_AB R178, R17, R178 ;  /* 0x000000b211b2723e */ /* 0x000fe200000010ff */
[----:B------:R-:W-:Y:S01]  /*3280*/  FADD.FTZ R38, R170, R31 ;  /* 0x0000001faa267221 */ /* 0x000fe20000010000 */
[----:B------:R-:W-:Y:S01]  /*3290*/  F2FP.BF16.F32.PACK_AB R172, R19, R172 ;  /* 0x000000ac13ac723e */ /* 0x000fe200000010ff */
[----:B------:R-:W0:Y:S01]  /*32a0*/  MUFU.EX2 R33, R33 ;  /* 0x0000002100217308 */ /* 0x000e220000000800 */
[----:B-1----:R-:W-:Y:S01]  /*32b0*/  FADD.FTZ R27, R111, R34 ;  /* 0x000000226f1b7221 */ /* 0x002fe20000010000 */
[----:B------:R-:W-:Y:S01]  /*32c0*/  FADD.FTZ R31, R25, R38 ;  /* 0x00000026191f7221 */ /* 0x000fe20000010000 */
[----:B------:R-:W-:-:S02]  /*32d0*/  F2FP.BF16.F32.PACK_AB R174, R21, R174 ;  /* 0x000000ae15ae723e */ /* 0x000fc400000010ff */
[----:B------:R-:W-:Y:S02]  /*32e0*/  CS2R R106, SRZ ;  /* 0x00000000006a7805 */ /* 0x000fe4000001ff00 */
[----:B------:R-:W-:Y:S01]  /*32f0*/  F2FP.BF16.F32.PACK_AB R168, R23, R168 ;  /* 0x000000a817a8723e */ /* 0x000fe200000010ff */
[----:B------:R-:W-:Y:S01]  /*3300*/  FADD.FTZ R38, R12, R31 ;  /* 0x0000001f0c267221 */ /* 0x000fe20000010000 */
[----:B------:R-:W-:Y:S01]  /*3310*/  F2FP.BF16.F32.PACK_AB R170, R25, R170 ;  /* 0x000000aa19aa723e */ /* 0x000fe200000010ff */
[----:B------:R-:W1:Y:S01]  /*3320*/  MUFU.EX2 R22, R43 ;  /* 0x0000002b00167308 */ /* 0x000e620000000800 */
[C---:B--2---:R-:W-:Y:S01]  /*3330*/  FADD.FTZ R36, R20.reuse, R27 ;  /* 0x0000001b14247221 */ /* 0x044fe20000010000 */
[----:B------:R-:W-:Y:S01]  /*3340*/  FADD.FTZ R40, R57, R38 ;  /* 0x0000002639287221 */ /* 0x000fe20000010000 */
[----:B------:R-:W-:Y:S02]  /*3350*/  F2FP.BF16.F32.PACK_AB R179, R20, R111 ;  /* 0x0000006f14b3723e */ /* 0x000fe400000010ff */
[----:B------:R-:W-:-:S02]  /*3360*/  CS2R R110, SRZ ;  /* 0x00000000006e7805 */ /* 0x000fc4000001ff00 */
[----:B------:R-:W-:Y:S01]  /*3370*/  F2FP.BF16.F32.PACK_AB R177, R18, R29 ;  /* 0x0000001d12b1723e */ /* 0x000fe200000010ff */
[----:B------:R-:W-:Y:S01]  /*3380*/  FADD.FTZ R31, R93, R40 ;  /* 0x000000285d1f7221 */ /* 0x000fe20000010000 */
[----:B------:R-:W2:Y:S01]  /*3390*/  MUFU.EX2 R113, R113 ;  /* 0x0000007100717308 */ /* 0x000ea20000000800 */
[----:B0-----:R-:W-:Y:S02]  /*33a0*/  FADD.FTZ R27, R33, R36 ;  /* 0x00000024211b7221 */ /* 0x001fe40000010000 */
[C---:B------:R-:W-:Y:S01]  /*33b0*/  FADD.FTZ R40, R166.reuse, R31 ;  /* 0x0000001fa6287221 */ /* 0x040fe20000010000 */
[----:B------:R-:W-:Y:S02]  /*33c0*/  F2FP.BF16.F32.PACK_AB R166, R166, R93 ;  /* 0x0000005da6a6723e */ /* 0x000fe400000010ff */
[----:B------:R-:W-:Y:S01]  /*33d0*/  CS2R R92, SRZ ;  /* 0x00000000005c7805 */ /* 0x000fe2000001ff00 */
[----:B------:R-:W-:Y:S01]  /*33e0*/  FADD.FTZ R31, R95, R40 ;  /* 0x000000285f1f7221 */ /* 0x000fe20000010000 */
[----:B------:R-:W0:Y:S01]  /*33f0*/  MUFU.EX2 R24, R47 ;  /* 0x0000002f00187308 */ /* 0x000e220000000800 */
[----:B-1----:R-:W-:-:S02]  /*3400*/  FADD.FTZ R36, R22, R27 ;  /* 0x0000001b16247221 */ /* 0x002fc40000010000 */
[C---:B------:R-:W-:Y:S01]  /*3410*/  FADD.FTZ R40, R160.reuse, R31 ;  /* 0x0000001fa0287221 */ /* 0x040fe20000010000 */
[----:B------:R-:W-:Y:S02]  /*3420*/  F2FP.BF16.F32.PACK_AB R160, R160, R95 ;  /* 0x0000005fa0a0723e */ /* 0x000fe400000010ff */
[----:B------:R-:W-:Y:S02]  /*3430*/  CS2R R94, SRZ ;  /* 0x00000000005e7805 */ /* 0x000fe4000001ff00 */
[----:B------:R-:W-:Y:S01]  /*3440*/  F2FP.BF16.F32.PACK_AB R173, R22, R33 ;  /* 0x0000002116ad723e */ /* 0x000fe200000010ff */
[----:B------:R-:W1:Y:S01]  /*3450*/  MUFU.EX2 R37, R37 ;  /* 0x0000002500257308 */ /* 0x000e620000000800 */
[----:B--2---:R-:W-:-:S07]  /*3460*/  FADD.FTZ R27, R113, R36 ;  /* 0x00000024711b7221 */ /* 0x004fce0000010000 */
[----:B------:R-:W2:Y:S01]  /*3470*/  MUFU.EX2 R26, R51 ;  /* 0x00000033001a7308 */ /* 0x000ea20000000800 */
[C---:B0-----:R-:W-:Y:S01]  /*3480*/  FADD.FTZ R38, R24.reuse, R27 ;  /* 0x0000001b18267221 */ /* 0x041fe20000010000 */
[----:B------:R-:W-:Y:S02]  /*3490*/  F2FP.BF16.F32.PACK_AB R175, R24, R113 ;  /* 0x0000007118af723e */ /* 0x000fe400000010ff */
[----:B------:R-:W-:-:S04]  /*34a0*/  CS2R R112, SRZ ;  /* 0x0000000000707805 */ /* 0x000fc8000001ff00 */
        /* <DEDUP_REMOVED lines=9> */
[----:B------:R-:W-:Y:S01]  /*3540*/  FADD.FTZ R27, R97, R40 ;  /* 0x00000028611b7221 */ /* 0x000fe20000010000 */
[----:B------:R-:W-:Y:S02]  /*3550*/  F2FP.BF16.F32.PACK_AB R171, R28, R115 ;  /* 0x000000731cab723e */ /* 0x000fe400000010ff */
[----:B------:R-:W-:Y:S01]  /*3560*/  CS2R R114, SRZ ;  /* 0x0000000000727805 */ /* 0x000fe2000001ff00 */
[C---:B------:R-:W-:Y:S01]  /*3570*/  FADD.FTZ R40, R162.reuse, R27 ;  /* 0x0000001ba2287221 */ /* 0x040fe20000010000 */
[----:B------:R-:W-:Y:S01]  /*3580*/  F2FP.BF16.F32.PACK_AB R162, R162, R97 ;  /* 0x00000061a2a2723e */ /* 0x000fe200000010ff */
[----:B------:R-:W1:Y:S01]  /*3590*/  MUFU.EX2 R117, R117 ;  /* 0x0000007500757308 */ /* 0x000e620000000800 */
[----:B--2---:R-:W-:Y:S01]  /*35a0*/  FADD.FTZ R5, R41, R4 ;  /* 0x0000000429057221 */ /* 0x004fe20000010000 */
[----:B------:R-:W-:Y:S01]  /*35b0*/  FADD.FTZ R11, R99, R40 ;  /* 0x00000028630b7221 */ /* 0x000fe20000010000 */
[----:B------:R-:W-:-:S03]  /*35c0*/  CS2R R96, SRZ ;  /* 0x0000000000607805 */ /* 0x000fc6000001ff00 */
[C---:B------:R-:W-:Y:S01]  /*35d0*/  FADD.FTZ R42, R152.reuse, R11 ;  /* 0x0000000b982a7221 */ /* 0x040fe20000010000 */
[----:B------:R-:W-:Y:S01]  /*35e0*/  F2FP.BF16.F32.PACK_AB R152, R152, R99 ;  /* 0x000000639898723e */ /* 0x000fe200000010ff */
[----:B------:R-:W2:Y:S01]  /*35f0*/  MUFU.EX2 R32, R63 ;  /* 0x0000003f00207308 */ /* 0x000ea20000000800 */
[C---:B0-----:R-:W-:Y:S01]  /*3600*/  FADD.FTZ R4, R30.reuse, R5 ;  /* 0x000000051e047221 */ /* 0x041fe20000010000 */
[----:B------:R-:W-:Y:S01]  /*3610*/  FADD.FTZ R11, R101, R42 ;  /* 0x0000002a650b7221 */ /* 0x000fe20000010000 */
[----:B------:R-:W-:Y:S02]  /*3620*/  F2FP.BF16.F32.PACK_AB R165, R30, R41 ;  /* 0x000000291ea5723e */ /* 0x000fe400000010ff */
[----:B------:R-:W-:Y:S01]  /*3630*/  CS2R R98, SRZ ;  /* 0x0000000000627805 */ /* 0x000fe2000001ff00 */
[C---:B------:R-:W-:Y:S01]  /*3640*/  FADD.FTZ R12, R154.reuse, R11 ;  /* 0x0000000b9a0c7221 */ /* 0x040fe20000010000 */
[----:B------:R-:W-:Y:S01]  /*3650*/  F2FP.BF16.F32.PACK_AB R154, R154, R101 ;  /* 0x000000659a9a723e */ /* 0x000fe200000010ff */
[----:B------:R-:W0:Y:S01]  /*3660*/  MUFU.EX2 R45, R45 ;  /* 0x0000002d002d7308 */ /* 0x000e220000000800 */
[----:B-1----:R-:W-:Y:S01]  /*3670*/  FADD.FTZ R5, R117, R4 ;  /* 0x0000000475057221 */ /* 0x002fe20000010000 */
[----:B------:R-:W-:-:S06]  /*3680*/  CS2R R100, SRZ ;  /* 0x0000000000647805 */ /* 0x000fcc000001ff00 */
[----:B------:R-:W1:Y:S01]  /*3690*/  MUFU.EX2 R34, R67 ;  /* 0x0000004300227308 */ /* 0x000e620000000800 */
[C---:B--2---:R-:W-:Y:S01]  /*36a0*/  FADD.FTZ R4, R32.reuse, R5 ;  /* 0x0000000520047221 */ /* 0x044fe20000010000 */
[----:B------:R-:W-:Y:S02]  /*36b0*/  F2FP.BF16.F32.PACK_AB R167, R32, R117 ;  /* 0x0000007520a7723e */ /* 0x000fe400000010ff */
[----:B------:R-:W-:-:S04]  /*36c0*/  CS2R R116, SRZ ;  /* 0x0000000000747805 */ /* 0x000fc8000001ff00 */
        /* <DEDUP_REMOVED lines=28> */
[----:B------:R-:W-:Y:S02]  /*3890*/  F2FP.BF16.F32.PACK_AB R156, R156, R103 ;  /* 0x000000679c9c723e */ /* 0x000fe400000010ff */
[----:B------:R-:W-:-:S04]  /*38a0*/  CS2R R102, SRZ ;  /* 0x0000000000667805 */ /* 0x000fc8000001ff00 */
[----:B------:R-:W1:Y:S01]  /*38b0*/  MUFU.EX2 R91, R91 ;  /* 0x0000005b005b7308 */ /* 0x000e620000000800 */
[C---:B--2---:R-:W-:Y:S01]  /*38c0*/  FADD.FTZ R14, R12.reuse, R5 ;  /* 0x000000050c0e7221 */ /* 0x044fe20000010000 */
[----:B------:R-:W-:-:S06]  /*38d0*/  F2FP.BF16.F32.PACK_AB R157, R12, R53 ;  /* 0x000000350c9d723e */ /* 0x000fcc00000010ff */
[----:B------:R-:W2:Y:S01]  /*38e0*/  MUFU.EX2 R16, R16 ;  /* 0x0000001000107308 */ /* 0x000ea20000000800 */
[----:B0-----:R-:W-:-:S07]  /*38f0*/  FADD.FTZ R11, R105, R42 ;  /* 0x0000002a690b7221 */ /* 0x001fce0000010000 */
[----:B------:R-:W0:Y:S01]  /*3900*/  MUFU.EX2 R10, R87 ;  /* 0x00000057000a7308 */ /* 0x000e220000000800 */
[----:B-1----:R-:W-:Y:S01]  /*3910*/  FADD.FTZ R5, R91, R14 ;  /* 0x0000000e5b057221 */ /* 0x002fe20000010000 */
[C---:B--2---:R-:W-:Y:S01]  /*3920*/  F2FP.BF16.F32.PACK_AB R158, R16.reuse, R105 ;  /* 0x00000069109e723e */ /* 0x044fe200000010ff */
[----:B------:R-:W-:Y:S01]  /*3930*/  FADD.FTZ R4, R16, R11 ;  /* 0x0000000b10047221 */ /* 0x000fe20000010000 */
[----:B------:R-:W-:Y:S02]  /*3940*/  CS2R R104, SRZ ;  /* 0x0000000000687805 */ /* 0x000fe4000001ff00 */
[C---:B0-----:R-:W-:Y:S01]  /*3950*/  F2FP.BF16.F32.PACK_AB R159, R10.reuse, R91 ;  /* 0x0000005b0a9f723e */ /* 0x041fe200000010ff */
[----:B------:R-:W-:Y:S01]  /*3960*/  FADD.FTZ R5, R10, R5 ;  /* 0x000000050a057221 */ /* 0x000fe20000010000 */
[----:B------:R-:W-:Y:S01]  /*3970*/  CS2R R90, SRZ ;  /* 0x00000000005a7805 */ /* 0x000fe2000001ff00 */
[----:B------:R-:W-:Y:S06]  /*3980*/  @!P1 BRA `(.L_x_2412) ;  /* 0x00000028008c9947 */ /* 0x000fec0003800000 */
[----:B------:R-:W-:Y:S01]  /*3990*/  MOV R11, R13 ;  /* 0x0000000d000b7202 */ /* 0x000fe20000000f00 */
[----:B------:R-:W-:Y:S01]  /*39a0*/  IMAD.MOV.U32 R10, RZ, RZ, R7 ;  /* 0x000000ffff0a7224 */ /* 0x000fe200078e0007 */
[----:B------:R-:W-:Y:S01]  /*39b0*/  UMOV UR54, URZ ;  /* 0x0000003f00367c82 */ /* 0x000fe20008000000 */
[----:B------:R-:W-:Y:S01]  /*39c0*/  IMAD.MOV.U32 R151, RZ, RZ, RZ ;  /* 0x000000ffff977224 */ /* 0x000fe200078e00ff */
[----:B------:R-:W-:Y:S01]  /*39d0*/  UMOV UR52, URZ ;  /* 0x0000003f00347c82 */ /* 0x000fe20008000000 */
[----:B------:R-:W-:Y:S01]  /*39e0*/  ULDC UR49, c[0x0][0x288] ;  /* 0x0000a20000317ab9 */ /* 0x000fe20000000800 */
[----:B------:R-:W-:-:S05]  /*39f0*/  ULDC UR50, c[0x0][0x2f0] ;  /* 0x0000bc0000327ab9 */ /* 0x000fca0000000800 */
.L_x_2423:
[----:B------:R-:W-:Y:S01]  /*3a00*/  ISETP.NE.AND P2, PT, RZ, UR40, PT ;  /* 0x00000028ff007c0c */ /* 0x000fe2000bf45270 */
[----:B------:R-:W-:-:S04]  /*3a10*/  UISETP.NE.AND UP0, UPT, UR52, 0x1, UPT ;  /* 0x000000013400788c */ /* 0x000fc8000bf05270 */
[----:B------:R-:W-:-:S04]  /*3a20*/  USEL UR47, URZ, 0x1, UP0 ;  /* 0x000000013f2f7887 */ /* 0x000fc80008000000 */
[----:B------:R-:W-:-:S04]  /*3a30*/  ULOP3.LUT UR47, UR54, UR47, URZ, 0x3c, !UPT ;  /* 0x0000002f362f7292 */ /* 0x000fc8000f8e3c3f */
[----:B------:R-:W-:Y:S08]  /*3a40*/  @P2 BRA `(.L_x_2413) ;  /* 0x0000000000382947 */ /* 0x000ff00003800000 */
[----:B------:R-:W-:Y:S05]  /*3a50*/  @!P0 BRA `(.L_x_2414) ;  /* 0x0000000000048947 */ /* 0x000fea0003800000 */
[----:B------:R-:W-:Y:S01]  /*3a60*/  BPT.TRAP 0x1 ;  /* 0x000000040000795c */ /* 0x000fe20000300000 */
.L_x_2414:
        /* <DEDUP_REMOVED lines=9> */
.L_x_2415:
[----:B-1----:R-:W-:Y:S05]  /*3b00*/  @P1 BRA `(.L_x_2413) ;  /* 0x0000000000081947 */ /* 0x002fea0003800000 */
[----:B------:R-:W1:Y:S02]  /*3b10*/  SYNCS.PHASECHK.TRANS64.TRYWAIT P1, [UR4+0x28830], R0 ;  /* 0x02883000ff0075a7 */ /* 0x000e640008020144 */
[----:B-1----:R-:W-:Y:S05]  /*3b20*/  @!P1 BRA `(.L_x_2416) ;  /* 0x000000a8002c9947 */ /* 0x002fea0003800000 */
.L_x_2413:
        /* <DEDUP_REMOVED lines=50> */
.L_x_2418:
[----:B------:R-:W-:Y:S01]  /*3e50*/  ULEA UR4, UR52, UR41, 0x3 ;  /* 0x0000002934047291 */ /* 0x000fe2000f8e183f */
[----:B------:R-:W-:-:S05]  /*3e60*/  IMAD.U32 R0, RZ, RZ, UR54 ;  /* 0x00000036ff007e24 */ /* 0x000fca000f8e00ff */
[----:B------:R-:W-:-:S04]  /*3e70*/  SHF.L.U32 R0, R0, 0x1f, RZ ;  /* 0x0000001f00007819 */ /* 0x000fc800000006ff */
[----:B------:R0:W1:Y:S01]  /*3e80*/  SYNCS.PHASECHK.TRANS64.TRYWAIT P1, [UR4+0x28850], R0 ;  /* 0x02885000ff0075a7 */ /* 0x0000620008020144 */
[----:B------:R-:W-:Y:S05]  /*3e90*/  @!P0 BRA `(.L_x_2419) ;  /* 0x0000000000048947 */ /* 0x000fea0003800000 */
[----:B------:R-:W-:Y:S01]  /*3ea0*/  BPT.TRAP 0x1 ;  /* 0x000000040000795c */ /* 0x000fe20000300000 */
.L_x_2419:
[----:B-1----:R-:W-:Y:S05]  /*3eb0*/  @P1 BRA `(.L_x_2417) ;  /* 0x0000000000081947 */ /* 0x002fea0003800000 */
[----:B------:R-:W1:Y:S02]  /*3ec0*/  SYNCS.PHASECHK.TRANS64.TRYWAIT P1, [UR4+0x28850], R0 ;  /* 0x02885000ff0075a7 */ /* 0x000e640008020144 */
[----:B-1----:R-:W-:Y:S05]  /*3ed0*/  @!P1 BRA `(.L_x_2420) ;  /* 0x000000a400589947 */ /* 0x002fea0003800000 */
.L_x_2417:
        /* <DEDUP_REMOVED lines=49> */
.L_x_2421:
[----:B------:R-:W-:Y:S01]  /*41f0*/  UISETP.NE.AND UP0, UPT, UR42, URZ, UPT ;  /* 0x0000003f2a00728c */ /* 0x000fe2000bf05270 */
[----:B------:R-:W-:Y:S01]  /*4200*/  MOV R16, R3 ;  /* 0x0000000300107202 */ /* 0x000fe20000000f00 */
[----:B------:R-:W-:-:S04]  /*4210*/  IMAD.U32 R15, RZ, RZ, UR50 ;  /* 0x00000032ff0f7e24 */ /* 0x000fc8000f8e00ff */
[----:B------:R-:W-:Y:S02]  /*4220*/  PLOP3.LUT P1, PT, PT, PT, UP0, 0x80, 0x0 ;  /* 0x000000000000781c */ /* 0x000fe40003f2f008 */
[----:B------:R-:W-:-:S03]  /*4230*/  PLOP3.LUT P2, PT, PT, PT, UP0, 0x80, 0x0 ;  /* 0x000000000000781c */ /* 0x000fc60003f4f008 */
[----:B------:R-:W-:-:S08]  /*4240*/  @UP0 ULDC UR4, c[0x0][0x44c] ;  /* 0x0001130000040ab9 */ /* 0x000fd00000000800 */
[----:B0-----:R-:W-:Y:S01]  /*4250*/  @P1 IMAD.HI.U32 R0, R3, UR4, RZ ;  /* 0x0000000403001c27 */ /* 0x001fe2000f8e00ff */
[----:B------:R-:W-:-:S04]  /*4260*/  @UP0 ULDC UR4, c[0x0][0x450] ;  /* 0x0001140000040ab9 */ /* 0x000fc80000000800 */
[----:B------:R-:W-:Y:S01]  /*4270*/  @P2 SHF.R.U32.HI R16, RZ, UR4, R0 ;  /* 0x00000004ff102c19 */ /* 0x000fe20008011600 */
[----:B------:R-:W-:Y:S02]  /*4280*/  UMOV UR4, 0xffffff80 ;  /* 0xffffff8000047882 */ /* 0x000fe40000000000 */
[----:B------:R-:W-:Y:S02]  /*4290*/  UIMAD UR4, UR53, UR4, 0x1 ;  /* 0x00000001350474a4 */ /* 0x000fe4000f8e0204 */
[----:B------:R-:W0:Y:S04]  /*42a0*/  SHFL.IDX PT, R7, R16, RZ, 0x1c1f ;  /* 0x001c1fff10077589 */ /* 0x000e2800000e0000 */
[----:B------:R-:W-:Y:S01]  /*42b0*/  IMAD.U32 R13, RZ, RZ, UR4 ;  /* 0x00000004ff0d7e24 */ /* 0x000fe2000f8e00ff */
[----:B------:R-:W1:Y:S01]  /*42c0*/  SHFL.IDX PT, R157, R16, 0x1, 0x1c1f ;  /* 0x003c1f00109d7f89 */ /* 0x000e6200000e0000 */
[----:B------:R-:W-:-:S02]  /*42d0*/  ULEA UR4, UR48, UR41, 0x3 ;  /* 0x0000002930047291 */ /* 0x000fc4000f8e183f */
[----:B------:R-:W-:Y:S02]  /*42e0*/  IMAD R0, R6, -0x2, R13 ;  /* 0xfffffffe06007824 */ /* 0x000fe400078e020d */
[----:B------:R-:W-:Y:S02]  /*42f0*/  UIADD3 UR4, UR4, 0x28840, URZ ;  /* 0x0002884004047890 */ /* 0x000fe4000fffe03f */
[----:B------:R-:W-:Y:S02]  /*4300*/  IMAD R14, R15, UR38, R0 ;  /* 0x000000260f0e7c24 */ /* 0x000fe4000f8e0200 */
[----:B------:R-:W-:-:S09]  /*4310*/  UPRMT UR4, UR43, 0x654, UR4 ;  /* 0x000006542b047896 */ /* 0x000fd20008000004 */
[----:B------:R-:W-:Y:S01]  /*4320*/  SYNCS.ARRIVE.TRANS64.RED.A1T0 RZ, [UR4], RZ ;  /* 0x000000ffffff79a7 */ /* 0x000fe20008100404 */
[----:B0-----:R-:W-:-:S04]  /*4330*/  IADD3 R7, R7, -UR49, R14 ;  /* 0x8000003107077c10 */ /* 0x001fc8000fffe00e */
[C---:B------:R-:W-:Y:S02]  /*4340*/  ISETP.GT.AND P1, PT, R7.reuse, RZ, PT ;  /* 0x000000ff0700720c */ /* 0x040fe40003f24270 */
[C---:B------:R-:W-:Y:S02]  /*4350*/  ISETP.GT.AND P2, PT, R7.reuse, 0x1, PT ;  /* 0x000000010700780c */ /* 0x040fe40003f44270 */
[----:B------:R-:W-:Y:S02]  /*4360*/  FSEL R15, R24, -INF , P1 ;  /* 0xff800000180f7808 */ /* 0x000fe40000800000 */
        /* <DEDUP_REMOVED lines=90> */
[----:B------:R-:W-:Y:S02]  /*4910*/  FSEL R85, R85, -INF , P2 ;  /* 0xff80000055557808 */ /* 0x000fe40001000000 */
[----:B------:R-:W-:Y:S02]  /*4920*/  FMNMX.FTZ R0, R45, R0, !PT ;  /* 0x000000002d007209 */ /* 0x000fe40007810000 */
[----:B-1----:R-:W-:-:S02]  /*4930*/  IADD3 R14, R157, -UR49, R14 ;  /* 0x800000319d0e7c10 */ /* 0x002fc4000fffe00e */
[----:B------:R-:W-:Y:S02]  /*4940*/  FMNMX.FTZ R18, R85, R0, !PT ;  /* 0x0000000055127209 */ /* 0x000fe40007810000 */
[----:B------:R-:W0:Y:S01]  /*4950*/  LDC R0, c[0x0][0x988] ;  /* 0x00026200ff007b82 */ /* 0x000e220000000800 */
[C---:B------:R-:W-:Y:S02]  /*4960*/  ISETP.GT.AND P2, PT, R14.reuse, RZ, PT ;  /* 0x000000ff0e00720c */ /* 0x040fe40003f44270 */
[----:B------:R-:W1:Y:S01]  /*4970*/  SHFL.BFLY PT, R7, R18, 0x2, 0x1f ;  /* 0x0c401f0012077f89 */ /* 0x000e6200000e0000 */
[----:B------:R-:W-:Y:S02]  /*4980*/  ISETP.GT.AND P3, PT, R14, 0x1, PT ;  /* 0x000000010e00780c */ /* 0x000fe40003f64270 */
        /* <DEDUP_REMOVED lines=11> */
[----:B-1----:R-:W-:Y:S02]  /*4a40*/  FMNMX.FTZ R20, R18, R7, !PT ;  /* 0x0000000712147209 */ /* 0x002fe40007810000 */
[----:B------:R-:W-:-:S03]  /*4a50*/  FMNMX.FTZ R16, R31, R16, !PT ;  /* 0x000000101f107209 */ /* 0x000fc60007810000 */
[----:B------:R-:W1:Y:S02]  /*4a60*/  SHFL.BFLY PT, R7, R20, 0x1, 0x1f ;  /* 0x0c201f0014077f89 */ /* 0x000e6400000e0000 */
[----:B-1----:R-:W-:-:S04]  /*4a70*/  FMNMX.FTZ R7, R20, R7, !PT ;  /* 0x0000000714077209 */ /* 0x002fc80007810000 */
[C---:B------:R-:W-:Y:S01]  /*4a80*/  FSETP.NEU.FTZ.AND P1, PT, R7.reuse, -INF , PT ;  /* 0xff8000000700780b */ /* 0x040fe20003f3d000 */
[----:B0-----:R-:W-:-:S05]  /*4a90*/  FMUL.FTZ R12, R7, R0 ;  /* 0x00000000070c7220 */ /* 0x001fca0000410000 */
[----:B------:R-:W-:-:S05]  /*4aa0*/  FSEL R12, R12, RZ, P1 ;  /* 0x000000ff0c0c7208 */ /* 0x000fca0000800000 */
[-CC-:B------:R-:W-:Y:S01]  /*4ab0*/  FFMA.FTZ R180, R17, R0.reuse, -R12.reuse ;  /* 0x0000000011b47223 */ /* 0x180fe2000001080c */
[-CC-:B------:R-:W-:Y:S01]  /*4ac0*/  FFMA.FTZ R17, R163, R0.reuse, -R12.reuse ;  /* 0x00000000a3117223 */ /* 0x180fe2000001080c */
[----:B------:R-:W-:Y:S01]  /*4ad0*/  FSEL R163, R34, -INF , P2 ;  /* 0xff80000022a37808 */ /* 0x000fe20001000000 */
        /* <DEDUP_REMOVED lines=58> */
[----:B------:R-:W-:Y:S01]  /*4e80*/  FFMA.FTZ R45, R85, R0, -R12 ;  /* 0x00000000552d7223 */ /* 0x000fe2000001080c */
[----:B------:R-:W-:Y:S01]  /*4e90*/  FMNMX.FTZ R16, R171, R16, !PT ;  /* 0x00000010ab107209 */ /* 0x000fe20007810000 */
[----:B------:R-:W-:Y:S01]  /*4ea0*/  MUFU.EX2 R15, R15 ;  /* 0x0000000f000f7308 */ /* 0x000fe20000000800 */
[----:B------:R-:W-:-:S02]  /*4eb0*/  ISETP.GT.AND P2, PT, R14, 0x40, PT ;  /* 0x000000400e00780c */ /* 0x000fc40003f44270 */
[----:B------:R-:W-:Y:S02]  /*4ec0*/  FSEL R55, R55, -INF , P3 ;  /* 0xff80000037377808 */ /* 0x000fe40001800000 */
[----:B------:R-:W-:Y:S02]  /*4ed0*/  FMNMX.FTZ R16, R181, R16, !PT ;  /* 0x00000010b5107209 */ /* 0x000fe40007810000 */
[----:B------:R-:W-:Y:S01]  /*4ee0*/  ISETP.GT.AND P3, PT, R14, 0x41, PT ;  /* 0x000000410e00780c */ /* 0x000fe20003f64270 */
[----:B------:R-:W-:Y:S01]  /*4ef0*/  MUFU.EX2 R180, R180 ;  /* 0x000000b400b47308 */ /* 0x000fe20000000800 */
[----:B------:R-:W-:Y:S02]  /*4f00*/  FSEL R51, R58, -INF , P2 ;  /* 0xff8000003a337808 */ /* 0x000fe40001000000 */
[----:B------:R-:W-:Y:S02]  /*4f10*/  FMNMX.FTZ R16, R55, R16, !PT ;  /* 0x0000001037107209 */ /* 0x000fe40007810000 */
[----:B------:R-:W-:-:S02]  /*4f20*/  ISETP.GT.AND P2, PT, R14, 0x48, PT ;  /* 0x000000480e00780c */ /* 0x000fc40003f44270 */
[----:B------:R-:W-:Y:S01]  /*4f30*/  FSEL R59, R59, -INF , P3 ;  /* 0xff8000003b3b7808 */ /* 0x000fe20001800000 */
[----:B------:R-:W-:Y:S01]  /*4f40*/  MUFU.EX2 R182, R182 ;  /* 0x000000b600b67308 */ /* 0x000fe20000000800 */
[----:B------:R-:W-:Y:S02]  /*4f50*/  FMNMX.FTZ R16, R51, R16, !PT ;  /* 0x0000001033107209 */ /* 0x000fe40007810000 */
[----:B------:R-:W-:Y:S02]  /*4f60*/  ISETP.GT.AND P3, PT, R14, 0x49, PT ;  /* 0x000000490e00780c */ /* 0x000fe40003f64270 */
[----:B------:R-:W-:Y:S02]  /*4f70*/  FSEL R161, R62, -INF , P2 ;  /* 0xff8000003ea17808 */ /* 0x000fe40001000000 */
        /* <DEDUP_REMOVED lines=47> */
[----:B------:R-:W-:-:S02]  /*5270*/  FSEL R87, R87, -INF , P3 ;  /* 0xff80000057577808 */ /* 0x000fc40001800000 */
        /* <DEDUP_REMOVED lines=15> */
[C---:B------:R-:W-:Y:S02]  /*5370*/  FMUL.FTZ R14, R13.reuse, R0 ;  /* 0x000000000d0e7220 */ /* 0x040fe40000410000 */
[----:B------:R-:W-:Y:S01]  /*5380*/  MUFU.EX2 R23, R23 ;  /* 0x0000001700177308 */ /* 0x000fe20000000800 */
[----:B------:R-:W-:Y:S02]  /*5390*/  FSEL R28, R13, RZ, P2 ;  /* 0x000000ff0d1c7208 */ /* 0x000fe40001000000 */
[----:B------:R-:W-:-:S03]  /*53a0*/  FSEL R12, R14, RZ, P2 ;  /* 0x000000ff0e0c7208 */ /* 0x000fc60001000000 */
[----:B------:R-:W-:Y:S02]  /*53b0*/  FADD.FTZ R11, -R28, R11 ;  /* 0x0000000b1c0b7221 */ /* 0x000fe40000010100 */
[-CC-:B------:R-:W-:Y:S01]  /*53c0*/  FFMA.FTZ R24, R47, R0.reuse, -R12.reuse ;  /* 0x000000002f187223 */ /* 0x180fe2000001080c */
[----:B------:R-:W-:Y:S01]  /*53d0*/  FSEL R47, R7, RZ, P1 ;  /* 0x000000ff072f7208 */ /* 0x000fe20000800000 */
[-CC-:B------:R-:W-:Y:S01]  /*53e0*/  FFMA.FTZ R14, R26, R0.reuse, -R12.reuse ;  /* 0x000000001a0e7223 */ /* 0x180fe2000001080c */
[-C--:B------:R-:W-:Y:S01]  /*53f0*/  FMUL.FTZ R11, R11, R0.reuse ;  /* 0x000000000b0b7220 */ /* 0x080fe20000410000 */
[-CC-:B------:R-:W-:Y:S01]  /*5400*/  FFMA.FTZ R57, R157, R0.reuse, -R12.reuse ;  /* 0x000000009d397223 */ /* 0x180fe2000001080c */
[-C--:B------:R-:W-:Y:S01]  /*5410*/  FFMA.FTZ R16, R159, R0.reuse, -R12 ;  /* 0x000000009f107223 */ /* 0x080fe2000001080c */
[----:B------:R-:W-:Y:S01]  /*5420*/  FADD.FTZ R47, -R47, R10 ;  /* 0x0000000a2f2f7221 */ /* 0x000fe20000010100 */
[-CC-:B------:R-:W-:Y:S01]  /*5430*/  FFMA.FTZ R31, R31, R0.reuse, -R12.reuse ;  /* 0x000000001f1f7223 */ /* 0x180fe2000001080c */
[----:B------:R-:W-:Y:S01]  /*5440*/  MUFU.EX2 R14, R14 ;  /* 0x0000000e000e7308 */ /* 0x000fe20000000800 */
[-CC-:B------:R-:W-:Y:S01]  /*5450*/  FFMA.FTZ R18, R163, R0.reuse, -R12.reuse ;  /* 0x00000000a3127223 */ /* 0x180fe2000001080c */
[-C--:B------:R-:W-:Y:S01]  /*5460*/  FMUL.FTZ R10, R47, R0.reuse ;  /* 0x000000002f0a7220 */ /* 0x080fe20000410000 */
        /* <DEDUP_REMOVED lines=22> */
[----:B0-----:R-:W-:Y:S01]  /*55d0*/  FFMA.FTZ R47, R10, R4, R15 ;  /* 0x000000040a2f7223 */ /* 0x001fe2000001000f */
[-CC-:B------:R-:W-:Y:S01]  /*55e0*/  FFMA.FTZ R79, R79, R0.reuse, -R12.reuse ;  /* 0x000000004f4f7223 */ /* 0x180fe2000001080c */
[-CC-:B------:R-:W-:Y:S01]  /*55f0*/  FFMA.FTZ R185, R185, R0.reuse, -R12.reuse ;  /* 0x00000000b9b97223 */ /* 0x180fe2000001080c */
[-CC-:B------:R-:W-:Y:S01]  /*5600*/  FFMA.FTZ R83, R83, R0.reuse, -R12.reuse ;  /* 0x0000000053537223 */ /* 0x180fe2000001080c */
[----:B------:R-:W-:-:S03]  /*5610*/  FFMA.FTZ R187, R187, R0, -R12 ;  /* 0x00000000bbbb7223 */ /* 0x000fc6000001080c */
[----:B------:R-:W0:Y:S01]  /*5620*/  MUFU.EX2 R16, R16 ;  /* 0x0000001000107308 */ /* 0x000e220000000800 */
[----:B-1----:R-:W-:Y:S01]  /*5630*/  FFMA.FTZ R4, R11, R5, R14 ;  /* 0x000000050b047223 */ /* 0x002fe2000001000e */
[----:B------:R-:W-:Y:S01]  /*5640*/  FADD.FTZ R5, R180, R47 ;  /* 0x0000002fb4057221 */ /* 0x000fe20000010000 */
[----:B------:R-:W-:-:S05]  /*5650*/  FFMA.FTZ R47, R63, R0, -R12 ;  /* 0x000000003f2f7223 */ /* 0x000fca000001080c */
[----:B------:R-:W1:Y:S01]  /*5660*/  MUFU.EX2 R31, R31 ;  /* 0x0000001f001f7308 */ /* 0x000e620000000800 */
[----:B--2---:R-:W-:Y:S01]  /*5670*/  FADD.FTZ R51, R57, R4 ;  /* 0x0000000439337221 */ /* 0x004fe20000010000 */
[----:B------:R-:W-:-:S04]  /*5680*/  FADD.FTZ R4, R182, R5 ;  /* 0x00000005b6047221 */ /* 0x000fc80000010000 */
[----:B------:R-:W-:Y:S02]  /*5690*/  FADD.FTZ R5, R17, R4 ;  /* 0x0000000411057221 */ /* 0x000fe40000010000 */
[----:B------:R-:W2:Y:S01]  /*56a0*/  MUFU.EX2 R18, R18 ;  /* 0x0000001200127308 */ /* 0x000ea20000000800 */
[----:B0-----:R-:W-:Y:S01]  /*56b0*/  FADD.FTZ R34, R16, R51 ;  /* 0x0000003310227221 */ /* 0x001fe20000010000 */
[----:B------:R-:W-:-:S04]  /*56c0*/  FADD.FTZ R4, R176, R5 ;  /* 0x00000005b0047221 */ /* 0x000fc80000010000 */
[----:B------:R-:W-:Y:S02]  /*56d0*/  FADD.FTZ R5, R19, R4 ;  /* 0x0000000413057221 */ /* 0x000fe40000010000 */
[----:B------:R-:W0:Y:S01]  /*56e0*/  MUFU.EX2 R61, R61 ;  /* 0x0000003d003d7308 */ /* 0x000e220000000800 */
[----:B-1----:R-:W-:Y:S01]  /*56f0*/  FADD.FTZ R51, R31, R34 ;  /* 0x000000221f337221 */ /* 0x002fe20000010000 */
[----:B------:R-:W-:-:S04]  /*5700*/  FADD.FTZ R4, R178, R5 ;  /* 0x00000005b2047221 */ /* 0x000fc80000010000 */
[----:B------:R-:W-:Y:S02]  /*5710*/  FADD.FTZ R5, R27, R4 ;  /* 0x000000041b057221 */ /* 0x000fe40000010000 */
[----:B------:R-:W1:Y:S01]  /*5720*/  MUFU.EX2 R20, R20 ;  /* 0x0000001400147308 */ /* 0x000e620000000800 */
[----:B--2---:R-:W-:Y:S01]  /*5730*/  FADD.FTZ R34, R18, R51 ;  /* 0x0000003312227221 */ /* 0x004fe20000010000 */
[----:B------:R-:W-:-:S04]  /*5740*/  FADD.FTZ R4, R172, R5 ;  /* 0x00000005ac047221 */ /* 0x000fc80000010000 */
[----:B------:R-:W-:Y:S02]  /*5750*/  FADD.FTZ R5, R35, R4 ;  /* 0x0000000423057221 */ /* 0x000fe40000010000 */
[----:B------:R-:W2:Y:S01]  /*5760*/  MUFU.EX2 R39, R39 ;  /* 0x0000002700277308 */ /* 0x000ea20000000800 */
[----:B0-----:R-:W-:Y:S01]  /*5770*/  FADD.FTZ R51, R61, R34 ;  /* 0x000000223d337221 */ /* 0x001fe20000010000 */
[----:B------:R-:W-:Y:S01]  /*5780*/  FADD.FTZ R4, R174, R5 ;  /* 0x00000005ae047221 */ /* 0x000fe20000010000 */
[-CC-:B------:R-:W-:Y:S01]  /*5790*/  FFMA.FTZ R34, R67, R0.reuse, -R12.reuse ;  /* 0x0000000043227223 */ /* 0x180fe2000001080c */
[----:B------:R-:W-:-:S04]  /*57a0*/  FFMA.FTZ R12, R87, R0, -R12 ;  /* 0x00000000570c7223 */ /* 0x000fc8000001080c */
[----:B------:R-:W0:Y:S01]  /*57b0*/  MUFU.EX2 R22, R22 ;  /* 0x0000001600167308 */ /* 0x000e220000000800 */
[----:B-1----:R-:W-:-:S07]  /*57c0*/  FADD.FTZ R36, R20, R51 ;  /* 0x0000003314247221 */ /* 0x002fce0000010000 */
[----:B------:R-:W1:Y:S01]  /*57d0*/  MUFU.EX2 R65, R65 ;  /* 0x0000004100417308 */ /* 0x000e620000000800 */
[----:B--2---:R-:W-:-:S07]  /*57e0*/  FADD.FTZ R51, R39, R36 ;  /* 0x0000002427337221 */ /* 0x004fce0000010000 */
[----:B------:R-:W2:Y:S01]  /*57f0*/  MUFU.EX2 R175, R175 ;  /* 0x000000af00af7308 */ /* 0x000ea20000000800 */
[----:B0-----:R-:W-:Y:S01]  /*5800*/  FADD.FTZ R36, R22, R51 ;  /* 0x0000003316247221 */ /* 0x001fe20000010000 */
[----:B------:R-:W-:-:S06]  /*5810*/  FADD.FTZ R51, R43, R4 ;  /* 0x000000042b337221 */ /* 0x000fcc0000010000 */
[----:B------:R-:W0:Y:S01]  /*5820*/  MUFU.EX2 R24, R24 ;  /* 0x0000001800187308 */ /* 0x000e220000000800 */
[----:B-1----:R-:W-:-:S07]  /*5830*/  FADD.FTZ R36, R65, R36 ;  /* 0x0000002441247221 */ /* 0x002fce0000010000 */
        /* <DEDUP_REMOVED lines=20> */
[----:B------:R-:W-:-:S06]  /*5980*/  FADD.FTZ R4, R166, R51 ;  /* 0x00000033a6047221 */ /* 0x000fcc0000010000 */
[----:B------:R-:W2:Y:S01]  /*5990*/  MUFU.EX2 R47, R47 ;  /* 0x0000002f002f7308 */ /* 0x000ea20000000800 */
[----:B0-----:R-:W-:-:S07]  /*59a0*/  FADD.FTZ R5, R30, R5 ;  /* 0x000000051e057221 */ /* 0x001fce0000010000 */
[----:B------:R-:W0:Y:S01]  /*59b0*/  MUFU.EX2 R161, R161 ;  /* 0x000000a100a17308 */ /* 0x000e220000000800 */
[----:B-1----:R-:W-:Y:S01]  /*59c0*/  FADD.FTZ R36, R32, R5 ;  /* 0x0000000520247221 */ /* 0x002fe20000010000 */
[----:B------:R-:W-:-:S04]  /*59d0*/  FADD.FTZ R5, R53, R4 ;  /* 0x0000000435057221 */ /* 0x000fc80000010000 */
[----:B------:R-:W-:Y:S02]  /*59e0*/  FADD.FTZ R4, R160, R5 ;  /* 0x00000005a0047221 */ /* 0x000fe40000010000 */
        /* <DEDUP_REMOVED lines=47> */
.L_x_2422:
[----:B------:R-:W-:Y:S01]  /*5ce0*/  UISETP.GT.AND UP0, UPT, UR53, UR51, UPT ;  /* 0x000000333500728c */ /* 0x000fe2000bf04270 */
[-C--:B------:R-:W-:Y:S01]  /*5cf0*/  FMUL.FTZ R88, R88, R10.reuse ;  /* 0x0000000a58587220 */ /* 0x080fe20000410000 */
[----:B------:R-:W-:Y:S01]  /*5d00*/  ULEA UR4, UR52, UR41, 0x3 ;  /* 0x0000002934047291 */ /* 0x000fe2000f8e183f */
[-C--:B------:R-:W-:Y:S01]  /*5d10*/  FMUL.FTZ R89, R89, R10.reuse ;  /* 0x0000000a59597220 */ /* 0x080fe20000410000 */
[----:B------:R-:W-:Y:S01]  /*5d20*/  UIADD3 UR5, UR53, -0x1, URZ ;  /* 0xffffffff35057890 */ /* 0x000fe2000fffe03f */
[-C--:B------:R-:W-:Y:S01]  /*5d30*/  FMUL.FTZ R92, R92, R10.reuse ;  /* 0x0000000a5c5c7220 */ /* 0x080fe20000410000 */
[----:B------:R-:W-:Y:S01]  /*5d40*/  UIADD3 UR4, UR4, 0x28860, URZ ;  /* 0x0002886004047890 */ /* 0x000fe2000fffe03f */
[----:B------:R-:W-:Y:S01]  /*5d50*/  PLOP3.LUT P1, PT, PT, PT, UP0, 0x80, 0x0 ;  /* 0x000000000000781c */ /* 0x000fe20003f2f008 */
[----:B------:R-:W-:Y:S01]  /*5d60*/  UMOV UR54, UR47 ;  /* 0x0000002f00367c82 */ /* 0x000fe20008000000 */
[----:B------:R-:W-:Y:S01]  /*5d70*/  UMOV UR52, UR48 ;  /* 0x0000003000347c82 */ /* 0x000fe20008000000 */
[----:B------:R-:W-:Y:S01]  /*5d80*/  UPRMT UR4, UR43, 0x654, UR4 ;  /* 0x000006542b047896 */ /* 0x000fe20008000004 */
[-C--:B------:R-:W-:Y:S01]  /*5d90*/  FMUL.FTZ R93, R93, R10.reuse ;  /* 0x0000000a5d5d7220 */ /* 0x080fe20000410000 */
[----:B------:R-:W-:Y:S01]  /*5da0*/  UMOV UR53, UR5 ;  /* 0x0000000500357c82 */ /* 0x000fe20008000000 */
        /* <DEDUP_REMOVED lines=96> */
[----:B------:R-:W-:-:S05]  /*63b0*/  UMOV UR53, UR5 ;  /* 0x0000000500357c82 */ /* 0x000fca0008000000 */
.L_x_2412:
[----:B------:R-:W-:-:S06]  /*63c0*/  UISETP.GE.AND UP0, UPT, UR53, UR39, UPT ;  /* 0x000000273500728c */ /* 0x000fcc000bf06270 */
[----:B------:R-:W-:-:S13]  /*63d0*/  PLOP3.LUT P1, PT, PT, PT, UP0, 0x80, 0x0 ;  /* 0x000000000000781c */ /* 0x000fda0003f2f008 */
[----:B------:R-:W-:Y:S05]  /*63e0*/  @!P1 BRA `(.L_x_2424) ;  /* 0x0000002000109947 */ /* 0x000fea0003800000 */
[C---:B------:R-:W-:Y:S01]  /*63f0*/  VIADD R3, R2.reuse, 0x8 ;  /* 0x0000000802037836 */ /* 0x040fe20000000000 */
[----:B------:R-:W-:Y:S01]  /*6400*/  MOV R6, R7 ;  /* 0x0000000700067202 */ /* 0x000fe20000000f00 */
[----:B------:R-:W-:Y:S01]  /*6410*/  IMAD.MOV.U32 R10, RZ, RZ, R13 ;  /* 0x000000ffff0a7224 */ /* 0x000fe200078e000d */
[----:B------:R-:W-:Y:S01]  /*6420*/  IADD3 R2, -R2, 0xb, RZ ;  /* 0x0000000b02027810 */ /* 0x000fe20007ffe1ff */
[----:B------:R-:W-:Y:S01]  /*6430*/  UMOV UR42, UR47 ;  /* 0x0000002f002a7c82 */ /* 0x000fe20008000000 */
[----:B------:R-:W-:-:S05]  /*6440*/  UMOV UR38, UR48 ;  /* 0x0000003000267c82 */ /* 0x000fca0008000000 */
.L_x_2435:
        /* <DEDUP_REMOVED lines=9> */
.L_x_2426:
[----:B------:R-:W-:Y:S01]  /*64e0*/  ULEA UR4, UR48, UR41, 0x3 ;  /* 0x0000002930047291 */ /* 0x000fe2000f8e183f */
[----:B------:R-:W-:-:S05]  /*64f0*/  IMAD.U32 R0, RZ, RZ, UR47 ;  /* 0x0000002fff007e24 */ /* 0x000fca000f8e00ff */
[----:B------:R-:W-:-:S04]  /*6500*/  SHF.L.U32 R0, R0, 0x1f, RZ ;  /* 0x0000001f00007819 */ /* 0x000fc800000006ff */
[----:B------:R0:W1:Y:S01]  /*6510*/  SYNCS.PHASECHK.TRANS64.TRYWAIT P1, [UR4+0x28830], R0 ;  /* 0x02883000ff0075a7 */ /* 0x0000620008020144 */
[----:B------:R-:W-:Y:S05]  /*6520*/  @!P0 BRA `(.L_x_2427) ;  /* 0x0000000000048947 */ /* 0x000fea0003800000 */
[----:B------:R-:W-:Y:S01]  /*6530*/  BPT.TRAP 0x1 ;  /* 0x000000040000795c */ /* 0x000fe20000300000 */
.L_x_2427:
[----:B-1----:R-:W-:Y:S05]  /*6540*/  @P1 BRA `(.L_x_2425) ;  /* 0x0000000000081947 */ /* 0x002fea0003800000 */
[----:B------:R-:W1:Y:S02]  /*6550*/  SYNCS.PHASECHK.TRANS64.TRYWAIT P1, [UR4+0x28830], R0 ;  /* 0x02883000ff0075a7 */ /* 0x000e640008020144 */
[----:B-1----:R-:W-:Y:S05]  /*6560*/  @!P1 BRA `(.L_x_2428) ;  /* 0x0000007c00cc9947 */ /* 0x002fea0003800000 */
.L_x_2425:
        /* <DEDUP_REMOVED lines=46> */
.L_x_2430:
[----:B------:R-:W-:Y:S01]  /*6850*/  ULEA UR4, UR38, UR41, 0x3 ;  /* 0x0000002926047291 */ /* 0x000fe2000f8e183f */
[----:B01----:R-:W-:-:S05]  /*6860*/  IMAD.U32 R0, RZ, RZ, UR42 ;  /* 0x0000002aff007e24 */ /* 0x003fca000f8e00ff */
[----:B------:R-:W-:-:S04]  /*6870*/  SHF.L.U32 R0, R0, 0x1f, RZ ;  /* 0x0000001f00007819 */ /* 0x000fc800000006ff */
[----:B------:R0:W1:Y:S01]  /*6880*/  SYNCS.PHASECHK.TRANS64.TRYWAIT P1, [UR4+0x28850], R0 ;  /* 0x02885000ff0075a7 */ /* 0x0000620008020144 */
[----:B------:R-:W-:Y:S05]  /*6890*/  @!P0 BRA `(.L_x_2431) ;  /* 0x0000000000048947 */ /* 0x000fea0003800000 */
[----:B------:R-:W-:Y:S01]  /*68a0*/  BPT.TRAP 0x1 ;  /* 0x000000040000795c */ /* 0x000fe20000300000 */
.L_x_2431:
[----:B-1----:R-:W-:Y:S05]  /*68b0*/  @P1 BRA `(.L_x_2429) ;  /* 0x0000000000081947 */ /* 0x002fea0003800000 */
[----:B------:R-:W1:Y:S02]  /*68c0*/  SYNCS.PHASECHK.TRANS64.TRYWAIT P1, [UR4+0x28850], R0 ;  /* 0x02885000ff0075a7 */ /* 0x000e640008020144 */
[----:B-1----:R-:W-:Y:S05]  /*68d0*/  @!P1 BRA `(.L_x_2432) ;  /* 0x0000007c00089947 */ /* 0x002fea0003800000 */
.L_x_2429:
        /* <DEDUP_REMOVED lines=49> */
.L_x_2433:
[----:B01----:R-:W-:Y:S01]  /*6bf0*/  FMNMX.FTZ R0, R24, R6, !PT ;  /* 0x0000000618007209 */ /* 0x003fe20007810000 */
        /* <DEDUP_REMOVED lines=73> */
[----:B------:R-:W3:Y:S01]  /*7090*/  SHFL.BFLY PT, R16, R15, 0x1, 0x1f ;  /* 0x0c201f000f107f89 */ /* 0x000ee200000e0000 */
[----:B-1----:R-:W-:-:S02]  /*70a0*/  FMNMX.FTZ R7, R14, R7, !PT ;  /* 0x000000070e077209 */ /* 0x002fc40007810000 */
[----:B---3--:R-:W-:-:S03]  /*70b0*/  FMNMX.FTZ R13, R15, R16, !PT ;  /* 0x000000100f0d7209 */ /* 0x008fc60007810000 */
[C---:B------:R-:W-:Y:S01]  /*70c0*/  FADD.FTZ R17, -R7.reuse, R6 ;  /* 0x0000000607117221 */ /* 0x040fe20000010100 */
[----:B0-----:R-:W-:-:S03]  /*70d0*/  FMUL.FTZ R153, R7, R0 ;  /* 0x0000000007997220 */ /* 0x001fc60000410000 */
[-C--:B------:R-:W-:Y:S01]  /*70e0*/  FMUL.FTZ R17, R17, R0.reuse ;  /* 0x0000000011117220 */ /* 0x080fe20000410000 */
[-CC-:B------:R-:W-:Y:S01]  /*70f0*/  FFMA.FTZ R29, R29, R0.reuse, -R153.reuse ;  /* 0x000000001d1d7223 */ /* 0x180fe20000010899 */
        /* <DEDUP_REMOVED lines=19> */
[-CC-:B0-----:R-:W-:Y:S01]  /*7230*/  FFMA.FTZ R29, R49, R0.reuse, -R153.reuse ;  /* 0x00000000311d7223 */ /* 0x181fe20000010899 */
[-CC-:B------:R-:W-:Y:S01]  /*7240*/  FFMA.FTZ R49, R69, R0.reuse, -R153.reuse ;  /* 0x0000000045317223 */ /* 0x180fe20000010899 */
[-C--:B------:R-:W-:Y:S01]  /*7250*/  FMUL.FTZ R69, R13, R0.reuse ;  /* 0x000000000d457220 */ /* 0x080fe20000410000 */
[-CC-:B------:R-:W-:Y:S01]  /*7260*/  FFMA.FTZ R164, R56, R0.reuse, -R153.reuse ;  /* 0x0000000038a47223 */ /* 0x180fe20000010899 */
[-CC-:B------:R-:W-:Y:S01]  /*7270*/  FFMA.FTZ R37, R57, R0.reuse, -R153.reuse ;  /* 0x0000000039257223 */ /* 0x180fe20000010899 */
[-C--:B------:R-:W-:Y:S01]  /*7280*/  FFMA.FTZ R166, R60, R0.reuse, -R153 ;  /* 0x000000003ca67223 */ /* 0x080fe20000010899 */
        /* <DEDUP_REMOVED lines=9> */
[--C-:B------:R-:W-:Y:S01]  /*7320*/  FFMA.FTZ R173, R42, R0, -R69.reuse ;  /* 0x000000002aad7223 */ /* 0x100fe20000010845 */
[----:B------:R-:W0:Y:S01]  /*7330*/  MUFU.EX2 R181, R181 ;  /* 0x000000b500b57308 */ /* 0x000e220000000800 */
[----:B-1----:R-:W-:Y:S01]  /*7340*/  FFMA.FTZ R4, R11, R4, R180 ;  /* 0x000000040b047223 */ /* 0x002fe200000100b4 */
        /* <DEDUP_REMOVED lines=10> */
[-C--:B------:R-:W-:Y:S01]  /*73f0*/  FFMA.FTZ R167, R62, R0.reuse, -R69 ;  /* 0x000000003ea77223 */ /* 0x080fe20000010845 */
[-C--:B------:R-:W-:Y:S01]  /*7400*/  FFMA.FTZ R41, R61, R0.reuse, -R153 ;  /* 0x000000003d297223 */ /* 0x080fe20000010899 */
[-C--:B------:R-:W-:Y:S01]  /*7410*/  FFMA.FTZ R28, R63, R0.reuse, -R69 ;  /* 0x000000003f1c7223 */ /* 0x080fe20000010845 */
[-C--:B------:R-:W-:Y:S01]  /*7420*/  FFMA.FTZ R160, R64, R0.reuse, -R153 ;  /* 0x0000000040a07223 */ /* 0x080fe20000010899 */
[----:B------:R-:W3:Y:S01]  /*7430*/  MUFU.EX2 R10, R10 ;  /* 0x0000000a000a7308 */ /* 0x000ee20000000800 */
[----:B0-----:R-:W-:Y:S01]  /*7440*/  FFMA.FTZ R5, R6, R5, R181 ;  /* 0x0000000506057223 */ /* 0x001fe200000100b5 */
[-C--:B------:R-:W-:Y:S01]  /*7450*/  FFMA.FTZ R161, R66, R0.reuse, -R69 ;  /* 0x0000000042a17223 */ /* 0x080fe20000010845 */
[-CC-:B------:R-:W-:Y:S01]  /*7460*/  FFMA.FTZ R45, R65, R0.reuse, -R153.reuse ;  /* 0x00000000412d7223 */ /* 0x180fe20000010899 */
[-C--:B------:R-:W-:Y:S01]  /*7470*/  FFMA.FTZ R162, R68, R0.reuse, -R153 ;  /* 0x0000000044a27223 */ /* 0x080fe20000010899 */
[-CC-:B------:R-:W-:Y:S01]  /*7480*/  FFMA.FTZ R70, R70, R0.reuse, -R69.reuse ;  /* 0x0000000046467223 */ /* 0x180fe20000010845 */
[-C--:B------:R-:W-:Y:S01]  /*7490*/  FFMA.FTZ R71, R71, R0.reuse, -R69 ;  /* 0x0000000047477223 */ /* 0x080fe20000010845 */
[-C--:B------:R-:W-:Y:S01]  /*74a0*/  FFMA.FTZ R152, R72, R0.reuse, -R153 ;  /* 0x0000000048987223 */ /* 0x080fe20000010899 */
[----:B------:R-:W0:Y:S01]  /*74b0*/  MUFU.EX2 R182, R182 ;  /* 0x000000b600b67308 */ /* 0x000e220000000800 */
[----:B-1----:R-:W-:Y:S01]  /*74c0*/  FADD.FTZ R27, R15, R4 ;  /* 0x000000040f1b7221 */ /* 0x002fe20000010000 */
[-C--:B------:R-:W-:Y:S01]  /*74d0*/  FFMA.FTZ R74, R74, R0.reuse, -R69 ;  /* 0x000000004a4a7223 */ /* 0x080fe20000010845 */
[-C--:B------:R-:W-:Y:S01]  /*74e0*/  FFMA.FTZ R53, R73, R0.reuse, -R153 ;  /* 0x0000000049357223 */ /* 0x080fe20000010899 */
[-C--:B------:R-:W-:Y:S01]  /*74f0*/  FFMA.FTZ R75, R75, R0.reuse, -R69 ;  /* 0x000000004b4b7223 */ /* 0x080fe20000010845 */
[-C--:B------:R-:W-:Y:S01]  /*7500*/  FFMA.FTZ R154, R76, R0.reuse, -R153 ;  /* 0x000000004c9a7223 */ /* 0x080fe20000010899 */
[-C--:B------:R-:W-:Y:S01]  /*7510*/  FFMA.FTZ R78, R78, R0.reuse, -R69 ;  /* 0x000000004e4e7223 */ /* 0x080fe20000010845 */
[-C--:B------:R-:W-:Y:S01]  /*7520*/  FFMA.FTZ R57, R77, R0.reuse, -R153 ;  /* 0x000000004d397223 */ /* 0x080fe20000010899 */
[----:B------:R-:W1:Y:S01]  /*7530*/  MUFU.EX2 R183, R183 ;  /* 0x000000b700b77308 */ /* 0x000e620000000800 */
[----:B---3--:R-:W-:Y:S01]  /*7540*/  FADD.FTZ R4, R10, R5 ;  /* 0x000000050a047221 */ /* 0x008fe20000010000 */
[-C--:B------:R-:W-:Y:S01]  /*7550*/  FFMA.FTZ R79, R79, R0.reuse, -R69 ;  /* 0x000000004f4f7223 */ /* 0x080fe20000010845 */
[-C--:B------:R-:W-:Y:S01]  /*7560*/  FFMA.FTZ R156, R80, R0.reuse, -R153 ;  /* 0x00000000509c7223 */ /* 0x080fe20000010899 */
[-C--:B------:R-:W-:Y:S01]  /*7570*/  FFMA.FTZ R82, R82, R0.reuse, -R69 ;  /* 0x0000000052527223 */ /* 0x080fe20000010845 */
[-C--:B------:R-:W-:Y:S01]  /*7580*/  FFMA.FTZ R61, R81, R0.reuse, -R153 ;  /* 0x00000000513d7223 */ /* 0x080fe20000010899 */
[-C--:B------:R-:W-:Y:S01]  /*7590*/  FFMA.FTZ R83, R83, R0.reuse, -R69 ;  /* 0x0000000053537223 */ /* 0x080fe20000010845 */
[-C--:B------:R-:W-:Y:S01]  /*75a0*/  FFMA.FTZ R158, R84, R0.reuse, -R153 ;  /* 0x00000000549e7223 */ /* 0x080fe20000010899 */
[----:B------:R-:W3:Y:S01]  /*75b0*/  MUFU.EX2 R12, R12 ;  /* 0x0000000c000c7308 */ /* 0x000ee20000000800 */
[----:B0-----:R-:W-:Y:S01]  /*75c0*/  FADD.FTZ R30, R182, R27 ;  /* 0x0000001bb61e7221 */ /* 0x001fe20000010000 */
[-C--:B------:R-:W-:Y:S01]  /*75d0*/  FFMA.FTZ R86, R86, R0.reuse, -R69 ;  /* 0x0000000056567223 */ /* 0x080fe20000010845 */
[----:B------:R-:W-:-:S02]  /*75e0*/  FFMA.FTZ R65, R85, R0, -R153 ;  /* 0x0000000055417223 */ /* 0x000fc40000010899 */
[----:B------:R-:W-:-:S03]  /*75f0*/  FADD.FTZ R27, R17, R30 ;  /* 0x0000001e111b7221 */ /* 0x000fc60000010000 */
        /* <DEDUP_REMOVED lines=9> */
[----:B---3--:R-:W-:Y:S01]  /*7690*/  FADD.FTZ R27, R19, R30 ;  /* 0x0000001e131b7221 */ /* 0x008fe20000010000 */
[-CC-:B------:R-:W-:Y:S01]  /*76a0*/  FFMA.FTZ R30, R67, R0.reuse, -R69.reuse ;  /* 0x00000000431e7223 */ /* 0x180fe20000010845 */
[----:B------:R-:W-:-:S05]  /*76b0*/  FFMA.FTZ R69, R87, R0, -R69 ;  /* 0x0000000057457223 */ /* 0x000fca0000010845 */
        /* <DEDUP_REMOVED lines=102> */
[----:B0-----:R-:W-:-:S03]  /*7d20*/  FADD.FTZ R4, R65, R4 ;  /* 0x0000000441047221 */ /* 0x001fc60000010000 */
[----:B-1----:R-:W-:Y:S01]  /*7d30*/  FADD.FTZ R5, R69, R5 ;  /* 0x0000000545057221 */ /* 0x002fe20000010000 */
[----:B------:R-:W-:Y:S06]  /*7d40*/  @!P0 BRA `(.L_x_2434) ;  /* 0x0000000000048947 */ /* 0x000fec0003800000 */
[----:B------:R-:W-:Y:S01]  /*7d50*/  BPT.TRAP 0x1 ;  /* 0x000000040000795c */ /* 0x000fe20000300000 */
.L_x_2434:
[----:B------:R-:W-:Y:S01]  /*7d60*/  UISETP.GT.AND UP0, UPT, UR53, UR39, UPT ;  /* 0x000000273500728c */ /* 0x000fe2000bf04270 */
[----:B------:R-:W-:Y:S01]  /*7d70*/  F2FP.BF16.F32.PACK_AB R181, R10, R181 ;  /* 0x000000b50ab5723e */ /* 0x000fe200000010ff */
        /* <DEDUP_REMOVED lines=103> */
[----:B------:R-:W-:Y:S01]  /*83f0*/  FMUL.FTZ R149, R149, R11 ;  /* 0x0000000b95957220 */ /* 0x000fe20000410000 */
[----:B------:R-:W-:-:S02]  /*8400*/  IMAD.MOV.U32 R10, RZ, RZ, R13 ;  /* 0x000000ffff0a7224 */ /* 0x000fc400078e000d */
[----:B------:R-:W-:Y:S01]  /*8410*/  IMAD.MOV.U32 R6, RZ, RZ, R7 ;  /* 0x000000ffff067224 */ /* 0x000fe200078e0007 */
[----:B------:R-:W-:Y:S06]  /*8420*/  @P1 BRA `(.L_x_2435) ;  /* 0xffffffe000081947 */ /* 0x000fec000383ffff */
.L_x_2424:
[----:B------:R-:W-:Y:S06]  /*8430*/  BAR.ARV 0x8, 0x180 ;  /* 0x0206000000007b1d */ /* 0x000fec0000002000 */
[----:B------:R-:W-:Y:S05]  /*8440*/  @!P0 BRA `(.L_x_2436) ;  /* 0x0000000000048947 */ /* 0x000fea0003800000 */
[----:B------:R-:W-:Y:S01]  /*8450*/  BPT.TRAP 0x1 ;  /* 0x000000040000795c */ /* 0x000fe20000300000 */
.L_x_2436:
[----:B------:R-:W-:Y:S01]  /*8460*/  ULEA UR5, UR48, UR41, 0x3 ;  /* 0x0000002930057291 */ /* 0x000fe2000f8e183f */
[----:B--2---:R-:W-:-:S04]  /*8470*/  MOV R2, UR47 ;  /* 0x0000002f00027c02 */ /* 0x004fc80008000f00 */
[----:B------:R-:W-:-:S04]  /*8480*/  SHF.L.U32 R2, R2, 0x1f, RZ ;  /* 0x0000001f02027819 */ /* 0x000fc800000006ff */
[----:B------:R0:W1:Y:S01]  /*8490*/  SYNCS.PHASECHK.TRANS64.TRYWAIT P1, [UR5+0x28850], R2 ;  /* 0x02885002ff0075a7 */ /* 0x0000620008020145 */
[----:B------:R-:W-:Y:S05]  /*84a0*/  @!P0 BRA `(.L_x_2437) ;  /* 0x0000000000048947 */ /* 0x000fea0003800000 */
[----:B------:R-:W-:Y:S01]  /*84b0*/  BPT.TRAP 0x1 ;  /* 0x000000040000795c */ /* 0x000fe20000300000 */
.L_x_2437:
[----:B-1----:R-:W-:Y:S05]  /*84c0*/  @P1 BRA `(.L_x_2438) ;  /* 0x0000000000081947 */ /* 0x002fea0003800000 */
[----:B------:R-:W1:Y:S02]  /*84d0*/  SYNCS.PHASECHK.TRANS64.TRYWAIT P1, [UR5+0x28850], R2 ;  /* 0x02885002ff0075a7 */ /* 0x000e640008020145 */
[----:B-1----:R-:W-:Y:S05]  /*84e0*/  @!P1 BRA `(.L_x_2439) ;  /* 0x00000060001c9947 */ /* 0x002fea0003800000 */
.L_x_2438:
[----:B------:R-:W-:Y:S01]  /*84f0*/  UIADD3 UR41, UR41, 0x400, URZ ;  /* 0x0000040029297890 */ /* 0x000fe2000fffe03f */
[----:B------:R-:W-:Y:S01]  /*8500*/  WARPGROUP.ARRIVE ;  /* 0x00000000000079c5 */ /* 0x000fe20000000000 */
[----:B------:R-:W-:Y:S01]  /*8510*/  UMOV UR7, 0x40000040 ;  /* 0x4000004000077882 */ /* 0x000fe20000000000 */
[----:B-1----:R-:W1:Y:S01]  /*8520*/  SHFL.BFLY PT, R3, R4, 0x2, 0x1f ;  /* 0x0c401f0004037f89 */ /* 0x002e6200000e0000 */
[----:B------:R-:W-:Y:S01]  /*8530*/  USHF.R.U32.HI UR41, URZ, 0x4, UR41 ;  /* 0x000000043f297899 */ /* 0x000fe20008011629 */
[----:B------:R-:W-:Y:S02]  /*8540*/  IMAD.MOV.U32 R8, RZ, RZ, RZ ;  /* 0x000000ffff087224 */ /* 0x000fe400078e00ff */
[----:B0-----:R-:W0:Y:S01]  /*8550*/  SHFL.BFLY PT, R2, R5, 0x2, 0x1f ;  /* 0x0c401f0005027f89 */ /* 0x001e2200000e0000 */
[----:B------:R-:W-:-:S04]  /*8560*/  ULOP3.LUT UR41, UR41, 0x3fff, URZ, 0xc0, !UPT ;  /* 0x00003fff29297892 */ /* 0x000fc8000f8ec03f */
[----:B------:R-:W-:-:S04]  /*8570*/  ULOP3.LUT UR41, UR41, 0x4000000, URZ, 0xfc, !UPT ;  /* 0x0400000029297892 */ /* 0x000fc8000f8efc3f */
[----:B------:R-:W-:-:S04]  /*8580*/  ULEA UR48, UR48, UR41, 0xb ;  /* 0x0000002930307291 */ /* 0x000fc8000f8e583f */
[----:B------:R-:W-:-:S03]  /*8590*/  UIADD3 UR4, UR48, 0x80, URZ ;  /* 0x0000008030047890 */ /* 0x000fc6000fffe03f */
[----:B------:R-:W-:-:S06]  /*85a0*/  UMOV UR6, UR48 ;  /* 0x0000003000067c82 */ /* 0x000fcc0008000000 */
[----:B------:R-:W-:Y:S01]  /*85b0*/  HGMMA.64x128x16.F32.BF16 R88, R180, gdesc[UR4].tnspB, R88, gsb0 ;  /* 0x41e00004b4587df0 */ /* 0x000fe20008001858 */
[----:B------:R-:W-:Y:S01]  /*85c0*/  UMOV UR7, 0x40000040 ;  /* 0x4000004000077882 */ /* 0x000fe20000000000 */
[----:B------:R-:W-:Y:S01]  /*85d0*/  UMOV UR6, UR4 ;  /* 0x0000000400067c82 */ /* 0x000fe20008000000 */
[----:B------:R-:W-:Y:S01]  /*85e0*/  UIADD3 UR4, UR48, 0x100, URZ ;  /* 0x0000010030047890 */ /* 0x000fe2000fffe03f */
[----:B-1----:R-:W-:Y:S01]  /*85f0*/  FADD.FTZ R3, R3, R4 ;  /* 0x0000000403037221 */ /* 0x002fe20000010000 */
[----:B------:R-:W-:Y:S02]  /*8600*/  IMAD.MOV.U32 R4, RZ, RZ, -0x800000 ;  /* 0xff800000ff047424 */ /* 0x000fe400078e00ff */
[----:B0-----:R-:W-:Y:S02]  /*8610*/  FADD.FTZ R6, R2, R5 ;  /* 0x0000000502067221 */ /* 0x001fe40000010000 */
[----:B------:R-:W0:Y:S04]  /*8620*/  SHFL.BFLY PT, R2, R3, 0x1, 0x1f ;  /* 0x0c201f0003027f89 */ /* 0x000e2800000e0000 */
[----:B------:R-:W1:Y:S01]  /*8630*/  SHFL.BFLY PT, R9, R6, 0x1, 0x1f ;  /* 0x0c201f0006097f89 */ /* 0x000e6200000e0000 */
[----:B0-----:R-:W-:Y:S01]  /*8640*/  FADD.FTZ R10, R3, R2 ;  /* 0x00000002030a7221 */ /* 0x001fe20000010000 */
[----:B------:R-:W-:-:S02]  /*8650*/  IMAD.MOV.U32 R2, RZ, RZ, RZ ;  /* 0x000000ffff027224 */ /* 0x000fc400078e00ff */
        /* <DEDUP_REMOVED lines=55> */
.L_x_2440:
        /* <DEDUP_REMOVED lines=68> */
.L_x_2404:
        /* <DEDUP_REMOVED lines=27> */
[----:B------:R-:W-:Y:S02]  /*8fc0*/  LOP3.LUT R5, R5, 0xfffffffc, RZ, 0xc0, !PT ;  /* 0xfffffffc05057812 */ /* 0x000fe400078ec0ff */
[C---:B------:R-:W-:Y:S01]  /*8fd0*/  IADD3 R24, R2.reuse, -R7, RZ ;  /* 0x8000000702187210 */ /* 0x040fe20007ffe0ff */
[----:B------:R-:W3:Y:S01]  /*8fe0*/  @P0 LDC R27, c[0x0][0xbec] ;  /* 0x0002fb00ff1b0b82 */ /* 0x000ee20000000800 */
[----:B------:R-:W-:Y:S01]  /*8ff0*/  SHF.R.S32.HI R7, RZ, 0x7, R0 ;  /* 0x00000007ff077819 */ /* 0x000fe20000011400 */
[----:B------:R-:W-:Y:S01]  /*9000*/  IMAD.IADD R8, R2, 0x1, -R5 ;  /* 0x0000000102087824 */ /* 0x000fe200078e0a05 */
[----:B------:R-:W-:Y:S01]  /*9010*/  SHF.R.S32.HI R9, RZ, 0x1f, R24 ;  /* 0x0000001fff097819 */ /* 0x000fe20000011418 */
[----:B----4-:R-:W-:Y:S01]  /*9020*/  IMAD R23, R23, R14, UR11 ;  /* 0x0000000b17177e24 */ /* 0x010fe2000f8e020e */
[----:B------:R-:W-:-:S02]  /*9030*/  LEA.HI R0, R0, R7, RZ, 0x1 ;  /* 0x0000000700007211 */ /* 0x000fc400078f08ff */
[----:B------:R-:W-:Y:S01]  /*9040*/  LEA.HI R25, R9, R24, RZ, 0x2 ;  /* 0x0000001809197211 */ /* 0x000fe200078f10ff */
[----:B------:R-:W4:Y:S01]  /*9050*/  @P0 LDC R15, c[0x0][0xbf0] ;  /* 0x0002fc00ff0f0b82 */ /* 0x000f220000000800 */
[----:B------:R-:W-:Y:S01]  /*9060*/  LOP3.LUT R0, R0, 0x3fffffe, RZ, 0xc0, !PT ;  /* 0x03fffffe00007812 */ /* 0x000fe200078ec0ff */
[----:B0-----:R-:W-:Y:S01]  /*9070*/  IMAD R12, R18, UR10, RZ ;  /* 0x0000000a120c7c24 */ /* 0x001fe2000f8e02ff */
[--C-:B------:R-:W-:Y:S02]  /*9080*/  SHF.R.S32.HI R6, RZ, 0x2, R25.reuse ;  /* 0x00000002ff067819 */ /* 0x100fe40000011419 */
[----:B------:R-:W-:Y:S01]  /*9090*/  SHF.R.S32.HI R11, RZ, 0x1f, R25 ;  /* 0x0000001fff0b7819 */ /* 0x000fe20000011419 */
[----:B------:R-:W-:Y:S01]  /*90a0*/  IMAD.IADD R0, R7, 0x1, -R0 ;  /* 0x0000000107007824 */ /* 0x000fe200078e0a00 */
[----:B------:R-:W-:Y:S01]  /*90b0*/  LEA.HI R5, R8, R8, RZ, 0x1 ;  /* 0x0000000808057211 */ /* 0x000fe200078f08ff */
[----:B------:R-:W0:Y:S01]  /*90c0*/  @P0 LDC R16, c[0x0][0xbf0] ;  /* 0x0002fc00ff100b82 */ /* 0x000e220000000800 */
[----:B------:R-:W-:-:S02]  /*90d0*/  LEA.HI R11, R11, R6, RZ, 0x3 ;  /* 0x000000060b0b7211 */ /* 0x000fc400078f18ff */
[----:B------:R-:W-:Y:S02]  /*90e0*/  LEA.HI R9, R9, R24, RZ, 0x5 ;  /* 0x0000001809097211 */ /* 0x000fe400078f28ff */
[----:B------:R-:W-:Y:S02]  /*90f0*/  LOP3.LUT R11, R11, 0xfffffff8, RZ, 0xc0, !PT ;  /* 0xfffffff80b0b7812 */ /* 0x000fe400078ec0ff */
[----:B------:R-:W-:Y:S02]  /*9100*/  LOP3.LUT R7, R5, 0x1ffffffe, RZ, 0xc0, !PT ;  /* 0x1ffffffe05077812 */ /* 0x000fe400078ec0ff */
[----:B------:R-:W-:Y:S01]  /*9110*/  SHF.R.S32.HI R5, RZ, 0x5, R9 ;  /* 0x00000005ff057819 */ /* 0x000fe20000011409 */
[----:B------:R-:W-:Y:S01]  /*9120*/  IMAD.IADD R2, R6, 0x1, -R11 ;  /* 0x0000000106027824 */ /* 0x000fe200078e0a0b */
[----:B------:R-:W-:Y:S01]  /*9130*/  MOV R6, UR4 ;  /* 0x0000000400067c02 */ /* 0x000fe20008000f00 */
[----:B------:R-:W5:Y:S01]  /*9140*/  LDC.64 R10, c[0x0][0xbd8] ;  /* 0x0002f600ff0a7b82 */ /* 0x000f620000000a00 */
[----:B------:R-:W-:Y:S01]  /*9150*/  IMAD.IADD R9, R8, 0x1, -R7 ;  /* 0x0000000108097824 */ /* 0x000fe200078e0a07 */
[----:B------:R-:W-:Y:S01]  /*9160*/  LOP3.LUT R25, R25, 0x7ffffffc, RZ, 0xc0, !PT ;  /* 0x7ffffffc19197812 */ /* 0x000fe200078ec0ff */
[----:B------:R-:W-:-:S02]  /*9170*/  IMAD R5, R5, 0x10, R2 ;  /* 0x0000001005057824 */ /* 0x000fc400078e0202 */
[----:B------:R-:W-:Y:S01]  /*9180*/  IMAD.U32 R7, RZ, RZ, UR5 ;  /* 0x00000005ff077e24 */ /* 0x000fe2000f8e00ff */
[----:B------:R-:W-:Y:S01]  /*9190*/  UIMAD.WIDE.U32 UR4, UR37, UR8, URZ ;  /* 0x00000008250472a5 */ /* 0x000fe2000f8e003f */
[----:B------:R-:W-:Y:S01]  /*91a0*/  IMAD.U32 R7, RZ, RZ, UR6 ;  /* 0x00000006ff077e24 */ /* 0x000fe2000f8e00ff */
[----:B------:R-:W-:Y:S01]  /*91b0*/  UIMAD UR6, UR37, UR9, UR7 ;  /* 0x00000009250672a4 */ /* 0x000fe2000f8e0207 */
[----:B------:R-:W-:Y:S02]  /*91c0*/  IMAD R0, R0, 0x40, R5 ;  /* 0x0000004000007824 */ /* 0x000fe400078e0205 */
[----:B------:R-:W-:Y:S01]  /*91d0*/  ULDC.64 UR8, c[0x0][0xb28] ;  /* 0x0002ca0000087ab9 */ /* 0x000fe20000000a00 */
[----:B------:R-:W-:Y:S01]  /*91e0*/  UIADD3 UR6, UR5, UR6, URZ ;  /* 0x0000000605067290 */ /* 0x000fe2000fffe03f */
[----:B------:R-:W-:Y:S02]  /*91f0*/  IMAD R2, R9, 0x8, R0 ;  /* 0x0000000809027824 */ /* 0x000fe400078e0200 */
[----:B------:R-:W-:-:S02]  /*9200*/  IMAD.U32 R9, RZ, RZ, UR5 ;  /* 0x00000005ff097e24 */ /* 0x000fc4000f8e00ff */
[----:B--2---:R-:W-:Y:S02]  /*9210*/  IMAD R2, R21, 0x80, R2 ;  /* 0x0000008015027824 */ /* 0x004fe400078e0202 */
[----:B------:R-:W-:Y:S01]  /*9220*/  IMAD.U32 R9, RZ, RZ, UR6 ;  /* 0x00000006ff097e24 */ /* 0x000fe2000f8e00ff */
[----:B------:R-:W-:Y:S01]  /*9230*/  ULDC.64 UR6, c[0x0][0xb48] ;  /* 0x0002d20000067ab9 */ /* 0x000fe20000000a00 */
[----:B---3--:R-:W-:-:S04]  /*9240*/  @P0 IMAD.HI.U32 R27, R2, R27, RZ ;  /* 0x0000001b021b0227 */ /* 0x008fc800078e00ff */
[C---:B-----5:R-:W-:Y:S02]  /*9250*/  IMAD R8, R10.reuse, UR10, RZ ;  /* 0x0000000a0a087c24 */ /* 0x060fe4000f8e02ff */
[----:B------:R-:W-:-:S04]  /*9260*/  IMAD.WIDE.U32 R6, R10, UR12, R6 ;  /* 0x0000000c0a067c25 */ /* 0x000fc8000f8e0006 */
[----:B------:R-:W-:Y:S01]  /*9270*/  IMAD R11, R11, UR12, R8 ;  /* 0x0000000c0b0b7c24 */ /* 0x000fe2000f8e0208 */
[----:B------:R-:W-:Y:S01]  /*9280*/  MOV R8, UR4 ;  /* 0x0000000400087c02 */ /* 0x000fe20008000f00 */
[----:B-1----:R-:W-:Y:S01]  /*9290*/  @P0 IMAD.HI.U32 R10, R2, R13, RZ ;  /* 0x0000000d020a0227 */ /* 0x002fe200078e00ff */
[----:B------:R-:W-:-:S03]  /*92a0*/  ULDC.64 UR4, c[0x0][0xbe0] ;  /* 0x0002f80000047ab9 */ /* 0x000fc60000000a00 */
[----:B------:R-:W-:Y:S01]  /*92b0*/  IMAD R13, R19, UR12, R12 ;  /* 0x0000000c130d7c24 */ /* 0x000fe2000f8e020c */
[----:B------:R-:W-:Y:S01]  /*92c0*/  SHF.R.S32.HI R12, RZ, 0x1f, R23 ;  /* 0x0000001fff0c7819 */ /* 0x000fe20000011417 */
[----:B------:R-:W-:-:S04]  /*92d0*/  IMAD.WIDE.U32 R8, R18, UR12, R8 ;  /* 0x0000000c12087c25 */ /* 0x000fc8000f8e0008 */
[----:B------:R-:W-:Y:S01]  /*92e0*/  IMAD.IADD R7, R7, 0x1, R11 ;  /* 0x0000000107077824 */ /* 0x000fe200078e020b */
[----:B------:R-:W-:Y:S01]  /*92f0*/  MOV R11, R2 ;  /* 0x00000002000b7202 */ /* 0x000fe20000000f00 */
[----:B------:R-:W-:Y:S01]  /*9300*/  IMAD.IADD R9, R9, 0x1, R13 ;  /* 0x0000000109097824 */ /* 0x000fe200078e020d */
[----:B0-----:R-:W-:Y:S01]  /*9310*/  @P0 SHF.R.U32.HI R11, RZ, R16, R27 ;  /* 0x00000010ff0b0219 */ /* 0x001fe2000001161b */
[----:B------:R-:W-:Y:S01]  /*9320*/  IMAD.MOV.U32 R5, RZ, RZ, R2 ;  /* 0x000000ffff057224 */ /* 0x000fe200078e0002 */
[----:B----4-:R-:W-:Y:S01]  /*9330*/  @P0 SHF.R.U32.HI R5, RZ, R15, R10 ;  /* 0x0000000fff050219 */ /* 0x010fe2000001160a */
[----:B------:R-:W-:Y:S02]  /*9340*/  IMAD R13, R12, UR6, RZ ;  /* 0x000000060c0d7c24 */ /* 0x000fe4000f8e02ff */
[----:B------:R-:W-:-:S04]  /*9350*/  IMAD.WIDE.U32 R6, R23, UR4, R6 ;  /* 0x0000000417067c25 */ /* 0x000fc8000f8e0006 */
        /* <DEDUP_REMOVED lines=13> */
[----:B------:R-:W-:Y:S01]  /*9430*/  IMAD R13, R17, R14, R2 ;  /* 0x0000000e110d7224 */ /* 0x000fe200078e0202 */
[----:B------:R-:W-:Y:S01]  /*9440*/  SHF.R.S32.HI R2, RZ, 0x1f, R5 ;  /* 0x0000001fff027819 */ /* 0x000fe20000011405 */
[----:B------:R-:W-:Y:S02]  /*9450*/  IMAD R10, R10, UR4, RZ ;  /* 0x000000040a0a7c24 */ /* 0x000fe4000f8e02ff */
[----:B------:R-:W-:Y:S02]  /*9460*/  IMAD.IADD R9, R9, 0x1, R15 ;  /* 0x0000000109097824 */ /* 0x000fe400078e020f */
[C---:B------:R-:W-:Y:S01]  /*9470*/  IMAD R15, R11.reuse, UR5, R10 ;  /* 0x000000050b0f7c24 */ /* 0x040fe2000f8e020a */
[----:B------:R-:W0:Y:S01]  /*9480*/  S2UR UR5, SR_CgaCtaId ;  /* 0x00000000000579c3 */ /* 0x000e220000008800 */
[----:B------:R-:W-:Y:S01]  /*9490*/  SHF.R.S32.HI R10, RZ, 0x1f, R13 ;  /* 0x0000001fff0a7819 */ /* 0x000fe2000001140d */
[----:B------:R-:W-:Y:S02]  /*94a0*/  IMAD R2, R2, UR6, RZ ;  /* 0x0000000602027c24 */ /* 0x000fe4000f8e02ff */
[----:B------:R-:W-:Y:S01]  /*94b0*/  IMAD.WIDE.U32 R8, R11, UR4, R8 ;  /* 0x000000040b087c25 */ /* 0x000fe2000f8e0008 */
[----:B------:R-:W-:-:S03]  /*94c0*/  UMOV UR4, 0x400 ;  /* 0x0000040000047882 */ /* 0x000fc60000000000 */
[C---:B------:R-:W-:Y:S02]  /*94d0*/  IMAD R11, R5.reuse, UR7, R2 ;  /* 0x00000007050b7c24 */ /* 0x040fe4000f8e0202 */
[----:B------:R-:W-:Y:S01]  /*94e0*/  IMAD.WIDE.U32 R6, R5, UR6, R6 ;  /* 0x0000000605067c25 */ /* 0x000fe2000f8e0006 */
[----:B------:R-:W-:-:S03]  /*94f0*/  ULDC.64 UR6, c[0x0][0xba8] ;  /* 0x0002ea0000067ab9 */ /* 0x000fc60000000a00 */
[----:B------:R-:W-:Y:S01]  /*9500*/  IMAD.IADD R9, R9, 0x1, R15 ;  /* 0x0000000109097824 */ /* 0x000fe200078e020f */
[----:B------:R-:W-:Y:S01]  /*9510*/  LEA R2, P0, R6, UR6, 0x2 ;  /* 0x0000000606027c11 */ /* 0x000fe2000f8010ff */
[----:B------:R-:W-:Y:S01]  /*9520*/  IMAD R10, R10, UR8, RZ ;  /* 0x000000080a0a7c24 */ /* 0x000fe2000f8e02ff */
[----:B------:R-:W-:Y:S01]  /*9530*/  IADD3 R7, R7, R11, RZ ;  /* 0x0000000b07077210 */ /* 0x000fe20007ffe0ff */
[----:B------:R-:W-:Y:S01]  /*9540*/  IMAD.WIDE.U32 R8, R13, UR8, R8 ;  /* 0x000000080d087c25 */ /* 0x000fe2000f8e0008 */
[----:B------:R-:W-:-:S03]  /*9550*/  ULDC UR6, c[0x0][0xa88] ;  /* 0x0002a20000067ab9 */ /* 0x000fc60000000800 */
[----:B------:R-:W-:Y:S01]  /*9560*/  IMAD R5, R13, UR9, R10 ;  /* 0x000000090d057c24 */ /* 0x000fe2000f8e020a */
[----:B------:R-:W-:Y:S01]  /*9570*/  ULDC.64 UR8, c[0x0][0xb00] ;  /* 0x0002c00000087ab9 */ /* 0x000fe20000000a00 */
[----:B------:R-:W-:Y:S01]  /*9580*/  LEA.HI.X R10, R6, UR7, R7, 0x2, P0 ;  /* 0x00000007060a7c11 */ /* 0x000fe200080f1407 */
[----:B------:R-:W-:Y:S01]  /*9590*/  IMAD R0, R21, 0x80, R0 ;  /* 0x0000008015007824 */ /* 0x000fe200078e0200 */
[----:B------:R-:W-:Y:S01]  /*95a0*/  LEA R20, P1, R8, UR8, 0x2 ;  /* 0x0000000808147c11 */ /* 0x000fe2000f8210ff */
[----:B------:R-:W-:Y:S01]  /*95b0*/  IMAD.IADD R5, R9, 0x1, R5 ;  /* 0x0000000109057824 */ /* 0x000fe200078e0205 */
[----:B------:R-:W-:Y:S01]  /*95c0*/  SHFL.IDX PT, R6, R2, RZ, 0x1c1f ;  /* 0x001c1fff02067589 */ /* 0x000fe200000e0000 */
[----:B0-----:R-:W-:Y:S01]  /*95d0*/  ULEA UR4, UR5, UR4, 0x18 ;  /* 0x0000000405047291 */ /* 0x001fe2000f8ec03f */
[----:B------:R-:W-:Y:S01]  /*95e0*/  IMAD R17, R17, UR6, RZ ;  /* 0x0000000611117c24 */ /* 0x000fe2000f8e02ff */
[----:B------:R-:W-:Y:S01]  /*95f0*/  LOP3.LUT P0, RZ, R24, 0x3, RZ, 0xc0, !PT ;  /* 0x0000000318ff7812 */ /* 0x000fe2000780c0ff */
[----:B------:R-:W0:Y:S01]  /*9600*/  SHFL.IDX PT, R7, R10, RZ, 0x1c1f ;  /* 0x001c1fff0a077589 */ /* 0x000e2200000e0000 */
[----:B------:R-:W-:Y:S01]  /*9610*/  LEA.HI.X R22, R8, UR9, R5, 0x2, P1 ;  /* 0x0000000908167c11 */ /* 0x000fe200088f1405 */
[C---:B------:R-:W-:Y:S01]  /*9620*/  VIADD R16, R0.reuse, 0x8 ;  /* 0x0000000800107836 */ /* 0x040fe20000000000 */
[----:B------:R-:W-:Y:S01]  /*9630*/  UIADD3 UR4, UR4, 0x28820, URZ ;  /* 0x0002882004047890 */ /* 0x000fe2000fffe03f */
[----:B------:R-:W-:Y:S01]  /*9640*/  SHFL.IDX PT, R8, R2, 0x1, 0x1c1f ;  /* 0x003c1f0002087f89 */ /* 0x000fe200000e0000 */
[-C--:B------:R-:W-:Y:S01]  /*9650*/  ISETP.GE.OR P1, PT, R0, R17.reuse, P0 ;  /* 0x000000110000720c */ /* 0x080fe20000726670 */
[----:B------:R-:W-:Y:S01]  /*9660*/  IMAD.IADD R19, R24, 0x1, -R25 ;  /* 0x0000000118137824 */ /* 0x000fe200078e0a19 */
[-C--:B------:R-:W-:Y:S01]  /*9670*/  ISETP.GE.OR P0, PT, R16, R17.reuse, P0 ;  /* 0x000000111000720c */ /* 0x080fe20000706670 */
[----:B------:R-:W1:Y:S01]  /*9680*/  SHFL.IDX PT, R9, R10, 0x1, 0x1c1f ;  /* 0x003c1f000a097f89 */ /* 0x000e6200000e0000 */
[----:B------:R-:W-:Y:S01]  /*9690*/  UPRMT UR4, URZ, 0x654, UR4 ;  /* 0x000006543f047896 */ /* 0x000fe20008000004 */
[----:B------:R-:W-:Y:S01]  /*96a0*/  ISETP.GE.AND P2, PT, R0, R17, PT ;  /* 0x000000110000720c */ /* 0x000fe20003f46270 */
[----:B------:R-:W-:Y:S01]  /*96b0*/  IMAD.SHL.U32 R19, R19, 0x2, RZ ;  /* 0x0000000213137824 */ /* 0x000fe200078e00ff */
[----:B------:R2:W3:Y:S04]  /*96c0*/  SHFL.IDX PT, R14, R20, RZ, 0x1c1f ;  /* 0x001c1fff140e7589 */ /* 0x0004e800000e0000 */
[----:B------:R2:W4:Y:S02]  /*96d0*/  SHFL.IDX PT, R15, R22, RZ, 0x1c1f ;  /* 0x001c1fff160f7589 */ /* 0x00052400000e0000 */
[----:B------:R-:W-:Y:S02]  /*96e0*/  SYNCS.ARRIVE.TRANS64.RED.A1T0 RZ, [UR4], RZ ;  /* 0x000000ffffff79a7 */ /* 0x000fe40008100404 */
[----:B0-----:R2:W-:Y:S04]  /*96f0*/  @!P1 ST.E desc[UR44][R6.64], R3 ;  /* 0x0000000306009985 */ /* 0x0015e8000c10192c */
[----:B-1----:R2:W-:Y:S01]  /*9700*/  @!P0 ST.E desc[UR44][R8.64], R4 ;  /* 0x0000000408008985 */ /* 0x0025e2000c10192c */
[----:B------:R-:W-:Y:S05]  /*9710*/  @P2 BRA `(.L_x_2443) ;  /* 0x0000000400782947 */ /* 0x000fea0003800000 */
[C---:B------:R-:W-:Y:S01]  /*9720*/  IADD3 R0, R19.reuse, 0x8, RZ ;  /* 0x0000000813007810 */ /* 0x040fe20007ffe0ff */
[----:B------:R-:W-:Y:S01]  /*9730*/  ULDC UR4, c[0x0][0xac8] ;  /* 0x0002b20000047ab9 */ /* 0x000fe20000000800 */
[C---:B--2---:R-:W-:Y:S01]  /*9740*/  VIADD R6, R19.reuse, 0x10 ;  /* 0x0000001013067836 */ /* 0x044fe20000000000 */
[C---:B------:R-:W-:Y:S01]  /*9750*/  ISETP.GE.AND P2, PT, R19.reuse, UR4, PT ;  /* 0x0000000413007c0c */ /* 0x040fe2000bf46270 */
[C---:B------:R-:W-:Y:S01]  /*9760*/  VIADD R7, R19.reuse, 0x18 ;  /* 0x0000001813077836 */ /* 0x040fe20000000000 */
[----:B------:R-:W-:Y:S01]  /*9770*/  ISETP.GE.AND P3, PT, R0, UR4, PT ;  /* 0x0000000400007c0c */ /* 0x000fe2000bf66270 */
[C---:B------:R-:W-:Y:S01]  /*9780*/  VIADD R8, R19.reuse, 0x28 ;  /* 0x0000002813087836 */ /* 0x040fe20000000000 */
[----:B------:R-:W-:Y:S01]  /*9790*/  ISETP.GE.AND P0, PT, R6, UR4, PT ;  /* 0x0000000406007c0c */ /* 0x000fe2000bf06270 */
[----:B------:R-:W-:Y:S01]  /*97a0*/  VIADD R9, R19, 0x30 ;  /* 0x0000003013097836 */ /* 0x000fe20000000000 */
[----:B------:R-:W-:Y:S01]  /*97b0*/  ISETP.GE.AND P1, PT, R7, UR4, PT ;  /* 0x0000000407007c0c */ /* 0x000fe2000bf26270 */
[C---:B------:R-:W-:Y:S01]  /*97c0*/  VIADD R11, R19.reuse, 0x40 ;  /* 0x00000040130b7836 */ /* 0x040fe20000000000 */
[C---:B------:R-:W-:Y:S01]  /*97d0*/  IADD3 R10, R19.reuse, 0x38, RZ ;  /* 0x00000038130a7810 */ /* 0x040fe20007ffe0ff */
[----:B------:R-:W-:Y:S01]  /*97e0*/  VIADD R12, R19, 0x50 ;  /* 0x00000050130c7836 */ /* 0x000fe20000000000 */
[----:B------:R-:W-:Y:S01]  /*97f0*/  ISETP.GE.AND P4, PT, R9, UR4, PT ;  /* 0x0000000409007c0c */ /* 0x000fe2000bf86270 */
[C---:B------:R-:W-:Y:S01]  /*9800*/  VIADD R18, R19.reuse, 0x60 ;  /* 0x0000006013127836 */ /* 0x040fe20000000000 */
[----:B------:R-:W-:Y:S01]  /*9810*/  ISETP.GE.AND P5, PT, R10, UR4, PT ;  /* 0x000000040a007c0c */ /* 0x000fe2000bfa6270 */
[----:B---34-:R-:W-:Y:S01]  /*9820*/  @!P2 IMAD.WIDE R2, R19, 0x4, R14 ;  /* 0x000000041302a825 */ /* 0x018fe200078e020e */
[----:B------:R-:W-:-:S02]  /*9830*/  ISETP.GE.AND P6, PT, R11, UR4, PT ;  /* 0x000000040b007c0c */ /* 0x000fc4000bfc6270 */
[----:B------:R-:W-:Y:S02]  /*9840*/  @!P3 LEA.HI R0, R0, R0, RZ, 0x1 ;  /* 0x000000000000b211 */ /* 0x000fe400078f08ff */
[----:B------:R0:W-:Y:S01]  /*9850*/  @!P2 ST.E.64 desc[UR44][R2.64], R88 ;  /* 0x000000580200a985 */ /* 0x0001e2000c101b2c */
[----:B------:R-:W-:Y:S02]  /*9860*/  @!P0 LEA.HI R6, R6, R6, RZ, 0x1 ;  /* 0x0000000606068211 */ /* 0x000fe400078f08ff */
[----:B------:R-:W-:Y:S01]  /*9870*/  @!P3 LOP3.LUT R5, R0, 0xfffffffe, RZ, 0xc0, !PT ;  /* 0xfffffffe0005b812 */ /* 0x000fe200078ec0ff */
[----:B------:R-:W-:Y:S01]  /*9880*/  VIADD R0, R19, 0x20 ;  /* 0x0000002013007836 */ /* 0x000fe20000000000 */
[----:B------:R-:W-:Y:S02]  /*9890*/  @!P1 LEA.HI R7, R7, R7, RZ, 0x1 ;  /* 0x0000000707079211 */ /* 0x000fe400078f08ff */
[----:B------:R-:W-:Y:S01]  /*98a0*/  @!P5 LEA.HI R10, R10, R10, RZ, 0x1 ;  /* 0x0000000a0a0ad211 */ /* 0x000fe200078f08ff */
[----:B------:R-:W-:Y:S01]  /*98b0*/  @!P3 IMAD.WIDE R4, R5, 0x4, R14 ;  /* 0x000000040504b825 */ /* 0x000fe200078e020e */
[----:B------:R-:W-:-:S02]  /*98c0*/  ISETP.GE.AND P2, PT, R0, UR4, PT ;  /* 0x0000000400007c0c */ /* 0x000fc4000bf46270 */
[----:B------:R-:W-:Y:S02]  /*98d0*/  @!P5 LOP3.LUT R13, R10, 0xfffffffe, RZ, 0xc0, !PT ;  /* 0xfffffffe0a0dd812 */ /* 0x000fe400078ec0ff */
[----:B------:R1:W-:Y:S01]  /*98e0*/  @!P3 ST.E.64 desc[UR44][R4.64], R92 ;  /* 0x0000005c0400b985 */ /* 0x0003e2000c101b2c */
[----:B------:R-:W-:Y:S02]  /*98f0*/  ISETP.GE.AND P3, PT, R8, UR4, PT ;  /* 0x0000000408007c0c */ /* 0x000fe4000bf66270 */
        /* <DEDUP_REMOVED lines=28> */
[----:B------:R1:W-:Y:S01]  /*9ac0*/  @!P4 ST.E.64 desc[UR44][R4.64], R112 ;  /* 0x000000700400c985 */ /* 0x0003e2000c101b2c */
[C---:B0-----:R-:W-:Y:S02]  /*9ad0*/  IADD3 R6, R19.reuse, 0x68, RZ ;  /* 0x0000006813067810 */ /* 0x041fe40007ffe0ff */
[C---:B------:R-:W-:Y:S01]  /*9ae0*/  VIADD R7, R19.reuse, 0x70 ;  /* 0x0000007013077836 */ /* 0x040fe20000000000 */
[----:B------:R0:W-:Y:S01]  /*9af0*/  @!P5 ST.E.64 desc[UR44][R8.64], R116 ;  /* 0x000000740800d985 */ /* 0x0001e2000c101b2c */
[----:B--2---:R-:W-:Y:S01]  /*9b00*/  VIADD R3, R19, 0x78 ;  /* 0x0000007813037836 */ /* 0x004fe20000000000 */
[----:B------:R-:W-:Y:S02]  /*9b10*/  ISETP.GE.AND P4, PT, R6, UR4, PT ;  /* 0x0000000406007c0c */ /* 0x000fe4000bf86270 */
[----:B------:R2:W-:Y:S01]  /*9b20*/  @!P6 ST.E.64 desc[UR44][R10.64], R120 ;  /* 0x000000780a00e985 */ /* 0x0005e2000c101b2c */
[----:B------:R-:W-:-:S02]  /*9b30*/  ISETP.GE.AND P5, PT, R7, UR4, PT ;  /* 0x0000000407007c0c */ /* 0x000fc4000bfa6270 */
[----:B------:R-:W-:Y:S02]  /*9b40*/  ISETP.GE.AND P6, PT, R3, UR4, PT ;  /* 0x0000000403007c0c */ /* 0x000fe4000bfc6270 */
[----:B------:R-:W-:Y:S02]  /*9b50*/  @!P0 LEA.HI R0, R0, R0, RZ, 0x1 ;  /* 0x0000000000008211 */ /* 0x000fe400078f08ff */
[----:B------:R-:W-:Y:S02]  /*9b60*/  @!P2 LEA.HI R13, R13, R13, RZ, 0x1 ;  /* 0x0000000d0d0da211 */ /* 0x000fe400078f08ff */
[----:B------:R-:W-:Y:S02]  /*9b70*/  @!P3 LEA.HI R18, R18, R18, RZ, 0x1 ;  /* 0x000000121212b211 */ /* 0x000fe400078f08ff */
[----:B------:R-:W-:Y:S02]  /*9b80*/  @!P4 LEA.HI R6, R6, R6, RZ, 0x1 ;  /* 0x000000060606c211 */ /* 0x000fe400078f08ff */
[----:B-1----:R-:W-:-:S02]  /*9b90*/  @!P1 LOP3.LUT R5, R12, 0xfffffffe, RZ, 0xc0, !PT ;  /* 0xfffffffe0c059812 */ /* 0x002fc400078ec0ff */
[----:B------:R-:W-:Y:S02]  /*9ba0*/  @!P5 LEA.HI R2, R7, R7, RZ, 0x1 ;  /* 0x000000070702d211 */ /* 0x000fe400078f08ff */
[----:B------:R-:W-:Y:S02]  /*9bb0*/  @!P6 LEA.HI R4, R3, R3, RZ, 0x1 ;  /* 0x000000030304e211 */ /* 0x000fe400078f08ff */
[----:B------:R-:W-:Y:S02]  /*9bc0*/  @!P0 LOP3.LUT R3, R0, 0xfffffffe, RZ, 0xc0, !PT ;  /* 0xfffffffe00038812 */ /* 0x000fe400078ec0ff */
[----:B------:R-:W-:Y:S02]  /*9bd0*/  @!P2 LOP3.LUT R7, R13, 0xfffffffe, RZ, 0xc0, !PT ;  /* 0xfffffffe0d07a812 */ /* 0x000fe400078ec0ff */
[----:B0-----:R-:W-:Y:S02]  /*9be0*/  @!P3 LOP3.LUT R9, R18, 0xfffffffe, RZ, 0xc0, !PT ;  /* 0xfffffffe1209b812 */ /* 0x001fe400078ec0ff */
[----:B--2---:R-:W-:Y:S01]  /*9bf0*/  @!P4 LOP3.LUT R11, R6, 0xfffffffe, RZ, 0xc0, !PT ;  /* 0xfffffffe060bc812 */ /* 0x004fe200078ec0ff */
[----:B------:R-:W-:Y:S01]  /*9c00*/  @!P2 IMAD.WIDE R6, R7, 0x4, R14 ;  /* 0x000000040706a825 */ /* 0x000fe200078e020e */
[----:B------:R-:W-:-:S02]  /*9c10*/  @!P5 LOP3.LUT R13, R2, 0xfffffffe, RZ, 0xc0, !PT ;  /* 0xfffffffe020dd812 */ /* 0x000fc400078ec0ff */
        /* <DEDUP_REMOVED lines=14> */
.L_x_2443:
[----:B------:R-:W-:Y:S05]  /*9d00*/  BSYNC B0 ;  /* 0x0000000000007941 */ /* 0x000fea0003800000 */
.L_x_2442:
[----:B------:R-:W-:Y:S01]  /*9d10*/  ISETP.GE.AND P0, PT, R16, R17, PT ;  /* 0x000000111000720c */ /* 0x000fe20003f06270 */
[----:B0-----:R0:W1:Y:S04]  /*9d20*/  SHFL.IDX PT, R13, R22, 0x1, 0x1c1f ;  /* 0x003c1f00160d7f89 */ /* 0x00106800000e0000 */
[----:B------:R0:W0:Y:S08]  /*9d30*/  SHFL.IDX PT, R12, R20, 0x1, 0x1c1f ;  /* 0x003c1f00140c7f89 */ /* 0x00003000000e0000 */
[----:B------:R-:W-:Y:S05]  /*9d40*/  @P0 BRA `(.L_x_2402) ;  /* 0x00000044006c0947 */ /* 0x000fea0003800000 */
[----:B------:R-:W-:Y:S01]  /*9d50*/  ULDC UR4, c[0x0][0xac8] ;  /* 0x0002b20000047ab9 */ /* 0x000fe20000000800 */
[C---:B------:R-:W-:Y:S01]  /*9d60*/  VIADD R0, R19.reuse, 0x8 ;  /* 0x0000000813007836 */ /* 0x040fe20000000000 */
[C---:B------:R-:W-:Y:S01]  /*9d70*/  ISETP.GE.AND P0, PT, R19.reuse, UR4, PT ;  /* 0x0000000413007c0c */ /* 0x040fe2000bf06270 */
[C---:B--2---:R-:W-:Y:S01]  /*9d80*/  VIADD R4, R19.reuse, 0x10 ;  /* 0x0000001013047836 */ /* 0x044fe20000000000 */
[C---:B------:R-:W-:Y:S01]  /*9d90*/  IADD3 R8, R19.reuse, 0x20, RZ ;  /* 0x0000002013087810 */ /* 0x040fe20007ffe0ff */
[C---:B------:R-:W-:Y:S01]  /*9da0*/  VIADD R6, R19.reuse, 0x18 ;  /* 0x0000001813067836 */ /* 0x040fe20000000000 */
[----:B------:R-:W-:Y:S01]  /*9db0*/  ISETP.GE.AND P5, PT, R0, UR4, PT ;  /* 0x0000000400007c0c */ /* 0x000fe2000bfa6270 */
[C---:B------:R-:W-:Y:S01]  /*9dc0*/  VIADD R9, R19.reuse, 0x28 ;  /* 0x0000002813097836 */ /* 0x040fe20000000000 */
[----:B------:R-:W-:Y:S01]  /*9dd0*/  ISETP.GE.AND P6, PT, R4, UR4, PT ;  /* 0x0000000404007c0c */ /* 0x000fe2000bfc6270 */
[C---:B------:R-:W-:Y:S01]  /*9de0*/  VIADD R10, R19.reuse, 0x30 ;  /* 0x00000030130a7836 */ /* 0x040fe20000000000 */
[----:B------:R-:W-:Y:S01]  /*9df0*/  ISETP.GE.AND P4, PT, R8, UR4, PT ;  /* 0x0000000408007c0c */ /* 0x000fe2000bf86270 */
[----:B------:R-:W-:Y:S01]  /*9e00*/  VIADD R11, R19, 0x38 ;  /* 0x00000038130b7836 */ /* 0x000fe20000000000 */
[----:B------:R-:W-:Y:S01]  /*9e10*/  ISETP.GE.AND P3, PT, R9, UR4, PT ;  /* 0x0000000409007c0c */ /* 0x000fe2000bf66270 */
[C---:B------:R-:W-:Y:S01]  /*9e20*/  VIADD R16, R19.reuse, 0x40 ;  /* 0x0000004013107836 */ /* 0x040fe20000000000 */
[----:B------:R-:W-:Y:S01]  /*9e30*/  ISETP.GE.AND P2, PT, R10, UR4, PT ;  /* 0x000000040a007c0c */ /* 0x000fe2000bf46270 */
[----:B01----:R-:W-:Y:S01]  /*9e40*/  @!P0 IMAD.WIDE R2, R19, 0x4, R12 ;  /* 0x0000000413028825 */ /* 0x003fe200078e020c */
[----:B------:R-:W-:-:S03]  /*9e50*/  ISETP.GE.AND P1, PT, R11, UR4, PT ;  /* 0x000000040b007c0c */ /* 0x000fc6000bf26270 */
[----:B------:R-:W-:Y:S01]  /*9e60*/  @!P5 LEA.HI R0, R0, R0, RZ, 0x1 ;  /* 0x000000000000d211 */ /* 0x000fe200078f08ff */
[----:B------:R0:W-:Y:S01]  /*9e70*/  @!P0 ST.E.64 desc[UR44][R2.64], R90 ;  /* 0x0000005a02008985 */ /* 0x0001e2000c101b2c */
[----:B------:R-:W-:Y:S01]  /*9e80*/  ISETP.GE.AND P0, PT, R6, UR4, PT ;  /* 0x0000000406007c0c */ /* 0x000fe2000bf06270 */
[C---:B------:R-:W-:Y:S01]  /*9e90*/  VIADD R18, R19.reuse, 0x48 ;  /* 0x0000004813127836 */ /* 0x040fe20000000000 */
[----:B------:R-:W-:Y:S01]  /*9ea0*/  @!P6 LEA.HI R4, R4, R4, RZ, 0x1 ;  /* 0x000000040404e211 */ /* 0x000fe200078f08ff */
[----:B------:R-:W-:Y:S01]  /*9eb0*/  VIADD R20, R19, 0x70 ;  /* 0x0000007013147836 */ /* 0x000fe20000000000 */
[----:B------:R-:W-:Y:S02]  /*9ec0*/  @!P5 LOP3.LUT R5, R0, 0xfffffffe, RZ, 0xc0, !PT ;  /* 0xfffffffe0005d812 */ /* 0x000fe400078ec0ff */
[----:B------:R-:W-:Y:S02]  /*9ed0*/  @!P6 LOP3.LUT R7, R4, 0xfffffffe, RZ, 0xc0, !PT ;  /* 0xfffffffe0407e812 */ /* 0x000fe400078ec0ff */
[----:B------:R-:W-:-:S02]  /*9ee0*/  @!P4 LEA.HI R8, R8, R8, RZ, 0x1 ;  /* 0x000000080808c211 */ /* 0x000fc400078f08ff */
[----:B------:R-:W-:Y:S02]  /*9ef0*/  @!P3 LEA.HI R0, R9, R9, RZ, 0x1 ;  /* 0x000000090900b211 */ /* 0x000fe400078f08ff */
[----:B------:R-:W-:Y:S01]  /*9f00*/  @!P2 LEA.HI R10, R10, R10, RZ, 0x1 ;  /* 0x0000000a0a0aa211 */ /* 0x000fe200078f08ff */
[--C-:B0-----:R-:W-:Y:S01]  /*9f10*/  @!P5 IMAD.WIDE R2, R5, 0x4, R12.reuse ;  /* 0x000000040502d825 */ /* 0x101fe200078e020c */
[----:B------:R-:W-:Y:S02]  /*9f20*/  @!P0 LEA.HI R6, R6, R6, RZ, 0x1 ;  /* 0x0000000606068211 */ /* 0x000fe400078f08ff */
[----:B---3--:R-:W-:Y:S01]  /*9f30*/  @!P1 LEA.HI R14, R11, R11, RZ, 0x1 ;  /* 0x0000000b0b0e9211 */ /* 0x008fe200078f08ff */
[----:B------:R-:W-:Y:S01]  /*9f40*/  @!P6 IMAD.WIDE R4, R7, 0x4, R12 ;  /* 0x000000040704e825 */ /* 0x000fe200078e020c */
[----:B------:R-:W-:Y:S01]  /*9f50*/  @!P0 LOP3.LUT R7, R6, 0xfffffffe, RZ, 0xc0, !PT ;  /* 0xfffffffe06078812 */ /* 0x000fe200078ec0ff */
[----:B------:R0:W-:Y:S01]  /*9f60*/  @!P5 ST.E.64 desc[UR44][R2.64], R94 ;  /* 0x0000005e0200d985 */ /* 0x0001e2000c101b2c */
[----:B------:R-:W-:-:S02]  /*9f70*/  @!P4 LOP3.LUT R9, R8, 0xfffffffe, RZ, 0xc0, !PT ;  /* 0xfffffffe0809c812 */ /* 0x000fc400078ec0ff */
[----:B------:R-:W-:Y:S01]  /*9f80*/  @!P3 LOP3.LUT R11, R0, 0xfffffffe, RZ, 0xc0, !PT ;  /* 0xfffffffe000bb812 */ /* 0x000fe200078ec0ff */
[----:B------:R1:W-:Y:S01]  /*9f90*/  @!P6 ST.E.64 desc[UR44][R4.64], R98 ;  /* 0x000000620400e985 */ /* 0x0003e2000c101b2c */
[----:B----4-:R-:W-:Y:S02]  /*9fa0*/  @!P2 LOP3.LUT R15, R10, 0xfffffffe, RZ, 0xc0, !PT ;  /* 0xfffffffe0a0fa812 */ /* 0x010fe400078ec0ff */
[----:B------:R-:W-:Y:S01]  /*9fb0*/  @!P1 LOP3.LUT R17, R14, 0xfffffffe, RZ, 0xc0, !PT ;  /* 0xfffffffe0e119812 */ /* 0x000fe200078ec0ff */
[C---:B------:R-:W-:Y:S01]  /*9fc0*/  VIADD R14, R19.reuse, 0x58 ;  /* 0x00000058130e7836 */ /* 0x040fe20000000000 */
[----:B------:R-:W-:Y:S02]  /*9fd0*/  ISETP.GE.AND P5, PT, R16, UR4, PT ;  /* 0x0000000410007c0c */ /* 0x000fe4000bfa6270 */
[----:B------:R-:W-:Y:S02]  /*9fe0*/  ISETP.GE.AND P6, PT, R18, UR4, PT ;  /* 0x0000000412007c0c */ /* 0x000fe4000bfc6270 */
[----:B------:R-:W-:Y:S01]  /*9ff0*/  IADD3 R0, R19, 0x50, RZ ;  /* 0x0000005013007810 */ /* 0x000fe20007ffe0ff */
        /* <DEDUP_REMOVED lines=53> */
.L_x_2441:
[----:B------:R-:W0:Y:S02]  /*a350*/  S2R R0, SR_TID.X ;  /* 0x0000000000007919 */ /* 0x000e240000002100 */
[----:B0-----:R-:W-:-:S04]  /*a360*/  IADD3 R2, R0, -0x80, RZ ;  /* 0xffffff8000027810 */ /* 0x001fc80007ffe0ff */
        /* <DEDUP_REMOVED lines=58> */
.L_x_2400:
        /* <DEDUP_REMOVED lines=18> */
.L_x_2444:
[----:B------:R-:W-:Y:S01]  /*a830*/  ULDC UR43, c[0x0][0xc50] ;  /* 0x00031400002b7ab9 */ /* 0x000fe20000000800 */
[----:B------:R-:W-:Y:S01]  /*a840*/  UMOV UR40, UR6 ;  /* 0x0000000600287c82 */ /* 0x000fe20008000000 */
[----:B------:R-:W-:-:S11]  /*a850*/  UISETP.NE.AND UP0, UPT, UR43, 0x1, UPT ;  /* 0x000000012b00788c */ /* 0x000fd6000bf05270 */
[----:B------:R-:W-:Y:S01]  /*a860*/  @UP0 ULDC UR4, c[0x0][0xc54] ;  /* 0x0003150000040ab9 */ /* 0x000fe20000000800 */
[----:B------:R-:W-:Y:S01]  /*a870*/  @UP0 ULDC UR7, c[0x0][0xc58] ;  /* 0x0003160000070ab9 */ /* 0x000fe20000000800 */
[----:B------:R-:W-:-:S04]  /*a880*/  UIMAD.WIDE.U32 UR4, UR6, UR4, URZ ;  /* 0x00000004060472a5 */ /* 0x000fc8000f8e003f */
[----:B------:R-:W-:-:S12]  /*a890*/  @UP0 USHF.R.U32.HI UR40, URZ, UR7, UR5 ;  /* 0x000000073f280299 */ /* 0x000fd80008011605 */
.L_x_2445:
[----:B------:R-:W-:Y:S01]  /*a8a0*/  ISETP.GE.AND P0, PT, R35, RZ, PT ;  /* 0x000000ff2300720c */ /* 0x000fe20003f06270 */
[----:B------:R-:W-:Y:S01]  /*a8b0*/  UIADD3 UR4, -UR40, URZ, URZ ;  /* 0x0000003f28047290 */ /* 0x000fe2000fffe13f */
[----:B------:R-:W-:Y:S01]  /*a8c0*/  MOV R8, 0x1 ;  /* 0x0000000100087802 */ /* 0x000fe20000000f00 */
[----:B------:R-:W-:Y:S02]  /*a8d0*/  IMAD.MOV.U32 R0, RZ, RZ, RZ ;  /* 0x000000ffff007224 */ /* 0x000fe400078e00ff */
[----:B------:R-:W-:Y:S01]  /*a8e0*/  UIMAD UR43, UR43, UR4, UR6 ;  /* 0x000000042b2b72a4 */ /* 0x000fe2000f8e0206 */
[----:B------:R-:W-:-:S07]  /*a8f0*/  IMAD.MOV.U32 R9, RZ, RZ, 0x1 ;  /* 0x00000001ff097424 */ /* 0x000fce00078e00ff */
[----:B------:R-:W-:Y:S05]  /*a900*/  @!P0 BRA `(.L_x_2446) ;  /* 0x0000003400c88947 */ /* 0x000fea0003800000 */
[----:B------:R-:W0:Y:S01]  /*a910*/  LDC.64 R2, c[0x0][0xa28] ;  /* 0x00028a00ff027b82 */ /* 0x000e220000000a00 */
[----:B------:R-:W-:Y:S01]  /*a920*/  ULDC UR4, c[0x0][0x448] ;  /* 0x0001120000047ab9 */ /* 0x000fe20000000800 */
[----:B------:R-:W-:Y:S01]  /*a930*/  ULDC UR7, c[0x0][0x2f0] ;  /* 0x0000bc0000077ab9 */ /* 0x000fe20000000800 */
[----:B------:R-:W-:-:S05]  /*a940*/  IMAD.MOV.U32 R31, RZ, RZ, RZ ;  /* 0x000000ffff1f7224 */ /* 0x000fca00078e00ff */
[----:B------:R-:W1:Y:S01]  /*a950*/  S2UR UR49, SR_CTAID.X ;  /* 0x00000000003179c3 */ /* 0x000e620000002500 */
[----:B------:R-:W-:Y:S01]  /*a960*/  UISETP.NE.AND UP1, UPT, UR4, 0x1, UPT ;  /* 0x000000010400788c */ /* 0x000fe2000bf25270 */
[----:B------:R-:W-:Y:S02]  /*a970*/  ULDC UR8, c[0x0][0x288] ;  /* 0x0000a20000087ab9 */ /* 0x000fe40000000800 */
[----:B------:R-:W-:Y:S02]  /*a980*/  ULDC.64 UR4, c[0x0][0x418] ;  /* 0x0001060000047ab9 */ /* 0x000fe40000000a00 */
[----:B------:R-:W-:-:S03]  /*a990*/  UISETP.NE.U32.AND UP0, UPT, UR4, URZ, UPT ;  /* 0x0000003f0400728c */ /* 0x000fc6000bf05070 */
[----:B------:R-:W-:Y:S01]  /*a9a0*/  ULDC UR4, c[0x0][0x424] ;  /* 0x0001090000047ab9 */ /* 0x000fe20000000800 */
[----:B------:R-:W-:-:S03]  /*a9b0*/  UISETP.NE.AND.EX UP0, UPT, UR5, URZ, UPT, UP0 ;  /* 0x0000003f0500728c */ /* 0x000fc6000bf05300 */
[----:B------:R-:W-:Y:S01]  /*a9c0*/  @UP1 ULDC UR5, c[0x0][0x44c] ;  /* 0x0001130000051ab9 */ /* 0x000fe20000000800 */
[----:B0-----:R-:W-:Y:S01]  /*a9d0*/  ISETP.NE.U32.AND P0, PT, R2, RZ, PT ;  /* 0x000000ff0200720c */ /* 0x001fe20003f05070 */
[----:B------:R-:W-:-:S03]  /*a9e0*/  USEL UR41, UR4, 0x1, UP0 ;  /* 0x0000000104297887 */ /* 0x000fc60008000000 */
[----:B------:R-:W-:Y:S01]  /*a9f0*/  ISETP.NE.AND.EX P0, PT, R3, RZ, PT, P0 ;  /* 0x000000ff0300720c */ /* 0x000fe20003f05300 */
[----:B-1----:R-:W-:Y:S02]  /*aa00*/  ULEA UR6, UR49, 0x7f, 0x7 ;  /* 0x0000007f31067891 */ /* 0x002fe4000f8e383f */
[----:B------:R-:W-:Y:S02]  /*aa10*/  UIMAD UR41, UR41, UR7, URZ ;  /* 0x00000007292972a4 */ /* 0x000fe4000f8e023f */
[----:B------:R-:W-:Y:S01]  /*aa20*/  UIMAD.WIDE.U32 UR4, UR6, UR5, URZ ;  /* 0x00000005060472a5 */ /* 0x000fe2000f8e003f */
[----:B------:R-:W-:-:S03]  /*aa30*/  @UP1 ULDC UR7, c[0x0][0x450] ;  /* 0x0001140000071ab9 */ /* 0x000fc60000000800 */
[----:B------:R-:W-:-:S04]  /*aa40*/  @UP1 USHF.R.U32.HI UR6, URZ, UR7, UR5 ;  /* 0x000000073f061299 */ /* 0x000fc80008011605 */
[----:B------:R-:W0:Y:S01]  /*aa50*/  @P0 LDC.64 R2, c[0x0][0xa28] ;  /* 0x00028a00ff020b82 */ /* 0x000e220000000a00 */
[----:B------:R-:W-:Y:S02]  /*aa60*/  UIADD3 UR5, UR41, 0x80, -UR8 ;  /* 0x0000008029057890 */ /* 0x000fe4000fffe808 */
[----:B------:R-:W-:Y:S02]  /*aa70*/  UIADD3 UR4, UR41, 0x7f, URZ ;  /* 0x0000007f29047890 */ /* 0x000fe4000fffe03f */
[----:B------:R-:W-:Y:S02]  /*aa80*/  UIADD3 UR6, UR5, UR6, URZ ;  /* 0x0000000605067290 */ /* 0x000fe4000fffe03f */
[----:B------:R-:W-:Y:S02]  /*aa90*/  USHF.R.S32.HI UR5, URZ, 0x1f, UR4 ;  /* 0x0000001f3f057899 */ /* 0x000fe40008011404 */
[----:B------:R-:W-:Y:S02]  /*aaa0*/  USHF.R.S32.HI UR7, URZ, 0x1f, UR6 ;  /* 0x0000001f3f077899 */ /* 0x000fe40008011406 */
[----:B------:R-:W-:-:S02]  /*aab0*/  ULEA.HI UR5, UR5, UR4, URZ, 0x7 ;  /* 0x0000000405057291 */ /* 0x000fc4000f8f383f */
[----:B------:R-:W-:Y:S02]  /*aac0*/  ULEA.HI UR7, UR7, UR6, URZ, 0x7 ;  /* 0x0000000607077291 */ /* 0x000fe4000f8f383f */
[----:B------:R-:W-:Y:S02]  /*aad0*/  USHF.R.S32.HI UR42, URZ, 0x7, UR5 ;  /* 0x000000073f2a7899 */ /* 0x000fe40008011405 */
[----:B------:R-:W-:-:S04]  /*aae0*/  USHF.R.S32.HI UR46, URZ, 0x7, UR7 ;  /* 0x000000073f2e7899 */ /* 0x000fc80008011407 */
[----:B------:R-:W-:Y:S02]  /*aaf0*/  UISETP.LT.AND UP0, UPT, UR42, UR46, UPT ;  /* 0x0000002e2a00728c */ /* 0x000fe4000bf01270 */
[----:B------:R-:W-:Y:S01]  /*ab00*/  UP2UR UR50, UPR, URZ, 0x2 ;  /* 0x000000023f327883 */ /* 0x000fe20008000000 */
[----:B0-----:R-:W-:Y:S01]  /*ab10*/  @P0 IMAD.WIDE R2, R35, 0x4, R2 ;  /* 0x0000000423020825 */ /* 0x001fe200078e0202 */
[----:B------:R-:W-:-:S04]  /*ab20*/  USEL UR11, UR42, UR46, UP0 ;  /* 0x0000002e2a0b7287 */ /* 0x000fc80008000000 */
[----:B------:R-:W-:Y:S01]  /*ab30*/  UISETP.GE.AND UP1, UPT, UR11, 0x1, UPT ;  /* 0x000000010b00788c */ /* 0x000fe2000bf26270 */
[----:B------:R0:W5:Y:S01]  /*ab40*/  @P0 LDG.E R31, desc[UR44][R2.64] ;  /* 0x0000002c021f0981 */ /* 0x000162000c1e1900 */
[----:B------:R-:W-:Y:S02]  /*ab50*/  USHF.R.U32.HI UR9, URZ, 0x10, UR43 ;  /* 0x000000103f097899 */ /* 0x000fe4000801162b */
[----:B------:R-:W-:Y:S02]  /*ab60*/  ULOP3.LUT UR43, UR43, 0xffff, URZ, 0xc0, !UPT ;  /* 0x0000ffff2b2b7892 */ /* 0x000fe4000f8ec03f */
[----:B------:R-:W-:Y:S01]  /*ab70*/  PLOP3.LUT P0, PT, PT, PT, UP1, 0x80, 0x0 ;  /* 0x000000000000781c */ /* 0x000fe20003f0f018 */
[----:B------:R-:W-:Y:S01]  /*ab80*/  UISETP.NE.AND UP0, UPT, UR9, URZ, UPT ;  /* 0x0000003f0900728c */ /* 0x000fe2000bf05270 */
[----:B------:R-:W-:-:S10]  /*ab90*/  UMOV UR37, URZ ;  /* 0x0000003f00257c82 */ /* 0x000fd40008000000 */
[----:B------:R-:W-:Y:S01]  /*aba0*/  @!UP0 ULDC UR9, c[0x0][0x9f0] ;  /* 0x00027c0000098ab9 */ /* 0x000fe20000000800 */
[----:B0-----:R-:W-:Y:S05]  /*abb0*/  @!P0 BRA `(.L_x_2447) ;  /* 0x0000000000788947 */ /* 0x001fea0003800000 */
[----:B------:R-:W-:Y:S01]  /*abc0*/  IABS R0, UR9 ;  /* 0x0000000900007c13 */ /* 0x000fe20008000000 */
[----:B------:R-:W-:Y:S02]  /*abd0*/  UIADD3 UR6, UR9, -0x1, UR11 ;  /* 0xffffffff09067890 */ /* 0x000fe4000fffe00b */
[----:B------:R-:W-:Y:S01]  /*abe0*/  IABS R4, UR9 ;  /* 0x0000000900047c13 */ /* 0x000fe20008000000 */
[----:B------:R-:W-:Y:S01]  /*abf0*/  UMOV UR4, URZ ;  /* 0x0000003f00047c82 */ /* 0x000fe20008000000 */
        /* <DEDUP_REMOVED lines=26> */
.L_x_2447:
[----:B------:R-:W-:Y:S02]  /*ada0*/  UIMAD UR51, UR43, UR37, URZ ;  /* 0x000000252b3372a4 */ /* 0x000fe4000f8e023f */
[----:B------:R-:W-:Y:S01]  /*adb0*/  MOV R3, UR37 ;  /* 0x0000002500037c02 */ /* 0x000fe20008000f00 */
[----:B------:R-:W-:Y:S02]  /*adc0*/  IMAD.MOV.U32 R0, RZ, RZ, RZ ;  /* 0x000000ffff007224 */ /* 0x000fe400078e00ff */
[----:B------:R-:W-:Y:S02]  /*add0*/  IMAD.MOV.U32 R9, RZ, RZ, 0x1 ;  /* 0x00000001ff097424 */ /* 0x000fe400078e00ff */
[----:B------:R-:W-:-:S05]  /*ade0*/  IMAD.U32 R34, RZ, RZ, UR51 ;  /* 0x00000033ff227e24 */ /* 0x000fca000f8e00ff */
        /* <DEDUP_REMOVED lines=14> */
[----:B------:R-:W-:Y:S01]  /*aed0*/  MOV R6, UR6 ;  /* 0x0000000600067c02 */ /* 0x000fe20008000f00 */
[----:B------:R-:W-:Y:S01]  /*aee0*/  IMAD.U32 R5, RZ, RZ, UR5 ;  /* 0x00000005ff057e24 */ /* 0x000fe2000f8e00ff */
[----:B------:R-:W0:Y:S01]  /*aef0*/  LDC.64 R2, c[0x4][R2] ;  /* 0x0100000002027b82 */ /* 0x000e220000000a00 */
[----:B------:R-:W-:Y:S01]  /*af00*/  ULDC.64 UR4, c[0x4][0x8] ;  /* 0x0100020000047ab9 */ /* 0x000fe20000000a00 */
[----:B------:R-:W-:Y:S01]  /*af10*/  IMAD.U32 R7, RZ, RZ, UR7 ;  /* 0x00000007ff077e24 */ /* 0x000fe2000f8e00ff */
[----:B------:R-:W-:Y:S01]  /*af20*/  MOV R13, RZ ;  /* 0x000000ff000d7202 */ /* 0x000fe20000000f00 */
[----:B------:R-:W-:-:S02]  /*af30*/  IMAD.U32 R10, RZ, RZ, UR4 ;  /* 0x00000004ff0a7e24 */ /* 0x000fc4000f8e00ff */
[----:B------:R-:W-:Y:S02]  /*af40*/  IMAD.U32 R11, RZ, RZ, UR5 ;  /* 0x00000005ff0b7e24 */ /* 0x000fe4000f8e00ff */
[----:B------:R-:W-:Y:S02]  /*af50*/  IMAD.MOV.U32 R8, RZ, RZ, 0x70 ;  /* 0x00000070ff087424 */ /* 0x000fe400078e00ff */
[----:B------:R-:W-:-:S07]  /*af60*/  IMAD.MOV.U32 R12, RZ, RZ, 0x1 ;  /* 0x00000001ff0c7424 */ /* 0x000fce00078e00ff */
[----:B------:R-:W-:-:S07]  /*af70*/  LEPC R20, `(.L_x_2448) ;  /* 0x000000001014794e */ /* 0x000fce0000000000 */
[----:B0----5:R-:W-:Y:S05]  /*af80*/  CALL.ABS.NOINC R2 ;  /* 0x0000000002007343 */ /* 0x021fea0003c00000 */
.L_x_2448:
        /* <DEDUP_REMOVED lines=17> */
[----:B0-----:R-:W-:-:S07]  /*b0a0*/  IMAD.MOV.U32 R13, RZ, RZ, RZ ;  /* 0x000000ffff0d7224 */ /* 0x001fce00078e00ff */
[----:B------:R-:W-:-:S07]  /*b0b0*/  LEPC R20, `(.L_x_2450) ;  /* 0x000000001014794e */ /* 0x000fce0000000000 */
[----:B-1---5:R-:W-:Y:S05]  /*b0c0*/  CALL.ABS.NOINC R2 ;  /* 0x0000000002007343 */ /* 0x022fea0003c00000 */
.L_x_2450:
        /* <DEDUP_REMOVED lines=8> */
[----:B------:R-:W-:Y:S01]  /*b150*/  MOV R13, RZ ;  /* 0x000000ff000d7202 */ /* 0x000fe20000000f00 */
[----:B------:R-:W-:Y:S02]  /*b160*/  IMAD.U32 R10, RZ, RZ, UR4 ;  /* 0x00000004ff0a7e24 */ /* 0x000fe4000f8e00ff */
[----:B------:R-:W-:-:S02]  /*b170*/  IMAD.U32 R11, RZ, RZ, UR5 ;  /* 0x00000005ff0b7e24 */ /* 0x000fc4000f8e00ff */
[----:B------:R-:W-:Y:S02]  /*b180*/  IMAD.MOV.U32 R8, RZ, RZ, 0x70 ;  /* 0x00000070ff087424 */ /* 0x000fe400078e00ff */
[----:B0-----:R-:W-:-:S07]  /*b190*/  IMAD.MOV.U32 R12, RZ, RZ, 0x1 ;  /* 0x00000001ff0c7424 */ /* 0x001fce00078e00ff */
[----:B------:R-:W-:-:S07]  /*b1a0*/  LEPC R20, `(.L_x_2449) ;  /* 0x000000001014794e */ /* 0x000fce0000000000 */
[----:B-1----:R-:W-:Y:S05]  /*b1b0*/  CALL.ABS.NOINC R2 ;  /* 0x0000000002007343 */ /* 0x002fea0003c00000 */
.L_x_2449:
        /* <DEDUP_REMOVED lines=18> */
[C---:B------:R-:W-:Y:S02]  /*b2e0*/  ISETP.GE.AND P0, PT, R8.reuse, UR41, PT ;  /* 0x0000002908007c0c */ /* 0x040fe4000bf06270 */
[----:B-----5:R-:W-:Y:S01]  /*b2f0*/  IADD3 R8, R8, R31, RZ ;  /* 0x0000001f08087210 */ /* 0x020fe20007ffe0ff */
[----:B0-----:R-:W0:Y:S01]  /*b300*/  @P1 LDC R3, c[0x0][0x434] ;  /* 0x00010d00ff031b82 */ /* 0x001e220000000800 */
[----:B------:R-:W-:-:S03]  /*b310*/  @P1 LOP3.LUT R23, R23, 0x8, RZ, 0xfc, !PT ;  /* 0x0000000817171812 */ /* 0x000fc600078efcff */
[----:B------:R-:W-:-:S04]  /*b320*/  IMAD.MOV.U32 R9, RZ, RZ, R8 ;  /* 0x000000ffff097224 */ /* 0x000fc800078e0008 */
        /* <DEDUP_REMOVED lines=27> */
.L_x_2493:
[----:B------:R-:W-:Y:S01]  /*b4e0*/  ULOP3.LUT UR4, UR36, 0x2, URZ, 0xfc, !UPT ;  /* 0x0000000224047892 */ /* 0x000fe2000f8efc3f */
[----:B------:R-:W-:Y:S01]  /*b4f0*/  IMAD.U32 R24, RZ, RZ, UR40 ;  /* 0x00000028ff187e24 */ /* 0x000fe2000f8e00ff */
[----:B------:R-:W-:Y:S01]  /*b500*/  LOP3.LUT R23, R23, 0xfffffffb, RZ, 0xc0, !PT ;  /* 0xfffffffb17177812 */ /* 0x000fe200078ec0ff */
[----:B------:R-:W-:-:S03]  /*b510*/  IMAD.MOV R4, RZ, RZ, -R9 ;  /* 0x000000ffff047224 */ /* 0x000fc600078e0a09 */
[----:B------:R-:W-:Y:S01]  /*b520*/  MOV R18, UR4 ;  /* 0x0000000400127c02 */ /* 0x000fe20008000f00 */
[----:B------:R-:W-:Y:S01]  /*b530*/  IMAD R4, R29, R4, R8 ;  /* 0x000000041d047224 */ /* 0x000fe200078e0208 */
[----:B------:R-:W-:Y:S02]  /*b540*/  SHF.R.S32.HI R24, RZ, 0x1f, R24 ;  /* 0x0000001fff187819 */ /* 0x000fe40000011418 */
[----:B------:R-:W-:-:S13]  /*b550*/  ISETP.NE.AND P0, PT, R18, 0x3, PT ;  /* 0x000000031200780c */ /* 0x000fda0003f05270 */
[----:B------:R-:W-:Y:S01]  /*b560*/  @P0 LOP3.LUT R23, R23, 0x4, RZ, 0xfc, !PT ;  /* 0x0000000417170812 */ /* 0x000fe200078efcff */
[----:B------:R-:W-:Y:S06]  /*b570*/  @!P0 BRA `(.L_x_2452) ;  /* 0x0000000000048947 */ /* 0x000fec0003800000 */
[----:B------:R-:W-:Y:S01]  /*b580*/  BPT.TRAP 0x1 ;  /* 0x000000040000795c */ /* 0x000fe20000300000 */
.L_x_2452:
        /* <DEDUP_REMOVED lines=16> */
[----:B------:R-:W-:Y:S01]  /*b690*/  IMAD.IADD R3, R3, 0x1, R11 ;  /* 0x0000000103037824 */ /* 0x000fe200078e020b */
[----:B------:R-:W-:Y:S01]  /*b6a0*/  MOV R11, UR4 ;  /* 0x00000004000b7c02 */ /* 0x000fe20008000f00 */
[----:B------:R-:W-:-:S03]  /*b6b0*/  UIMAD UR4, UR6, UR4, URZ ;  /* 0x00000004060472a4 */ /* 0x000fc6000f8e023f */
[----:B------:R-:W-:Y:S01]  /*b6c0*/  ULDC.64 UR6, c[0x0][0x318] ;  /* 0x0000c60000067ab9 */ /* 0x000fe20000000a00 */
[----:B------:R-:W-:Y:S02]  /*b6d0*/  UIMAD UR4, UR40, UR5, UR4 ;  /* 0x00000005280472a4 */ /* 0x000fe4000f8e0204 */
[----:B------:R-:W-:-:S04]  /*b6e0*/  IMAD.WIDE.U32 R2, R11, UR40, R2 ;  /* 0x000000280b027c25 */ /* 0x000fc8000f8e0002 */
[----:B------:R-:W-:Y:S01]  /*b6f0*/  VIADD R3, R3, UR4 ;  /* 0x0000000403037c36 */ /* 0x000fe20008000000 */
[----:B------:R-:W-:-:S04]  /*b700*/  LEA R16, P1, R2, UR6, 0x1 ;  /* 0x0000000602107c11 */ /* 0x000fc8000f8208ff */
[----:B------:R-:W-:Y:S01]  /*b710*/  LEA.HI.X R2, R2, UR7, R3, 0x1, P1 ;  /* 0x0000000702027c11 */ /* 0x000fe200088f0c03 */
[----:B0-----:R-:W-:Y:S08]  /*b720*/  @!P0 BRA `(.L_x_2453) ;  /* 0x0000002c00c48947 */ /* 0x001ff00003800000 */
.L_x_2494:
        /* <DEDUP_REMOVED lines=23> */
[----:B------:R-:W-:Y:S01]  /*b8a0*/  ULDC.64 UR6, c[0x0][0x2e8] ;  /* 0x0000ba0000067ab9 */ /* 0x000fe20000000a00 */
[----:B------:R-:W-:-:S02]  /*b8b0*/  IADD3 R6, -R28, R3, RZ ;  /* 0x000000031c067210 */ /* 0x000fc40007ffe1ff */
        /* <DEDUP_REMOVED lines=28> */
[----:B------:R-:W2:Y:S01]  /*ba80*/  SHFL.IDX PT, R10, R3, 0x4, 0x181f ;  /* 0x00981f00030a7f89 */ /* 0x000ea200000e0000 */
[----:B---3--:R-:W-:Y:S01]  /*ba90*/  IMAD.MOV.U32 R4, RZ, RZ, R37 ;  /* 0x000000ffff047224 */ /* 0x008fe200078e0025 */
[----:B------:R-:W-:Y:S02]  /*baa0*/  @P1 LEA R37, R19, UR47, 0x1 ;  /* 0x0000002f13251c11 */ /* 0x000fe4000f8e08ff */
[----:B------:R-:W-:Y:S01]  /*bab0*/  @P0 LDGSTS.E.BYPASS.LTC128B.128 [R36+0x18c00], desc[UR44][R20.64], !P3 ;  /* 0x18c0000014240fae */ /* 0x000fe2000d901d6c */
[----:B------:R-:W-:-:S03]  /*bac0*/  @P1 IMAD.WIDE.U32 R8, R26, 0x2, R4 ;  /* 0x000000021a081825 */ /* 0x000fc600078e0004 */
[----:B------:R3:W-:Y:S01]  /*bad0*/  @P0 LDGSTS.E.BYPASS.LTC128B.128 [R36+0x1cc00], desc[UR44][R20.64+0x80], !P2 ;  /* 0x1cc0008014240fae */ /* 0x0007e2000d101d6c */
[C---:B------:R-:W-:Y:S01]  /*bae0*/  ISETP.GE.AND P0, PT, R6.reuse, 0x31, PT ;  /* 0x000000310600780c */ /* 0x040fe20003f06270 */
[----:B0-----:R-:W-:Y:S02]  /*baf0*/  IMAD.MOV.U32 R4, RZ, RZ, R32 ;  /* 0x000000ffff047224 */ /* 0x001fe400078e0020 */
[----:B------:R-:W-:Y:S01]  /*bb00*/  IMAD.MOV.U32 R5, RZ, RZ, R7 ;  /* 0x000000ffff057224 */ /* 0x000fe200078e0007 */
[----:B------:R-:W-:Y:S04]  /*bb10*/  @P1 LDGSTS.E.BYPASS.LTC128B.128 [R37+0x19400], desc[UR44][R8.64], !P3 ;  /* 0x1940000008251fae */ /* 0x000fe8000d901d6c */
[----:B------:R0:W-:Y:S01]  /*bb20*/  @P1 LDGSTS.E.BYPASS.LTC128B.128 [R37+0x1d400], desc[UR44][R8.64+0x80], !P2 ;  /* 0x1d40008008251fae */ /* 0x0001e2000d101d6c */
[----:B------:R-:W-:-:S03]  /*bb30*/  ISETP.GE.AND P1, PT, R6, 0x51, PT ;  /* 0x000000510600780c */ /* 0x000fc60003f26270 */
[----:B------:R-:W4:Y:S01]  /*bb40*/  SHFL.IDX PT, R32, R3, 0x5, 0x181f ;  /* 0x00b81f0003207f89 */ /* 0x000f2200000e0000 */
[----:B------:R-:W-:Y:S01]  /*bb50*/  @P0 IMAD.WIDE.U32 R4, R26, 0x2, R4 ;  /* 0x000000021a040825 */ /* 0x000fe200078e0004 */
[----:B------:R-:W-:Y:S02]  /*bb60*/  @P0 LEA R7, R19, UR47, 0x1 ;  /* 0x0000002f13070c11 */ /* 0x000fe4000f8e08ff */
[----:B---3--:R-:W-:Y:S04]  /*bb70*/  SHFL.IDX PT, R36, R0, 0x6, 0x181f ;  /* 0x00d81f0000247f89 */ /* 0x008fe800000e0000 */
[----:B------:R-:W-:Y:S04]  /*bb80*/  @P0 LDGSTS.E.BYPASS.LTC128B.128 [R7+0x19c00], desc[UR44][R4.64], !P3 ;  /* 0x19c0000004070fae */ /* 0x000fe8000d901d6c */
[----:B------:R3:W-:Y:S01]  /*bb90*/  @P0 LDGSTS.E.BYPASS.LTC128B.128 [R7+0x1dc00], desc[UR44][R4.64+0x80], !P2 ;  /* 0x1dc0008004070fae */ /* 0x0007e2000d101d6c */
[----:B------:R-:W-:-:S03]  /*bba0*/  ISETP.GE.AND P0, PT, R6, 0x41, PT ;  /* 0x000000410600780c */ /* 0x000fc60003f06270 */
[----:B0-----:R-:W0:Y:S04]  /*bbb0*/  SHFL.IDX PT, R37, R0, 0x5, 0x181f ;  /* 0x00b81f0000257f89 */ /* 0x001e2800000e0000 */
[----:B---3--:R-:W3:Y:S01]  /*bbc0*/  SHFL.IDX PT, R7, R3, 0x6, 0x181f ;  /* 0x00d81f0003077f89 */ /* 0x008ee200000e0000 */
[----:B-1----:R-:W-:Y:S02]  /*bbd0*/  IMAD.MOV.U32 R4, RZ, RZ, R14 ;  /* 0x000000ffff047224 */ /* 0x002fe400078e000e */
[----:B--2---:R-:W-:-:S03]  /*bbe0*/  IMAD.MOV.U32 R5, RZ, RZ, R10 ;  /* 0x000000ffff057224 */ /* 0x004fc600078e000a */
[----:B------:R-:W-:Y:S01]  /*bbf0*/  @P0 LEA R10, R19, UR47, 0x1 ;  /* 0x0000002f130a0c11 */ /* 0x000fe2000f8e08ff */
[----:B------:R-:W1:Y:S01]  /*bc00*/  SHFL.IDX PT, R3, R3, 0x7, 0x181f ;  /* 0x00f81f0003037f89 */ /* 0x000e6200000e0000 */
[----:B------:R-:W-:Y:S01]  /*bc10*/  @P0 IMAD.WIDE.U32 R20, R26, 0x2, R4 ;  /* 0x000000021a140825 */ /* 0x000fe200078e0004 */
[----:B----4-:R-:W-:Y:S02]  /*bc20*/  MOV R5, R32 ;  /* 0x0000002000057202 */ /* 0x010fe40000000f00 */
[----:B------:R2:W4:Y:S04]  /*bc30*/  SHFL.IDX PT, R14, R0, 0x7, 0x181f ;  /* 0x00f81f00000e7f89 */ /* 0x00052800000e0000 */
[----:B------:R2:W-:Y:S01]  /*bc40*/  @P0 LDGSTS.E.BYPASS.LTC128B.128 [R10+0x1a400], desc[UR44][R20.64], !P3 ;  /* 0x1a400000140a0fae */ /* 0x0005e2000d901d6c */
[----:B0-----:R-:W-:-:S03]  /*bc50*/  IMAD.MOV.U32 R4, RZ, RZ, R37 ;  /* 0x000000ffff047224 */ /* 0x001fc600078e0025 */
[----:B------:R2:W-:Y:S01]  /*bc60*/  @P0 LDGSTS.E.BYPASS.LTC128B.128 [R10+0x1e400], desc[UR44][R20.64+0x80], !P2 ;  /* 0x1e400080140a0fae */ /* 0x0005e2000d101d6c */
[----:B------:R-:W-:Y:S01]  /*bc70*/  ISETP.GE.AND P0, PT, R6, 0x61, PT ;  /* 0x000000610600780c */ /* 0x000fe20003f06270 */
[----:B------:R-:W-:Y:S01]  /*bc80*/  @P1 IMAD.WIDE.U32 R8, R26, 0x2, R4 ;  /* 0x000000021a081825 */ /* 0x000fe200078e0004 */
[----:B------:R-:W-:-:S03]  /*bc90*/  @P1 LEA R37, R19, UR47, 0x1 ;  /* 0x0000002f13251c11 */ /* 0x000fc6000f8e08ff */
[----:B------:R-:W-:Y:S02]  /*bca0*/  IMAD.MOV.U32 R4, RZ, RZ, R36 ;  /* 0x000000ffff047224 */ /* 0x000fe400078e0024 */
[----:B---3--:R-:W-:Y:S01]  /*bcb0*/  IMAD.MOV.U32 R5, RZ, RZ, R7 ;  /* 0x000000ffff057224 */ /* 0x008fe200078e0007 */
[----:B------:R2:W-:Y:S05]  /*bcc0*/  @P1 LDGSTS.E.BYPASS.LTC128B.128 [R37+0x1ac00], desc[UR44][R8.64], !P3 ;  /* 0x1ac0000008251fae */ /* 0x0005ea000d901d6c */
[----:B------:R-:W-:Y:S01]  /*bcd0*/  @P0 IMAD.WIDE.U32 R4, R26, 0x2, R4 ;  /* 0x000000021a040825 */ /* 0x000fe200078e0004 */
[----:B------:R-:W-:Y:S01]  /*bce0*/  @P0 LEA R7, R19, UR47, 0x1 ;  /* 0x0000002f13070c11 */ /* 0x000fe2000f8e08ff */
[----:B------:R2:W-:Y:S04]  /*bcf0*/  @P1 LDGSTS.E.BYPASS.LTC128B.128 [R37+0x1ec00], desc[UR44][R8.64+0x80], !P2 ;  /* 0x1ec0008008251fae */ /* 0x0005e8000d101d6c */
[----:B------:R2:W-:Y:S04]  /*bd00*/  @P0 LDGSTS.E.BYPASS.LTC128B.128 [R7+0x1b400], desc[UR44][R4.64], !P3 ;  /* 0x1b40000004070fae */ /* 0x0005e8000d901d6c */
[----:B-1--4-:R2:W-:Y:S02]  /*bd10*/  @P0 LDGSTS.E.BYPASS.LTC128B.128 [R7+0x1f400], desc[UR44][R4.64+0x80], !P2 ;  /* 0x1f40008004070fae */ /* 0x0125e4000d101d6c */
.L_x_2512:
        /* <DEDUP_REMOVED lines=17> */
.L_x_2455:
        /* <DEDUP_REMOVED lines=18> */
[----:B------:R-:W-:Y:S01]  /*bf50*/  IMAD.U32 R4, RZ, RZ, UR4 ;  /* 0x00000004ff047e24 */ /* 0x000fe2000f8e00ff */
[----:B------:R-:W-:Y:S01]  /*bf60*/  MOV R5, UR5 ;  /* 0x0000000500057c02 */ /* 0x000fe20008000f00 */
[----:B------:R-:W0:Y:S01]  /*bf70*/  LDC.64 R14, c[0x4][R14] ;  /* 0x010000000e0e7b82 */ /* 0x000e220000000a00 */
[----:B------:R-:W-:Y:S01]  /*bf80*/  IMAD.U32 R6, RZ, RZ, UR6 ;  /* 0x00000006ff067e24 */ /* 0x000fe2000f8e00ff */
[----:B------:R-:W-:Y:S01]  /*bf90*/  MOV R12, 0x1 ;  /* 0x00000001000c7802 */ /* 0x000fe20000000f00 */
[----:B------:R-:W-:Y:S02]  /*bfa0*/  IMAD.U32 R7, RZ, RZ, UR7 ;  /* 0x00000007ff077e24 */ /* 0x000fe4000f8e00ff */
[----:B------:R-:W-:-:S02]  /*bfb0*/  IMAD.U32 R10, RZ, RZ, UR8 ;  /* 0x00000008ff0a7e24 */ /* 0x000fc4000f8e00ff */
[----:B------:R-:W-:Y:S02]  /*bfc0*/  IMAD.U32 R11, RZ, RZ, UR9 ;  /* 0x00000009ff0b7e24 */ /* 0x000fe4000f8e00ff */
[----:B------:R-:W-:Y:S02]  /*bfd0*/  IMAD.MOV.U32 R8, RZ, RZ, 0x70 ;  /* 0x00000070ff087424 */ /* 0x000fe400078e00ff */
[----:B------:R-:W-:-:S07]  /*bfe0*/  IMAD.MOV.U32 R13, RZ, RZ, RZ ;  /* 0x000000ffff0d7224 */ /* 0x000fce00078e00ff */
[----:B------:R-:W-:-:S07]  /*bff0*/  LEPC R20, `(.L_x_2456) ;  /* 0x000000001014794e */ /* 0x000fce0000000000 */
[----:B0-----:R-:W-:Y:S05]  /*c000*/  CALL.ABS.NOINC R14 ;  /* 0x000000000e007343 */ /* 0x001fea0003c00000 */
.L_x_2456:
[----:B------:R-:W-:Y:S01]  /*c010*/  UISETP.NE.AND UP0, UPT, UR50, URZ, UPT ;  /* 0x0000003f3200728c */ /* 0x000fe2000bf05270 */
[----:B------:R-:W-:Y:S01]  /*c020*/  IMAD.U32 R4, RZ, RZ, UR38 ;  /* 0x00000026ff047e24 */ /* 0x000fe2000f8e00ff */
[----:B------:R-:W0:Y:S01]  /*c030*/  LDC R0, c[0x0][0x448] ;  /* 0x00011200ff007b82 */ /* 0x000e220000000800 */
[----:B------:R-:W-:Y:S01]  /*c040*/  IADD3 R3, R33, R28, RZ ;  /* 0x0000001c21037210 */ /* 0x000fe20007ffe0ff */
[----:B------:R-:W-:Y:S01]  /*c050*/  IMAD.U32 R7, RZ, RZ, UR48 ;  /* 0x00000030ff077e24 */ /* 0x000fe2000f8e00ff */
[----:B------:R-:W-:Y:S01]  /*c060*/  ULDC.64 UR4, c[0x0][0x2e0] ;  /* 0x0000b80000047ab9 */ /* 0x000fe20000000a00 */
[----:B------:R-:W-:Y:S01]  /*c070*/  PLOP3.LUT P0, PT, PT, PT, UP0, 0x80, 0x0 ;  /* 0x000000000000781c */ /* 0x000fe20003f0f008 */
[----:B------:R-:W-:Y:S01]  /*c080*/  IMAD.MOV.U32 R6, RZ, RZ, R4 ;  /* 0x000000ffff067224 */ /* 0x000fe200078e0004 */
[----:B------:R-:W-:Y:S01]  /*c090*/  PLOP3.LUT P1, PT, PT, PT, UP0, 0x80, 0x0 ;  /* 0x000000000000781c */ /* 0x000fe20003f2f008 */
[----:B------:R-:W-:Y:S01]  /*c0a0*/  IMAD.U32 R4, RZ, RZ, UR49 ;  /* 0x00000031ff047e24 */ /* 0x000fe2000f8e00ff */
[----:B------:R-:W-:Y:S01]  /*c0b0*/  ULDC.64 UR6, c[0x0][0x280] ;  /* 0x0000a00000067ab9 */ /* 0x000fe20000000a00 */
[----:B------:R-:W-:-:S02]  /*c0c0*/  IMAD R32, R32, UR4, RZ ;  /* 0x0000000420207c24 */ /* 0x000fc4000f8e02ff */
[----:B------:R-:W-:Y:S02]  /*c0d0*/  IMAD R3, R4, 0x80, R3 ;  /* 0x0000008004037824 */ /* 0x000fe400078e0203 */
[----:B------:R-:W-:Y:S01]  /*c0e0*/  IMAD.WIDE.U32 R6, R35, UR4, R6 ;  /* 0x0000000423067c25 */ /* 0x000fe2000f8e0006 */
[----:B------:R-:W-:-:S03]  /*c0f0*/  @UP0 ULDC UR4, c[0x0][0x44c] ;  /* 0x0001130000040ab9 */ /* 0x000fc60000000800 */
[----:B------:R-:W-:Y:S01]  /*c100*/  @P0 IMAD.HI.U32 R4, R3, UR4, RZ ;  /* 0x0000000403040c27 */ /* 0x000fe2000f8e00ff */
[----:B------:R-:W-:-:S03]  /*c110*/  @UP0 ULDC UR4, c[0x0][0x450] ;  /* 0x0001140000040ab9 */ /* 0x000fc60000000800 */
[----:B------:R-:W-:Y:S01]  /*c120*/  IMAD.MOV.U32 R9, RZ, RZ, R3 ;  /* 0x000000ffff097224 */ /* 0x000fe200078e0003 */
[----:B------:R-:W-:Y:S01]  /*c130*/  @P1 SHF.R.U32.HI R9, RZ, UR4, R4 ;  /* 0x00000004ff091c19 */ /* 0x000fe20008011604 */
[----:B------:R-:W-:Y:S02]  /*c140*/  IMAD.U32 R5, RZ, RZ, UR39 ;  /* 0x00000027ff057e24 */ /* 0x000fe4000f8e00ff */
[----:B------:R-:W-:Y:S01]  /*c150*/  IMAD R5, R35, UR5, R32 ;  /* 0x0000000523057c24 */ /* 0x000fe2000f8e0220 */
[----:B------:R-:W-:Y:S01]  /*c160*/  ULDC.64 UR4, c[0x0][0x2d0] ;  /* 0x0000b40000047ab9 */ /* 0x000fe20000000a00 */
[----:B------:R-:W-:Y:S02]  /*c170*/  IMAD.MOV R4, RZ, RZ, -R9 ;  /* 0x000000ffff047224 */ /* 0x000fe400078e0a09 */
[----:B------:R-:W-:Y:S02]  /*c180*/  IMAD.IADD R7, R7, 0x1, R5 ;  /* 0x0000000107077824 */ /* 0x000fe400078e0205 */
        /* <DEDUP_REMOVED lines=8> */
[----:B------:R-:W-:Y:S02]  /*c210*/  IADD3 R5, R5, R9, RZ ;  /* 0x0000000905057210 */ /* 0x000fe40007ffe0ff */
        /* <DEDUP_REMOVED lines=11> */
[----:B------:R-:W-:Y:S01]  /*c2d0*/  IMAD.U32 R3, RZ, RZ, UR49 ;  /* 0x00000031ff037e24 */ /* 0x000fe2000f8e00ff */
[----:B------:R-:W-:Y:S02]  /*c2e0*/  ULDC UR4, c[0x0][0x288] ;  /* 0x0000a20000047ab9 */ /* 0x000fe40000000800 */
[----:B------:R-:W0:Y:S01]  /*c2f0*/  SHFL.IDX PT, R4, R6, RZ, 0x181f ;  /* 0x00181fff06047589 */ /* 0x000e2200000e0000 */
[----:B------:R-:W-:Y:S02]  /*c300*/  IMAD R0, R0, UR4, RZ ;  /* 0x0000000400007c24 */ /* 0x000fe4000f8e02ff */
[----:B------:R-:W-:Y:S01]  /*c310*/  IMAD R3, R3, 0x80, R28 ;  /* 0x0000008003037824 */ /* 0x000fe200078e021c */
[----:B------:R-:W-:Y:S03]  /*c320*/  SHFL.IDX PT, R8, R7, 0x1, 0x181f ;  /* 0x00381f0007087f89 */ /* 0x000fe600000e0000 */
[C---:B------:R-:W-:Y:S01]  /*c330*/  VIADD R9, R3.reuse, 0x10 ;  /* 0x0000001003097836 */ /* 0x040fe20000000000 */
[C---:B------:R-:W-:Y:S01]  /*c340*/  ISETP.GE.AND P2, PT, R3.reuse, R0, PT ;  /* 0x000000000300720c */ /* 0x040fe20003f46270 */
[----:B------:R-:W1:Y:S01]  /*c350*/  SHFL.IDX PT, R14, R6, 0x1, 0x181f ;  /* 0x00381f00060e7f89 */ /* 0x000e6200000e0000 */
[----:B------:R-:W-:-:S03]  /*c360*/  VIADD R11, R3, 0x20 ;  /* 0x00000020030b7836 */ /* 0x000fc60000000000 */
[----:B------:R-:W-:Y:S08]  /*c370*/  SHFL.IDX PT, R10, R7, 0x3, 0x181f ;  /* 0x00781f00070a7f89 */ /* 0x000ff000000e0000 */
[----:B------:R-:W-:Y:S01]  /*c380*/  @!P2 LEA R21, R19, UR47, 0x1 ;  /* 0x0000002f1315ac11 */ /* 0x000fe2000f8e08ff */
[----:B0-----:R-:W-:-:S05]  /*c390*/  @!P2 IMAD.WIDE.U32 R4, R26, 0x2, R4 ;  /* 0x000000021a04a825 */ /* 0x001fca00078e0004 */
[----:B------:R-:W-:Y:S04]  /*c3a0*/  @!P2 LDGSTS.E.BYPASS.LTC128B.128 [R21+0x10400], desc[UR44][R4.64], !P0 ;  /* 0x104000000415afae */ /* 0x000fe8000c101d6c */
[----:B------:R1:W-:Y:S01]  /*c3b0*/  @!P2 LDGSTS.E.BYPASS.LTC128B.128 [R21+0x14400], desc[UR44][R4.64+0x80], !P1 ;  /* 0x144000800415afae */ /* 0x0003e2000c901d6c */
[----:B------:R-:W-:Y:S01]  /*c3c0*/  ISETP.GE.AND P2, PT, R9, R0, PT ;  /* 0x000000000900720c */ /* 0x000fe20003f46270 */
[----:B-1----:R-:W-:Y:S01]  /*c3d0*/  IMAD.MOV.U32 R4, RZ, RZ, R14 ;  /* 0x000000ffff047224 */ /* 0x002fe200078e000e */
[----:B------:R-:W-:Y:S01]  /*c3e0*/  MOV R5, R8 ;  /* 0x0000000800057202 */ /* 0x000fe20000000f00 */
[----:B------:R-:W-:Y:S10]  /*c3f0*/  SHFL.IDX PT, R14, R6, 0x3, 0x181f ;  /* 0x00781f00060e7f89 */ /* 0x000ff400000e0000 */
[----:B------:R-:W-:Y:S01]  /*c400*/  @!P2 LEA R35, R19, UR47, 0x1 ;  /* 0x0000002f1323ac11 */ /* 0x000fe2000f8e08ff */
[----:B------:R-:W-:-:S02]  /*c410*/  @!P2 IMAD.WIDE.U32 R8, R26, 0x2, R4 ;  /* 0x000000021a08a825 */ /* 0x000fc400078e0004 */
        /* <DEDUP_REMOVED lines=24> */
[----:B-1----:R-:W-:-:S09]  /*c5a0*/  IADD3 R9, R3, 0x50, RZ ;  /* 0x0000005003097810 */ /* 0x002fd20007ffe0ff */
        /* <DEDUP_REMOVED lines=20> */
.L_x_2529:
[----:B------:R-:W-:Y:S01]  /*c6f0*/  VIADD R3, R3, 0x70 ;  /* 0x0000007003037836 */ /* 0x000fe20000000000 */
[----:B------:R-:W-:Y:S01]  /*c700*/  BSSY B0, `(.L_x_2458) ;  /* 0x000000e000007945 */ /* 0x000fe20003800000 */
[----:B-12---:R-:W-:Y:S01]  /*c710*/  MOV R4, R14 ;  /* 0x0000000e00047202 */ /* 0x006fe20000000f00 */
[----:B------:R-:W-:Y:S02]  /*c720*/  IMAD.MOV.U32 R5, RZ, RZ, R10 ;  /* 0x000000ffff057224 */ /* 0x000fe400078e000a */
        /* <DEDUP_REMOVED lines=11> */
.L_x_2459:
[----:B------:R-:W-:Y:S05]  /*c7e0*/  BSYNC B0 ;  /* 0x0000000000007941 */ /* 0x000fea0003800000 */
.L_x_2458:
        /* <DEDUP_REMOVED lines=9> */
.L_x_2530:
[----:B------:R-:W-:Y:S02]  /*c880*/  IMAD.MOV.U32 R8, RZ, RZ, 0x1 ;  /* 0x00000001ff087424 */ /* 0x000fe400078e00ff */
[----:B------:R-:W-:Y:S01]  /*c890*/  IMAD.MOV.U32 R10, RZ, RZ, RZ ;  /* 0x000000ffff0a7224 */ /* 0x000fe200078e00ff */
[----:B------:R-:W-:Y:S06]  /*c8a0*/  @!P1 BRA `(.L_x_2461) ;  /* 0x00000010002c9947 */ /* 0x000fec0003800000 */
[----:B------:R-:W-:Y:S01]  /*c8b0*/  UIADD3 UR4, UR43, 0x1, URZ ;  /* 0x000000012b047890 */ /* 0x000fe2000fffe03f */
[----:B0-----:R-:W-:Y:S01]  /*c8c0*/  LOP3.LUT R0, RZ, UR42, RZ, 0x33, !PT ;  /* 0x0000002aff007c12 */ /* 0x001fe2000f8e33ff */
[----:B------:R-:W-:Y:S01]  /*c8d0*/  ULOP3.LUT UR5, URZ, UR46, URZ, 0x33, !UPT ;  /* 0x0000002e3f057292 */ /* 0x000fe2000f8e333f */
[----:B------:R-:W-:Y:S01]  /*c8e0*/  IADD3 R31, R33, R31, R28 ;  /* 0x0000001f211f7210 */ /* 0x000fe20007ffe01c */
[----:B------:R-:W-:Y:S01]  /*c8f0*/  UIMAD UR4, UR4, UR37, URZ ;  /* 0x00000025040472a4 */ /* 0x000fe2000f8e023f */
[----:B------:R-:W-:Y:S01]  /*c900*/  BSSY B0, `(.L_x_2461) ;  /* 0x0000105000007945 */ /* 0x000fe20003800000 */
[----:B------:R-:W-:Y:S01]  /*c910*/  MOV R9, 0x1 ;  /* 0x0000000100097802 */ /* 0x000fe20000000f00 */
[----:B------:R-:W-:Y:S02]  /*c920*/  IMAD.MOV.U32 R20, RZ, RZ, RZ ;  /* 0x000000ffff147224 */ /* 0x000fe400078e00ff */
[----:B------:R-:W-:Y:S01]  /*c930*/  VIADD R31, R31, 0xfffffe80 ;  /* 0xfffffe801f1f7836 */ /* 0x000fe20000000000 */
[----:B------:R-:W-:Y:S01]  /*c940*/  LOP3.LUT R3, RZ, UR4, RZ, 0x33, !PT ;  /* 0x00000004ff037c12 */ /* 0x000fe2000f8e33ff */
[----:B------:R-:W-:-:S02]  /*c950*/  ULDC UR4, c[0x0][0x2f4] ;  /* 0x0000bd0000047ab9 */ /* 0x000fc40000000800 */
[----:B------:R-:W-:Y:S02]  /*c960*/  ISETP.GE.AND P2, PT, R26, UR4, PT ;  /* 0x000000041a007c0c */ /* 0x000fe4000bf46270 */
[----:B------:R-:W-:Y:S02]  /*c970*/  VIMNMX3 R0, R0, UR5, R3, !PT ;  /* 0x0000000500007c0f */ /* 0x000fe4000f800103 */
[----:B------:R-:W-:Y:S02]  /*c980*/  IADD3 R3, -R28, UR41, RZ ;  /* 0x000000291c037c10 */ /* 0x000fe4000fffe1ff */
[----:B------:R-:W-:Y:S01]  /*c990*/  ISETP.GE.AND P1, PT, R25, UR4, PT ;  /* 0x0000000419007c0c */ /* 0x000fe2000bf26270 */
[C---:B------:R-:W-:Y:S01]  /*c9a0*/  IMAD R21, R0.reuse, -0x80, R31 ;  /* 0xffffff8000157824 */ /* 0x040fe200078e021f */
[C---:B------:R-:W-:Y:S01]  /*c9b0*/  IADD3 R22, -R0.reuse, -0x2, RZ ;  /* 0xfffffffe00167810 */ /* 0x040fe20007ffe1ff */
[----:B------:R-:W-:-:S04]  /*c9c0*/  IMAD R3, R0, 0x80, R3 ;  /* 0x0000008000037824 */ /* 0x000fc800078e0203 */
[----:B------:R-:W-:-:S07]  /*c9d0*/  VIADD R31, R3, 0x100 ;  /* 0x00000100031f7836 */ /* 0x000fce0000000000 */
.L_x_2474:
        /* <DEDUP_REMOVED lines=26> */
.L_x_2462:
[----:B------:R-:W-:Y:S01]  /*cb80*/  LEA R34, R10, UR47, 0x3 ;  /* 0x0000002f0a227c11 */ /* 0x000fe2000f8e18ff */
[----:B------:R-:W-:Y:S01]  /*cb90*/  BSSY B1, `(.L_x_2463) ;  /* 0x0000004000017945 */ /* 0x000fe20003800000 */
[----:B------:R-:W-:-:S04]  /*cba0*/  SHF.L.U32 R3, R8, 0x1f, RZ ;  /* 0x0000001f08037819 */ /* 0x000fc800000006ff */
[----:B------:R-:W0:Y:S02]  /*cbb0*/  SYNCS.PHASECHK.TRANS64.TRYWAIT P0, [R34+URZ+0x28840], R3 ;  /* 0x02884003220075a7 */ /* 0x000e24000800017f */
[----:B0-----:R-:W-:Y:S05]  /*cbc0*/  @!P0 BRA `(.L_x_2464) ;  /* 0x0000002c00c88947 */ /* 0x001fea0003800000 */
.L_x_2531:
[----:B------:R-:W-:Y:S05]  /*cbd0*/  BSYNC B1 ;  /* 0x0000000000017941 */ /* 0x000fea0003800000 */
.L_x_2463:
        /* <DEDUP_REMOVED lines=26> */
[----:B------:R-:W-:Y:S02]  /*cd80*/  LEA.HI.X R5, R4, UR7, R5, 0x1, P0 ;  /* 0x0000000704057c11 */ /* 0x000fe400080f0c05 */
[----:B------:R-:W-:Y:S01]  /*cd90*/  LEA R4, R10, R19, 0xe ;  /* 0x000000130a047211 */ /* 0x000fe200078e70ff */
        /* <DEDUP_REMOVED lines=47> */
.L_x_2549:
        /* <DEDUP_REMOVED lines=9> */
.L_x_2466:
        /* <DEDUP_REMOVED lines=10> */
.L_x_2467:
[----:B------:R2:W-:Y:S01]  /*d1c0*/  SYNCS.ARRIVE.TRANS64.A1T0 RZ, [R34+URZ+0x28830], RZ ;  /* 0x028830ff22ff79a7 */ /* 0x0005e2000810003f */
[----:B------:R-:W-:Y:S05]  /*d1d0*/  @!P4 BRA `(.L_x_2468) ;  /* 0x000000000004c947 */ /* 0x000fea0003800000 */
[----:B------:R-:W-:Y:S01]  /*d1e0*/  BPT.TRAP 0x1 ;  /* 0x000000040000795c */ /* 0x000fe20000300000 */
.L_x_2468:
[----:B------:R-:W-:Y:S01]  /*d1f0*/  SHF.L.U32 R5, R9, 0x1f, RZ ;  /* 0x0000001f09057819 */ /* 0x000fe200000006ff */
[----:B------:R-:W-:Y:S01]  /*d200*/  BSSY B1, `(.L_x_2469) ;  /* 0x0000004000017945 */ /* 0x000fe20003800000 */
[----:B------:R-:W-:-:S04]  /*d210*/  LEA R0, R20, UR47, 0x3 ;  /* 0x0000002f14007c11 */ /* 0x000fc8000f8e18ff */
[----:B------:R-:W3:Y:S02]  /*d220*/  SYNCS.PHASECHK.TRANS64.TRYWAIT P0, [R0+URZ+0x28860], R5 ;  /* 0x02886005000075a7 */ /* 0x000ee4000800017f */
[----:B---3--:R-:W-:Y:S05]  /*d230*/  @!P0 BRA `(.L_x_2470) ;  /* 0x00000030009c8947 */ /* 0x008fea0003800000 */
.L_x_2550:
[----:B------:R-:W-:Y:S05]  /*d240*/  BSYNC B1 ;  /* 0x0000000000017941 */ /* 0x000fea0003800000 */
.L_x_2469:
        /* <DEDUP_REMOVED lines=15> */
[----:B------:R-:W1:Y:S01]  /*d340*/  SHFL.IDX PT, R14, R16, 0x2, 0x181f ;  /* 0x00581f00100e7f89 */ /* 0x000e6200000e0000 */
[----:B------:R-:W-:Y:S02]  /*d350*/  IADD3.X R13, RZ, R6, RZ, P0, !PT ;  /* 0x00000006ff0d7210 */ /* 0x000fe400007fe4ff */
        /* <DEDUP_REMOVED lines=45> */
.L_x_2568:
        /* <DEDUP_REMOVED lines=21> */
.L_x_2472:
        /* <DEDUP_REMOVED lines=10> */
.L_x_2473:
[----:B------:R-:W-:Y:S01]  /*d820*/  R2UR UR4, R24 ;  /* 0x00000000180472ca */ /* 0x000fe200000e0000 */
[----:B------:R-:W-:Y:S01]  /*d830*/  ULDC.64 UR6, c[0x0][0x330] ;  /* 0x0000cc0000067ab9 */ /* 0x000fe20000000a00 */
[----:B------:R-:W-:Y:S01]  /*d840*/  IMAD.MOV.U32 R5, RZ, RZ, R33 ;  /* 0x000000ffff057224 */ /* 0x000fe200078e0021 */
[----:B------:R-:W-:Y:S01]  /*d850*/  IADD3 R22, R22, -0x1, RZ ;  /* 0xffffffff16167810 */ /* 0x000fe20007ffe0ff */
[----:B0-----:R-:W-:Y:S01]  /*d860*/  IMAD.U32 R3, RZ, RZ, UR6 ;  /* 0x00000006ff037e24 */ /* 0x001fe2000f8e00ff */
[----:B------:R0:W-:Y:S01]  /*d870*/  SYNCS.ARRIVE.TRANS64.A1T0 RZ, [R0+URZ+0x28850], RZ ;  /* 0x028850ff00ff79a7 */ /* 0x0001e2000810003f */
[----:B------:R-:W-:Y:S02]  /*d880*/  VIADD R31, R31, 0x80 ;  /* 0x000000801f1f7836 */ /* 0x000fe40000000000 */
[----:B------:R-:W-:-:S04]  /*d890*/  IMAD.WIDE.U32 R4, R3, UR40, R4 ;  /* 0x0000002803047c25 */ /* 0x000fc8000f8e0004 */
[----:B------:R-:W-:Y:S01]  /*d8a0*/  VIADD R21, R21, 0xffffff80 ;  /* 0xffffff8015157836 */ /* 0x000fe20000000000 */
        /* <DEDUP_REMOVED lines=11> */
.L_x_2461:
[----:B------:R-:W-:-:S13]  /*d960*/  ISETP.NE.AND P0, PT, R18, 0x3, PT ;  /* 0x000000031200780c */ /* 0x000fda0003f05270 */
[----:B------:R-:W-:Y:S05]  /*d970*/  @!P0 BRA `(.L_x_2475) ;  /* 0x0000000000048947 */ /* 0x000fea0003800000 */
[----:B------:R-:W-:Y:S01]  /*d980*/  BPT.TRAP 0x1 ;  /* 0x000000040000795c */ /* 0x000fe20000300000 */
.L_x_2475:
        /* <DEDUP_REMOVED lines=9> */
.L_x_2569:
[----:B------:R-:W-:Y:S05]  /*da20*/  BSYNC B0 ;  /* 0x0000000000007941 */ /* 0x000fea0003800000 */
.L_x_2476:
        /* <DEDUP_REMOVED lines=31> */
[----:B------:R-:W5:Y:S01]  /*dc20*/  SHFL.IDX PT, R19, R2, 0x5, 0x181f ;  /* 0x00b81f0002137f89 */ /* 0x000f6200000e0000 */
[----:B0-----:R-:W-:-:S03]  /*dc30*/  MOV R12, R24 ;  /* 0x00000018000c7202 */ /* 0x001fc60000000f00 */
[----:B------:R-:W0:Y:S01]  /*dc40*/  SHFL.IDX PT, R14, R16, 0x5, 0x181f ;  /* 0x00b81f00100e7f89 */ /* 0x000e2200000e0000 */
[----:B-1----:R-:W-:Y:S01]  /*dc50*/  IMAD.MOV.U32 R13, RZ, RZ, R9 ;  /* 0x000000ffff0d7224 */ /* 0x002fe200078e0009 */
[----:B------:R-:W-:Y:S02]  /*dc60*/  MOV R9, RZ ;  /* 0x000000ff00097202 */ /* 0x000fe40000000f00 */
        /* <DEDUP_REMOVED lines=32> */
.L_x_2587:
        /* <DEDUP_REMOVED lines=12> */
.L_x_2479:
        /* <DEDUP_REMOVED lines=10> */
.L_x_2480:
[----:B------:R1:W-:Y:S02]  /*dfd0*/  SYNCS.ARRIVE.TRANS64.A1T0 RZ, [R0+URZ+0x28850], RZ ;  /* 0x028850ff00ff79a7 */ /* 0x0003e4000810003f */
[----:B-1----:R-:W-:-:S05]  /*dfe0*/  VIADD R0, R10, 0x1 ;  /* 0x000000010a007836 */ /* 0x002fca0000000000 */
[----:B------:R-:W-:-:S04]  /*dff0*/  ISETP.NE.AND P0, PT, R0, 0x2, PT ;  /* 0x000000020000780c */ /* 0x000fc80003f05270 */
[----:B0-----:R-:W-:Y:S02]  /*e000*/  SEL R3, RZ, 0x1, P0 ;  /* 0x00000001ff037807 */ /* 0x001fe40000000000 */
[----:B------:R-:W-:Y:S02]  /*e010*/  SEL R0, R0, RZ, P0 ;  /* 0x000000ff00007207 */ /* 0x000fe40000000000 */
[----:B------:R-:W-:-:S07]  /*e020*/  LOP3.LUT R8, R8, R3, RZ, 0x3c, !PT ;  /* 0x0000000308087212 */ /* 0x000fce00078e3cff */
.L_x_2446:
[----:B------:R-:W0:Y:S01]  /*e030*/  S2R R3, SR_CgaCtaId ;  /* 0x0000000000037919 */ /* 0x000e220000008800 */
[----:B------:R-:W-:Y:S02]  /*e040*/  MOV R2, 0x400 ;  /* 0x0000040000027802 */ /* 0x000fe40000000f00 */
[----:B------:R-:W-:Y:S02]  /*e050*/  SHF.L.U32 R9, R9, 0x1f, RZ ;  /* 0x0000001f09097819 */ /* 0x000fe400000006ff */
[----:B0-----:R-:W-:-:S04]  /*e060*/  LEA R7, R3, R2, 0x18 ;  /* 0x0000000203077211 */ /* 0x001fc800078ec0ff */
[----:B------:R-:W0:Y:S02]  /*e070*/  SYNCS.PHASECHK.TRANS64.TRYWAIT P0, [R7+URZ+0x28820], R9 ;  /* 0x02882009070075a7 */ /* 0x000e24000800017f */
[----:B0-----:R-:W-:Y:S05]  /*e080*/  @!P0 BRA `(.L_x_2481) ;  /* 0x00000038007c8947 */ /* 0x001fea0003800000 */
.L_x_2588:
[----:B------:R-:W-:-:S03]  /*e090*/  UMOV UR4, 0xffffffff ;  /* 0xffffffff00047882 */ /* 0x000fc60000000000 */
[----:B------:R-:W-:Y:S05]  /*e0a0*/  BRA.DIV UR4, `(.L_x_2482) ;  /* 0x0000003a04887947 */ /* 0x000fea000b800000 */
[----:B------:R1:W3:Y:S02]  /*e0b0*/  SHFL.IDX PT, R14, R17, RZ, 0x1f ;  /* 0x00001fff110e7589 */ /* 0x0002e400000e0000 */
.L_x_2591:
[----:B---3--:R-:W-:-:S13]  /*e0c0*/  ISETP.NE.AND P0, PT, R14, RZ, PT ;  /* 0x000000ff0e00720c */ /* 0x008fda0003f05270 */
[----:B------:R-:W-:Y:S05]  /*e0d0*/  @P0 BRA `(.L_x_2402) ;  /* 0x0000000000880947 */ /* 0x000fea0003800000 */
[----:B------:R-:W-:-:S03]  /*e0e0*/  UMOV UR4, 0xffffffff ;  /* 0xffffffff00047882 */ /* 0x000fc60000000000 */
[----:B------:R-:W-:Y:S05]  /*e0f0*/  BRA.DIV UR4, `(.L_x_2483) ;  /* 0x0000003a049c7947 */ /* 0x000fea000b800000 */
[----:B------:R-:W-:-:S13]  /*e100*/  ELECT P6, URZ, PT ;  /* 0x00000000003f782f */ /* 0x000fda00038c0000 */
.L_x_2594:
[----:B------:R-:W-:Y:S05]  /*e110*/  @!P6 BRA `(.L_x_2402) ;  /* 0x000000000078e947 */ /* 0x000fea0003800000 */
[----:B------:R-:W-:-:S06]  /*e120*/  ULOP3.LUT UR4, UR36, 0x2, URZ, 0xfc, !UPT ;  /* 0x0000000224047892 */ /* 0x000fcc000f8efc3f */
[----:B------:R-:W-:-:S05]  /*e130*/  IMAD.U32 R2, RZ, RZ, UR4 ;  /* 0x00000004ff027e24 */ /* 0x000fca000f8e00ff */
[----:B------:R-:W-:-:S13]  /*e140*/  ISETP.NE.AND P0, PT, R2, 0x3, PT ;  /* 0x000000030200780c */ /* 0x000fda0003f05270 */
[----:B------:R-:W-:Y:S05]  /*e150*/  @!P0 BRA `(.L_x_2484) ;  /* 0x0000000000048947 */ /* 0x000fea0003800000 */
[----:B------:R-:W-:Y:S01]  /*e160*/  BPT.TRAP 0x1 ;  /* 0x000000040000795c */ /* 0x000fe20000300000 */
.L_x_2484:
[----:B------:R-:W-:Y:S01]  /*e170*/  IMAD R5, R0, 0x8, R7 ;  /* 0x0000000800057824 */ /* 0x000fe200078e0207 */
[----:B------:R-:W-:Y:S02]  /*e180*/  SHF.L.U32 R2, R8, 0x1f, RZ ;  /* 0x0000001f08027819 */ /* 0x000fe400000006ff */
[----:B------:R-:W-:Y:S02]  /*e190*/  IADD3 R0, R0, 0x1, RZ ;  /* 0x0000000100007810 */ /* 0x000fe40007ffe0ff */
[----:B------:R-:W3:Y:S02]  /*e1a0*/  SYNCS.PHASECHK.TRANS64.TRYWAIT P1, [R5+URZ+0x28840], R2 ;  /* 0x02884002050075a7 */ /* 0x000ee4000802017f */
[----:B------:R-:W-:-:S04]  /*e1b0*/  ISETP.NE.AND P2, PT, R0, 0x2, PT ;  /* 0x000000020000780c */ /* 0x000fc80003f45270 */
[----:B------:R-:W-:Y:S01]  /*e1c0*/  SEL R3, RZ, 0x1, P2 ;  /* 0x00000001ff037807 */ /* 0x000fe20001000000 */
[----:B---3--:R-:W-:Y:S08]  /*e1d0*/  @!P1 BRA `(.L_x_2485) ;  /* 0x0000003800849947 */ /* 0x008ff00003800000 */
.L_x_2595:
[----:B------:R-:W-:Y:S02]  /*e1e0*/  SEL R0, R0, RZ, P2 ;  /* 0x000000ff00007207 */ /* 0x000fe40001000000 */
[----:B------:R-:W-:Y:S01]  /*e1f0*/  LOP3.LUT R3, R8, R3, RZ, 0x3c, !PT ;  /* 0x0000000308037212 */ /* 0x000fe200078e3cff */
[----:B------:R-:W-:Y:S06]  /*e200*/  @!P0 BRA `(.L_x_2486) ;  /* 0x0000000000048947 */ /* 0x000fec0003800000 */
[----:B------:R-:W-:Y:S01]  /*e210*/  BPT.TRAP 0x1 ;  /* 0x000000040000795c */ /* 0x000fe20000300000 */
.L_x_2486:
[----:B0-----:R-:W-:Y:S01]  /*e220*/  IMAD R7, R0, 0x8, R7 ;  /* 0x0000000800077824 */ /* 0x001fe200078e0207 */
[----:B------:R-:W-:-:S04]  /*e230*/  SHF.L.U32 R0, R3, 0x1f, RZ ;  /* 0x0000001f03007819 */ /* 0x000fc800000006ff */
[----:B------:R-:W0:Y:S02]  /*e240*/  SYNCS.PHASECHK.TRANS64.TRYWAIT P1, [R7+URZ+0x28840], R0 ;  /* 0x02884000070075a7 */ /* 0x000e24000802017f */
[----:B0-----:R-:W-:Y:S05]  /*e250*/  @!P1 BRA `(.L_x_2487) ;  /* 0x0000003800789947 */ /* 0x001fea0003800000 */
.L_x_2596:
[----:B------:R-:W-:Y:S05]  /*e260*/  @!P0 BRA `(.L_x_2488) ;  /* 0x0000000000048947 */ /* 0x000fea0003800000 */
[----:B------:R-:W-:Y:S01]  /*e270*/  BPT.TRAP 0x1 ;  /* 0x000000040000795c */ /* 0x000fe20000300000 */
.L_x_2488:
[----:B------:R-:W4:Y:S02]  /*e280*/  SYNCS.PHASECHK.TRANS64.TRYWAIT P1, [R5+URZ+0x28860], R2 ;  /* 0x02886002050075a7 */ /* 0x000f24000802017f */
[----:B----4-:R-:W-:Y:S05]  /*e290*/  @!P1 BRA `(.L_x_2489) ;  /* 0x00000038007c9947 */ /* 0x010fea0003800000 */
.L_x_2597:
[----:B------:R-:W-:Y:S05]  /*e2a0*/  @!P0 BRA `(.L_x_2490) ;  /* 0x0000000000048947 */ /* 0x000fea0003800000 */
[----:B------:R-:W-:Y:S01]  /*e2b0*/  BPT.TRAP 0x1 ;  /* 0x000000040000795c */ /* 0x000fe20000300000 */
.L_x_2490:
[----:B------:R0:W0:Y:S02]  /*e2c0*/  SYNCS.PHASECHK.TRANS64.TRYWAIT P0, [R7+URZ+0x28860], R0 ;  /* 0x02886000070075a7 */ /* 0x000024000800017f */
[----:B0-----:R-:W-:Y:S05]  /*e2d0*/  @!P0 NANOSLEEP.SYNCS 0x989680 ;  /* 0x009896800000895d */ /* 0x001fea0003900000 */
[----:B------:R-:W0:Y:S02]  /*e2e0*/  @!P0 SYNCS.PHASECHK.TRANS64 P0, [R7+URZ+0x28860], R0 ;  /* 0x02886000070085a7 */ /* 0x000e24000800007f */
[----:B0-----:R-:W-:Y:S05]  /*e2f0*/  @!P0 BRA `(.L_x_2490) ;  /* 0xfffffffc00f08947 */ /* 0x001fea000383ffff */
.L_x_2402:
[----:B------:R-:W-:Y:S05]  /*e300*/  BSYNC B6 ;  /* 0x0000000000067941 */ /* 0x000fea0003800000 */
.L_x_2399:
[----:B------:R-:W-:Y:S05]  /*e310*/  EXIT ;  /* 0x000000000000794d */ /* 0x000fea0003800000 */
.L_x_2406:
[----:B0-----:R-:W-:-:S04]  /*e320*/  IMAD.U32 R3, RZ, RZ, UR41 ;  /* 0x00000029ff037e24 */ /* 0x001fc8000f8e00ff */
[----:B------:R0:W1:Y:S03]  /*e330*/  SYNCS.PHASECHK.TRANS64.TRYWAIT P0, [R3+URZ+0x28800], R0 ;  /* 0x02880000030075a7 */ /* 0x000066000800017f */
[----:B-1----:R-:W-:Y:S05]  /*e340*/  @!P0 NANOSLEEP.SYNCS 0x989680 ;  /* 0x009896800000895d */ /* 0x002fea0003900000 */
[----:B------:R-:W1:Y:S02]  /*e350*/  @!P0 SYNCS.PHASECHK.TRANS64 P0, [R3+URZ+0x28800], R0 ;  /* 0x02880000030085a7 */ /* 0x000e64000800007f */
[----:B-1----:R-:W-:Y:S05]  /*e360*/  @!P0 BRA `(.L_x_2406) ;  /* 0xfffffffc00ec8947 */ /* 0x002fea000383ffff */
[----:B------:R-:W-:Y:S05]  /*e370*/  BRA `(.L_x_2491) ;  /* 0xffffff2c00fc7947 */ /* 0x000fea000383ffff */
.L_x_2410:
[----:B-1----:R-:W-:-:S04]  /*e380*/  IMAD.U32 R3, RZ, RZ, UR41 ;  /* 0x00000029ff037e24 */ /* 0x002fc8000f8e00ff */
[----:B------:R1:W2:Y:S03]  /*e390*/  SYNCS.PHASECHK.TRANS64.TRYWAIT P1, [R3+URZ+0x28830], R0 ;  /* 0x02883000030075a7 */ /* 0x0002a6000802017f */
[----:B--2---:R-:W-:Y:S05]  /*e3a0*/  @!P1 NANOSLEEP.SYNCS 0x989680 ;  /* 0x009896800000995d */ /* 0x004fea0003900000 */
[----:B------:R-:W2:Y:S02]  /*e3b0*/  @!P1 SYNCS.PHASECHK.TRANS64 P1, [R3+URZ+0x28830], R0 ;  /* 0x02883000030095a7 */ /* 0x000ea4000802007f */
[----:B--2---:R-:W-:Y:S05]  /*e3c0*/  @!P1 BRA `(.L_x_2410) ;  /* 0xfffffffc00ec9947 */ /* 0x004fea000383ffff */
[----:B------:R-:W-:Y:S05]  /*e3d0*/  BRA `(.L_x_2409) ;  /* 0xffffff3000187947 */ /* 0x000fea000383ffff */
.L_x_2416:
[----:B-1----:R-:W-:-:S04]  /*e3e0*/  IMAD.U32 R7, RZ, RZ, UR4 ;  /* 0x00000004ff077e24 */ /* 0x002fc8000f8e00ff */
[----:B------:R1:W2:Y:S03]  /*e3f0*/  SYNCS.PHASECHK.TRANS64.TRYWAIT P1, [R7+URZ+0x28830], R0 ;  /* 0x02883000070075a7 */ /* 0x0002a6000802017f */
[----:B--2---:R-:W-:Y:S05]  /*e400*/  @!P1 NANOSLEEP.SYNCS 0x989680 ;  /* 0x009896800000995d */ /* 0x004fea0003900000 */
[----:B------:R-:W2:Y:S02]  /*e410*/  @!P1 SYNCS.PHASECHK.TRANS64 P1, [R7+URZ+0x28830], R0 ;  /* 0x02883000070095a7 */ /* 0x000ea4000802007f */
[----:B--2---:R-:W-:Y:S05]  /*e420*/  @!P1 BRA `(.L_x_2416) ;  /* 0xfffffffc00ec9947 */ /* 0x004fea000383ffff */
[----:B------:R-:W-:Y:S05]  /*e430*/  BRA `(.L_x_2413) ;  /* 0xffffff5400bc7947 */ /* 0x000fea000383ffff */
.L_x_2420:
[----:B-1----:R-:W-:-:S04]  /*e440*/  IMAD.U32 R7, RZ, RZ, UR4 ;  /* 0x00000004ff077e24 */ /* 0x002fc8000f8e00ff */
[----:B------:R1:W2:Y:S03]  /*e450*/  SYNCS.PHASECHK.TRANS64.TRYWAIT P1, [R7+URZ+0x28850], R0 ;  /* 0x02885000070075a7 */ /* 0x0002a6000802017f */
[----:B--2---:R-:W-:Y:S05]  /*e460*/  @!P1 NANOSLEEP.SYNCS 0x989680 ;  /* 0x009896800000995d */ /* 0x004fea0003900000 */
[----:B------:R-:W2:Y:S02]  /*e470*/  @!P1 SYNCS.PHASECHK.TRANS64 P1, [R7+URZ+0x28850], R0 ;  /* 0x02885000070095a7 */ /* 0x000ea4000802007f */
[----:B--2---:R-:W-:Y:S05]  /*e480*/  @!P1 BRA `(.L_x_2420) ;  /* 0xfffffffc00ec9947 */ /* 0x004fea000383ffff */
[----:B------:R-:W-:Y:S05]  /*e490*/  BRA `(.L_x_2417) ;  /* 0xffffff5800907947 */ /* 0x000fea000383ffff */
.L_x_2428:
[----:B-1----:R-:W-:-:S04]  /*e4a0*/  MOV R7, UR4 ;  /* 0x0000000400077c02 */ /* 0x002fc80008000f00 */
[----:B------:R1:W2:Y:S03]  /*e4b0*/  SYNCS.PHASECHK.TRANS64.TRYWAIT P1, [R7+URZ+0x28830], R0 ;  /* 0x02883000070075a7 */ /* 0x0002a6000802017f */
[----:B--2---:R-:W-:Y:S05]  /*e4c0*/  @!P1 NANOSLEEP.SYNCS 0x989680 ;  /* 0x009896800000995d */ /* 0x004fea0003900000 */
[----:B------:R-:W2:Y:S02]  /*e4d0*/  @!P1 SYNCS.PHASECHK.TRANS64 P1, [R7+URZ+0x28830], R0 ;  /* 0x02883000070095a7 */ /* 0x000ea4000802007f */
[----:B--2---:R-:W-:Y:S05]  /*e4e0*/  @!P1 BRA `(.L_x_2428) ;  /* 0xfffffffc00ec9947 */ /* 0x004fea000383ffff */
[----:B------:R-:W-:Y:S05]  /*e4f0*/  BRA `(.L_x_2425) ;  /* 0xffffff80001c7947 */ /* 0x000fea000383ffff */
.L_x_2432:
[----:B-1----:R-:W-:-:S04]  /*e500*/  IMAD.U32 R7, RZ, RZ, UR4 ;  /* 0x00000004ff077e24 */ /* 0x002fc8000f8e00ff */
[----:B------:R1:W2:Y:S03]  /*e510*/  SYNCS.PHASECHK.TRANS64.TRYWAIT P1, [R7+URZ+0x28850], R0 ;  /* 0x02885000070075a7 */ /* 0x0002a6000802017f */
[----:B--2---:R-:W-:Y:S05]  /*e520*/  @!P1 NANOSLEEP.SYNCS 0x989680 ;  /* 0x009896800000995d */ /* 0x004fea0003900000 */
[----:B------:R-:W2:Y:S02]  /*e530*/  @!P1 SYNCS.PHASECHK.TRANS64 P1, [R7+URZ+0x28850], R0 ;  /* 0x02885000070095a7 */ /* 0x000ea4000802007f */
[----:B--2---:R-:W-:Y:S05]  /*e540*/  @!P1 BRA `(.L_x_2432) ;  /* 0xfffffffc00ec9947 */ /* 0x004fea000383ffff */
[----:B------:R-:W-:Y:S05]  /*e550*/  BRA `(.L_x_2429) ;  /* 0xffffff8000e07947 */ /* 0x000fea000383ffff */
.L_x_2439:
[----:B-1----:R-:W-:-:S04]  /*e560*/  IMAD.U32 R3, RZ, RZ, UR5 ;  /* 0x00000005ff037e24 */ /* 0x002fc8000f8e00ff */
[----:B------:R1:W2:Y:S03]  /*e570*/  SYNCS.PHASECHK.TRANS64.TRYWAIT P1, [R3+URZ+0x28850], R2 ;  /* 0x02885002030075a7 */ /* 0x0002a6000802017f */
[----:B--2---:R-:W-:Y:S05]  /*e580*/  @!P1 NANOSLEEP.SYNCS 0x989680 ;  /* 0x009896800000995d */ /* 0x004fea0003900000 */
[----:B------:R-:W2:Y:S02]  /*e590*/  @!P1 SYNCS.PHASECHK.TRANS64 P1, [R3+URZ+0x28850], R2 ;  /* 0x02885002030095a7 */ /* 0x000ea4000802007f */
[----:B--2---:R-:W-:Y:S05]  /*e5a0*/  @!P1 BRA `(.L_x_2439) ;  /* 0xfffffffc00ec9947 */ /* 0x004fea000383ffff */
[----:B------:R-:W-:Y:S05]  /*e5b0*/  BRA `(.L_x_2438) ;  /* 0xffffff9c00cc7947 */ /* 0x000fea000383ffff */
.L_x_2451:
[----:B------:R-:W-:Y:S01]  /*e5c0*/  IMAD.MOV.U32 R13, RZ, RZ, R17 ;  /* 0x000000ffff0d7224 */ /* 0x000fe200078e0011 */
[----:B------:R-:W-:Y:S01]  /*e5d0*/  MOV R15, 0xffffffff ;  /* 0xffffffff000f7802 */ /* 0x000fe20000000f00 */
[----:B------:R-:W-:Y:S02]  /*e5e0*/  IMAD.MOV.U32 R12, RZ, RZ, RZ ;  /* 0x000000ffff0c7224 */ /* 0x000fe400078e00ff */
[----:B------:R-:W-:-:S07]  /*e5f0*/  IMAD.MOV.U32 R11, RZ, RZ, 0x1f ;  /* 0x0000001fff0b7424 */ /* 0x000fce00078e00ff */
[----:B-----5:R-:W-:Y:S05]  /*e600*/  WARPSYNC.COLLECTIVE R15, `(.L_x_2492) ;  /* 0x000000000f087348 */ /* 0x020fea0003c00000 */
[----:B------:R0:W1:Y:S02]  /*e610*/  SHFL.IDX P6, R14, R13, R12, R11 ;  /* 0x0000000c0d0e7389 */ /* 0x00006400000c000b */
[----:B01---5:R-:W-:Y:S01]  /*e620*/  ENDCOLLECTIVE ;  /* 0x000000000000791b */ /* 0x023fe20003800000 */
.L_x_2492:
[----:B------:R-:W-:Y:S05]  /*e630*/  BRA `(.L_x_2493) ;  /* 0xffffffcc00a87947 */ /* 0x000fea000383ffff */
.L_x_2453:
[----:B0-----:R-:W-:-:S04]  /*e640*/  IMAD.U32 R10, RZ, RZ, UR47 ;  /* 0x0000002fff0a7e24 */ /* 0x001fc8000f8e00ff */
[----:B------:R0:W1:Y:S03]  /*e650*/  SYNCS.PHASECHK.TRANS64.TRYWAIT P0, [R10+URZ+0x28840], R9 ;  /* 0x028840090a0075a7 */ /* 0x000066000800017f */
[----:B-1----:R-:W-:Y:S05]  /*e660*/  @!P0 NANOSLEEP.SYNCS 0x989680 ;  /* 0x009896800000895d */ /* 0x002fea0003900000 */
[----:B------:R-:W1:Y:S02]  /*e670*/  @!P0 SYNCS.PHASECHK.TRANS64 P0, [R10+URZ+0x28840], R9 ;  /* 0x028840090a0085a7 */ /* 0x000e64000800007f */
[----:B-1----:R-:W-:Y:S05]  /*e680*/  @!P0 BRA `(.L_x_2453) ;  /* 0xfffffffc00ec8947 */ /* 0x002fea000383ffff */
[----:B------:R-:W-:Y:S05]  /*e690*/  BRA `(.L_x_2494) ;  /* 0xffffffd000247947 */ /* 0x000fea000383ffff */
.L_x_2454:
        /* <DEDUP_REMOVED lines=8> */
.L_x_2496:
[----:B------:R-:W-:Y:S05]  /*e720*/  BSYNC B0 ;  /* 0x0000000000007941 */ /* 0x000fea0003800000 */
.L_x_2495:
[----:B------:R-:W-:Y:S01]  /*e730*/  IMAD.MOV.U32 R13, RZ, RZ, R0 ;  /* 0x000000ffff0d7224 */ /* 0x000fe200078e0000 */
[----:B------:R-:W-:Y:S01]  /*e740*/  MOV R5, R14 ;  /* 0x0000000e00057202 */ /* 0x000fe20000000f00 */
[----:B------:R-:W-:Y:S01]  /*e750*/  IMAD.MOV.U32 R12, RZ, RZ, RZ ;  /* 0x000000ffff0c7224 */ /* 0x000fe200078e00ff */
[----:B------:R-:W-:Y:S01]  /*e760*/  @P0 LEA R9, R19, UR47, 0x1 ;  /* 0x0000002f13090c11 */ /* 0x000fe2000f8e08ff */
[----:B------:R-:W-:Y:S02]  /*e770*/  IMAD.MOV.U32 R11, RZ, RZ, 0x181f ;  /* 0x0000181fff0b7424 */ /* 0x000fe400078e00ff */
[----:B------:R-:W-:-:S07]  /*e780*/  IMAD.MOV.U32 R15, RZ, RZ, -0x1 ;  /* 0xffffffffff0f7424 */ /* 0x000fce00078e00ff */
[----:B------:R-:W-:Y:S05]  /*e790*/  WARPSYNC.COLLECTIVE R15, `(.L_x_2497) ;  /* 0x000000000f087348 */ /* 0x000fea0003c00000 */
[----:B------:R0:W1:Y:S02]  /*e7a0*/  SHFL.IDX P6, R14, R13, R12, R11 ;  /* 0x0000000c0d0e7389 */ /* 0x00006400000c000b */
[----:B01----:R-:W-:Y:S01]  /*e7b0*/  ENDCOLLECTIVE ;  /* 0x000000000000791b */ /* 0x003fe20003800000 */
.L_x_2497:
[----:B------:R-:W-:Y:S01]  /*e7c0*/  MOV R13, R3 ;  /* 0x00000003000d7202 */ /* 0x000fe20000000f00 */
[----:B------:R-:W-:Y:S02]  /*e7d0*/  IMAD.MOV.U32 R12, RZ, RZ, 0x1 ;  /* 0x00000001ff0c7424 */ /* 0x000fe400078e00ff */
[----:B------:R-:W-:-:S07]  /*e7e0*/  IMAD.MOV.U32 R4, RZ, RZ, R14 ;  /* 0x000000ffff047224 */ /* 0x000fce00078e000e */
[----:B------:R-:W-:Y:S05]  /*e7f0*/  WARPSYNC.COLLECTIVE R15, `(.L_x_2498) ;  /* 0x000000000f087348 */ /* 0x000fea0003c00000 */
[----:B------:R0:W1:Y:S02]  /*e800*/  SHFL.IDX P6, R14, R13, R12, R11 ;  /* 0x0000000c0d0e7389 */ /* 0x00006400000c000b */
[----:B01----:R-:W-:Y:S01]  /*e810*/  ENDCOLLECTIVE ;  /* 0x000000000000791b */ /* 0x003fe20003800000 */
.L_x_2498:
        /* <DEDUP_REMOVED lines=13> */
.L_x_2499:
[----:B------:R-:W-:Y:S01]  /*e8f0*/  IMAD.MOV.U32 R5, RZ, RZ, R8 ;  /* 0x000000ffff057224 */ /* 0x000fe200078e0008 */
[----:B------:R-:W-:Y:S01]  /*e900*/  MOV R13, R3 ;  /* 0x00000003000d7202 */ /* 0x000fe20000000f00 */
[----:B------:R-:W-:Y:S02]  /*e910*/  IMAD.MOV.U32 R12, RZ, RZ, 0x2 ;  /* 0x00000002ff0c7424 */ /* 0x000fe400078e00ff */
[----:B------:R-:W-:-:S07]  /*e920*/  IMAD.MOV.U32 R4, RZ, RZ, R14 ;  /* 0x000000ffff047224 */ /* 0x000fce00078e000e */
[----:B------:R-:W-:Y:S05]  /*e930*/  WARPSYNC.COLLECTIVE R15, `(.L_x_2500) ;  /* 0x000000000f087348 */ /* 0x000fea0003c00000 */
[----:B------:R0:W1:Y:S02]  /*e940*/  SHFL.IDX P6, R14, R13, R12, R11 ;  /* 0x0000000c0d0e7389 */ /* 0x00006400000c000b */
[----:B01----:R-:W-:Y:S01]  /*e950*/  ENDCOLLECTIVE ;  /* 0x000000000000791b */ /* 0x003fe20003800000 */
.L_x_2500:
        /* <DEDUP_REMOVED lines=12> */
.L_x_2501:
[----:B------:R-:W-:Y:S01]  /*ea20*/  MOV R5, R10 ;  /* 0x0000000a00057202 */ /* 0x000fe20000000f00 */
[----:B------:R-:W-:Y:S02]  /*ea30*/  IMAD.MOV.U32 R13, RZ, RZ, R3 ;  /* 0x000000ffff0d7224 */ /* 0x000fe400078e0003 */
[----:B------:R-:W-:Y:S02]  /*ea40*/  IMAD.MOV.U32 R12, RZ, RZ, 0x3 ;  /* 0x00000003ff0c7424 */ /* 0x000fe400078e00ff */
[----:B------:R-:W-:-:S07]  /*ea50*/  IMAD.MOV.U32 R37, RZ, RZ, R14 ;  /* 0x000000ffff257224 */ /* 0x000fce00078e000e */
[----:B------:R-:W-:Y:S05]  /*ea60*/  WARPSYNC.COLLECTIVE R15, `(.L_x_2502) ;  /* 0x000000000f087348 */ /* 0x000fea0003c00000 */
[----:B------:R0:W1:Y:S02]  /*ea70*/  SHFL.IDX P6, R14, R13, R12, R11 ;  /* 0x0000000c0d0e7389 */ /* 0x00006400000c000b */
[----:B01----:R-:W-:Y:S01]  /*ea80*/  ENDCOLLECTIVE ;  /* 0x000000000000791b */ /* 0x003fe20003800000 */
.L_x_2502:
[----:B------:R-:W-:Y:S01]  /*ea90*/  IMAD.MOV.U32 R4, RZ, RZ, R37 ;  /* 0x000000ffff047224 */ /* 0x000fe200078e0025 */
[----:B------:R-:W-:-:S03]  /*eaa0*/  @P0 LEA R37, R19, UR47, 0x1 ;  /* 0x0000002f13250c11 */ /* 0x000fc6000f8e08ff */
        /* <DEDUP_REMOVED lines=12> */
.L_x_2503:
        /* <DEDUP_REMOVED lines=8> */
.L_x_2504:
[----:B------:R-:W-:-:S05]  /*ebf0*/  MOV R4, R32 ;  /* 0x0000002000047202 */ /* 0x000fca0000000f00 */
        /* <DEDUP_REMOVED lines=12> */
.L_x_2505:
        /* <DEDUP_REMOVED lines=8> */
.L_x_2506:
        /* <DEDUP_REMOVED lines=12> */
.L_x_2507:
[----:B------:R-:W-:Y:S02]  /*ee00*/  IMAD.MOV.U32 R5, RZ, RZ, R32 ;  /* 0x000000ffff057224 */ /* 0x000fe400078e0020 */
[----:B------:R-:W-:Y:S02]  /*ee10*/  IMAD.MOV.U32 R13, RZ, RZ, R3 ;  /* 0x000000ffff0d7224 */ /* 0x000fe400078e0003 */
[----:B------:R-:W-:Y:S01]  /*ee20*/  IMAD.MOV.U32 R12, RZ, RZ, 0x6 ;  /* 0x00000006ff0c7424 */ /* 0x000fe200078e00ff */
[----:B------:R-:W-:-:S07]  /*ee30*/  MOV R37, R14 ;  /* 0x0000000e00257202 */ /* 0x000fce0000000f00 */
[----:B------:R-:W-:Y:S05]  /*ee40*/  WARPSYNC.COLLECTIVE R15, `(.L_x_2508) ;  /* 0x000000000f087348 */ /* 0x000fea0003c00000 */
[----:B------:R0:W1:Y:S02]  /*ee50*/  SHFL.IDX P6, R14, R13, R12, R11 ;  /* 0x0000000c0d0e7389 */ /* 0x00006400000c000b */
[----:B01----:R-:W-:Y:S01]  /*ee60*/  ENDCOLLECTIVE ;  /* 0x000000000000791b */ /* 0x003fe20003800000 */
.L_x_2508:
        /* <DEDUP_REMOVED lines=14> */
.L_x_2509:
        /* <DEDUP_REMOVED lines=8> */
.L_x_2510:
        /* <DEDUP_REMOVED lines=8> */
[----:B------:R-:W-:-:S07]  /*f050*/  MOV R3, R14 ;  /* 0x0000000e00037202 */ /* 0x000fce0000000f00 */
[----:B0-----:R-:W-:Y:S05]  /*f060*/  WARPSYNC.COLLECTIVE R15, `(.L_x_2511) ;  /* 0x000000000f087348 */ /* 0x001fea0003c00000 */
[----:B------:R1:W2:Y:S02]  /*f070*/  SHFL.IDX P6, R14, R13, R12, R11 ;  /* 0x0000000c0d0e7389 */ /* 0x0002a400000c000b */
[----:B012---:R-:W-:Y:S01]  /*f080*/  ENDCOLLECTIVE ;  /* 0x000000000000791b */ /* 0x007fe20003800000 */
.L_x_2511:
[----:B------:R-:W-:Y:S05]  /*f090*/  BRA `(.L_x_2512) ;  /* 0xffffffcc00207947 */ /* 0x000fea000383ffff */
.L_x_2457:
[----:B------:R-:W-:Y:S02]  /*f0a0*/  IMAD.MOV.U32 R13, RZ, RZ, R7 ;  /* 0x000000ffff0d7224 */ /* 0x000fe400078e0007 */
[----:B------:R-:W-:Y:S02]  /*f0b0*/  IMAD.MOV.U32 R12, RZ, RZ, RZ ;  /* 0x000000ffff0c7224 */ /* 0x000fe400078e00ff */
[----:B------:R-:W-:Y:S02]  /*f0c0*/  IMAD.MOV.U32 R11, RZ, RZ, 0x181f ;  /* 0x0000181fff0b7424 */ /* 0x000fe400078e00ff */
[----:B------:R-:W-:Y:S02]  /*f0d0*/  IMAD.MOV.U32 R15, RZ, RZ, -0x1 ;  /* 0xffffffffff0f7424 */ /* 0x000fe400078e00ff */
[----:B------:R-:W-:-:S07]  /*f0e0*/  IMAD.U32 R3, RZ, RZ, UR49 ;  /* 0x00000031ff037e24 */ /* 0x000fce000f8e00ff */
[----:B------:R-:W-:Y:S05]  /*f0f0*/  WARPSYNC.COLLECTIVE R15, `(.L_x_2513) ;  /* 0x000000000f087348 */ /* 0x000fea0003c00000 */
[----:B------:R0:W1:Y:S02]  /*f100*/  SHFL.IDX P6, R14, R13, R12, R11 ;  /* 0x0000000c0d0e7389 */ /* 0x00006400000c000b */
[----:B01----:R-:W-:Y:S01]  /*f110*/  ENDCOLLECTIVE ;  /* 0x000000000000791b */ /* 0x003fe20003800000 */
.L_x_2513:
[----:B------:R-:W-:-:S04]  /*f120*/  IMAD R3, R3, 0x80, R28 ;  /* 0x0000008003037824 */ /* 0x000fc800078e021c */
[----:B------:R-:W-:Y:S02]  /*f130*/  VIADD R9, R3, 0x10 ;  /* 0x0000001003097836 */ /* 0x000fe40000000000 */
[----:B------:R-:W-:Y:S01]  /*f140*/  IMAD.MOV.U32 R13, RZ, RZ, R6 ;  /* 0x000000ffff0d7224 */ /* 0x000fe200078e0006 */
[----:B------:R-:W-:-:S07]  /*f150*/  MOV R5, R14 ;  /* 0x0000000e00057202 */ /* 0x000fce0000000f00 */
[----:B------:R-:W-:Y:S05]  /*f160*/  WARPSYNC.COLLECTIVE R15, `(.L_x_2514) ;  /* 0x000000000f087348 */ /* 0x000fea0003c00000 */
[----:B------:R0:W1:Y:S02]  /*f170*/  SHFL.IDX P6, R14, R13, R12, R11 ;  /* 0x0000000c0d0e7389 */ /* 0x00006400000c000b */
[----:B01----:R-:W-:Y:S01]  /*f180*/  ENDCOLLECTIVE ;  /* 0x000000000000791b */ /* 0x003fe20003800000 */
.L_x_2514:
[----:B------:R-:W-:Y:S02]  /*f190*/  ULDC UR4, c[0x0][0x288] ;  /* 0x0000a20000047ab9 */ /* 0x000fe40000000800 */
[----:B------:R-:W-:-:S05]  /*f1a0*/  IMAD R0, R0, UR4, RZ ;  /* 0x0000000400007c24 */ /* 0x000fca000f8e02ff */
[----:B------:R-:W-:Y:S02]  /*f1b0*/  ISETP.GE.AND P2, PT, R3, R0, PT ;  /* 0x000000000300720c */ /* 0x000fe40003f46270 */
[----:B------:R-:W-:Y:S01]  /*f1c0*/  MOV R13, R7 ;  /* 0x00000007000d7202 */ /* 0x000fe20000000f00 */
[----:B------:R-:W-:-:S10]  /*f1d0*/  IMAD.MOV.U32 R12, RZ, RZ, 0x1 ;  /* 0x00000001ff0c7424 */ /* 0x000fd400078e00ff */
[----:B------:R-:W-:Y:S01]  /*f1e0*/  @!P2 LEA R21, R19, UR47, 0x1 ;  /* 0x0000002f1315ac11 */ /* 0x000fe2000f8e08ff */
[----:B------:R-:W-:-:S07]  /*f1f0*/  IMAD.MOV.U32 R4, RZ, RZ, R14 ;  /* 0x000000ffff047224 */ /* 0x000fce00078e000e */
[----:B------:R-:W-:Y:S05]  /*f200*/  WARPSYNC.COLLECTIVE R15, `(.L_x_2515) ;  /* 0x000000000f087348 */ /* 0x000fea0003c00000 */
[----:B------:R0:W1:Y:S02]  /*f210*/  SHFL.IDX P6, R14, R13, R12, R11 ;  /* 0x0000000c0d0e7389 */ /* 0x00006400000c000b */
[----:B01----:R-:W-:Y:S01]  /*f220*/  ENDCOLLECTIVE ;  /* 0x000000000000791b */ /* 0x003fe20003800000 */
.L_x_2515:
        /* <DEDUP_REMOVED lines=13> */
.L_x_2516:
[----:B------:R-:W-:Y:S02]  /*f300*/  IMAD.MOV.U32 R5, RZ, RZ, R8 ;  /* 0x000000ffff057224 */ /* 0x000fe400078e0008 */
[----:B------:R-:W-:Y:S02]  /*f310*/  IMAD.MOV.U32 R13, RZ, RZ, R7 ;  /* 0x000000ffff0d7224 */ /* 0x000fe400078e0007 */
[----:B------:R-:W-:Y:S02]  /*f320*/  IMAD.MOV.U32 R12, RZ, RZ, 0x2 ;  /* 0x00000002ff0c7424 */ /* 0x000fe400078e00ff */
[----:B------:R-:W-:-:S07]  /*f330*/  IMAD.MOV.U32 R4, RZ, RZ, R14 ;  /* 0x000000ffff047224 */ /* 0x000fce00078e000e */
[----:B------:R-:W-:Y:S05]  /*f340*/  WARPSYNC.COLLECTIVE R15, `(.L_x_2517) ;  /* 0x000000000f087348 */ /* 0x000fea0003c00000 */
[----:B------:R0:W1:Y:S02]  /*f350*/  SHFL.IDX P6, R14, R13, R12, R11 ;  /* 0x0000000c0d0e7389 */ /* 0x00006400000c000b */
[----:B01----:R-:W-:Y:S01]  /*f360*/  ENDCOLLECTIVE ;  /* 0x000000000000791b */ /* 0x003fe20003800000 */
.L_x_2517:
[----:B------:R-:W-:Y:S01]  /*f370*/  @!P2 IMAD.WIDE.U32 R8, R26, 0x2, R4 ;  /* 0x000000021a08a825 */ /* 0x000fe200078e0004 */
[----:B------:R-:W-:-:S04]  /*f380*/  IADD3 R5, R3, 0x20, RZ ;  /* 0x0000002003057810 */ /* 0x000fc80007ffe0ff */
[----:B------:R-:W-:Y:S01]  /*f390*/  @!PT LDS RZ, [RZ] ;  /* 0x00000000fffff984 */ /* 0x000fe20000000800 */
[----:B------:R-:W-:Y:S01]  /*f3a0*/  @!PT LDS RZ, [RZ] ;  /* 0x00000000fffff984 */ /* 0x000fe20000000800 */
[----:B------:R-:W-:Y:S01]  /*f3b0*/  @!PT LDS RZ, [RZ] ;  /* 0x00000000fffff984 */ /* 0x000fe20000000800 */
[----:B------:R-:W-:Y:S04]  /*f3c0*/  @!P2 LDGSTS.E.BYPASS.LTC128B.128 [R35+0x10c00], desc[UR44][R8.64], !P0 ;  /* 0x10c000000823afae */ /* 0x000fe8000c101d6c */
[----:B------:R0:W-:Y:S01]  /*f3d0*/  @!P2 LDGSTS.E.BYPASS.LTC128B.128 [R35+0x14c00], desc[UR44][R8.64+0x80], !P1 ;  /* 0x14c000800823afae */ /* 0x0001e2000c901d6c */
[----:B------:R-:W-:Y:S01]  /*f3e0*/  ISETP.GE.AND P2, PT, R5, R0, PT ;  /* 0x000000000500720c */ /* 0x000fe20003f46270 */
[----:B------:R-:W-:Y:S01]  /*f3f0*/  IMAD.MOV.U32 R13, RZ, RZ, R6 ;  /* 0x000000ffff0d7224 */ /* 0x000fe200078e0006 */
[----:B0-----:R-:W-:Y:S01]  /*f400*/  IADD3 R9, R3, 0x30, RZ ;  /* 0x0000003003097810 */ /* 0x001fe20007ffe0ff */
[----:B------:R-:W-:-:S10]  /*f410*/  IMAD.MOV.U32 R5, RZ, RZ, R14 ;  /* 0x000000ffff057224 */ /* 0x000fd400078e000e */
[----:B------:R-:W-:-:S07]  /*f420*/  @!P2 LEA R21, R19, UR47, 0x1 ;  /* 0x0000002f1315ac11 */ /* 0x000fce000f8e08ff */
[----:B------:R-:W-:Y:S05]  /*f430*/  WARPSYNC.COLLECTIVE R15, `(.L_x_2518) ;  /* 0x000000000f087348 */ /* 0x000fea0003c00000 */
[----:B------:R0:W1:Y:S02]  /*f440*/  SHFL.IDX P6, R14, R13, R12, R11 ;  /* 0x0000000c0d0e7389 */ /* 0x00006400000c000b */
[----:B01----:R-:W-:Y:S01]  /*f450*/  ENDCOLLECTIVE ;  /* 0x000000000000791b */ /* 0x003fe20003800000 */
.L_x_2518:
[----:B------:R-:W-:Y:S02]  /*f460*/  IMAD.MOV.U32 R13, RZ, RZ, R7 ;  /* 0x000000ffff0d7224 */ /* 0x000fe400078e0007 */
[----:B------:R-:W-:Y:S02]  /*f470*/  IMAD.MOV.U32 R12, RZ, RZ, 0x3 ;  /* 0x00000003ff0c7424 */ /* 0x000fe400078e00ff */
[----:B------:R-:W-:-:S07]  /*f480*/  IMAD.MOV.U32 R4, RZ, RZ, R14 ;  /* 0x000000ffff047224 */ /* 0x000fce00078e000e */
[----:B------:R-:W-:Y:S05]  /*f490*/  WARPSYNC.COLLECTIVE R15, `(.L_x_2519) ;  /* 0x000000000f087348 */ /* 0x000fea0003c00000 */
[----:B------:R0:W1:Y:S02]  /*f4a0*/  SHFL.IDX P6, R14, R13, R12, R11 ;  /* 0x0000000c0d0e7389 */ /* 0x00006400000c000b */
[----:B01----:R-:W-:Y:S01]  /*f4b0*/  ENDCOLLECTIVE ;  /* 0x000000000000791b */ /* 0x003fe20003800000 */
.L_x_2519:
        /* <DEDUP_REMOVED lines=13> */
.L_x_2520:
[----:B------:R-:W-:Y:S01]  /*f590*/  MOV R5, R10 ;  /* 0x0000000a00057202 */ /* 0x000fe20000000f00 */
[----:B------:R-:W-:Y:S02]  /*f5a0*/  IMAD.MOV.U32 R13, RZ, RZ, R7 ;  /* 0x000000ffff0d7224 */ /* 0x000fe400078e0007 */
[----:B------:R-:W-:Y:S02]  /*f5b0*/  IMAD.MOV.U32 R12, RZ, RZ, 0x4 ;  /* 0x00000004ff0c7424 */ /* 0x000fe400078e00ff */
[----:B------:R-:W-:-:S07]  /*f5c0*/  IMAD.MOV.U32 R4, RZ, RZ, R14 ;  /* 0x000000ffff047224 */ /* 0x000fce00078e000e */
[----:B------:R-:W-:Y:S05]  /*f5d0*/  WARPSYNC.COLLECTIVE R15, `(.L_x_2521) ;  /* 0x000000000f087348 */ /* 0x000fea0003c00000 */
[----:B------:R0:W1:Y:S02]  /*f5e0*/  SHFL.IDX P6, R14, R13, R12, R11 ;  /* 0x0000000c0d0e7389 */ /* 0x00006400000c000b */
[----:B01----:R-:W-:Y:S01]  /*f5f0*/  ENDCOLLECTIVE ;  /* 0x000000000000791b */ /* 0x003fe20003800000 */
.L_x_2521:
        /* <DEDUP_REMOVED lines=15> */
.L_x_2522:
[----:B------:R-:W-:Y:S02]  /*f6f0*/  IMAD.MOV.U32 R13, RZ, RZ, R7 ;  /* 0x000000ffff0d7224 */ /* 0x000fe400078e0007 */
[----:B------:R-:W-:Y:S01]  /*f700*/  IMAD.MOV.U32 R12, RZ, RZ, 0x5 ;  /* 0x00000005ff0c7424 */ /* 0x000fe200078e00ff */
[----:B------:R-:W-:-:S07]  /*f710*/  MOV R4, R14 ;  /* 0x0000000e00047202 */ /* 0x000fce0000000f00 */
[----:B------:R-:W-:Y:S05]  /*f720*/  WARPSYNC.COLLECTIVE R15, `(.L_x_2523) ;  /* 0x000000000f087348 */ /* 0x000fea0003c00000 */
[----:B------:R0:W1:Y:S02]  /*f730*/  SHFL.IDX P6, R14, R13, R12, R11 ;  /* 0x0000000c0d0e7389 */ /* 0x00006400000c000b */
[----:B01----:R-:W-:Y:S01]  /*f740*/  ENDCOLLECTIVE ;  /* 0x000000000000791b */ /* 0x003fe20003800000 */
.L_x_2523:
        /* <DEDUP_REMOVED lines=12> */
.L_x_2524:
[----:B------:R-:W-:Y:S01]  /*f810*/  @!P2 LEA R35, R19, UR47, 0x1 ;  /* 0x0000002f1323ac11 */ /* 0x000fe2000f8e08ff */
[----:B------:R-:W-:Y:S02]  /*f820*/  IMAD.MOV.U32 R5, RZ, RZ, R10 ;  /* 0x000000ffff057224 */ /* 0x000fe400078e000a */
[----:B------:R-:W-:Y:S02]  /*f830*/  IMAD.MOV.U32 R13, RZ, RZ, R7 ;  /* 0x000000ffff0d7224 */ /* 0x000fe400078e0007 */
[----:B------:R-:W-:Y:S01]  /*f840*/  IMAD.MOV.U32 R12, RZ, RZ, 0x6 ;  /* 0x00000006ff0c7424 */ /* 0x000fe200078e00ff */
[----:B------:R-:W-:-:S07]  /*f850*/  MOV R4, R14 ;  /* 0x0000000e00047202 */ /* 0x000fce0000000f00 */
[----:B------:R-:W-:Y:S05]  /*f860*/  WARPSYNC.COLLECTIVE R15, `(.L_x_2525) ;  /* 0x000000000f087348 */ /* 0x000fea0003c00000 */
[----:B------:R0:W1:Y:S02]  /*f870*/  SHFL.IDX P6, R14, R13, R12, R11 ;  /* 0x0000000c0d0e7389 */ /* 0x00006400000c000b */
[----:B01----:R-:W-:Y:S01]  /*f880*/  ENDCOLLECTIVE ;  /* 0x000000000000791b */ /* 0x003fe20003800000 */
.L_x_2525:
[----:B------:R-:W-:-:S04]  /*f890*/  @!P2 IMAD.WIDE.U32 R8, R26, 0x2, R4 ;  /* 0x000000021a08a825 */ /* 0x000fc800078e0004 */
[----:B------:R-:W-:Y:S01]  /*f8a0*/  VIADD R5, R3, 0x60 ;  /* 0x0000006003057836 */ /* 0x000fe20000000000 */
        /* <DEDUP_REMOVED lines=8> */
[----:B0-----:R-:W-:Y:S05]  /*f930*/  WARPSYNC.COLLECTIVE R15, `(.L_x_2526) ;  /* 0x000000000f087348 */ /* 0x001fea0003c00000 */
[----:B------:R1:W2:Y:S02]  /*f940*/  SHFL.IDX P6, R14, R13, R12, R11 ;  /* 0x0000000c0d0e7389 */ /* 0x0002a400000c000b */
[----:B012---:R-:W-:Y:S01]  /*f950*/  ENDCOLLECTIVE ;  /* 0x000000000000791b */ /* 0x007fe20003800000 */
.L_x_2526:
[----:B------:R-:W-:Y:S01]  /*f960*/  @!P2 LEA R21, R19, UR47, 0x1 ;  /* 0x0000002f1315ac11 */ /* 0x000fe2000f8e08ff */
[----:B------:R-:W-:Y:S02]  /*f970*/  IMAD.MOV.U32 R13, RZ, RZ, R7 ;  /* 0x000000ffff0d7224 */ /* 0x000fe400078e0007 */
[----:B------:R-:W-:Y:S02]  /*f980*/  IMAD.MOV.U32 R12, RZ, RZ, 0x7 ;  /* 0x00000007ff0c7424 */ /* 0x000fe400078e00ff */
[----:B------:R-:W-:-:S07]  /*f990*/  IMAD.MOV.U32 R4, RZ, RZ, R14 ;  /* 0x000000ffff047224 */ /* 0x000fce00078e000e */
[----:B------:R-:W-:Y:S05]  /*f9a0*/  WARPSYNC.COLLECTIVE R15, `(.L_x_2527) ;  /* 0x000000000f087348 */ /* 0x000fea0003c00000 */
[----:B------:R0:W1:Y:S02]  /*f9b0*/  SHFL.IDX P6, R14, R13, R12, R11 ;  /* 0x0000000c0d0e7389 */ /* 0x00006400000c000b */
[----:B01----:R-:W-:Y:S01]  /*f9c0*/  ENDCOLLECTIVE ;  /* 0x000000000000791b */ /* 0x003fe20003800000 */
.L_x_2527:
        /* <DEDUP_REMOVED lines=11> */
.L_x_2528:
[----:B------:R-:W-:Y:S05]  /*fa80*/  BRA `(.L_x_2529) ;  /* 0xffffffcc00187947 */ /* 0x000fea000383ffff */
.L_x_2460:
[----:B0-----:R-:W-:-:S04]  /*fa90*/  MOV R3, UR47 ;  /* 0x0000002f00037c02 */ /* 0x001fc80008000f00 */
[----:B------:R0:W1:Y:S03]  /*faa0*/  SYNCS.PHASECHK.TRANS64.TRYWAIT P0, [R3+URZ+0x28820], R0 ;  /* 0x02882000030075a7 */ /* 0x000066000800017f */
[----:B-1----:R-:W-:Y:S05]  /*fab0*/  @!P0 NANOSLEEP.SYNCS 0x989680 ;  /* 0x009896800000895d */ /* 0x002fea0003900000 */
[----:B------:R-:W1:Y:S02]  /*fac0*/  @!P0 SYNCS.PHASECHK.TRANS64 P0, [R3+URZ+0x28820], R0 ;  /* 0x02882000030085a7 */ /* 0x000e64000800007f */
[----:B-1----:R-:W-:Y:S05]  /*fad0*/  @!P0 BRA `(.L_x_2460) ;  /* 0xfffffffc00ec8947 */ /* 0x002fea000383ffff */
[----:B------:R-:W-:Y:S05]  /*fae0*/  BRA `(.L_x_2530) ;  /* 0xffffffcc00647947 */ /* 0x000fea000383ffff */
.L_x_2464:
[----:B0-----:R0:W1:Y:S02]  /*faf0*/  SYNCS.PHASECHK.TRANS64.TRYWAIT P0, [R34+URZ+0x28840], R3 ;  /* 0x02884003220075a7 */ /* 0x001064000800017f */
[----:B-1----:R-:W-:Y:S05]  /*fb00*/  @!P0 NANOSLEEP.SYNCS 0x989680 ;  /* 0x009896800000895d */ /* 0x002fea0003900000 */
[----:B------:R-:W1:Y:S02]  /*fb10*/  @!P0 SYNCS.PHASECHK.TRANS64 P0, [R34+URZ+0x28840], R3 ;  /* 0x02884003220085a7 */ /* 0x000e64000800007f */
[----:B-1----:R-:W-:Y:S05]  /*fb20*/  @!P0 BRA `(.L_x_2464) ;  /* 0xfffffffc00f08947 */ /* 0x002fea000383ffff */
[----:B------:R-:W-:Y:S05]  /*fb30*/  BRA `(.L_x_2531) ;  /* 0xffffffd000247947 */ /* 0x000fea000383ffff */
.L_x_2465:
        /* <DEDUP_REMOVED lines=8> */
.L_x_2533:
[----:B------:R-:W-:Y:S05]  /*fbc0*/  BSYNC B1 ;  /* 0x0000000000017941 */ /* 0x000fea0003800000 */
.L_x_2532:
[----:B------:R-:W-:Y:S01]  /*fbd0*/  MOV R13, R6 ;  /* 0x00000006000d7202 */ /* 0x000fe20000000f00 */
[----:B------:R-:W-:Y:S01]  /*fbe0*/  IMAD.MOV.U32 R12, RZ, RZ, RZ ;  /* 0x000000ffff0c7224 */ /* 0x000fe200078e00ff */
[----:B------:R-:W-:Y:S01]  /*fbf0*/  LEA R4, R4, UR47, 0x1 ;  /* 0x0000002f04047c11 */ /* 0x000fe2000f8e08ff */
[----:B------:R-:W-:Y:S02]  /*fc00*/  IMAD.MOV.U32 R11, RZ, RZ, 0x181f ;  /* 0x0000181fff0b7424 */ /* 0x000fe400078e00ff */
[----:B------:R-:W-:Y:S02]  /*fc10*/  IMAD.MOV.U32 R15, RZ, RZ, -0x1 ;  /* 0xffffffffff0f7424 */ /* 0x000fe400078e00ff */
[----:B------:R-:W-:Y:S02]  /*fc20*/  IMAD.MOV.U32 R0, RZ, RZ, R14 ;  /* 0x000000ffff007224 */ /* 0x000fe400078e000e */
[----:B------:R-:W-:-:S07]  /*fc30*/  IMAD.SHL.U32 R3, R26, 0x2, RZ ;  /* 0x000000021a037824 */ /* 0x000fce00078e00ff */
[----:B------:R-:W-:Y:S05]  /*fc40*/  WARPSYNC.COLLECTIVE R15, `(.L_x_2534) ;  /* 0x000000000f087348 */ /* 0x000fea0003c00000 */
[----:B------:R0:W1:Y:S02]  /*fc50*/  SHFL.IDX P6, R14, R13, R12, R11 ;  /* 0x0000000c0d0e7389 */ /* 0x00006400000c000b */
[----:B01----:R-:W-:Y:S01]  /*fc60*/  ENDCOLLECTIVE ;  /* 0x000000000000791b */ /* 0x003fe20003800000 */
.L_x_2534:
[----:B------:R-:W-:Y:S01]  /*fc70*/  MOV R13, R5 ;  /* 0x00000005000d7202 */ /* 0x000fe20000000f00 */
        /* <DEDUP_REMOVED lines=12> */
.L_x_2535:
[----:B------:R-:W-:Y:S02]  /*fd40*/  IMAD.MOV.U32 R13, RZ, RZ, R6 ;  /* 0x000000ffff0d7224 */ /* 0x000fe400078e0006 */
[----:B------:R-:W-:-:S07]  /*fd50*/  IMAD.MOV.U32 R0, RZ, RZ, R14 ;  /* 0x000000ffff007224 */ /* 0x000fce00078e000e */
[----:B------:R-:W-:Y:S05]  /*fd60*/  WARPSYNC.COLLECTIVE R15, `(.L_x_2536) ;  /* 0x000000000f087348 */ /* 0x000fea0003c00000 */
[----:B------:R0:W1:Y:S02]  /*fd70*/  SHFL.IDX P6, R14, R13, R12, R11 ;  /* 0x0000000c0d0e7389 */ /* 0x00006400000c000b */
[----:B01----:R-:W-:Y:S01]  /*fd80*/  ENDCOLLECTIVE ;  /* 0x000000000000791b */ /* 0x003fe20003800000 */
.L_x_2536:
        /* <DEDUP_REMOVED lines=14> */
.L_x_2537:
[----:B------:R-:W-:Y:S01]  /*fe70*/  MOV R13, R6 ;  /* 0x00000006000d7202 */ /* 0x000fe20000000f00 */
[----:B------:R-:W-:-:S07]  /*fe80*/  IMAD.MOV.U32 R7, RZ, RZ, R14 ;  /* 0x000000ffff077224 */ /* 0x000fce00078e000e */
[----:B------:R-:W-:Y:S05]  /*fe90*/  WARPSYNC.COLLECTIVE R15, `(.L_x_2538) ;  /* 0x000000000f087348 */ /* 0x000fea0003c00000 */
[----:B------:R0:W1:Y:S02]  /*fea0*/  SHFL.IDX P6, R14, R13, R12, R11 ;  /* 0x0000000c0d0e7389 */ /* 0x00006400000c000b */
[----:B01----:R-:W-:Y:S01]  /*feb0*/  ENDCOLLECTIVE ;  /* 0x000000000000791b */ /* 0x003fe20003800000 */
.L_x_2538:
        /* <DEDUP_REMOVED lines=13> */
.L_x_2539:
[----:B------:R-:W-:Y:S01]  /*ff90*/  IMAD.MOV.U32 R13, RZ, RZ, R6 ;  /* 0x000000ffff0d7224 */ /* 0x000fe200078e0006 */
[----:B------:R-:W-:-:S07]  /*ffa0*/  MOV R0, R14 ;  /* 0x0000000e00007202 */ /* 0x000fce0000000f00 */
[----:B------:R-:W-:Y:S05]  /*ffb0*/  WARPSYNC.COLLECTIVE R15, `(.L_x_2540) ;  /* 0x000000000f087348 */ /* 0x000fea0003c00000 */
[----:B------:R0:W1:Y:S02]  /*ffc0*/  SHFL.IDX P6, R14, R13, R12, R11 ;  /* 0x0000000c0d0e7389 */ /* 0x00006400000c000b */
[----:B01----:R-:W-:Y:S01]  /*ffd0*/  ENDCOLLECTIVE ;  /* 0x000000000000791b */ /* 0x003fe20003800000 */
.L_x_2540:
[----:B------:R-:W-:Y:S01]  /*ffe0*/  IMAD.MOV.U32 R13, RZ, RZ, R5 ;  /* 0x000000ffff0d7224 */ /* 0x000fe200078e0005 */
[----:B------:R-:W-:Y:S01]  /*fff0*/  MOV R12, 0x4 ;  /* 0x00000004000c7802 */ /* 0x000fe20000000f00 */
        /* <DEDUP_REMOVED lines=12> */
.L_x_2541:
[----:B------:R-:W-:Y:S02]  /*100c0*/  IMAD.MOV.U32 R13, RZ, RZ, R6 ;  /* 0x000000ffff0d7224 */ /* 0x000fe400078e0006 */
[----:B------:R-:W-:-:S07]  /*100d0*/  IMAD.MOV.U32 R0, RZ, RZ, R14 ;  /* 0x000000ffff007224 */ /* 0x000fce00078e000e */
[----:B------:R-:W-:Y:S05]  /*100e0*/  WARPSYNC.COLLECTIVE R15, `(.L_x_2542) ;  /* 0x000000000f087348 */ /* 0x000fea0003c00000 */
[----:B------:R0:W1:Y:S02]  /*100f0*/  SHFL.IDX P6, R14, R13, R12, R11 ;  /* 0x0000000c0d0e7389 */ /* 0x00006400000c000b */
[----:B01----:R-:W-:Y:S01]  /*10100*/  ENDCOLLECTIVE ;  /* 0x000000000000791b */ /* 0x003fe20003800000 */
.L_x_2542:
        /* <DEDUP_REMOVED lines=14> */
.L_x_2543:
[----:B------:R-:W-:Y:S01]  /*101f0*/  MOV R13, R6 ;  /* 0x00000006000d7202 */ /* 0x000fe20000000f00 */
[----:B------:R-:W-:-:S07]  /*10200*/  IMAD.MOV.U32 R7, RZ, RZ, R14 ;  /* 0x000000ffff077224 */ /* 0x000fce00078e000e */
[----:B------:R-:W-:Y:S05]  /*10210*/  WARPSYNC.COLLECTIVE R15, `(.L_x_2544) ;  /* 0x000000000f087348 */ /* 0x000fea0003c00000 */
[----:B------:R0:W1:Y:S02]  /*10220*/  SHFL.IDX P6, R14, R13, R12, R11 ;  /* 0x0000000c0d0e7389 */ /* 0x00006400000c000b */
[----:B01----:R-:W-:Y:S01]  /*10230*/  ENDCOLLECTIVE ;  /* 0x000000000000791b */ /* 0x003fe20003800000 */
.L_x_2544:
        /* <DEDUP_REMOVED lines=13> */
.L_x_2545:
[----:B------:R-:W-:Y:S01]  /*10310*/  IMAD.MOV.U32 R13, RZ, RZ, R6 ;  /* 0x000000ffff0d7224 */ /* 0x000fe200078e0006 */
[----:B------:R-:W-:-:S07]  /*10320*/  MOV R0, R14 ;  /* 0x0000000e00007202 */ /* 0x000fce0000000f00 */
[----:B------:R-:W-:Y:S05]  /*10330*/  WARPSYNC.COLLECTIVE R15, `(.L_x_2546) ;  /* 0x000000000f087348 */ /* 0x000fea0003c00000 */
[----:B------:R0:W1:Y:S02]  /*10340*/  SHFL.IDX P6, R14, R13, R12, R11 ;  /* 0x0000000c0d0e7389 */ /* 0x00006400000c000b */
[----:B01----:R-:W-:Y:S01]  /*10350*/  ENDCOLLECTIVE ;  /* 0x000000000000791b */ /* 0x003fe20003800000 */
.L_x_2546:
        /* <DEDUP_REMOVED lines=14> */
.L_x_2547:
[----:B------:R-:W-:Y:S02]  /*10440*/  IMAD.MOV.U32 R13, RZ, RZ, R6 ;  /* 0x000000ffff0d7224 */ /* 0x000fe400078e0006 */
[----:B------:R-:W-:-:S07]  /*10450*/  IMAD.MOV.U32 R5, RZ, RZ, R14 ;  /* 0x000000ffff057224 */ /* 0x000fce00078e000e */
[----:B------:R-:W-:Y:S05]  /*10460*/  WARPSYNC.COLLECTIVE R15, `(.L_x_2548) ;  /* 0x000000000f087348 */ /* 0x000fea0003c00000 */
[----:B------:R0:W1:Y:S02]  /*10470*/  SHFL.IDX P6, R14, R13, R12, R11 ;  /* 0x0000000c0d0e7389 */ /* 0x00006400000c000b */
[----:B01----:R-:W-:Y:S01]  /*10480*/  ENDCOLLECTIVE ;  /* 0x000000000000791b */ /* 0x003fe20003800000 */
.L_x_2548:
[----:B------:R-:W-:Y:S01]  /*10490*/  IMAD.MOV.U32 R6, RZ, RZ, R14 ;  /* 0x000000ffff067224 */ /* 0x000fe200078e000e */
[----:B------:R-:W-:Y:S06]  /*104a0*/  BRA `(.L_x_2549) ;  /* 0xffffffc800f87947 */ /* 0x000fec000383ffff */
.L_x_2470:
[----:B---3--:R3:W4:Y:S02]  /*104b0*/  SYNCS.PHASECHK.TRANS64.TRYWAIT P0, [R0+URZ+0x28860], R5 ;  /* 0x02886005000075a7 */ /* 0x008724000800017f */
[----:B----4-:R-:W-:Y:S05]  /*104c0*/  @!P0 NANOSLEEP.SYNCS 0x989680 ;  /* 0x009896800000895d */ /* 0x010fea0003900000 */
[----:B------:R-:W4:Y:S02]  /*104d0*/  @!P0 SYNCS.PHASECHK.TRANS64 P0, [R0+URZ+0x28860], R5 ;  /* 0x02886005000085a7 */ /* 0x000f24000800007f */
[----:B----4-:R-:W-:Y:S05]  /*104e0*/  @!P0 BRA `(.L_x_2470) ;  /* 0xfffffffc00f08947 */ /* 0x010fea000383ffff */
[----:B------:R-:W-:Y:S05]  /*104f0*/  BRA `(.L_x_2550) ;  /* 0xffffffcc00507947 */ /* 0x000fea000383ffff */
.L_x_2471:
[----:B------:R-:W-:Y:S01]  /*10500*/  BSSY B1, `(.L_x_2551) ;  /* 0x0000008000017945 */ /* 0x000fe20003800000 */
[----:B0-----:R-:W-:Y:S01]  /*10510*/  MOV R13, R2 ;  /* 0x00000002000d7202 */ /* 0x001fe20000000f00 */
[----:B------:R-:W-:Y:S02]  /*10520*/  IMAD.MOV.U32 R12, RZ, RZ, RZ ;  /* 0x000000ffff0c7224 */ /* 0x000fe400078e00ff */
[----:B------:R-:W-:Y:S02]  /*10530*/  IMAD.MOV.U32 R11, RZ, RZ, 0x181f ;  /* 0x0000181fff0b7424 */ /* 0x000fe400078e00ff */
[----:B------:R-:W-:-:S07]  /*10540*/  IMAD.MOV.U32 R15, RZ, RZ, -0x1 ;  /* 0xffffffffff0f7424 */ /* 0x000fce00078e00ff */
[----:B--23--:R-:W-:Y:S05]  /*10550*/  WARPSYNC.COLLECTIVE R15, `(.L_x_2552) ;  /* 0x000000000f087348 */ /* 0x00cfea0003c00000 */
[----:B------:R0:W1:Y:S02]  /*10560*/  SHFL.IDX P6, R14, R13, R12, R11 ;  /* 0x0000000c0d0e7389 */ /* 0x00006400000c000b */
[----:B0123--:R-:W-:Y:S01]  /*10570*/  ENDCOLLECTIVE ;  /* 0x000000000000791b */ /* 0x00ffe20003800000 */
.L_x_2552:
[----:B------:R-:W-:Y:S05]  /*10580*/  BSYNC B1 ;  /* 0x0000000000017941 */ /* 0x000fea0003800000 */
.L_x_2551:
[----:B------:R-:W-:Y:S01]  /*10590*/  MOV R13, R16 ;  /* 0x00000010000d7202 */ /* 0x000fe20000000f00 */
[----:B------:R-:W-:Y:S01]  /*105a0*/  IMAD.MOV.U32 R12, RZ, RZ, RZ ;  /* 0x000000ffff0c7224 */ /* 0x000fe200078e00ff */
[----:B------:R-:W-:Y:S01]  /*105b0*/  LEA R7, R7, UR47, 0x1 ;  /* 0x0000002f07077c11 */ /* 0x000fe2000f8e08ff */
[----:B------:R-:W-:Y:S02]  /*105c0*/  IMAD.MOV.U32 R11, RZ, RZ, 0x181f ;  /* 0x0000181fff0b7424 */ /* 0x000fe400078e00ff */
[----:B------:R-:W-:Y:S02]  /*105d0*/  IMAD.MOV.U32 R15, RZ, RZ, -0x1 ;  /* 0xffffffffff0f7424 */ /* 0x000fe400078e00ff */
[----:B------:R-:W-:-:S07]  /*105e0*/  IMAD.MOV.U32 R5, RZ, RZ, R14 ;  /* 0x000000ffff057224 */ /* 0x000fce00078e000e */
[----:B------:R-:W-:Y:S05]  /*105f0*/  WARPSYNC.COLLECTIVE R15, `(.L_x_2553) ;  /* 0x000000000f087348 */ /* 0x000fea0003c00000 */
[----:B------:R0:W1:Y:S02]  /*10600*/  SHFL.IDX P6, R14, R13, R12, R11 ;  /* 0x0000000c0d0e7389 */ /* 0x00006400000c000b */
[----:B01----:R-:W-:Y:S01]  /*10610*/  ENDCOLLECTIVE ;  /* 0x000000000000791b */ /* 0x003fe20003800000 */
.L_x_2553:
[----:B------:R-:W-:Y:S01]  /*10620*/  MOV R13, R2 ;  /* 0x00000002000d7202 */ /* 0x000fe20000000f00 */
[----:B------:R-:W-:Y:S01]  /*10630*/  IMAD.MOV.U32 R12, RZ, RZ, 0x1 ;  /* 0x00000001ff0c7424 */ /* 0x000fe200078e00ff */
[----:B------:R-:W-:-:S13]  /*10640*/  IADD3 R4, P0, R14, R3, RZ ;  /* 0x000000030e047210 */ /* 0x000fda0007f1e0ff */
[----:B------:R-:W-:Y:S05]  /*10650*/  WARPSYNC.COLLECTIVE R15, `(.L_x_2554) ;  /* 0x000000000f087348 */ /* 0x000fea0003c00000 */
[----:B------:R0:W1:Y:S02]  /*10660*/  SHFL.IDX P6, R14, R13, R12, R11 ;  /* 0x0000000c0d0e7389 */ /* 0x00006400000c000b */
[----:B01----:R-:W-:Y:S01]  /*10670*/  ENDCOLLECTIVE ;  /* 0x000000000000791b */ /* 0x003fe20003800000 */
.L_x_2554:
        /* <DEDUP_REMOVED lines=12> */
.L_x_2555:
        /* <DEDUP_REMOVED lines=10> */
.L_x_2556:
        /* <DEDUP_REMOVED lines=12> */
.L_x_2557:
        /* <DEDUP_REMOVED lines=10> */
.L_x_2558:
        /* <DEDUP_REMOVED lines=12> */
.L_x_2559:
        /* <DEDUP_REMOVED lines=10> */
.L_x_2560:
        /* <DEDUP_REMOVED lines=12> */
.L_x_2561:
        /* <DEDUP_REMOVED lines=10> */
.L_x_2562:
        /* <DEDUP_REMOVED lines=12> */
.L_x_2563:
        /* <DEDUP_REMOVED lines=10> */
.L_x_2564:
        /* <DEDUP_REMOVED lines=12> */
.L_x_2565:
        /* <DEDUP_REMOVED lines=10> */
.L_x_2566:
        /* <DEDUP_REMOVED lines=12> */
.L_x_2567:
[----:B------:R-:W-:Y:S01]  /*10f80*/  @!PT LDS RZ, [RZ] ;  /* 0x00000000fffff984 */ /* 0x000fe20000000800 */
[----:B------:R-:W-:Y:S01]  /*10f90*/  @!PT LDS RZ, [RZ] ;  /* 0x00000000fffff984 */ /* 0x000fe20000000800 */
[----:B------:R-:W-:Y:S01]  /*10fa0*/  @!PT LDS RZ, [RZ] ;  /* 0x00000000fffff984 */ /* 0x000fe20000000800 */
[----:B------:R0:W-:Y:S01]  /*10fb0*/  LDGSTS.E.BYPASS.LTC128B.128 [R7+0x7400], desc[UR44][R4.64+0x80], !P0 ;  /* 0x0740008004077fae */ /* 0x0001e2000c101d6c */
[----:B------:R-:W-:Y:S05]  /*10fc0*/  BRA `(.L_x_2568) ;  /* 0xffffffc400987947 */ /* 0x000fea000383ffff */
.L_x_2477:
[----:B0-----:R0:W1:Y:S02]  /*10fd0*/  SYNCS.PHASECHK.TRANS64.TRYWAIT P0, [R0+URZ+0x28860], R5 ;  /* 0x02886005000075a7 */ /* 0x001064000800017f */
[----:B-1----:R-:W-:Y:S05]  /*10fe0*/  @!P0 NANOSLEEP.SYNCS 0x989680 ;  /* 0x009896800000895d */ /* 0x002fea0003900000 */
[----:B------:R-:W1:Y:S02]  /*10ff0*/  @!P0 SYNCS.PHASECHK.TRANS64 P0, [R0+URZ+0x28860], R5 ;  /* 0x02886005000085a7 */ /* 0x000e64000800007f */
[----:B-1----:R-:W-:Y:S05]  /*11000*/  @!P0 BRA `(.L_x_2477) ;  /* 0xfffffffc00f08947 */ /* 0x002fea000383ffff */
[----:B------:R-:W-:Y:S05]  /*11010*/  BRA `(.L_x_2569) ;  /* 0xffffffc800807947 */ /* 0x000fea000383ffff */
.L_x_2478:
        /* <DEDUP_REMOVED lines=8> */
.L_x_2571:
[----:B------:R-:W-:Y:S05]  /*110a0*/  BSYNC B0 ;  /* 0x0000000000007941 */ /* 0x000fea0003800000 */
.L_x_2570:
        /* <DEDUP_REMOVED lines=9> */
.L_x_2572:
[----:B------:R-:W-:Y:S02]  /*11140*/  ULDC UR4, c[0x0][0x2f4] ;  /* 0x0000bd0000047ab9 */ /* 0x000fe40000000800 */
[----:B------:R-:W-:Y:S02]  /*11150*/  ISETP.GE.AND P0, PT, R25, UR4, PT ;  /* 0x0000000419007c0c */ /* 0x000fe4000bf06270 */
[----:B------:R-:W-:Y:S02]  /*11160*/  ISETP.GE.AND P1, PT, R26, UR4, PT ;  /* 0x000000041a007c0c */ /* 0x000fe4000bf26270 */
[C---:B------:R-:W-:Y:S02]  /*11170*/  ISETP.LT.OR P3, PT, R28.reuse, 0x1, P0 ;  /* 0x000000011c00780c */ /* 0x040fe40000761670 */
[----:B------:R-:W-:Y:S01]  /*11180*/  ISETP.LT.OR P2, PT, R28, 0x1, P1 ;  /* 0x000000011c00780c */ /* 0x000fe20000f41670 */
[----:B------:R-:W-:Y:S01]  /*11190*/  IMAD.MOV.U32 R13, RZ, RZ, R2 ;  /* 0x000000ffff0d7224 */ /* 0x000fe200078e0002 */
[----:B------:R-:W-:Y:S01]  /*111a0*/  MOV R12, 0x1 ;  /* 0x00000001000c7802 */ /* 0x000fe20000000f00 */
[----:B------:R-:W-:-:S10]  /*111b0*/  IMAD.MOV.U32 R4, RZ, RZ, R14 ;  /* 0x000000ffff047224 */ /* 0x000fd400078e000e */
[----:B------:R-:W-:Y:S05]  /*111c0*/  WARPSYNC.COLLECTIVE R15, `(.L_x_2573) ;  /* 0x000000000f087348 */ /* 0x000fea0003c00000 */
[----:B------:R0:W1:Y:S02]  /*111d0*/  SHFL.IDX P6, R14, R13, R12, R11 ;  /* 0x0000000c0d0e7389 */ /* 0x00006400000c000b */
[----:B01----:R-:W-:Y:S01]  /*111e0*/  ENDCOLLECTIVE ;  /* 0x000000000000791b */ /* 0x003fe20003800000 */
.L_x_2573:
        /* <DEDUP_REMOVED lines=13> */
.L_x_2574:
[----:B------:R-:W-:Y:S01]  /*112c0*/  IMAD.MOV.U32 R5, RZ, RZ, R19 ;  /* 0x000000ffff057224 */ /* 0x000fe200078e0013 */
[----:B------:R-:W-:Y:S01]  /*112d0*/  MOV R13, R2 ;  /* 0x00000002000d7202 */ /* 0x000fe20000000f00 */
[----:B------:R-:W-:Y:S02]  /*112e0*/  IMAD.MOV.U32 R12, RZ, RZ, 0x2 ;  /* 0x00000002ff0c7424 */ /* 0x000fe400078e00ff */
[----:B------:R-:W-:-:S07]  /*112f0*/  IMAD.MOV.U32 R4, RZ, RZ, R14 ;  /* 0x000000ffff047224 */ /* 0x000fce00078e000e */
[----:B------:R-:W-:Y:S05]  /*11300*/  WARPSYNC.COLLECTIVE R15, `(.L_x_2575) ;  /* 0x000000000f087348 */ /* 0x000fea0003c00000 */
[----:B------:R0:W1:Y:S02]  /*11310*/  SHFL.IDX P6, R14, R13, R12, R11 ;  /* 0x0000000c0d0e7389 */ /* 0x00006400000c000b */
[----:B01----:R-:W-:Y:S01]  /*11320*/  ENDCOLLECTIVE ;  /* 0x000000000000791b */ /* 0x003fe20003800000 */
.L_x_2575:
        /* <DEDUP_REMOVED lines=13> */
.L_x_2576:
[----:B------:R-:W-:Y:S02]  /*11400*/  IMAD.MOV.U32 R5, RZ, RZ, R23 ;  /* 0x000000ffff057224 */ /* 0x000fe400078e0017 */
[----:B------:R-:W-:Y:S02]  /*11410*/  IMAD.MOV.U32 R13, RZ, RZ, R2 ;  /* 0x000000ffff0d7224 */ /* 0x000fe400078e0002 */
[----:B------:R-:W-:Y:S02]  /*11420*/  IMAD.MOV.U32 R12, RZ, RZ, 0x3 ;  /* 0x00000003ff0c7424 */ /* 0x000fe400078e00ff */
[----:B------:R-:W-:-:S07]  /*11430*/  IMAD.MOV.U32 R22, RZ, RZ, R14 ;  /* 0x000000ffff167224 */ /* 0x000fce00078e000e */
[----:B------:R-:W-:Y:S05]  /*11440*/  WARPSYNC.COLLECTIVE R15, `(.L_x_2577) ;  /* 0x000000000f087348 */ /* 0x000fea0003c00000 */
[----:B------:R0:W1:Y:S02]  /*11450*/  SHFL.IDX P6, R14, R13, R12, R11 ;  /* 0x0000000c0d0e7389 */ /* 0x00006400000c000b */
[----:B01----:R-:W-:Y:S01]  /*11460*/  ENDCOLLECTIVE ;  /* 0x000000000000791b */ /* 0x003fe20003800000 */
.L_x_2577:
[----:B------:R-:W-:-:S05]  /*11470*/  MOV R4, R22 ;  /* 0x0000001600047202 */ /* 0x000fca0000000f00 */
[----:B------:R-:W-:-:S05]  /*11480*/  IMAD.WIDE.U32 R4, R26, 0x2, R4 ;  /* 0x000000021a047825 */ /* 0x000fca00078e0004 */
[----:B------:R-:W-:Y:S01]  /*11490*/  @!PT LDS RZ, [RZ] ;  /* 0x00000000fffff984 */ /* 0x000fe20000000800 */
[----:B------:R-:W-:Y:S01]  /*114a0*/  @!PT LDS RZ, [RZ] ;  /* 0x00000000fffff984 */ /* 0x000fe20000000800 */
[----:B------:R-:W-:Y:S01]  /*114b0*/  @!PT LDS RZ, [RZ] ;  /* 0x00000000fffff984 */ /* 0x000fe20000000800 */
[----:B------:R0:W-:Y:S01]  /*114c0*/  LDGSTS.E.BYPASS.LTC128B.128 [R3+0x1400], desc[UR44][R4.64], !P2 ;  /* 0x0140000004037fae */ /* 0x0001e2000d101d6c */
[----:B------:R-:W-:Y:S02]  /*114d0*/  MOV R13, R16 ;  /* 0x00000010000d7202 */ /* 0x000fe40000000f00 */
[C---:B------:R-:W-:Y:S01]  /*114e0*/  ISETP.LT.OR P2, PT, R28.reuse, 0x31, P1 ;  /* 0x000000311c00780c */ /* 0x040fe20000f41670 */
[----:B------:R0:W-:Y:S01]  /*114f0*/  LDGSTS.E.BYPASS.LTC128B.128 [R3+0x5400], desc[UR44][R4.64+0x80], !P3 ;  /* 0x0540008004037fae */ /* 0x0001e2000d901d6c */
[----:B------:R-:W-:Y:S01]  /*11500*/  ISETP.LT.OR P3, PT, R28, 0x31, P0 ;  /* 0x000000311c00780c */ /* 0x000fe20000761670 */
[----:B------:R-:W-:-:S12]  /*11510*/  IMAD.MOV.U32 R21, RZ, RZ, R14 ;  /* 0x000000ffff157224 */ /* 0x000fd800078e000e */
[----:B0-----:R-:W-:Y:S05]  /*11520*/  WARPSYNC.COLLECTIVE R15, `(.L_x_2578) ;  /* 0x000000000f087348 */ /* 0x001fea0003c00000 */
[----:B------:R1:W2:Y:S02]  /*11530*/  SHFL.IDX P6, R14, R13, R12, R11 ;  /* 0x0000000c0d0e7389 */ /* 0x0002a400000c000b */
[----:B012---:R-:W-:Y:S01]  /*11540*/  ENDCOLLECTIVE ;  /* 0x000000000000791b */ /* 0x007fe20003800000 */
.L_x_2578:
[----:B------:R-:W-:Y:S02]  /*11550*/  IMAD.MOV.U32 R5, RZ, RZ, R21 ;  /* 0x000000ffff057224 */ /* 0x000fe400078e0015 */
[----:B------:R-:W-:Y:S01]  /*11560*/  IMAD.MOV.U32 R13, RZ, RZ, R2 ;  /* 0x000000ffff0d7224 */ /* 0x000fe200078e0002 */
[----:B------:R-:W-:Y:S01]  /*11570*/  MOV R12, 0x4 ;  /* 0x00000004000c7802 */ /* 0x000fe20000000f00 */
[----:B------:R-:W-:-:S07]  /*11580*/  IMAD.MOV.U32 R20, RZ, RZ, R14 ;  /* 0x000000ffff147224 */ /* 0x000fce00078e000e */
[----:B------:R-:W-:Y:S05]  /*11590*/  WARPSYNC.COLLECTIVE R15, `(.L_x_2579) ;  /* 0x000000000f087348 */ /* 0x000fea0003c00000 */
[----:B------:R0:W1:Y:S02]  /*115a0*/  SHFL.IDX P6, R14, R13, R12, R11 ;  /* 0x0000000c0d0e7389 */ /* 0x00006400000c000b */
[----:B01----:R-:W-:Y:S01]  /*115b0*/  ENDCOLLECTIVE ;  /* 0x000000000000791b */ /* 0x003fe20003800000 */
.L_x_2579:
        /* <DEDUP_REMOVED lines=14> */
.L_x_2580:
[----:B------:R-:W-:Y:S01]  /*116a0*/  MOV R5, R9 ;  /* 0x0000000900057202 */ /* 0x000fe20000000f00 */
[----:B------:R-:W-:Y:S02]  /*116b0*/  IMAD.MOV.U32 R9, RZ, RZ, RZ ;  /* 0x000000ffff097224 */ /* 0x000fe400078e00ff */
[----:B------:R-:W-:Y:S02]  /*116c0*/  IMAD.MOV.U32 R13, RZ, RZ, R2 ;  /* 0x000000ffff0d7224 */ /* 0x000fe400078e0002 */
[----:B------:R-:W-:Y:S02]  /*116d0*/  IMAD.MOV.U32 R12, RZ, RZ, 0x5 ;  /* 0x00000005ff0c7424 */ /* 0x000fe400078e00ff */
[----:B------:R-:W-:-:S07]  /*116e0*/  IMAD.MOV.U32 R24, RZ, RZ, R14 ;  /* 0x000000ffff187224 */ /* 0x000fce00078e000e */
[----:B------:R-:W-:Y:S05]  /*116f0*/  WARPSYNC.COLLECTIVE R15, `(.L_x_2581) ;  /* 0x000000000f087348 */ /* 0x000fea0003c00000 */
[----:B------:R0:W1:Y:S02]  /*11700*/  SHFL.IDX P6, R14, R13, R12, R11 ;  /* 0x0000000c0d0e7389 */ /* 0x00006400000c000b */
[----:B01----:R-:W-:Y:S01]  /*11710*/  ENDCOLLECTIVE ;  /* 0x000000000000791b */ /* 0x003fe20003800000 */
.L_x_2581:
        /* <DEDUP_REMOVED lines=14> */
.L_x_2582:
[----:B------:R-:W-:Y:S02]  /*11800*/  IMAD.MOV.U32 R5, RZ, RZ, R19 ;  /* 0x000000ffff057224 */ /* 0x000fe400078e0013 */
[----:B------:R-:W-:Y:S02]  /*11810*/  IMAD.MOV.U32 R13, RZ, RZ, R2 ;  /* 0x000000ffff0d7224 */ /* 0x000fe400078e0002 */
[----:B------:R-:W-:Y:S01]  /*11820*/  IMAD.MOV.U32 R12, RZ, RZ, 0x6 ;  /* 0x00000006ff0c7424 */ /* 0x000fe200078e00ff */
[----:B------:R-:W-:-:S07]  /*11830*/  MOV R4, R14 ;  /* 0x0000000e00047202 */ /* 0x000fce0000000f00 */
[----:B------:R-:W-:Y:S05]  /*11840*/  WARPSYNC.COLLECTIVE R15, `(.L_x_2583) ;  /* 0x000000000f087348 */ /* 0x000fea0003c00000 */
[----:B------:R0:W1:Y:S02]  /*11850*/  SHFL.IDX P6, R14, R13, R12, R11 ;  /* 0x0000000c0d0e7389 */ /* 0x00006400000c000b */
[----:B01----:R-:W-:Y:S01]  /*11860*/  ENDCOLLECTIVE ;  /* 0x000000000000791b */ /* 0x003fe20003800000 */
.L_x_2583:
        /* <DEDUP_REMOVED lines=13> */
.L_x_2584:
[----:B------:R-:W-:Y:S02]  /*11940*/  IMAD.MOV.U32 R5, RZ, RZ, R25 ;  /* 0x000000ffff057224 */ /* 0x000fe400078e0019 */
[----:B------:R-:W-:Y:S01]  /*11950*/  IMAD.MOV.U32 R13, RZ, RZ, R2 ;  /* 0x000000ffff0d7224 */ /* 0x000fe200078e0002 */
[----:B------:R-:W-:Y:S01]  /*11960*/  MOV R12, 0x7 ;  /* 0x00000007000c7802 */ /* 0x000fe20000000f00 */
[----:B------:R-:W-:-:S07]  /*11970*/  IMAD.MOV.U32 R30, RZ, RZ, R14 ;  /* 0x000000ffff1e7224 */ /* 0x000fce00078e000e */
[----:B------:R-:W-:Y:S05]  /*11980*/  WARPSYNC.COLLECTIVE R15, `(.L_x_2585) ;  /* 0x000000000f087348 */ /* 0x000fea0003c00000 */
[----:B------:R0:W1:Y:S02]  /*11990*/  SHFL.IDX P6, R14, R13, R12, R11 ;  /* 0x0000000c0d0e7389 */ /* 0x00006400000c000b */
[----:B01----:R-:W-:Y:S01]  /*119a0*/  ENDCOLLECTIVE ;  /* 0x000000000000791b */ /* 0x003fe20003800000 */
.L_x_2585:
        /* <DEDUP_REMOVED lines=12> */
.L_x_2586:
[----:B------:R-:W-:Y:S05]  /*11a70*/  BRA `(.L_x_2587) ;  /* 0xffffffc000fc7947 */ /* 0x000fea000383ffff */
.L_x_2481:
[----:B0-----:R0:W1:Y:S02]  /*11a80*/  SYNCS.PHASECHK.TRANS64.TRYWAIT P0, [R7+URZ+0x28820], R9 ;  /* 0x02882009070075a7 */ /* 0x001064000800017f */
[----:B-1----:R-:W-:Y:S05]  /*11a90*/  @!P0 NANOSLEEP.SYNCS 0x989680 ;  /* 0x009896800000895d */ /* 0x002fea0003900000 */
[----:B------:R-:W1:Y:S02]  /*11aa0*/  @!P0 SYNCS.PHASECHK.TRANS64 P0, [R7+URZ+0x28820], R9 ;  /* 0x02882009070085a7 */ /* 0x000e64000800007f */
[----:B-1----:R-:W-:Y:S05]  /*11ab0*/  @!P0 BRA `(.L_x_2481) ;  /* 0xfffffffc00f08947 */ /* 0x002fea000383ffff */
[----:B------:R-:W-:Y:S05]  /*11ac0*/  BRA `(.L_x_2588) ;  /* 0xffffffc400707947 */ /* 0x000fea000383ffff */
.L_x_2482:
[----:B------:R-:W-:Y:S01]  /*11ad0*/  BSSY B0, `(.L_x_2589) ;  /* 0x0000008000007945 */ /* 0x000fe20003800000 */
[----:B------:R-:W-:Y:S01]  /*11ae0*/  IMAD.MOV.U32 R13, RZ, RZ, R17 ;  /* 0x000000ffff0d7224 */ /* 0x000fe200078e0011 */
[----:B------:R-:W-:Y:S01]  /*11af0*/  MOV R12, RZ ;  /* 0x000000ff000c7202 */ /* 0x000fe20000000f00 */
[----:B------:R-:W-:Y:S02]  /*11b00*/  IMAD.MOV.U32 R11, RZ, RZ, 0x1f ;  /* 0x0000001fff0b7424 */ /* 0x000fe400078e00ff */
[----:B------:R-:W-:-:S07]  /*11b10*/  IMAD.MOV.U32 R15, RZ, RZ, -0x1 ;  /* 0xffffffffff0f7424 */ /* 0x000fce00078e00ff */
[----:B0-2--5:R-:W-:Y:S05]  /*11b20*/  WARPSYNC.COLLECTIVE R15, `(.L_x_2590) ;  /* 0x000000000f087348 */ /* 0x025fea0003c00000 */
[----:B------:R1:W3:Y:S02]  /*11b30*/  SHFL.IDX P6, R14, R13, R12, R11 ;  /* 0x0000000c0d0e7389 */ /* 0x0002e400000c000b */
[----:B0123-5:R-:W-:Y:S01]  /*11b40*/  ENDCOLLECTIVE ;  /* 0x000000000000791b */ /* 0x02ffe20003800000 */
.L_x_2590:
[----:B------:R-:W-:Y:S05]  /*11b50*/  BSYNC B0 ;  /* 0x0000000000007941 */ /* 0x000fea0003800000 */
.L_x_2589:
[----:B------:R-:W-:Y:S05]  /*11b60*/  BRA `(.L_x_2591) ;  /* 0xffffffc400547947 */ /* 0x000fea000383ffff */
.L_x_2483:
[----:B------:R-:W-:Y:S01]  /*11b70*/  BSSY B0, `(.L_x_2592) ;  /* 0x0000006000007945 */ /* 0x000fe20003800000 */
[----:B------:R-:W-:-:S07]  /*11b80*/  IMAD.MOV.U32 R15, RZ, RZ, -0x1 ;  /* 0xffffffffff0f7424 */ /* 0x000fce00078e00ff */
[----:B012--5:R-:W-:Y:S05]  /*11b90*/  WARPSYNC.COLLECTIVE R15, `(.L_x_2593) ;  /* 0x000000000f0c7348 */ /* 0x027fea0003c00000 */
[----:B------:R-:W-:Y:S02]  /*11ba0*/  ELECT P6, UR62, PT ;  /* 0x00000000003e782f */ /* 0x000fe400038c0000 */
[----:B------:R-:W-:Y:S01]  /*11bb0*/  MOV R14, UR62 ;  /* 0x0000003e000e7c02 */ /* 0x000fe20008000f00 */
[----:B012--5:R-:W-:Y:S10]  /*11bc0*/  ENDCOLLECTIVE ;  /* 0x000000000000791b */ /* 0x027ff40003800000 */
.L_x_2593:
[----:B------:R-:W-:Y:S05]  /*11bd0*/  BSYNC B0 ;  /* 0x0000000000007941 */ /* 0x000fea0003800000 */
.L_x_2592:
[----:B------:R-:W-:Y:S05]  /*11be0*/  BRA `(.L_x_2594) ;  /* 0xffffffc400487947 */ /* 0x000fea000383ffff */
.L_x_2485:
[----:B---3--:R3:W4:Y:S02]  /*11bf0*/  SYNCS.PHASECHK.TRANS64.TRYWAIT P1, [R5+URZ+0x28840], R2 ;  /* 0x02884002050075a7 */ /* 0x008724000802017f */
[----:B----4-:R-:W-:Y:S05]  /*11c00*/  @!P1 NANOSLEEP.SYNCS 0x989680 ;  /* 0x009896800000995d */ /* 0x010fea0003900000 */
[----:B------:R-:W4:Y:S02]  /*11c10*/  @!P1 SYNCS.PHASECHK.TRANS64 P1, [R5+URZ+0x28840], R2 ;  /* 0x02884002050095a7 */ /* 0x000f24000802007f */
[----:B----4-:R-:W-:Y:S05]  /*11c20*/  @!P1 BRA `(.L_x_2485) ;  /* 0xfffffffc00f09947 */ /* 0x010fea000383ffff */
[----:B------:R-:W-:Y:S05]  /*11c30*/  BRA `(.L_x_2595) ;  /* 0xffffffc400687947 */ /* 0x000fea000383ffff */
.L_x_2487:
[----:B0-----:R0:W4:Y:S02]  /*11c40*/  SYNCS.PHASECHK.TRANS64.TRYWAIT P1, [R7+URZ+0x28840], R0 ;  /* 0x02884000070075a7 */ /* 0x001124000802017f */
[----:B----4-:R-:W-:Y:S05]  /*11c50*/  @!P1 NANOSLEEP.SYNCS 0x989680 ;  /* 0x009896800000995d */ /* 0x010fea0003900000 */
[----:B------:R-:W4:Y:S02]  /*11c60*/  @!P1 SYNCS.PHASECHK.TRANS64 P1, [R7+URZ+0x28840], R0 ;  /* 0x02884000070095a7 */ /* 0x000f24000802007f */
[----:B----4-:R-:W-:Y:S05]  /*11c70*/  @!P1 BRA `(.L_x_2487) ;  /* 0xfffffffc00f09947 */ /* 0x010fea000383ffff */
[----:B------:R-:W-:Y:S05]  /*11c80*/  BRA `(.L_x_2596) ;  /* 0xffffffc400747947 */ /* 0x000fea000383ffff */
.L_x_2489:
[----:B----4-:R4:W0:Y:S02]  /*11c90*/  SYNCS.PHASECHK.TRANS64.TRYWAIT P1, [R5+URZ+0x28860], R2 ;  /* 0x02886002050075a7 */ /* 0x010824000802017f */
[----:B0-----:R-:W-:Y:S05]  /*11ca0*/  @!P1 NANOSLEEP.SYNCS 0x989680 ;  /* 0x009896800000995d */ /* 0x001fea0003900000 */
[----:B------:R-:W0:Y:S02]  /*11cb0*/  @!P1 SYNCS.PHASECHK.TRANS64 P1, [R5+URZ+0x28860], R2 ;  /* 0x02886002050095a7 */ /* 0x000e24000802007f */
[----:B0-----:R-:W-:Y:S05]  /*11cc0*/  @!P1 BRA `(.L_x_2489) ;  /* 0xfffffffc00f09947 */ /* 0x001fea000383ffff */
[----:B------:R-:W-:Y:S05]  /*11cd0*/  BRA `(.L_x_2597) ;  /* 0xffffffc400707947 */ /* 0x000fea000383ffff */
.L_x_2598:
        /* <DEDUP_REMOVED lines=10> */
.L_x_3548:


//--------------------- .text._ZN7cutlass13device_kernelIN5flash11enable_sm90INS1_16FlashAttnFwdSm90INS1_25CollectiveMainloopFwdSm90ILi2EN4cute5tupleIJNS5_1CILi1EEES8_S8_EEENS6_IJNS7_ILi128EEESA_SA_EEELi128ENS_10bfloat16_tEfNS_4arch4Sm90ELb1ELb0ELb0ELb1ELb1ELb0ELb0ELb1ELb1ELb1ELb1ELb0EEENS1_21CollectiveEpilogueFwdISB_S9_SC_SE_Li256ELb1ELb1ELb1ELb0EEENS1_36VarlenDynamicPersistentTileSchedulerILi128ELi128ELi256ELi128ELb1ELb1ELb1ELb1ELb1ELb1EEEEEEEEEvNT_6ParamsE --------------------------
	.section	.text._ZN7cutlass13device_kernelIN5flash11enable_sm90INS1_16FlashAttnFwdSm90INS1_25CollectiveMainloopFwdSm90ILi2EN4cute5tupleIJNS5_1CILi1EEES8_S8_EEENS6_IJNS7_ILi128EEESA_SA_EEELi128ENS_10bfloat16_tEfNS_4arch4Sm90ELb1ELb0ELb0ELb1ELb1ELb0ELb0ELb1ELb1ELb1ELb1ELb0EEENS1_21CollectiveEpilogueFwdISB_S9_SC_SE_Li256ELb1ELb1ELb1ELb0EEENS1_36VarlenDynamicPersistentTileSchedulerILi128ELi128ELi256ELi128ELb1ELb1ELb1ELb1ELb1ELb1EEEEEEEEEvNT_6ParamsE,"ax",@progbits
	.align	128
.text._ZN7cutlass13device_kernelIN5flash11enable_sm90INS1_16FlashAttnFwdSm90INS1_25CollectiveMainloopFwdSm90ILi2EN4cute5tupleIJNS5_1CILi1EEES8_S8_EEENS6_IJNS7_ILi128EEESA_SA_EEELi128ENS_10bfloat16_tEfNS_4arch4Sm90ELb1ELb0ELb0ELb1ELb1ELb0ELb0ELb1ELb1ELb1ELb1ELb0EEENS1_21CollectiveEpilogueFwdISB_S9_SC_SE_Li256ELb1ELb1ELb1ELb0EEENS1_36VarlenDynamicPersistentTileSchedulerILi128ELi128ELi256ELi128ELb1ELb1ELb1ELb1ELb1ELb1EEEEEEEEEvNT_6ParamsE:
        .type           _ZN7cutlass13device_kernelIN5flash11enable_sm90INS1_16FlashAttnFwdSm90INS1_25CollectiveMainloopFwdSm90ILi2EN4cute5tupleIJNS5_1CILi1EEES8_S8_EEENS6_IJNS7_ILi128EEESA_SA_EEELi128ENS_10bfloat16_tEfNS_4arch4Sm90ELb1ELb0ELb0ELb1ELb1ELb0ELb0ELb1ELb1ELb1ELb1ELb0EEENS1_21CollectiveEpilogueFwdISB_S9_SC_SE_Li256ELb1ELb1ELb1ELb0EEENS1_36VarlenDynamicPersistentTileSchedulerILi128ELi128ELi256ELi128ELb1ELb1ELb1ELb1ELb1ELb1EEEEEEEEEvNT_6ParamsE,@function
        .size           _ZN7cutlass13device_kernelIN5flash11enable_sm90INS1_16FlashAttnFwdSm90INS1_25CollectiveMainloopFwdSm90ILi2EN4cute5tupleIJNS5_1CILi1EEES8_S8_EEENS6_IJNS7_ILi128EEESA_SA_EEELi128ENS_10bfloat16_tEfNS_4arch4Sm90ELb1ELb0ELb0ELb1ELb1ELb0ELb0ELb1ELb1ELb1ELb1ELb0EEENS1_21CollectiveEpilogueFwdISB_S9_SC_SE_Li256ELb1ELb1ELb1ELb0EEENS1_36VarlenDynamicPersistentTileSchedulerILi128ELi128ELi256ELi128ELb1ELb1ELb1ELb1ELb1ELb1EEEEEEEEEvNT_6ParamsE,(.L_x_3549 - _ZN7cutlass13device_kernelIN5flash11enable_sm90INS1_16FlashAttnFwdSm90INS1_25CollectiveMainloopFwdSm90ILi2EN4cute5tupleIJNS5_1CILi1EEES8_S8_EEENS6_IJNS7_ILi128EEESA_SA_EEELi128ENS_10bfloat16_tEfNS_4arch4Sm90ELb1ELb0ELb0ELb1ELb1ELb0ELb0ELb1ELb1ELb1ELb1ELb0EEENS1_21CollectiveEpilogueFwdISB_S9_SC_SE_Li256ELb1ELb1ELb1ELb0EEENS1_36VarlenDynamicPersistentTileSchedulerILi128ELi128ELi256ELi128ELb1ELb1ELb1ELb1ELb1ELb1EEEEEEEEEvNT_6ParamsE)
        .other          _ZN7cutlass13device_kernelIN5flash11enable_sm90INS1_16FlashAttnFwdSm90INS1_25CollectiveMainloopFwdSm90ILi2EN4cute5tupleIJNS5_1CILi1EEES8_S8_EEENS6_IJNS7_ILi128EEESA_SA_EEELi128ENS_10bfloat16_tEfNS_4arch4Sm90ELb1ELb0ELb0ELb1ELb1ELb0ELb0ELb1ELb1ELb1ELb1ELb0EEENS1_21CollectiveEpilogueFwdISB_S9_SC_SE_Li256ELb1ELb1ELb1ELb0EEENS1_36VarlenDynamicPersistentTileSchedulerILi128ELi128ELi256ELi128ELb1ELb1ELb1ELb1ELb1ELb1EEEEEEEEEvNT_6ParamsE,@"STO_CUDA_ENTRY STV_DEFAULT"
_ZN7cutlass13device_kernelIN5flash11enable_sm90INS1_16FlashAttnFwdSm90INS1_25CollectiveMainloopFwdSm90ILi2EN4cute5tupleIJNS5_1CILi1EEES8_S8_EEENS6_IJNS7_ILi128EEESA_SA_EEELi128ENS_10bfloat16_tEfNS_4arch4Sm90ELb1ELb0ELb0ELb1ELb1ELb0ELb0ELb1ELb1ELb1ELb1ELb0EEENS1_21CollectiveEpilogueFwdISB_S9_SC_SE_Li256ELb1ELb1ELb1ELb0EEENS1_36VarlenDynamicPersistentTileSchedulerILi128ELi128ELi256ELi128ELb1ELb1ELb1ELb1ELb1ELb1EEEEEEEEEvNT_6ParamsE:
        /* <DEDUP_REMOVED lines=45> */
.L_x_2599:
        /* <DEDUP_REMOVED lines=22> */
.L_x_2600:
        /* <DEDUP_REMOVED lines=18> */
.L_x_2601:
        /* <DEDUP_REMOVED lines=22> */
.L_x_2602:
        /* <DEDUP_REMOVED lines=23> */
.L_x_2603:
[----:B------:R-:W-:Y:S01]  /*0820*/  UISETP.NE.AND UP0, UPT, UR9, URZ, UPT ;  /* 0x0000003f0900728c */ /* 0x000fe2000bf05270 */
[----:B------:R-:W-:Y:S01]  /*0830*/  NOP ;  /* 0x0000000000007918 */ /* 0x000fe20000000000 */
[----:B------:R-:W-:Y:S01]  /*0840*/  UMOV UR44, 0x1 ;  /* 0x00000001002c7882 */ /* 0x000fe20000000000 */
[----:B------:R-:W-:Y:S01]  /*0850*/  ULDC.64 UR56, c[0x0][0x208] ;  /* 0x0000820000387ab9 */ /* 0x000fe20000000a00 */
[----:B------:R-:W-:Y:S01]  /*0860*/  USEL UR44, UR44, 0x2, !UP0 ;  /* 0x000000022c2c7887 */ /* 0x000fe2000c000000 */
[----:B01234-:R-:W-:Y:S01]  /*0870*/  BAR.SYNC.DEFER_BLOCKING 0x0 ;  /* 0x0000000000007b1d */ /* 0x01ffe20000010000 */
[----:B------:R-:W-:-:S13]  /*0880*/  PLOP3.LUT P0, PT, PT, PT, UP0, 0x80, 0x0 ;  /* 0x000000000000781c */ /* 0x000fda0003f0f008 */
[----:B------:R-:W-:Y:S05]  /*0890*/  @!P0 BRA `(.L_x_2604) ;  /* 0x000000b800e48947 */ /* 0x000fea0003800000 */
.L_x_2605:
        /* <DEDUP_REMOVED lines=18> */
[----:B------:R-:W-:Y:S01]  /*09c0*/  VIADD R219, R2, 0xffffff80 ;  /* 0xffffff8002db7836 */ /* 0x000fe20000000000 */
[----:B------:R-:W-:Y:S01]  /*09d0*/  R2UR UR6, R33 ;  /* 0x00000000210672ca */ /* 0x000fe200000e0000 */
[----:B------:R-:W-:Y:S01]  /*09e0*/  ULOP3.LUT UR50, UR44, 0x1, URZ, 0xfc, !UPT ;  /* 0x000000012c327892 */ /* 0x000fe2000f8efc3f */
[----:B------:R-:W-:Y:S01]  /*09f0*/  R2UR UR5, R34 ;  /* 0x00000000220572ca */ /* 0x000fe200000e0000 */
[----:B------:R-:W-:Y:S01]  /*0a00*/  UMOV UR49, URZ ;  /* 0x0000003f00317c82 */ /* 0x000fe20008000000 */
[----:B------:R-:W-:Y:S01]  /*0a10*/  SHF.R.S32.HI R0, RZ, 0x1f, R219 ;  /* 0x0000001fff007819 */ /* 0x000fe200000114db */
[----:B------:R-:W-:Y:S01]  /*0a20*/  UMOV UR48, URZ ;  /* 0x0000003f00307c82 */ /* 0x000fe20008000000 */
[----:B------:R-:W-:Y:S02]  /*0a30*/  UMOV UR47, URZ ;  /* 0x0000003f002f7c82 */ /* 0x000fe40008000000 */
[CC--:B------:R-:W-:Y:S02]  /*0a40*/  LEA.HI R4, R0.reuse, R219.reuse, RZ, 0x5 ;  /* 0x000000db00047211 */ /* 0x0c0fe400078f28ff */
[----:B------:R-:W-:-:S02]  /*0a50*/  LEA.HI R2, R0, R219, RZ, 0x4 ;  /* 0x000000db00027211 */ /* 0x000fc400078f20ff */
[----:B------:R-:W-:Y:S01]  /*0a60*/  LEA.HI R3, R0, R219, RZ, 0x7 ;  /* 0x000000db00037211 */ /* 0x000fe200078f38ff */
[----:B------:R-:W-:Y:S01]  /*0a70*/  IMAD.SHL.U32 R6, R4, 0x20, RZ ;  /* 0x0000002004067824 */ /* 0x000fe200078e00ff */
[----:B------:R-:W-:Y:S02]  /*0a80*/  LOP3.LUT R4, R2, 0x3fffff0, RZ, 0xc0, !PT ;  /* 0x03fffff002047812 */ /* 0x000fe400078ec0ff */
[----:B------:R-:W-:Y:S02]  /*0a90*/  SHF.R.S32.HI R5, RZ, 0x4, R2 ;  /* 0x00000004ff057819 */ /* 0x000fe40000011402 */
[----:B------:R-:W-:Y:S01]  /*0aa0*/  LOP3.LUT R7, R6, 0xfffffc00, RZ, 0xc0, !PT ;  /* 0xfffffc0006077812 */ /* 0x000fe200078ec0ff */
[----:B------:R-:W-:Y:S01]  /*0ab0*/  IMAD.IADD R4, R219, 0x1, -R4 ;  /* 0x00000001db047824 */ /* 0x000fe200078e0a04 */
[----:B------:R-:W-:Y:S02]  /*0ac0*/  LOP3.LUT R198, R3, 0xffffff80, RZ, 0xc0, !PT ;  /* 0xffffff8003c67812 */ /* 0x000fe400078ec0ff */
[----:B------:R-:W-:Y:S01]  /*0ad0*/  LEA.HI R2, R2, R5, RZ, 0x1 ;  /* 0x0000000502027211 */ /* 0x000fe200078f08ff */
[----:B------:R-:W-:Y:S01]  /*0ae0*/  IMAD R7, R4, 0x40, R7 ;  /* 0x0000004004077824 */ /* 0x000fe200078e0207 */
[----:B------:R-:W-:Y:S01]  /*0af0*/  LEA.HI R4, R0, R219, RZ, 0x2 ;  /* 0x000000db00047211 */ /* 0x000fe200078f10ff */
[----:B------:R-:W-:Y:S01]  /*0b00*/  IMAD.IADD R198, R219, 0x1, -R198 ;  /* 0x00000001dbc67824 */ /* 0x000fe200078e0ac6 */
[----:B------:R-:W-:-:S02]  /*0b10*/  LOP3.LUT R2, R2, 0x1ffffffe, RZ, 0xc0, !PT ;  /* 0x1ffffffe02027812 */ /* 0x000fc400078ec0ff */
[----:B------:R-:W-:Y:S02]  /*0b20*/  LOP3.LUT R4, R4, 0xfffffffc, RZ, 0xc0, !PT ;  /* 0xfffffffc04047812 */ /* 0x000fe400078ec0ff */
[----:B------:R-:W-:Y:S01]  /*0b30*/  SHF.R.S32.HI R9, RZ, 0x1f, R198 ;  /* 0x0000001fff097819 */ /* 0x000fe200000114c6 */
[----:B------:R-:W-:Y:S01]  /*0b40*/  IMAD.IADD R2, R5, 0x1, -R2 ;  /* 0x0000000105027824 */ /* 0x000fe200078e0a02 */
[----:B------:R-:W-:Y:S01]  /*0b50*/  LEA.HI R0, R0, R219, RZ, 0x3 ;  /* 0x000000db00007211 */ /* 0x000fe200078f18ff */
[----:B------:R-:W-:Y:S01]  /*0b60*/  IMAD.IADD R4, R219, 0x1, -R4 ;  /* 0x00000001db047824 */ /* 0x000fe200078e0a04 */
[----:B------:R-:W-:Y:S01]  /*0b70*/  LEA.HI R8, R9, R198, RZ, 0x2 ;  /* 0x000000c609087211 */ /* 0x000fe200078f10ff */
[----:B------:R-:W-:Y:S01]  /*0b80*/  IMAD R216, R2, 0x8, R7 ;  /* 0x0000000802d87824 */ /* 0x000fe200078e0207 */
[----:B------:R-:W-:Y:S02]  /*0b90*/  SHF.R.S32.HI R214, RZ, 0x7, R3 ;  /* 0x00000007ffd67819 */ /* 0x000fe40000011403 */
[----:B------:R-:W-:-:S02]  /*0ba0*/  LEA.HI R2, R4, R4, RZ, 0x1 ;  /* 0x0000000404027211 */ /* 0x000fc400078f08ff */
[--C-:B------:R-:W-:Y:S02]  /*0bb0*/  SHF.R.S32.HI R6, RZ, 0x2, R8.reuse ;  /* 0x00000002ff067819 */ /* 0x100fe40000011408 */
[----:B------:R-:W-:Y:S02]  /*0bc0*/  SHF.R.S32.HI R11, RZ, 0x1f, R8 ;  /* 0x0000001fff0b7819 */ /* 0x000fe40000011408 */
[----:B------:R-:W-:Y:S02]  /*0bd0*/  LOP3.LUT R5, R2, 0x1ffffffe, RZ, 0xc0, !PT ;  /* 0x1ffffffe02057812 */ /* 0x000fe400078ec0ff */
[----:B------:R-:W-:Y:S02]  /*0be0*/  LEA.HI R11, R11, R6, RZ, 0x3 ;  /* 0x000000060b0b7211 */ /* 0x000fe400078f18ff */
[----:B------:R-:W-:Y:S01]  /*0bf0*/  LOP3.LUT R2, R0, 0xfffffff8, RZ, 0xc0, !PT ;  /* 0xfffffff800027812 */ /* 0x000fe200078ec0ff */
[----:B------:R-:W-:Y:S01]  /*0c00*/  IMAD.IADD R4, R4, 0x1, -R5 ;  /* 0x0000000104047824 */ /* 0x000fe200078e0a05 */
[----:B------:R-:W-:-:S02]  /*0c10*/  LOP3.LUT R5, R8, 0x7ffffffc, RZ, 0xc0, !PT ;  /* 0x7ffffffc08057812 */ /* 0x000fc400078ec0ff */
        /* <DEDUP_REMOVED lines=13> */
[----:B------:R-:W-:-:S02]  /*0cf0*/  IMAD.IADD R3, R214, 0x1, -R3 ;  /* 0x00000001d6037824 */ /* 0x000fc400078e0a03 */
[----:B------:R-:W-:Y:S02]  /*0d00*/  VIADD R18, R2, 0x40 ;  /* 0x0000004002127836 */ /* 0x000fe40000000000 */
[C---:B------:R-:W-:Y:S02]  /*0d10*/  VIADD R196, R16.reuse, 0x8 ;  /* 0x0000000810c47836 */ /* 0x040fe40000000000 */
        /* <DEDUP_REMOVED lines=28> */
[----:B------:R-:W-:Y:S01]  /*0ee0*/  IMAD R215, R3, 0x40, R6 ;  /* 0x0000004003d77824 */ /* 0x000fe200078e0206 */
[----:B------:R-:W-:-:S02]  /*0ef0*/  SHF.R.S32.HI R200, RZ, 0x1f, R23 ;  /* 0x0000001fffc87819 */ /* 0x000fc40000011417 */
[----:B------:R-:W-:Y:S01]  /*0f00*/  SHF.R.S32.HI R199, RZ, 0x1f, R22 ;  /* 0x0000001fffc77819 */ /* 0x000fe20000011416 */
[----:B------:R-:W-:-:S07]  /*0f10*/  IMAD R17, R4, 0x8, R215 ;  /* 0x0000000804117824 */ /* 0x000fce00078e02d7 */
.L_x_2669:
[----:B0-2-4-:R-:W0:Y:S01]  /*0f20*/  LDC.64 R4, c[0x0][0xc88] ;  /* 0x00032200ff047b82 */ /* 0x015e220000000a00 */
[----:B------:R-:W-:Y:S01]  /*0f30*/  ULDC.64 UR8, c[0x0][0xa28] ;  /* 0x00028a0000087ab9 */ /* 0x000fe20000000a00 */
[----:B------:R-:W-:Y:S01]  /*0f40*/  ULDC.64 UR10, c[0x0][0xa18] ;  /* 0x00028600000a7ab9 */ /* 0x000fe20000000a00 */
[----:B------:R-:W-:Y:S01]  /*0f50*/  ULDC UR4, c[0x0][0x424] ;  /* 0x0001090000047ab9 */ /* 0x000fe20000000800 */
[----:B------:R-:W-:Y:S01]  /*0f60*/  ULDC UR7, c[0x0][0x2f0] ;  /* 0x0000bc0000077ab9 */ /* 0x000fe20000000800 */
[----:B0-----:R-:W-:-:S06]  /*0f70*/  IMAD.WIDE R4, R35, 0x4, R4 ;  /* 0x0000000423047825 */ /* 0x001fcc00078e0204 */
[----:B------:R-:W2:Y:S01]  /*0f80*/  LDG.E R4, desc[UR56][R4.64] ;  /* 0x0000003804047981 */ /* 0x000ea2000c1e1900 */
[----:B------:R-:W-:Y:S02]  /*0f90*/  UISETP.NE.U32.AND UP0, UPT, UR8, URZ, UPT ;  /* 0x0000003f0800728c */ /* 0x000fe4000bf05070 */
[----:B------:R-:W-:Y:S02]  /*0fa0*/  UISETP.NE.U32.AND UP1, UPT, UR10, URZ, UPT ;  /* 0x0000003f0a00728c */ /* 0x000fe4000bf25070 */
[----:B------:R-:W-:Y:S02]  /*0fb0*/  UISETP.NE.AND.EX UP0, UPT, UR9, URZ, UPT, UP0 ;  /* 0x0000003f0900728c */ /* 0x000fe4000bf05300 */
[----:B------:R-:W-:-:S04]  /*0fc0*/  UISETP.NE.AND.EX UP1, UPT, UR11, URZ, UPT, UP1 ;  /* 0x0000003f0b00728c */ /* 0x000fc8000bf25310 */
[----:B------:R-:W-:Y:S02]  /*0fd0*/  PLOP3.LUT P0, PT, PT, PT, UP0, 0x80, 0x0 ;  /* 0x000000000000781c */ /* 0x000fe40003f0f008 */
[----:B------:R-:W-:Y:S02]  /*0fe0*/  PLOP3.LUT P2, PT, PT, PT, UP1, 0x80, 0x0 ;  /* 0x000000000000781c */ /* 0x000fe40003f4f018 */
[----:B--2---:R-:W-:-:S13]  /*0ff0*/  R2UR UR42, R4 ;  /* 0x00000000042a72ca */ /* 0x004fda00000e0000 */
[----:B------:R-:W-:Y:S02]  /*1000*/  USHF.R.S32.HI UR36, URZ, 0x1f, UR42 ;  /* 0x0000001f3f247899 */ /* 0x000fe4000801142a */
[----:B------:R-:W-:-:S04]  /*1010*/  @UP0 ULEA UR8, UP2, UR42, UR8, 0x2 ;  /* 0x000000082a080291 */ /* 0x000fc8000f84103f */
[----:B------:R-:W-:Y:S02]  /*1020*/  @UP0 ULEA.HI.X UR9, UR42, UR9, UR36, 0x2, UP2 ;  /* 0x000000092a090291 */ /* 0x000fe400090f1424 */
[----:B------:R-:W-:Y:S01]  /*1030*/  @UP1 ULEA UR10, UP0, UR42, UR10, 0x2 ;  /* 0x0000000a2a0a1291 */ /* 0x000fe2000f80103f */
[----:B------:R-:W-:-:S03]  /*1040*/  IMAD.U32 R4, RZ, RZ, UR8 ;  /* 0x00000008ff047e24 */ /* 0x000fc6000f8e00ff */
[----:B------:R-:W-:Y:S01]  /*1050*/  @UP1 ULEA.HI.X UR11, UR42, UR11, UR36, 0x2, UP0 ;  /* 0x0000000b2a0b1291 */ /* 0x000fe200080f1424 */
[----:B------:R-:W-:Y:S01]  /*1060*/  IMAD.U32 R5, RZ, RZ, UR9 ;  /* 0x00000009ff057e24 */ /* 0x000fe2000f8e00ff */
[----:B------:R-:W-:Y:S01]  /*1070*/  ULDC.64 UR8, c[0x0][0x418] ;  /* 0x0001060000087ab9 */ /* 0x000fe20000000a00 */
[----:B------:R-:W-:-:S03]  /*1080*/  IMAD.U32 R6, RZ, RZ, UR10 ;  /* 0x0000000aff067e24 */ /* 0x000fc6000f8e00ff */
[----:B---3--:R-:W-:Y:S01]  /*1090*/  IMAD.U32 R7, RZ, RZ, UR11 ;  /* 0x0000000bff077e24 */ /* 0x008fe2000f8e00ff */
[----:B------:R-:W2:Y:S01]  /*10a0*/  @P0 LDG.E R4, desc[UR56][R4.64] ;  /* 0x0000003804040981 */ /* 0x000ea2000c1e1900 */
[----:B------:R-:W-:Y:S01]  /*10b0*/  UISETP.NE.U32.AND UP0, UPT, UR8, URZ, UPT ;  /* 0x0000003f0800728c */ /* 0x000fe2000bf05070 */
[----:B------:R-:W-:Y:S02]  /*10c0*/  ULDC.64 UR10, c[0x0][0xa20] ;  /* 0x00028800000a7ab9 */ /* 0x000fe40000000a00 */
[----:B------:R-:W3:Y:S01]  /*10d0*/  @P2 LDG.E R6, desc[UR56][R6.64] ;  /* 0x0000003806062981 */ /* 0x000ee2000c1e1900 */
[----:B------:R-:W-:Y:S01]  /*10e0*/  UISETP.NE.AND.EX UP0, UPT, UR9, URZ, UPT, UP0 ;  /* 0x0000003f0900728c */ /* 0x000fe2000bf05300 */
[----:B------:R-:W-:Y:S01]  /*10f0*/  ISETP.NE.U32.AND P1, PT, RZ, UR10, PT ;  /* 0x0000000aff007c0c */ /* 0x000fe2000bf25070 */
[----:B------:R-:W-:Y:S01]  /*1100*/  UMOV UR52, URZ ;  /* 0x0000003f00347c82 */ /* 0x000fe20008000000 */
[----:B------:R-:W-:Y:S02]  /*1110*/  ULOP3.LUT UR43, UR5, 0xffff, URZ, 0xc0, !UPT ;  /* 0x0000ffff052b7892 */ /* 0x000fe4000f8ec03f */
[----:B------:R-:W-:Y:S01]  /*1120*/  USEL UR4, UR4, 0x1, UP0 ;  /* 0x0000000104047887 */ /* 0x000fe20008000000 */
[----:B------:R-:W-:-:S03]  /*1130*/  ISETP.NE.AND.EX P1, PT, RZ, UR11, PT, P1 ;  /* 0x0000000bff007c0c */ /* 0x000fc6000bf25310 */
[----:B------:R-:W-:Y:S01]  /*1140*/  UIMAD UR4, UR4, UR7, URZ ;  /* 0x00000007040472a4 */ /* 0x000fe2000f8e023f */
[----:B--2---:R-:W-:Y:S02]  /*1150*/  @P0 R2UR UR52, R4 ;  /* 0x00000000043402ca */ /* 0x004fe400000e0000 */
[----:B---3--:R-:W-:Y:S01]  /*1160*/  @P2 R2UR UR53, R6 ;  /* 0x00000000063522ca */ /* 0x008fe200000e0000 */
[----:B-1---5:R-:W-:-:S14]  /*1170*/  @P2 BRA `(.L_x_2606) ;  /* 0x0000000000382947 */ /* 0x022fdc0003800000 */
        /* <DEDUP_REMOVED lines=14> */
.L_x_2606:
[----:B------:R-:W-:Y:S05]  /*1260*/  @!P1 BRA `(.L_x_2607) ;  /* 0x00000000001c9947 */ /* 0x000fea0003800000 */
[----:B------:R-:W-:-:S04]  /*1270*/  ULEA UR4, UP0, UR42, UR10, 0x2 ;  /* 0x0000000a2a047291 */ /* 0x000fc8000f80103f */
[----:B------:R-:W-:Y:S02]  /*1280*/  ULEA.HI.X UR7, UR42, UR11, UR36, 0x2, UP0 ;  /* 0x0000000b2a077291 */ /* 0x000fe400080f1424 */
[----:B------:R-:W-:-:S04]  /*1290*/  IMAD.U32 R4, RZ, RZ, UR4 ;  /* 0x00000004ff047e24 */ /* 0x000fc8000f8e00ff */
[----:B------:R-:W-:-:S05]  /*12a0*/  IMAD.U32 R5, RZ, RZ, UR7 ;  /* 0x00000007ff057e24 */ /* 0x000fca000f8e00ff */
[----:B------:R-:W2:Y:S02]  /*12b0*/  LDG.E R4, desc[UR56][R4.64] ;  /* 0x0000003804047981 */ /* 0x000ea4000c1e1900 */
[----:B--2---:R-:W-:Y:S01]  /*12c0*/  R2UR UR4, R4 ;  /* 0x00000000040472ca */ /* 0x004fe200000e0000 */
[----:B------:R-:W-:-:S14]  /*12d0*/  BRA `(.L_x_2608) ;  /* 0x0000000000347947 */ /* 0x000fdc0003800000 */
.L_x_2607:
        /* <DEDUP_REMOVED lines=13> */
.L_x_2608:
[----:B------:R-:W-:Y:S01]  /*13b0*/  ULDC UR7, c[0x0][0x448] ;  /* 0x0001120000077ab9 */ /* 0x000fe20000000800 */
[----:B------:R-:W-:Y:S02]  /*13c0*/  USHF.L.U32 UR37, UR6, 0x7, URZ ;  /* 0x0000000706257899 */ /* 0x000fe4000800063f */
[----:B------:R-:W-:Y:S02]  /*13d0*/  UISETP.NE.AND UP0, UPT, UR7, 0x1, UPT ;  /* 0x000000010700788c */ /* 0x000fe4000bf05270 */
[----:B------:R-:W-:Y:S02]  /*13e0*/  UIADD3 UR8, UR37, 0x7f, URZ ;  /* 0x0000007f25087890 */ /* 0x000fe4000fffe03f */
[----:B------:R-:W-:Y:S02]  /*13f0*/  UIADD3 UR52, -UR52, UR4, URZ ;  /* 0x0000000434347290 */ /* 0x000fe4000fffe13f */
[----:B------:R-:W-:Y:S02]  /*1400*/  UP2UR UR54, UPR, URZ, 0x1 ;  /* 0x000000013f367883 */ /* 0x000fe40008000000 */
[----:B------:R-:W-:-:S03]  /*1410*/  UIADD3 UR9, UR52, 0x80, -UR53 ;  /* 0x0000008034097890 */ /* 0x000fc6000fffe835 */
[----:B------:R-:W-:Y:S01]  /*1420*/  @UP0 ULDC UR6, c[0x0][0x44c] ;  /* 0x0001130000060ab9 */ /* 0x000fe20000000800 */
[----:B------:R-:W-:Y:S01]  /*1430*/  @UP0 ULDC UR4, c[0x0][0x450] ;  /* 0x0001140000040ab9 */ /* 0x000fe20000000800 */
[----:B------:R-:W-:-:S04]  /*1440*/  UIMAD.WIDE.U32 UR6, UR8, UR6, URZ ;  /* 0x00000006080672a5 */ /* 0x000fc8000f8e003f */
[----:B------:R-:W-:Y:S02]  /*1450*/  @UP0 USHF.R.U32.HI UR8, URZ, UR4, UR7 ;  /* 0x000000043f080299 */ /* 0x000fe40008011607 */
[----:B------:R-:W-:Y:S02]  /*1460*/  UIADD3 UR4, UR52, 0x7f, URZ ;  /* 0x0000007f34047890 */ /* 0x000fe4000fffe03f */
[----:B------:R-:W-:Y:S02]  /*1470*/  UIADD3 UR8, UR9, UR8, URZ ;  /* 0x0000000809087290 */ /* 0x000fe4000fffe03f */
[----:B------:R-:W-:Y:S02]  /*1480*/  USHF.R.S32.HI UR6, URZ, 0x1f, UR4 ;  /* 0x0000001f3f067899 */ /* 0x000fe40008011404 */
[----:B------:R-:W-:Y:S02]  /*1490*/  USHF.R.S32.HI UR7, URZ, 0x1f, UR8 ;  /* 0x0000001f3f077899 */ /* 0x000fe40008011408 */
[----:B------:R-:W-:-:S02]  /*14a0*/  ULEA.HI UR6, UR6, UR4, URZ, 0x7 ;  /* 0x0000000406067291 */ /* 0x000fc4000f8f383f */
[----:B------:R-:W-:Y:S02]  /*14b0*/  ULEA.HI UR7, UR7, UR8, URZ, 0x7 ;  /* 0x0000000807077291 */ /* 0x000fe4000f8f383f */
[----:B------:R-:W-:Y:S02]  /*14c0*/  USHF.R.S32.HI UR6, URZ, 0x7, UR6 ;  /* 0x000000073f067899 */ /* 0x000fe40008011406 */
[----:B------:R-:W-:Y:S02]  /*14d0*/  USHF.R.S32.HI UR7, URZ, 0x7, UR7 ;  /* 0x000000073f077899 */ /* 0x000fe40008011407 */
[----:B------:R-:W-:Y:S02]  /*14e0*/  ULOP3.LUT UR4, UR5, 0xff000000, URZ, 0xc0, !UPT ;  /* 0xff00000005047892 */ /* 0x000fe4000f8ec03f */
[----:B------:R-:W-:Y:S02]  /*14f0*/  UISETP.LT.AND UP0, UPT, UR6, UR7, UPT ;  /* 0x000000070600728c */ /* 0x000fe4000bf01270 */
[----:B------:R-:W-:-:S02]  /*1500*/  ULOP3.LUT UR5, UR5, 0xff0000, URZ, 0xc0, !UPT ;  /* 0x00ff000005057892 */ /* 0x000fc4000f8ec03f */
[----:B------:R-:W-:Y:S02]  /*1510*/  USEL UR9, UR6, UR7, UP0 ;  /* 0x0000000706097287 */ /* 0x000fe40008000000 */
[----:B------:R-:W-:Y:S02]  /*1520*/  USHF.R.U32.HI UR4, URZ, 0x8, UR4 ;  /* 0x000000083f047899 */ /* 0x000fe40008011604 */
[----:B------:R-:W-:Y:S02]  /*1530*/  UISETP.GE.AND UP0, UPT, UR9, 0x1, UPT ;  /* 0x000000010900788c */ /* 0x000fe4000bf06270 */
        /* <DEDUP_REMOVED lines=8> */
[----:B------:R-:W-:-:S03]  /*15c0*/  USEL UR10, UR46, UR4, UP0 ;  /* 0x000000042e0a7287 */ /* 0x000fc60008000000 */
[----:B------:R-:W-:Y:S01]  /*15d0*/  UMOV UR4, URZ ;  /* 0x0000003f00047c82 */ /* 0x000fe20008000000 */
[----:B------:R-:W-:Y:S02]  /*15e0*/  UIADD3 UR6, UR10, -0x1, UR9 ;  /* 0xffffffff0a067890 */ /* 0x000fe4000fffe009 */
[----:B------:R-:W-:-:S04]  /*15f0*/  IMAD.U32 R4, RZ, RZ, UR10 ;  /* 0x0000000aff047e24 */ /* 0x000fc8000f8e00ff */
[----:B------:R-:W-:Y:S01]  /*1600*/  IMAD.U32 R5, RZ, RZ, UR6 ;  /* 0x00000006ff057e24 */ /* 0x000fe2000f8e00ff */
[-C--:B------:R-:W-:Y:S01]  /*1610*/  IABS R0, R4.reuse ;  /* 0x0000000400007213 */ /* 0x080fe20000000000 */
[----:B------:R-:W-:Y:S01]  /*1620*/  ULOP3.LUT UR6, UR6, UR10, URZ, 0x3c, !UPT ;  /* 0x0000000a06067292 */ /* 0x000fe2000f8e3c3f */
[----:B------:R-:W-:Y:S02]  /*1630*/  IABS R6, R4 ;  /* 0x0000000400067213 */ /* 0x000fe40000000000 */
        /* <DEDUP_REMOVED lines=26> */
.L_x_2609:
[----:B------:R-:W-:Y:S01]  /*17e0*/  UIMAD UR39, UR38, UR4, URZ ;  /* 0x00000004262772a4 */ /* 0x000fe2000f8e023f */
[----:B------:R-:W-:Y:S01]  /*17f0*/  IMAD.U32 R0, RZ, RZ, UR9 ;  /* 0x00000009ff007e24 */ /* 0x000fe2000f8e00ff */
[----:B------:R-:W-:Y:S01]  /*1800*/  PLOP3.LUT P0, PT, PT, PT, PT, 0x80, 0x0 ;  /* 0x000000000000781c */ /* 0x000fe20003f0f070 */
[----:B------:R-:W-:Y:S01]  /*1810*/  IMAD.U32 R3, RZ, RZ, UR4 ;  /* 0x00000004ff037e24 */ /* 0x000fe2000f8e00ff */
[----:B------:R-:W-:Y:S02]  /*1820*/  CS2R R150, SRZ ;  /* 0x0000000000967805 */ /* 0x000fe4000001ff00 */
[----:B------:R-:W-:Y:S02]  /*1830*/  CS2R R148, SRZ ;  /* 0x0000000000947805 */ /* 0x000fe4000001ff00 */
[----:B------:R-:W-:Y:S02]  /*1840*/  CS2R R146, SRZ ;  /* 0x0000000000927805 */ /* 0x000fe4000001ff00 */
[----:B------:R-:W-:-:S02]  /*1850*/  CS2R R144, SRZ ;  /* 0x0000000000907805 */ /* 0x000fc4000001ff00 */
[----:B------:R-:W-:Y:S01]  /*1860*/  VIADDMNMX R3, R3, UR39, R0, PT ;  /* 0x0000002703037c46 */ /* 0x000fe2000b800100 */
[----:B------:R-:W-:Y:S01]  /*1870*/  IMAD.MOV.U32 R0, RZ, RZ, RZ ;  /* 0x000000ffff007224 */ /* 0x000fe200078e00ff */
[----:B------:R-:W-:Y:S02]  /*1880*/  CS2R R142, SRZ ;  /* 0x00000000008e7805 */ /* 0x000fe4000001ff00 */
[----:B------:R-:W-:Y:S02]  /*1890*/  CS2R R140, SRZ ;  /* 0x00000000008c7805 */ /* 0x000fe4000001ff00 */
[----:B------:R-:W-:Y:S01]  /*18a0*/  R2UR UR60, R3 ;  /* 0x00000000033c72ca */ /* 0x000fe200000e0000 */
[----:B------:R-:W-:Y:S01]  /*18b0*/  IMAD.MOV.U32 R3, RZ, RZ, RZ ;  /* 0x000000ffff037224 */ /* 0x000fe200078e00ff */
        /* <DEDUP_REMOVED lines=11> */
[----:B------:R-:W-:Y:S01]  /*1970*/  UISETP.GT.AND UP0, UPT, UR60, UR39, UPT ;  /* 0x000000273c00728c */ /* 0x000fe2000bf04270 */
[----:B------:R-:W-:Y:S02]  /*1980*/  CS2R R116, SRZ ;  /* 0x0000000000747805 */ /* 0x000fe4000001ff00 */
[----:B------:R-:W-:Y:S02]  /*1990*/  CS2R R114, SRZ ;  /* 0x0000000000727805 */ /* 0x000fe4000001ff00 */
[----:B------:R-:W-:-:S02]  /*19a0*/  CS2R R112, SRZ ;  /* 0x0000000000707805 */ /* 0x000fc4000001ff00 */
[----:B------:R-:W-:Y:S02]  /*19b0*/  CS2R R110, SRZ ;  /* 0x00000000006e7805 */ /* 0x000fe4000001ff00 */
[----:B------:R-:W-:Y:S02]  /*19c0*/  CS2R R108, SRZ ;  /* 0x00000000006c7805 */ /* 0x000fe4000001ff00 */
[----:B------:R-:W-:Y:S02]  /*19d0*/  PLOP3.LUT P1, PT, PT, PT, UP0, 0x80, 0x0 ;  /* 0x000000000000781c */ /* 0x000fe40003f2f008 */
        /* <DEDUP_REMOVED lines=42> */
.L_x_2611:
[----:B------:R-:W-:Y:S01]  /*1c80*/  ULEA.HI UR4, UR49, UR49, URZ, 0x1 ;  /* 0x0000003131047291 */ /* 0x000fe2000f8f083f */
[----:B------:R-:W-:-:S03]  /*1c90*/  IMAD.U32 R3, RZ, RZ, UR50 ;  /* 0x00000032ff037e24 */ /* 0x000fc6000f8e00ff */
[----:B------:R-:W-:Y:S02]  /*1ca0*/  ULOP3.LUT UR4, UR4, 0xfffffffe, URZ, 0xc0, !UPT ;  /* 0xfffffffe04047892 */ /* 0x000fe4000f8ec03f */
[----:B------:R-:W-:Y:S02]  /*1cb0*/  ISETP.NE.AND P0, PT, R3, 0x3, PT ;  /* 0x000000030300780c */ /* 0x000fe40003f05270 */
[----:B------:R-:W-:-:S06]  /*1cc0*/  UIADD3 UR4, UR49, -UR4, URZ ;  /* 0x8000000431047290 */ /* 0x000fcc000fffe03f */
[----:B------:R-:W-:-:S05]  /*1cd0*/  IMAD.U32 R0, RZ, RZ, UR4 ;  /* 0x00000004ff007e24 */ /* 0x000fca000f8e00ff */
[----:B------:R-:W-:-:S04]  /*1ce0*/  SHF.L.U32 R0, R0, 0x1f, RZ ;  /* 0x0000001f00007819 */ /* 0x000fc800000006ff */
[----:B------:R-:W0:Y:S02]  /*1cf0*/  SYNCS.PHASECHK.TRANS64.TRYWAIT P1, [UR41+0x28800], R0 ;  /* 0x02880000ff0075a7 */ /* 0x000e240008020169 */
[----:B0-----:R-:W-:Y:S05]  /*1d00*/  @!P1 BRA `(.L_x_2612) ;  /* 0x0000010800d09947 */ /* 0x001fea0003800000 */
.L_x_2758:
[----:B------:R-:W-:Y:S05]  /*1d10*/  @!P0 BRA `(.L_x_2613) ;  /* 0x0000000000048947 */ /* 0x000fea0003800000 */
[----:B------:R-:W-:Y:S01]  /*1d20*/  BPT.TRAP 0x1 ;  /* 0x000000040000795c */ /* 0x000fe20000300000 */
.L_x_2613:
[----:B0-----:R-:W-:Y:S02]  /*1d30*/  IMAD.U32 R0, RZ, RZ, UR47 ;  /* 0x0000002fff007e24 */ /* 0x001fe4000f8e00ff */
[----:B------:R-:W-:-:S03]  /*1d40*/  IMAD.U32 R3, RZ, RZ, UR48 ;  /* 0x00000030ff037e24 */ /* 0x000fc6000f8e00ff */
[----:B------:R-:W-:Y:S02]  /*1d50*/  LEA R0, R0, UR41, 0x3 ;  /* 0x0000002900007c11 */ /* 0x000fe4000f8e18ff */
[----:B------:R-:W-:-:S04]  /*1d60*/  SHF.L.U32 R3, R3, 0x1f, RZ ;  /* 0x0000001f03037819 */ /* 0x000fc800000006ff */
[----:B------:R0:W1:Y:S01]  /*1d70*/  SYNCS.PHASECHK.TRANS64.TRYWAIT P1, [R0+URZ+0x28830], R3 ;  /* 0x02883003000075a7 */ /* 0x000062000802017f */
[----:B------:R-:W-:Y:S05]  /*1d80*/  @!P0 BRA `(.L_x_2614) ;  /* 0x0000000000048947 */ /* 0x000fea0003800000 */
[----:B------:R-:W-:Y:S01]  /*1d90*/  BPT.TRAP 0x1 ;  /* 0x000000040000795c */ /* 0x000fe20000300000 */
.L_x_2614:
[----:B-1----:R-:W-:Y:S05]  /*1da0*/  @P1 BRA `(.L_x_2615) ;  /* 0x0000000000081947 */ /* 0x002fea0003800000 */
[----:B------:R-:W1:Y:S02]  /*1db0*/  SYNCS.PHASECHK.TRANS64.TRYWAIT P1, [R0+URZ+0x28830], R3 ;  /* 0x02883003000075a7 */ /* 0x000e64000802017f */
[----:B-1----:R-:W-:Y:S05]  /*1dc0*/  @!P1 BRA `(.L_x_2616) ;  /* 0x0000010800b89947 */ /* 0x002fea0003800000 */
.L_x_2615:
        /* <DEDUP_REMOVED lines=63> */
.L_x_2617:
[----:B------:R-:W-:Y:S01]  /*21c0*/  UISETP.NE.AND UP0, UPT, UR54, URZ, UPT ;  /* 0x0000003f3600728c */ /* 0x000fe2000bf05270 */
[----:B------:R-:W-:Y:S01]  /*21d0*/  VIADD R5, R17, UR37 ;  /* 0x0000002511057c36 */ /* 0x000fe20008000000 */
[----:B------:R-:W-:Y:S01]  /*21e0*/  ULDC UR55, c[0x0][0x988] ;  /* 0x0002620000377ab9 */ /* 0x000fe20000000800 */
[----:B------:R-:W-:Y:S01]  /*21f0*/  IMAD.U32 R8, RZ, RZ, UR53 ;  /* 0x00000035ff087e24 */ /* 0x000fe2000f8e00ff */
[----:B------:R-:W-:Y:S01]  /*2200*/  R2UR UR11, R0 ;  /* 0x00000000000b72ca */ /* 0x000fe200000e0000 */
[----:B------:R-:W-:Y:S01]  /*2210*/  UMOV UR10, UR37 ;  /* 0x00000025000a7c82 */ /* 0x000fe20008000000 */
[----:B------:R-:W-:Y:S02]  /*2220*/  PLOP3.LUT P1, PT, PT, PT, UP0, 0x80, 0x0 ;  /* 0x000000000000781c */ /* 0x000fe40003f2f008 */
[----:B------:R-:W-:Y:S02]  /*2230*/  CS2R R150, SRZ ;  /* 0x0000000000967805 */ /* 0x000fe4000001ff00 */
[----:B------:R-:W-:-:S02]  /*2240*/  PLOP3.LUT P2, PT, PT, PT, UP0, 0x80, 0x0 ;  /* 0x000000000000781c */ /* 0x000fc40003f4f008 */
[----:B------:R-:W-:Y:S02]  /*2250*/  CS2R R148, SRZ ;  /* 0x0000000000947805 */ /* 0x000fe4000001ff00 */
[----:B------:R-:W-:Y:S01]  /*2260*/  CS2R R146, SRZ ;  /* 0x0000000000927805 */ /* 0x000fe2000001ff00 */
[----:B------:R-:W-:Y:S01]  /*2270*/  @UP0 ULDC UR6, c[0x0][0x44c] ;  /* 0x0001130000060ab9 */ /* 0x000fe20000000800 */
[----:B------:R-:W-:Y:S01]  /*2280*/  @UP0 ULDC UR14, c[0x0][0x450] ;  /* 0x00011400000e0ab9 */ /* 0x000fe20000000800 */
[----:B------:R-:W-:Y:S02]  /*2290*/  CS2R R144, SRZ ;  /* 0x0000000000907805 */ /* 0x000fe4000001ff00 */
[----:B------:R-:W-:Y:S02]  /*22a0*/  CS2R R142, SRZ ;  /* 0x00000000008e7805 */ /* 0x000fe4000001ff00 */
[----:B------:R-:W-:Y:S02]  /*22b0*/  CS2R R140, SRZ ;  /* 0x00000000008c7805 */ /* 0x000fe4000001ff00 */
[----:B------:R-:W-:-:S02]  /*22c0*/  CS2R R138, SRZ ;  /* 0x00000000008a7805 */ /* 0x000fc4000001ff00 */
[----:B------:R-:W-:Y:S02]  /*22d0*/  CS2R R136, SRZ ;  /* 0x0000000000887805 */ /* 0x000fe4000001ff00 */
[----:B------:R-:W-:Y:S01]  /*22e0*/  CS2R R134, SRZ ;  /* 0x0000000000867805 */ /* 0x000fe2000001ff00 */
[----:B01----:R-:W-:Y:S01]  /*22f0*/  @P1 IMAD.HI.U32 R3, R5, UR6, RZ ;  /* 0x0000000605031c27 */ /* 0x003fe2000f8e00ff */
[----:B------:R-:W-:Y:S01]  /*2300*/  @UP0 ULDC UR6, c[0x0][0x450] ;  /* 0x0001140000060ab9 */ /* 0x000fe20000000800 */
[----:B------:R-:W-:Y:S02]  /*2310*/  CS2R R132, SRZ ;  /* 0x0000000000847805 */ /* 0x000fe4000001ff00 */
[----:B------:R-:W-:Y:S02]  /*2320*/  CS2R R130, SRZ ;  /* 0x0000000000827805 */ /* 0x000fe4000001ff00 */
[----:B------:R-:W-:Y:S02]  /*2330*/  CS2R R128, SRZ ;  /* 0x0000000000807805 */ /* 0x000fe4000001ff00 */
[----:B------:R-:W-:Y:S01]  /*2340*/  @P2 SHF.R.U32.HI R5, RZ, UR6, R3 ;  /* 0x00000006ff052c19 */ /* 0x000fe20008011603 */
[----:B------:R-:W-:Y:S01]  /*2350*/  UMOV UR6, 0xffffff80 ;  /* 0xffffff8000067882 */ /* 0x000fe20000000000 */
[----:B------:R-:W-:Y:S01]  /*2360*/  CS2R R126, SRZ ;  /* 0x00000000007e7805 */ /* 0x000fe2000001ff00 */
[----:B------:R-:W-:Y:S01]  /*2370*/  UIMAD UR6, UR60, UR6, 0x80 ;  /* 0x000000803c0674a4 */ /* 0x000fe2000f8e0206 */
[----:B------:R-:W-:Y:S01]  /*2380*/  CS2R R124, SRZ ;  /* 0x00000000007c7805 */ /* 0x000fe2000001ff00 */
[----:B------:R-:W0:Y:S01]  /*2390*/  SHFL.IDX PT, R4, R5, 0x1, 0x1c1f ;  /* 0x003c1f0005047f89 */ /* 0x000e2200000e0000 */
[----:B------:R-:W-:Y:S01]  /*23a0*/  UIADD3 UR60, UR60, -0x2, URZ ;  /* 0xfffffffe3c3c7890 */ /* 0x000fe2000fffe03f */
[----:B------:R-:W-:-:S02]  /*23b0*/  CS2R R122, SRZ ;  /* 0x00000000007a7805 */ /* 0x000fc4000001ff00 */
[----:B------:R-:W-:Y:S01]  /*23c0*/  CS2R R120, SRZ ;  /* 0x0000000000787805 */ /* 0x000fe2000001ff00 */
[----:B------:R-:W-:Y:S01]  /*23d0*/  IMAD.U32 R7, RZ, RZ, UR6 ;  /* 0x00000006ff077e24 */ /* 0x000fe2000f8e00ff */
[----:B------:R-:W1:Y:S01]  /*23e0*/  SHFL.IDX PT, R5, R5, RZ, 0x1c1f ;  /* 0x001c1fff05057589 */ /* 0x000e6200000e0000 */
[----:B------:R-:W-:Y:S01]  /*23f0*/  @UP0 ULDC UR6, c[0x0][0x44c] ;  /* 0x0001130000060ab9 */ /* 0x000fe20000000800 */
[----:B------:R-:W-:Y:S01]  /*2400*/  CS2R R118, SRZ ;  /* 0x0000000000767805 */ /* 0x000fe2000001ff00 */
[----:B------:R-:W-:Y:S01]  /*2410*/  UIMAD.WIDE.U32 UR6, UR37, UR6, URZ ;  /* 0x00000006250672a5 */ /* 0x000fe2000f8e003f */
[C-C-:B------:R-:W-:Y:S01]  /*2420*/  IADD3 R3, -R16.reuse, 0x1, R7.reuse ;  /* 0x0000000110037810 */ /* 0x140fe20007ffe107 */
[----:B------:R-:W-:Y:S01]  /*2430*/  UIADD3 UR6, UR11, 0x28840, URZ ;  /* 0x000288400b067890 */ /* 0x000fe2000fffe03f */
[----:B------:R-:W-:Y:S01]  /*2440*/  IADD3 R6, -R16, UR52, R7 ;  /* 0x0000003410067c10 */ /* 0x000fe2000fffe107 */
[----:B------:R-:W-:Y:S01]  /*2450*/  @UP0 USHF.R.U32.HI UR10, URZ, UR14, UR7 ;  /* 0x0000000e3f0a0299 */ /* 0x000fe20008011607 */
[----:B------:R-:W-:Y:S01]  /*2460*/  IADD3 R7, -R8, UR52, R3 ;  /* 0x0000003408077c10 */ /* 0x000fe2000fffe103 */
[----:B------:R-:W-:Y:S01]  /*2470*/  UPRMT UR6, UR40, 0x654, UR6 ;  /* 0x0000065428067896 */ /* 0x000fe20008000006 */
[----:B------:R-:W-:Y:S01]  /*2480*/  CS2R R116, SRZ ;  /* 0x0000000000747805 */ /* 0x000fe2000001ff00 */
[----:B------:R-:W-:Y:S01]  /*2490*/  UIADD3 UR7, UR10, UR52, -UR53 ;  /* 0x000000340a077290 */ /* 0x000fe2000fffe835 */
[----:B------:R-:W-:-:S02]  /*24a0*/  CS2R R114, SRZ ;  /* 0x0000000000727805 */ /* 0x000fc4000001ff00 */
[----:B------:R-:W-:Y:S02]  /*24b0*/  CS2R R112, SRZ ;  /* 0x0000000000707805 */ /* 0x000fe4000001ff00 */
[----:B------:R-:W-:Y:S01]  /*24c0*/  CS2R R110, SRZ ;  /* 0x00000000006e7805 */ /* 0x000fe2000001ff00 */
[----:B------:R-:W-:Y:S01]  /*24d0*/  USHF.R.S32.HI UR10, URZ, 0x1f, UR7 ;  /* 0x0000001f3f0a7899 */ /* 0x000fe20008011407 */
[----:B------:R-:W-:Y:S02]  /*24e0*/  CS2R R108, SRZ ;  /* 0x00000000006c7805 */ /* 0x000fe4000001ff00 */
[----:B------:R-:W-:Y:S01]  /*24f0*/  CS2R R106, SRZ ;  /* 0x00000000006a7805 */ /* 0x000fe2000001ff00 */
[----:B------:R-:W-:Y:S01]  /*2500*/  SYNCS.ARRIVE.TRANS64.RED.A1T0 RZ, [UR6], RZ ;  /* 0x000000ffffff79a7 */ /* 0x000fe20008100406 */
[----:B0-----:R-:W-:Y:S01]  /*2510*/  VIADDMNMX R4, R4, R7, R6, PT ;  /* 0x0000000704047246 */ /* 0x001fe20003800106 */
[----:B------:R-:W-:-:S03]  /*2520*/  ULEA.HI UR10, UR10, UR7, URZ, 0x7 ;  /* 0x000000070a0a7291 */ /* 0x000fc6000f8f383f */
[C---:B------:R-:W-:Y:S01]  /*2530*/  ISETP.GT.AND P1, PT, R4.reuse, RZ, PT ;  /* 0x000000ff0400720c */ /* 0x040fe20003f24270 */
[----:B------:R-:W-:Y:S01]  /*2540*/  USHF.R.S32.HI UR10, URZ, 0x7, UR10 ;  /* 0x000000073f0a7899 */ /* 0x000fe2000801140a */
[C---:B------:R-:W-:Y:S02]  /*2550*/  ISETP.GT.AND P2, PT, R4.reuse, 0x1, PT ;  /* 0x000000010400780c */ /* 0x040fe40003f44270 */
[----:B------:R-:W-:Y:S01]  /*2560*/  ISETP.GT.AND P3, PT, R4, 0x8, PT ;  /* 0x000000080400780c */ /* 0x000fe20003f64270 */
[----:B------:R-:W-:Y:S01]  /*2570*/  UISETP.LT.AND UP0, UPT, UR39, UR10, UPT ;  /* 0x0000000a2700728c */ /* 0x000fe2000bf01270 */
[----:B------:R-:W-:Y:S02]  /*2580*/  FSEL R8, R26, -INF , P1 ;  /* 0xff8000001a087808 */ /* 0x000fe40000800000 */
[----:B------:R-:W-:Y:S01]  /*2590*/  FSEL R10, R27, -INF , P2 ;  /* 0xff8000001b0a7808 */ /* 0x000fe20001000000 */
[----:B------:R-:W-:Y:S01]  /*25a0*/  USEL UR58, UR39, UR10, !UP0 ;  /* 0x0000000a273a7287 */ /* 0x000fe2000c000000 */
[----:B------:R-:W-:-:S02]  /*25b0*/  ISETP.GT.AND P1, PT, R4, 0x9, PT ;  /* 0x000000090400780c */ /* 0x000fc40003f24270 */
[----:B------:R-:W-:Y:S01]  /*25c0*/  FSEL R12, R30, -INF , P3 ;  /* 0xff8000001e0c7808 */ /* 0x000fe20001800000 */
[----:B------:R-:W-:Y:S01]  /*25d0*/  UISETP.GE.AND UP0, UPT, UR60, UR58, UPT ;  /* 0x0000003a3c00728c */ /* 0x000fe2000bf06270 */
        /* <DEDUP_REMOVED lines=87> */
[----:B-1----:R-:W-:Y:S02]  /*2b50*/  VIADDMNMX R11, R5, R7, R6, PT ;  /* 0x00000007050b7246 */ /* 0x002fe40003800106 */
[----:B------:R-:W-:-:S02]  /*2b60*/  FMNMX.FTZ R9, R87, R4, !PT ;  /* 0x0000000457097209 */ /* 0x000fc40007810000 */
[C---:B------:R-:W-:Y:S02]  /*2b70*/  ISETP.GT.AND P2, PT, R11.reuse, 0x1, PT ;  /* 0x000000010b00780c */ /* 0x040fe40003f44270 */
[----:B------:R-:W-:Y:S01]  /*2b80*/  ISETP.GT.AND P3, PT, R11, 0x8, PT ;  /* 0x000000080b00780c */ /* 0x000fe20003f64270 */
[----:B------:R-:W0:Y:S01]  /*2b90*/  SHFL.BFLY PT, R4, R9, 0x2, 0x1f ;  /* 0x0c401f0009047f89 */ /* 0x000e2200000e0000 */
[----:B------:R-:W-:Y:S02]  /*2ba0*/  FSEL R88, R25, -INF , P2 ;  /* 0xff80000019587808 */ /* 0x000fe40001000000 */
[----:B------:R-:W-:Y:S02]  /*2bb0*/  FSEL R28, R28, -INF , P3 ;  /* 0xff8000001c1c7808 */ /* 0x000fe40001800000 */
[----:B------:R-:W-:-:S04]  /*2bc0*/  ISETP.GT.AND P2, PT, R11, 0x10, PT ;  /* 0x000000100b00780c */ /* 0x000fc80003f44270 */
[----:B------:R-:W-:Y:S02]  /*2bd0*/  FSEL R32, R32, -INF , P2 ;  /* 0xff80000020207808 */ /* 0x000fe40001000000 */
[----:B------:R-:W-:Y:S02]  /*2be0*/  ISETP.GT.AND P2, PT, R11, 0x18, PT ;  /* 0x000000180b00780c */ /* 0x000fe40003f44270 */
[----:B0-----:R-:W-:Y:S02]  /*2bf0*/  FMNMX.FTZ R13, R9, R4, !PT ;  /* 0x00000004090d7209 */ /* 0x001fe40007810000 */
[----:B------:R-:W-:Y:S02]  /*2c00*/  FSEL R9, R36, -INF , P2 ;  /* 0xff80000024097808 */ /* 0x000fe40001000000 */
[----:B------:R-:W-:Y:S01]  /*2c10*/  ISETP.GT.AND P2, PT, R11, 0x20, PT ;  /* 0x000000200b00780c */ /* 0x000fe20003f44270 */
[----:B------:R-:W0:Y:S03]  /*2c20*/  SHFL.BFLY PT, R4, R13, 0x1, 0x1f ;  /* 0x0c201f000d047f89 */ /* 0x000e2600000e0000 */
[----:B------:R-:W-:-:S02]  /*2c30*/  FSEL R40, R40, -INF , P2 ;  /* 0xff80000028287808 */ /* 0x000fc40001000000 */
[----:B------:R-:W-:-:S04]  /*2c40*/  ISETP.GT.AND P2, PT, R11, 0x28, PT ;  /* 0x000000280b00780c */ /* 0x000fc80003f44270 */
[----:B------:R-:W-:Y:S02]  /*2c50*/  FSEL R44, R44, -INF , P2 ;  /* 0xff8000002c2c7808 */ /* 0x000fe40001000000 */
[----:B------:R-:W-:-:S04]  /*2c60*/  ISETP.GT.AND P2, PT, R11, 0x30, PT ;  /* 0x000000300b00780c */ /* 0x000fc80003f44270 */
[----:B------:R-:W-:Y:S02]  /*2c70*/  FSEL R48, R48, -INF , P2 ;  /* 0xff80000030307808 */ /* 0x000fe40001000000 */
[----:B------:R-:W-:-:S04]  /*2c80*/  ISETP.GT.AND P2, PT, R11, 0x38, PT ;  /* 0x000000380b00780c */ /* 0x000fc80003f44270 */
[----:B------:R-:W-:Y:S02]  /*2c90*/  FSEL R52, R52, -INF , P2 ;  /* 0xff80000034347808 */ /* 0x000fe40001000000 */
[----:B------:R-:W-:Y:S02]  /*2ca0*/  ISETP.GT.AND P2, PT, R11, 0x40, PT ;  /* 0x000000400b00780c */ /* 0x000fe40003f44270 */
[----:B0-----:R-:W-:Y:S02]  /*2cb0*/  FMNMX.FTZ R4, R13, R4, !PT ;  /* 0x000000040d047209 */ /* 0x001fe40007810000 */
[----:B------:R-:W-:Y:S02]  /*2cc0*/  FSEL R56, R56, -INF , P2 ;  /* 0xff80000038387808 */ /* 0x000fe40001000000 */
[C---:B------:R-:W-:Y:S01]  /*2cd0*/  FSETP.NEU.FTZ.AND P1, PT, R4.reuse, -INF , PT ;  /* 0xff8000000400780b */ /* 0x040fe20003f3d000 */
[----:B------:R-:W-:Y:S01]  /*2ce0*/  FMUL.FTZ R3, R4, UR55 ;  /* 0x0000003704037c20 */ /* 0x000fe20008410000 */
[----:B------:R-:W-:-:S04]  /*2cf0*/  ISETP.GT.AND P2, PT, R11, 0x48, PT ;  /* 0x000000480b00780c */ /* 0x000fc80003f44270 */
[----:B------:R-:W-:Y:S02]  /*2d00*/  FSEL R3, R3, RZ, P1 ;  /* 0x000000ff03037208 */ /* 0x000fe40000800000 */
[C---:B------:R-:W-:Y:S02]  /*2d10*/  ISETP.GT.AND P1, PT, R11.reuse, RZ, PT ;  /* 0x000000ff0b00720c */ /* 0x040fe40003f24270 */
[----:B------:R-:W-:Y:S01]  /*2d20*/  FSEL R60, R60, -INF , P2 ;  /* 0xff8000003c3c7808 */ /* 0x000fe20001000000 */
[--C-:B------:R-:W-:Y:S01]  /*2d30*/  FFMA.FTZ R181, R8, UR55, -R3.reuse ;  /* 0x0000003708b57c23 */ /* 0x100fe20008010803 */
[----:B------:R-:W-:Y:S01]  /*2d40*/  FSEL R7, R24, -INF , P1 ;  /* 0xff80000018077808 */ /* 0x000fe20000800000 */
[--C-:B------:R-:W-:Y:S01]  /*2d50*/  FFMA.FTZ R6, R10, UR55, -R3.reuse ;  /* 0x000000370a067c23 */ /* 0x100fe20008010803 */
[----:B------:R-:W-:Y:S01]  /*2d60*/  ISETP.GT.AND P1, PT, R11, 0x9, PT ;  /* 0x000000090b00780c */ /* 0x000fe20003f24270 */
[--C-:B------:R-:W-:Y:S01]  /*2d70*/  FFMA.FTZ R183, R12, UR55, -R3.reuse ;  /* 0x000000370cb77c23 */ /* 0x100fe20008010803 */
[----:B------:R-:W-:Y:S01]  /*2d80*/  FMNMX.FTZ R5, R7, R88, !PT ;  /* 0x0000005807057209 */ /* 0x000fe20007810000 */
[--C-:B------:R-:W-:Y:S01]  /*2d90*/  FFMA.FTZ R171, R54, UR55, -R3.reuse ;  /* 0x0000003736ab7c23 */ /* 0x100fe20008010803 */
[----:B------:R-:W-:Y:S01]  /*2da0*/  FSEL R29, R29, -INF , P1 ;  /* 0xff8000001d1d7808 */ /* 0x000fe20000800000 */
[----:B------:R-:W-:Y:S01]  /*2db0*/  MUFU.EX2 R181, R181 ;  /* 0x000000b500b57308 */ /* 0x000fe20000000800 */
[----:B------:R-:W-:Y:S01]  /*2dc0*/  FMNMX.FTZ R8, R28, R5, !PT ;  /* 0x000000051c087209 */ /* 0x000fe20007810000 */
[--C-:B------:R-:W-:Y:S01]  /*2dd0*/  FFMA.FTZ R177, R90, UR55, -R3.reuse ;  /* 0x000000375ab17c23 */ /* 0x100fe20008010803 */
[----:B------:R-:W-:Y:S01]  /*2de0*/  ISETP.GT.AND P1, PT, R11, 0x11, PT ;  /* 0x000000110b00780c */ /* 0x000fe20003f24270 */
[--C-:B------:R-:W-:Y:S01]  /*2df0*/  FFMA.FTZ R179, R94, UR55, -R3.reuse ;  /* 0x000000375eb37c23 */ /* 0x100fe20008010803 */
[----:B------:R-:W-:Y:S01]  /*2e00*/  FMNMX.FTZ R5, R29, R8, !PT ;  /* 0x000000081d057209 */ /* 0x000fe20007810000 */
[--C-:B------:R-:W-:Y:S01]  /*2e10*/  FFMA.FTZ R8, R14, UR55, -R3.reuse ;  /* 0x000000370e087c23 */ /* 0x100fe20008010803 */
[----:B------:R-:W-:Y:S01]  /*2e20*/  FSEL R33, R33, -INF , P1 ;  /* 0xff80000021217808 */ /* 0x000fe20000800000 */
[----:B------:R-:W0:Y:S01]  /*2e30*/  MUFU.EX2 R6, R6 ;  /* 0x0000000600067308 */ /* 0x000e220000000800 */
[----:B------:R-:W-:Y:S01]  /*2e40*/  FMNMX.FTZ R10, R32, R5, !PT ;  /* 0x00000005200a7209 */ /* 0x000fe20007810000 */
        /* <DEDUP_REMOVED lines=16> */
[----:B0-----:R-:W-:Y:S01]  /*2f50*/  FADD.FTZ R58, R181, R6 ;  /* 0x00000006b53a7221 */ /* 0x001fe20000010000 */
        /* <DEDUP_REMOVED lines=36> */
[----:B------:R-:W-:Y:S01]  /*31a0*/  ISETP.GT.AND P2, PT, R11, 0x50, PT ;  /* 0x000000500b00780c */ /* 0x000fe20003f44270 */
[----:B------:R-:W-:Y:S01]  /*31b0*/  MUFU.EX2 R173, R173 ;  /* 0x000000ad00ad7308 */ /* 0x000fe20000000800 */
[----:B------:R-:W-:Y:S01]  /*31c0*/  FSEL R61, R61, -INF , P1 ;  /* 0xff8000003d3d7808 */ /* 0x000fe20000800000 */
[--C-:B------:R-:W-:Y:S01]  /*31d0*/  FFMA.FTZ R159, R86, UR55, -R3.reuse ;  /* 0x00000037569f7c23 */ /* 0x100fe20008010803 */
[----:B------:R-:W-:Y:S01]  /*31e0*/  FMNMX.FTZ R24, R60, R5, !PT ;  /* 0x000000053c187209 */ /* 0x000fe20007810000 */
[----:B------:R-:W-:Y:S01]  /*31f0*/  FFMA.FTZ R87, R87, UR55, -R3 ;  /* 0x0000003757577c23 */ /* 0x000fe20008010803 */
[----:B------:R-:W-:-:S02]  /*3200*/  ISETP.GT.AND P1, PT, R11, 0x51, PT ;  /* 0x000000510b00780c */ /* 0x000fc40003f24270 */
[----:B------:R-:W-:Y:S02]  /*3210*/  CS2R R102, SRZ ;  /* 0x0000000000667805 */ /* 0x000fe4000001ff00 */
[----:B------:R-:W-:Y:S01]  /*3220*/  FSEL R64, R64, -INF , P2 ;  /* 0xff80000040407808 */ /* 0x000fe20001000000 */
[----:B------:R-:W-:Y:S01]  /*3230*/  MUFU.EX2 R14, R14 ;  /* 0x0000000e000e7308 */ /* 0x000fe20000000800 */
[----:B------:R-:W-:Y:S01]  /*3240*/  FMNMX.FTZ R5, R61, R24, !PT ;  /* 0x000000183d057209 */ /* 0x000fe20007810000 */
[----:B------:R-:W-:Y:S01]  /*3250*/  FFMA.FTZ R24, R104, UR55, -R3 ;  /* 0x0000003768187c23 */ /* 0x000fe20008010803 */
[----:B------:R-:W-:Y:S02]  /*3260*/  ISETP.GT.AND P2, PT, R11, 0x58, PT ;  /* 0x000000580b00780c */ /* 0x000fe40003f44270 */
[----:B------:R-:W-:Y:S02]  /*3270*/  CS2R R104, SRZ ;  /* 0x0000000000687805 */ /* 0x000fe4000001ff00 */
[----:B------:R-:W-:-:S02]  /*3280*/  FSEL R65, R65, -INF , P1 ;  /* 0xff80000041417808 */ /* 0x000fc40000800000 */
[----:B------:R-:W-:Y:S02]  /*3290*/  CS2R R100, SRZ ;  /* 0x0000000000647805 */ /* 0x000fe4000001ff00 */
[----:B------:R-:W-:Y:S01]  /*32a0*/  FMNMX.FTZ R36, R64, R5, !PT ;  /* 0x0000000540247209 */ /* 0x000fe20007810000 */
[----:B------:R-:W-:Y:S01]  /*32b0*/  MUFU.EX2 R175, R175 ;  /* 0x000000af00af7308 */ /* 0x000fe20000000800 */
[----:B------:R-:W-:Y:S02]  /*32c0*/  ISETP.GT.AND P1, PT, R11, 0x59, PT ;  /* 0x000000590b00780c */ /* 0x000fe40003f24270 */
[----:B------:R-:W-:Y:S02]  /*32d0*/  CS2R R98, SRZ ;  /* 0x0000000000627805 */ /* 0x000fe4000001ff00 */
[----:B------:R-:W-:Y:S02]  /*32e0*/  FSEL R68, R68, -INF , P2 ;  /* 0xff80000044447808 */ /* 0x000fe40001000000 */
[----:B------:R-:W-:-:S02]  /*32f0*/  CS2R R96, SRZ ;  /* 0x0000000000607805 */ /* 0x000fc4000001ff00 */
[----:B------:R-:W-:Y:S02]  /*3300*/  FMNMX.FTZ R5, R65, R36, !PT ;  /* 0x0000002441057209 */ /* 0x000fe40007810000 */
[----:B------:R-:W-:Y:S02]  /*3310*/  CS2R R94, SRZ ;  /* 0x00000000005e7805 */ /* 0x000fe4000001ff00 */
[----:B------:R-:W-:Y:S01]  /*3320*/  ISETP.GT.AND P2, PT, R11, 0x60, PT ;  /* 0x000000600b00780c */ /* 0x000fe20003f44270 */
[----:B------:R-:W-:Y:S01]  /*3330*/  MUFU.EX2 R24, R24 ;  /* 0x0000001800187308 */ /* 0x000fe20000000800 */
[----:B------:R-:W-:Y:S02]  /*3340*/  FSEL R69, R69, -INF , P1 ;  /* 0xff80000045457808 */ /* 0x000fe40000800000 */
[----:B------:R-:W-:Y:S02]  /*3350*/  CS2R R92, SRZ ;  /* 0x00000000005c7805 */ /* 0x000fe4000001ff00 */
[----:B------:R-:W-:-:S02]  /*3360*/  FMNMX.FTZ R36, R68, R5, !PT ;  /* 0x0000000544247209 */ /* 0x000fc40007810000 */
[----:B------:R-:W-:Y:S02]  /*3370*/  CS2R R90, SRZ ;  /* 0x00000000005a7805 */ /* 0x000fe4000001ff00 */
[----:B------:R-:W-:Y:S02]  /*3380*/  ISETP.GT.AND P1, PT, R11, 0x61, PT ;  /* 0x000000610b00780c */ /* 0x000fe40003f24270 */
[----:B------:R-:W-:Y:S01]  /*3390*/  FSEL R72, R72, -INF , P2 ;  /* 0xff80000048487808 */ /* 0x000fe20001000000 */
[----:B------:R-:W-:Y:S01]  /*33a0*/  MUFU.EX2 R169, R169 ;  /* 0x000000a900a97308 */ /* 0x000fe20000000800 */
[----:B------:R-:W-:Y:S01]  /*33b0*/  FMNMX.FTZ R5, R69, R36, !PT ;  /* 0x0000002445057209 */ /* 0x000fe20007810000 */
[----:B------:R-:W-:Y:S01]  /*33c0*/  FFMA.FTZ R36, R46, UR55, -R3 ;  /* 0x000000372e247c23 */ /* 0x000fe20008010803 */
[----:B------:R-:W-:Y:S02]  /*33d0*/  ISETP.GT.AND P2, PT, R11, 0x68, PT ;  /* 0x000000680b00780c */ /* 0x000fe40003f44270 */
[----:B------:R-:W-:-:S02]  /*33e0*/  FSEL R73, R73, -INF , P1 ;  /* 0xff80000049497808 */ /* 0x000fc40000800000 */
[----:B------:R-:W-:Y:S01]  /*33f0*/  FMNMX.FTZ R46, R72, R5, !PT ;  /* 0x00000005482e7209 */ /* 0x000fe20007810000 */
[----:B------:R-:W-:Y:S01]  /*3400*/  MUFU.EX2 R36, R36 ;  /* 0x0000002400247308 */ /* 0x000fe20000000800 */
[----:B------:R-:W-:Y:S02]  /*3410*/  ISETP.GT.AND P1, PT, R11, 0x69, PT ;  /* 0x000000690b00780c */ /* 0x000fe40003f24270 */
[----:B------:R-:W-:Y:S02]  /*3420*/  FSEL R76, R76, -INF , P2 ;  /* 0xff8000004c4c7808 */ /* 0x000fe40001000000 */
[----:B------:R-:W-:Y:S02]  /*3430*/  FMNMX.FTZ R5, R73, R46, !PT ;  /* 0x0000002e49057209 */ /* 0x000fe40007810000 */
[----:B------:R-:W-:Y:S01]  /*3440*/  ISETP.GT.AND P2, PT, R11, 0x70, PT ;  /* 0x000000700b00780c */ /* 0x000fe20003f44270 */
[----:B------:R-:W-:Y:S01]  /*3450*/  MUFU.EX2 R171, R171 ;  /* 0x000000ab00ab7308 */ /* 0x000fe20000000800 */
[----:B------:R-:W-:-:S02]  /*3460*/  FSEL R77, R77, -INF , P1 ;  /* 0xff8000004d4d7808 */ /* 0x000fc40000800000 */
[----:B------:R-:W-:Y:S02]  /*3470*/  FMNMX.FTZ R46, R76, R5, !PT ;  /* 0x000000054c2e7209 */ /* 0x000fe40007810000 */
[----:B------:R-:W-:Y:S02]  /*3480*/  ISETP.GT.AND P1, PT, R11, 0x71, PT ;  /* 0x000000710b00780c */ /* 0x000fe40003f24270 */
[----:B------:R-:W-:Y:S01]  /*3490*/  FSEL R80, R80, -INF , P2 ;  /* 0xff80000050507808 */ /* 0x000fe20001000000 */
[----:B------:R-:W-:Y:S01]  /*34a0*/  MUFU.EX2 R26, R26 ;  /* 0x0000001a001a7308 */ /* 0x000fe20000000800 */
[----:B------:R-:W-:Y:S02]  /*34b0*/  FMNMX.FTZ R5, R77, R46, !PT ;  /* 0x0000002e4d057209 */ /* 0x000fe40007810000 */
[----:B------:R-:W-:Y:S02]  /*34c0*/  ISETP.GT.AND P2, PT, R11, 0x78, PT ;  /* 0x000000780b00780c */ /* 0x000fe40003f44270 */
[----:B------:R-:W-:-:S02]  /*34d0*/  FSEL R81, R81, -INF , P1 ;  /* 0xff80000051517808 */ /* 0x000fc40000800000 */
[----:B------:R-:W-:Y:S01]  /*34e0*/  FMNMX.FTZ R46, R80, R5, !PT ;  /* 0x00000005502e7209 */ /* 0x000fe20007810000 */
[----:B------:R-:W-:Y:S01]  /*34f0*/  MUFU.EX2 R165, R165 ;  /* 0x000000a500a57308 */ /* 0x000fe20000000800 */
[----:B------:R-:W-:Y:S02]  /*3500*/  ISETP.GT.AND P1, PT, R11, 0x79, PT ;  /* 0x000000790b00780c */ /* 0x000fe40003f24270 */
[----:B------:R-:W-:Y:S02]  /*3510*/  FSEL R84, R84, -INF , P2 ;  /* 0xff80000054547808 */ /* 0x000fe40001000000 */
[----:B------:R-:W-:Y:S02]  /*3520*/  FMNMX.FTZ R5, R81, R46, !PT ;  /* 0x0000002e51057209 */ /* 0x000fe40007810000 */
[----:B------:R-:W-:Y:S01]  /*3530*/  FSEL R85, R85, -INF , P1 ;  /* 0xff80000055557808 */ /* 0x000fe20000800000 */
[----:B------:R-:W-:Y:S01]  /*3540*/  MUFU.EX2 R167, R167 ;  /* 0x000000a700a77308 */ /* 0x000fe20000000800 */
[----:B------:R-:W-:-:S02]  /*3550*/  FMNMX.FTZ R46, R84, R5, !PT ;  /* 0x00000005542e7209 */ /* 0x000fc40007810000 */
[----:B------:R-:W-:Y:S02]  /*3560*/  F2FP.BF16.F32.PACK_AB R181, R6, R181 ;  /* 0x000000b506b5723e */ /* 0x000fe400000010ff */
[----:B------:R-:W-:Y:S01]  /*3570*/  FMNMX.FTZ R5, R85, R46, !PT ;  /* 0x0000002e55057209 */ /* 0x000fe20007810000 */
[----:B------:R-:W-:Y:S02]  /*3580*/  FFMA.FTZ R46, R59, UR55, -R3 ;  /* 0x000000373b2e7c23 */ /* 0x000fe40008010803 */
[----:B------:R-:W-:Y:S02]  /*3590*/  MUFU.EX2 R50, R50 ;  /* 0x0000003200327308 */ /* 0x000fe40000000800 */
        /* <DEDUP_REMOVED lines=12> */
[----:B------:R-:W-:-:S06]  /*3660*/  FMUL.FTZ R11, R5, UR55 ;  /* 0x00000037050b7c20 */ /* 0x000fcc0008410000 */
[----:B------:R-:W-:Y:S01]  /*3670*/  MUFU.EX2 R155, R155 ;  /* 0x0000009b009b7308 */ /* 0x000fe20000000800 */
[----:B------:R-:W-:Y:S02]  /*3680*/  FSEL R54, R11, RZ, P1 ;  /* 0x000000ff0b367208 */ /* 0x000fe40000800000 */
[----:B------:R-:W-:-:S03]  /*3690*/  PLOP3.LUT P1, PT, PT, PT, UP0, 0x80, 0x0 ;  /* 0x000000000000781c */ /* 0x000fc60003f2f008 */
        /* <DEDUP_REMOVED lines=23> */
[--C-:B------:R-:W-:Y:S01]  /*3810*/  FFMA.FTZ R64, R64, UR55, -R54.reuse ;  /* 0x0000003740407c23 */ /* 0x100fe20008010836 */
[--C-:B------:R-:W-:Y:S01]  /*3820*/  FFMA.FTZ R65, R65, UR55, -R54.reuse ;  /* 0x0000003741417c23 */ /* 0x100fe20008010836 */
[--C-:B------:R-:W-:Y:S01]  /*3830*/  FFMA.FTZ R68, R68, UR55, -R54.reuse ;  /* 0x0000003744447c23 */ /* 0x100fe20008010836 */
[--C-:B------:R-:W-:Y:S01]  /*3840*/  FFMA.FTZ R69, R69, UR55, -R54.reuse ;  /* 0x0000003745457c23 */ /* 0x100fe20008010836 */
[--C-:B------:R-:W-:Y:S01]  /*3850*/  FFMA.FTZ R72, R72, UR55, -R54.reuse ;  /* 0x0000003748487c23 */ /* 0x100fe20008010836 */
[--C-:B------:R-:W-:Y:S01]  /*3860*/  FFMA.FTZ R73, R73, UR55, -R54.reuse ;  /* 0x0000003749497c23 */ /* 0x100fe20008010836 */
[----:B------:R-:W-:Y:S01]  /*3870*/  FFMA.FTZ R76, R76, UR55, -R54 ;  /* 0x000000374c4c7c23 */ /* 0x000fe20008010836 */
[----:B------:R-:W2:Y:S01]  /*3880*/  MUFU.EX2 R29, R29 ;  /* 0x0000001d001d7308 */ /* 0x000ea20000000800 */
[----:B0-----:R-:W-:Y:S01]  /*3890*/  FADD.FTZ R11, R7, R88 ;  /* 0x00000058070b7221 */ /* 0x001fe20000010000 */
[----:B------:R-:W-:Y:S01]  /*38a0*/  F2FP.BF16.F32.PACK_AB R180, R88, R7 ;  /* 0x0000000758b4723e */ /* 0x000fe200000010ff */
[--C-:B------:R-:W-:Y:S01]  /*38b0*/  FFMA.FTZ R77, R77, UR55, -R54.reuse ;  /* 0x000000374d4d7c23 */ /* 0x100fe20008010836 */
[--C-:B------:R-:W-:Y:S01]  /*38c0*/  FFMA.FTZ R80, R80, UR55, -R54.reuse ;  /* 0x0000003750507c23 */ /* 0x100fe20008010836 */
[--C-:B------:R-:W-:Y:S01]  /*38d0*/  FFMA.FTZ R81, R81, UR55, -R54.reuse ;  /* 0x0000003751517c23 */ /* 0x100fe20008010836 */
[--C-:B------:R-:W-:Y:S01]  /*38e0*/  FFMA.FTZ R84, R84, UR55, -R54.reuse ;  /* 0x0000003754547c23 */ /* 0x100fe20008010836 */
[----:B------:R-:W-:Y:S01]  /*38f0*/  FFMA.FTZ R54, R85, UR55, -R54 ;  /* 0x0000003755367c23 */ /* 0x000fe20008010836 */
[----:B------:R-:W0:Y:S01]  /*3900*/  MUFU.EX2 R32, R32 ;  /* 0x0000002000207308 */ /* 0x000e220000000800 */
[----:B-1----:R-:W-:Y:S01]  /*3910*/  FADD.FTZ R62, R28, R11 ;  /* 0x0000000b1c3e7221 */ /* 0x002fe20000010000 */
[----:B------:R-:W-:Y:S01]  /*3920*/  FADD.FTZ R11, R183, R58 ;  /* 0x0000003ab70b7221 */ /* 0x000fe20000010000 */
[----:B------:R-:W-:-:S02]  /*3930*/  F2FP.BF16.F32.PACK_AB R183, R8, R183 ;  /* 0x000000b708b7723e */ /* 0x000fc400000010ff */
[----:B------:R-:W-:Y:S01]  /*3940*/  CS2R R88, SRZ ;  /* 0x0000000000587805 */ /* 0x000fe2000001ff00 */
[----:B------:R-:W-:Y:S02]  /*3950*/  FADD.FTZ R58, R8, R11 ;  /* 0x0000000b083a7221 */ /* 0x000fe40000010000 */
[----:B------:R-:W1:Y:S01]  /*3960*/  MUFU.EX2 R33, R33 ;  /* 0x0000002100217308 */ /* 0x000e620000000800 */
[----:B--2---:R-:W-:Y:S01]  /*3970*/  FADD.FTZ R13, R29, R62 ;  /* 0x0000003e1d0d7221 */ /* 0x004fe20000010000 */
[----:B------:R-:W-:Y:S01]  /*3980*/  FADD.FTZ R11, R177, R58 ;  /* 0x0000003ab10b7221 */ /* 0x000fe20000010000 */
[C---:B------:R-:W-:Y:S02]  /*3990*/  F2FP.BF16.F32.PACK_AB R177, R10.reuse, R177 ;  /* 0x000000b10ab1723e */ /* 0x040fe400000010ff */
[----:B------:R-:W-:Y:S01]  /*39a0*/  F2FP.BF16.F32.PACK_AB R182, R29, R28 ;  /* 0x0000001c1db6723e */ /* 0x000fe200000010ff */
[----:B------:R-:W-:Y:S02]  /*39b0*/  FADD.FTZ R58, R10, R11 ;  /* 0x0000000b0a3a7221 */ /* 0x000fe40000010000 */
[----:B------:R-:W2:Y:S01]  /*39c0*/  MUFU.EX2 R9, R9 ;  /* 0x0000000900097308 */ /* 0x000ea20000000800 */
[----:B0-----:R-:W-:Y:S01]  /*39d0*/  FADD.FTZ R0, R32, R13 ;  /* 0x0000000d20007221 */ /* 0x001fe20000010000 */
[----:B------:R-:W-:Y:S01]  /*39e0*/  FADD.FTZ R11, R179, R58 ;  /* 0x0000003ab30b7221 */ /* 0x000fe20000010000 */
[----:B------:R-:W-:-:S05]  /*39f0*/  F2FP.BF16.F32.PACK_AB R179, R12, R179 ;  /* 0x000000b30cb3723e */ /* 0x000fca00000010ff */
[----:B------:R-:W0:Y:S01]  /*3a00*/  MUFU.EX2 R178, R37 ;  /* 0x0000002500b27308 */ /* 0x000e220000000800 */
[C---:B-1----:R-:W-:Y:S01]  /*3a10*/  FADD.FTZ R0, R33.reuse, R0 ;  /* 0x0000000021007221 */ /* 0x042fe20000010000 */
[----:B------:R-:W-:-:S06]  /*3a20*/  F2FP.BF16.F32.PACK_AB R176, R33, R32 ;  /* 0x0000002021b0723e */ /* 0x000fcc00000010ff */
[----:B------:R-:W1:Y:S01]  /*3a30*/  MUFU.EX2 R40, R40 ;  /* 0x0000002800287308 */ /* 0x000e620000000800 */
[----:B--2---:R-:W-:Y:S01]  /*3a40*/  FADD.FTZ R3, R9, R0 ;  /* 0x0000000009037221 */ /* 0x004fe20000010000 */
[----:B------:R-:W-:-:S06]  /*3a50*/  FADD.FTZ R0, R12, R11 ;  /* 0x0000000b0c007221 */ /* 0x000fcc0000010000 */
        /* <DEDUP_REMOVED lines=22> */
[----:B------:R-:W-:Y:S02]  /*3bc0*/  F2FP.BF16.F32.PACK_AB R174, R45, R44 ;  /* 0x0000002c2dae723e */ /* 0x000fe400000010ff */
[C---:B------:R-:W-:Y:S01]  /*3bd0*/  F2FP.BF16.F32.PACK_AB R171, R26.reuse, R171 ;  /* 0x000000ab1aab723e */ /* 0x040fe200000010ff */
[----:B------:R-:W-:Y:S02]  /*3be0*/  FADD.FTZ R0, R26, R3 ;  /* 0x000000031a007221 */ /* 0x000fe40000010000 */
[----:B------:R-:W1:Y:S01]  /*3bf0*/  MUFU.EX2 R52, R52 ;  /* 0x0000003400347308 */ /* 0x000e620000000800 */
[----:B--2---:R-:W-:Y:S01]  /*3c00*/  FADD.FTZ R58, R48, R11 ;  /* 0x0000000b303a7221 */ /* 0x004fe20000010000 */
[----:B------:R-:W-:Y:S01]  /*3c10*/  FADD.FTZ R3, R165, R0 ;  /* 0x00000000a5037221 */ /* 0x000fe20000010000 */
[----:B------:R-:W-:-:S03]  /*3c20*/  F2FP.BF16.F32.PACK_AB R165, R46, R165 ;  /* 0x000000a52ea5723e */ /* 0x000fc600000010ff */
[----:B------:R-:W-:Y:S02]  /*3c30*/  FADD.FTZ R0, R46, R3 ;  /* 0x000000032e007221 */ /* 0x000fe40000010000 */
[----:B------:R-:W2:Y:S01]  /*3c40*/  MUFU.EX2 R53, R53 ;  /* 0x0000003500357308 */ /* 0x000ea20000000800 */
[----:B0-----:R-:W-:Y:S01]  /*3c50*/  FADD.FTZ R11, R49, R58 ;  /* 0x0000003a310b7221 */ /* 0x001fe20000010000 */
[----:B------:R-:W-:Y:S01]  /*3c60*/  FADD.FTZ R3, R167, R0 ;  /* 0x00000000a7037221 */ /* 0x000fe20000010000 */
[----:B------:R-:W-:Y:S02]  /*3c70*/  F2FP.BF16.F32.PACK_AB R168, R49, R48 ;  /* 0x0000003031a8723e */ /* 0x000fe400000010ff */
[C---:B------:R-:W-:Y:S01]  /*3c80*/  F2FP.BF16.F32.PACK_AB R167, R50.reuse, R167 ;  /* 0x000000a732a7723e */ /* 0x040fe200000010ff */
[----:B------:R-:W-:Y:S02]  /*3c90*/  FADD.FTZ R0, R50, R3 ;  /* 0x0000000332007221 */ /* 0x000fe40000010000 */
        /* <DEDUP_REMOVED lines=8> */
[----:B------:R-:W-:Y:S02]  /*3d20*/  F2FP.BF16.F32.PACK_AB R170, R53, R52 ;  /* 0x0000003435aa723e */ /* 0x000fe400000010ff */
[C---:B------:R-:W-:Y:S01]  /*3d30*/  F2FP.BF16.F32.PACK_AB R163, R30.reuse, R163 ;  /* 0x000000a31ea3723e */ /* 0x040fe200000010ff */
[----:B------:R-:W-:Y:S02]  /*3d40*/  FADD.FTZ R0, R30, R3 ;  /* 0x000000031e007221 */ /* 0x000fe40000010000 */
        /* <DEDUP_REMOVED lines=28> */
[----:B------:R-:W-:-:S05]  /*3f10*/  F2FP.BF16.F32.PACK_AB R152, R73, R72 ;  /* 0x000000484998723e */ /* 0x000fca00000010ff */
        /* <DEDUP_REMOVED lines=23> */
[----:B------:R-:W-:Y:S02]  /*4090*/  F2FP.BF16.F32.PACK_AB R158, R3, R84 ;  /* 0x00000054039e723e */ /* 0x000fe400000010ff */
[C---:B--2---:R-:W-:Y:S01]  /*40a0*/  FADD.FTZ R3, R6.reuse, R7 ;  /* 0x0000000706037221 */ /* 0x044fe20000010000 */
[----:B------:R-:W-:Y:S01]  /*40b0*/  F2FP.BF16.F32.PACK_AB R159, R6, R159 ;  /* 0x0000009f069f723e */ /* 0x000fe200000010ff */
[----:B------:R-:W-:Y:S06]  /*40c0*/  @!P1 BRA `(.L_x_2618) ;  /* 0x0000002800889947 */ /* 0x000fec0003800000 */
[----:B------:R-:W-:Y:S01]  /*40d0*/  IMAD.MOV.U32 R7, RZ, RZ, R4 ;  /* 0x000000ffff077224 */ /* 0x000fe200078e0004 */
[----:B------:R-:W-:Y:S01]  /*40e0*/  UMOV UR61, UR48 ;  /* 0x00000030003d7c82 */ /* 0x000fe20008000000 */
[----:B------:R-:W-:Y:S01]  /*40f0*/  IMAD.MOV.U32 R6, RZ, RZ, R5 ;  /* 0x000000ffff067224 */ /* 0x000fe200078e0005 */
[----:B------:R-:W-:Y:S01]  /*4100*/  UMOV UR59, UR47 ;  /* 0x0000002f003b7c82 */ /* 0x000fe20008000000 */
[----:B------:R-:W-:Y:S01]  /*4110*/  IMAD.MOV.U32 R151, RZ, RZ, RZ ;  /* 0x000000ffff977224 */ /* 0x000fe200078e00ff */
[----:B------:R-:W-:-:S06]  /*4120*/  ULDC UR55, c[0x0][0x988] ;  /* 0x0002620000377ab9 */ /* 0x000fcc0000000800 */
.L_x_2629:
[----:B------:R-:W-:Y:S01]  /*4130*/  ISETP.NE.AND P2, PT, RZ, UR45, PT ;  /* 0x0000002dff007c0c */ /* 0x000fe2000bf45270 */
[----:B------:R-:W-:-:S04]  /*4140*/  UISETP.NE.AND UP0, UPT, UR59, 0x1, UPT ;  /* 0x000000013b00788c */ /* 0x000fc8000bf05270 */
[----:B------:R-:W-:-:S04]  /*4150*/  USEL UR48, URZ, 0x1, UP0 ;  /* 0x000000013f307887 */ /* 0x000fc80008000000 */
[----:B------:R-:W-:-:S04]  /*4160*/  ULOP3.LUT UR48, UR61, UR48, URZ, 0x3c, !UPT ;  /* 0x000000303d307292 */ /* 0x000fc8000f8e3c3f */
[----:B------:R-:W-:Y:S08]  /*4170*/  @P2 BRA `(.L_x_2619) ;  /* 0x0000000000382947 */ /* 0x000ff00003800000 */
[----:B------:R-:W-:Y:S05]  /*4180*/  @!P0 BRA `(.L_x_2620) ;  /* 0x0000000000048947 */ /* 0x000fea0003800000 */
[----:B------:R-:W-:Y:S01]  /*4190*/  BPT.TRAP 0x1 ;  /* 0x000000040000795c */ /* 0x000fe20000300000 */
.L_x_2620:
        /* <DEDUP_REMOVED lines=9> */
.L_x_2621:
[----:B-1----:R-:W-:Y:S05]  /*4230*/  @P1 BRA `(.L_x_2619) ;  /* 0x0000000000081947 */ /* 0x002fea0003800000 */
[----:B------:R-:W1:Y:S02]  /*4240*/  SYNCS.PHASECHK.TRANS64.TRYWAIT P1, [UR6+0x28830], R4 ;  /* 0x02883004ff0075a7 */ /* 0x000e640008020146 */
[----:B-1----:R-:W-:Y:S05]  /*4250*/  @!P1 BRA `(.L_x_2622) ;  /* 0x000000e400a89947 */ /* 0x002fea0003800000 */
.L_x_2619:
        /* <DEDUP_REMOVED lines=50> */
.L_x_2624:
[----:B------:R-:W-:Y:S01]  /*4580*/  ULEA UR6, UR59, UR41, 0x3 ;  /* 0x000000293b067291 */ /* 0x000fe2000f8e183f */
[----:B------:R-:W-:-:S05]  /*4590*/  IMAD.U32 R4, RZ, RZ, UR61 ;  /* 0x0000003dff047e24 */ /* 0x000fca000f8e00ff */
[----:B------:R-:W-:-:S04]  /*45a0*/  SHF.L.U32 R4, R4, 0x1f, RZ ;  /* 0x0000001f04047819 */ /* 0x000fc800000006ff */
[----:B------:R0:W1:Y:S01]  /*45b0*/  SYNCS.PHASECHK.TRANS64.TRYWAIT P1, [UR6+0x28850], R4 ;  /* 0x02885004ff0075a7 */ /* 0x0000620008020146 */
[----:B------:R-:W-:Y:S05]  /*45c0*/  @!P0 BRA `(.L_x_2625) ;  /* 0x0000000000048947 */ /* 0x000fea0003800000 */
[----:B------:R-:W-:Y:S01]  /*45d0*/  BPT.TRAP 0x1 ;  /* 0x000000040000795c */ /* 0x000fe20000300000 */
.L_x_2625:
[----:B-1----:R-:W-:Y:S05]  /*45e0*/  @P1 BRA `(.L_x_2623) ;  /* 0x0000000000081947 */ /* 0x002fea0003800000 */
[----:B------:R-:W1:Y:S02]  /*45f0*/  SYNCS.PHASECHK.TRANS64.TRYWAIT P1, [UR6+0x28850], R4 ;  /* 0x02885004ff0075a7 */ /* 0x000e640008020146 */
[----:B-1----:R-:W-:Y:S05]  /*4600*/  @!P1 BRA `(.L_x_2626) ;  /* 0x000000e000d49947 */ /* 0x002fea0003800000 */
.L_x_2623:
[----:B------:R-:W-:Y:S01]  /*4610*/  UIADD3 UR6, UR41, 0x400, URZ ;  /* 0x0000040029067890 */ /* 0x000fe2000fffe03f */
[----:B------:R-:W-:Y:S01]  /*4620*/  WARPGROUP.ARRIVE ;  /* 0x00000000000079c5 */ /* 0x000fe20000000000 */
[----:B------:R-:W-:-:S05]  /*4630*/  UMOV UR7, 0x40000040 ;  /* 0x4000004000077882 */ /* 0x000fca0000000000 */
[----:B-1----:R-:W1:Y:S01]  /*4640*/  S2R R5, SR_TID.X ;  /* 0x0000000000057919 */ /* 0x002e620000002100 */
        /* <DEDUP_REMOVED lines=8> */
[----:B-1----:R-:W-:-:S04]  /*46d0*/  SHF.R.U32.HI R5, RZ, 0x7, R5 ;  /* 0x00000007ff057819 */ /* 0x002fc80000011605 */
[----:B0-----:R-:W-:Y:S01]  /*46e0*/  IADD3 R4, -R5, 0xb, RZ ;  /* 0x0000000b05047810 */ /* 0x001fe20007ffe1ff */
        /* <DEDUP_REMOVED lines=37> */
.L_x_2627:
[----:B------:R-:W-:Y:S01]  /*4940*/  UISETP.NE.AND UP0, UPT, UR54, URZ, UPT ;  /* 0x0000003f3600728c */ /* 0x000fe2000bf05270 */
[----:B------:R-:W-:Y:S02]  /*4950*/  VIADD R10, R17, UR37 ;  /* 0x00000025110a7c36 */ /* 0x000fe40008000000 */
[----:B------:R-:W-:-:S03]  /*4960*/  IMAD.U32 R9, RZ, RZ, UR52 ;  /* 0x00000034ff097e24 */ /* 0x000fc6000f8e00ff */
        /* <DEDUP_REMOVED lines=9> */
[----:B------:R-:W-:Y:S01]  /*4a00*/  IADD3 R4, R9, UR6, -R16 ;  /* 0x0000000609047c10 */ /* 0x000fe2000fffe810 */
[----:B------:R-:W1:Y:S01]  /*4a10*/  SHFL.IDX PT, R173, R10, 0x1, 0x1c1f ;  /* 0x003c1f000aad7f89 */ /* 0x000e6200000e0000 */
[----:B------:R-:W-:-:S03]  /*4a20*/  ULEA UR6, UR47, UR41, 0x3 ;  /* 0x000000292f067291 */ /* 0x000fc6000f8e183f */
[----:B------:R-:W-:Y:S01]  /*4a30*/  VIADD R4, R4, -UR53 ;  /* 0x8000003504047c36 */ /* 0x000fe20008000000 */
[----:B------:R-:W-:-:S04]  /*4a40*/  UIADD3 UR6, UR6, 0x28840, URZ ;  /* 0x0002884006067890 */ /* 0x000fc8000fffe03f */
[----:B------:R-:W-:-:S09]  /*4a50*/  UPRMT UR6, UR40, 0x654, UR6 ;  /* 0x0000065428067896 */ /* 0x000fd20008000006 */
[----:B------:R-:W-:Y:S01]  /*4a60*/  SYNCS.ARRIVE.TRANS64.RED.A1T0 RZ, [UR6], RZ ;  /* 0x000000ffffff79a7 */ /* 0x000fe20008100406 */
[----:B0-----:R-:W-:-:S05]  /*4a70*/  IMAD.IADD R5, R4, 0x1, R5 ;  /* 0x0000000104057824 */ /* 0x001fca00078e0205 */
[C---:B------:R-:W-:Y:S01]  /*4a80*/  ISETP.GT.AND P1, PT, R5.reuse, RZ, PT ;  /* 0x000000ff0500720c */ /* 0x040fe20003f24270 */
[----:B-1----:R-:W-:Y:S01]  /*4a90*/  IMAD.IADD R4, R4, 0x1, R173 ;  /* 0x0000000104047824 */ /* 0x002fe200078e02ad */
        /* <DEDUP_REMOVED lines=94> */
[----:B------:R-:W-:-:S02]  /*5080*/  ISETP.GT.AND P2, PT, R4, RZ, PT ;  /* 0x000000ff0400720c */ /* 0x000fc40003f44270 */
[----:B------:R-:W-:Y:S02]  /*5090*/  FMNMX.FTZ R12, R85, R8, !PT ;  /* 0x00000008550c7209 */ /* 0x000fe40007810000 */
[----:B------:R-:W-:Y:S02]  /*50a0*/  ISETP.GT.AND P3, PT, R4, 0x1, PT ;  /* 0x000000010400780c */ /* 0x000fe40003f64270 */
[----:B------:R-:W-:Y:S01]  /*50b0*/  FSEL R26, R26, -INF , P2 ;  /* 0xff8000001a1a7808 */ /* 0x000fe20001000000 */
[----:B------:R-:W0:Y:S01]  /*50c0*/  SHFL.BFLY PT, R5, R12, 0x2, 0x1f ;  /* 0x0c401f000c057f89 */ /* 0x000e2200000e0000 */
[----:B------:R-:W-:Y:S02]  /*50d0*/  ISETP.GT.AND P2, PT, R4, 0x8, PT ;  /* 0x000000080400780c */ /* 0x000fe40003f44270 */
[----:B------:R-:W-:Y:S02]  /*50e0*/  FSEL R27, R27, -INF , P3 ;  /* 0xff8000001b1b7808 */ /* 0x000fe40001800000 */
[----:B------:R-:W-:-:S02]  /*50f0*/  FMNMX.FTZ R10, R26, R7, !PT ;  /* 0x000000071a0a7209 */ /* 0x000fc40007810000 */
[----:B------:R-:W-:Y:S02]  /*5100*/  ISETP.GT.AND P3, PT, R4, 0x9, PT ;  /* 0x000000090400780c */ /* 0x000fe40003f64270 */
        /* <DEDUP_REMOVED lines=24> */
[----:B------:R-:W-:Y:S02]  /*5290*/  FSEL R66, R66, -INF , P2 ;  /* 0xff80000042427808 */ /* 0x000fe40001000000 */
[----:B------:R-:W-:Y:S01]  /*52a0*/  ISETP.GT.AND P2, PT, R4, 0x58, PT ;  /* 0x000000580400780c */ /* 0x000fe20003f44270 */
[--C-:B------:R-:W-:Y:S01]  /*52b0*/  FFMA.FTZ R182, R169, UR55, -R8.reuse ;  /* 0x00000037a9b67c23 */ /* 0x100fe20008010808 */
[----:B------:R-:W-:Y:S01]  /*52c0*/  FMNMX.FTZ R169, R27, R10, !PT ;  /* 0x0000000a1ba97209 */ /* 0x000fe20007810000 */
[--C-:B------:R-:W-:Y:S01]  /*52d0*/  FFMA.FTZ R168, R45, UR55, -R8.reuse ;  /* 0x000000372da87c23 */ /* 0x100fe20008010808 */
[----:B------:R-:W-:Y:S01]  /*52e0*/  FSEL R10, R31, -INF , P3 ;  /* 0xff8000001f0a7808 */ /* 0x000fe20001800000 */
[--C-:B------:R-:W-:Y:S01]  /*52f0*/  FFMA.FTZ R31, R165, UR55, -R8.reuse ;  /* 0x00000037a51f7c23 */ /* 0x100fe20008010808 */
[----:B------:R-:W-:Y:S01]  /*5300*/  FMNMX.FTZ R169, R30, R169, !PT ;  /* 0x000000a91ea97209 */ /* 0x000fe20007810000 */
[--C-:B------:R-:W-:Y:S01]  /*5310*/  FFMA.FTZ R170, R41, UR55, -R8.reuse ;  /* 0x0000003729aa7c23 */ /* 0x100fe20008010808 */
        /* <DEDUP_REMOVED lines=41> */
[----:B------:R-:W-:Y:S01]  /*55b0*/  FFMA.FTZ R25, R85, UR55, -R8 ;  /* 0x0000003755197c23 */ /* 0x000fe20008010808 */
[----:B------:R-:W-:Y:S01]  /*55c0*/  FMNMX.FTZ R161, R20, R161, !PT ;  /* 0x000000a114a17209 */ /* 0x000fe20007810000 */
[----:B------:R-:W-:Y:S01]  /*55d0*/  MUFU.EX2 R9, R9 ;  /* 0x0000000900097308 */ /* 0x000fe20000000800 */
[----:B------:R-:W-:-:S02]  /*55e0*/  FSEL R55, R55, -INF , P3 ;  /* 0xff80000037377808 */ /* 0x000fc40001800000 */
[----:B------:R-:W-:Y:S02]  /*55f0*/  FMNMX.FTZ R24, R54, R161, !PT ;  /* 0x000000a136187209 */ /* 0x000fe40007810000 */
[----:B------:R-:W-:Y:S02]  /*5600*/  ISETP.GT.AND P3, PT, R4, 0x41, PT ;  /* 0x000000410400780c */ /* 0x000fe40003f64270 */
[----:B------:R-:W-:Y:S01]  /*5610*/  FMNMX.FTZ R51, R55, R24, !PT ;  /* 0x0000001837337209 */ /* 0x000fe20007810000 */
[----:B------:R-:W-:Y:S01]  /*5620*/  MUFU.EX2 R180, R180 ;  /* 0x000000b400b47308 */ /* 0x000fe20000000800 */
[----:B------:R-:W-:Y:S02]  /*5630*/  FSEL R59, R59, -INF , P3 ;  /* 0xff8000003b3b7808 */ /* 0x000fe40001800000 */
[----:B------:R-:W-:Y:S01]  /*5640*/  FMNMX.FTZ R24, R58, R51, !PT ;  /* 0x000000333a187209 */ /* 0x000fe20007810000 */
[----:B------:R-:W-:Y:S01]  /*5650*/  FFMA.FTZ R51, R153, UR55, -R8 ;  /* 0x0000003799337c23 */ /* 0x000fe20008010808 */
[----:B------:R-:W-:-:S02]  /*5660*/  ISETP.GT.AND P3, PT, R4, 0x49, PT ;  /* 0x000000490400780c */ /* 0x000fc40003f64270 */
[----:B------:R-:W-:Y:S01]  /*5670*/  FMNMX.FTZ R153, R59, R24, !PT ;  /* 0x000000183b997209 */ /* 0x000fe20007810000 */
[----:B------:R-:W-:Y:S01]  /*5680*/  MUFU.EX2 R182, R182 ;  /* 0x000000b600b67308 */ /* 0x000fe20000000800 */
[----:B------:R-:W-:Y:S02]  /*5690*/  FSEL R63, R63, -INF , P3 ;  /* 0xff8000003f3f7808 */ /* 0x000fe40001800000 */
[----:B------:R-:W-:Y:S02]  /*56a0*/  FMNMX.FTZ R24, R62, R153, !PT ;  /* 0x000000993e187209 */ /* 0x000fe40007810000 */
[----:B------:R-:W-:Y:S02]  /*56b0*/  ISETP.GT.AND P3, PT, R4, 0x51, PT ;  /* 0x000000510400780c */ /* 0x000fe40003f64270 */
[----:B------:R-:W-:Y:S01]  /*56c0*/  FMNMX.FTZ R45, R63, R24, !PT ;  /* 0x000000183f2d7209 */ /* 0x000fe20007810000 */
[----:B------:R-:W-:Y:S01]  /*56d0*/  MUFU.EX2 R11, R11 ;  /* 0x0000000b000b7308 */ /* 0x000fe20000000800 */
[----:B------:R-:W-:-:S02]  /*56e0*/  FSEL R67, R67, -INF , P3 ;  /* 0xff80000043437808 */ /* 0x000fc40001800000 */
[----:B------:R-:W-:Y:S01]  /*56f0*/  FMNMX.FTZ R24, R66, R45, !PT ;  /* 0x0000002d42187209 */ /* 0x000fe20007810000 */
[----:B------:R-:W-:Y:S01]  /*5700*/  FFMA.FTZ R45, R49, UR55, -R8 ;  /* 0x00000037312d7c23 */ /* 0x000fe20008010808 */
        /* <DEDUP_REMOVED lines=14> */
[----:B------:R-:W-:Y:S01]  /*57f0*/  FMNMX.FTZ R24, R74, R41, !PT ;  /* 0x000000294a187209 */ /* 0x000fe20007810000 */
[--C-:B------:R-:W-:Y:S01]  /*5800*/  FFMA.FTZ R41, R53, UR55, -R8.reuse ;  /* 0x0000003735297c23 */ /* 0x100fe20008010808 */
[----:B------:R-:W-:Y:S01]  /*5810*/  ISETP.GT.AND P3, PT, R4, 0x69, PT ;  /* 0x000000690400780c */ /* 0x000fe20003f64270 */
[----:B------:R-:W-:Y:S01]  /*5820*/  FFMA.FTZ R53, R61, UR55, -R8 ;  /* 0x000000373d357c23 */ /* 0x000fe20008010808 */
[----:B------:R-:W-:Y:S01]  /*5830*/  FSEL R78, R78, -INF , P2 ;  /* 0xff8000004e4e7808 */ /* 0x000fe20001000000 */
[----:B------:R-:W-:Y:S01]  /*5840*/  MUFU.EX2 R39, R39 ;  /* 0x0000002700277308 */ /* 0x000fe20000000800 */
[----:B------:R-:W-:Y:S02]  /*5850*/  FMNMX.FTZ R49, R75, R24, !PT ;  /* 0x000000184b317209 */ /* 0x000fe40007810000 */
[----:B------:R-:W-:Y:S02]  /*5860*/  ISETP.GT.AND P2, PT, R4, 0x70, PT ;  /* 0x000000700400780c */ /* 0x000fe40003f44270 */
[----:B------:R-:W-:-:S02]  /*5870*/  FSEL R79, R79, -INF , P3 ;  /* 0xff8000004f4f7808 */ /* 0x000fc40001800000 */
[----:B------:R-:W-:Y:S01]  /*5880*/  FMNMX.FTZ R24, R78, R49, !PT ;  /* 0x000000314e187209 */ /* 0x000fe20007810000 */
[----:B------:R-:W-:Y:S01]  /*5890*/  FFMA.FTZ R49, R65, UR55, -R8 ;  /* 0x0000003741317c23 */ /* 0x000fe20008010808 */
[----:B------:R-:W-:Y:S01]  /*58a0*/  ISETP.GT.AND P3, PT, R4, 0x71, PT ;  /* 0x000000710400780c */ /* 0x000fe20003f64270 */
[----:B------:R-:W-:Y:S01]  /*58b0*/  MUFU.EX2 R172, R172 ;  /* 0x000000ac00ac7308 */ /* 0x000fe20000000800 */
[----:B------:R-:W-:Y:S02]  /*58c0*/  FSEL R82, R82, -INF , P2 ;  /* 0xff80000052527808 */ /* 0x000fe40001000000 */
[----:B------:R-:W-:Y:S02]  /*58d0*/  FMNMX.FTZ R37, R79, R24, !PT ;  /* 0x000000184f257209 */ /* 0x000fe40007810000 */
[----:B------:R-:W-:Y:S02]  /*58e0*/  ISETP.GT.AND P2, PT, R4, 0x78, PT ;  /* 0x000000780400780c */ /* 0x000fe40003f44270 */
[----:B------:R-:W-:Y:S01]  /*58f0*/  FSEL R83, R83, -INF , P3 ;  /* 0xff80000053537808 */ /* 0x000fe20001800000 */
[----:B------:R-:W-:Y:S01]  /*5900*/  MUFU.EX2 R47, R47 ;  /* 0x0000002f002f7308 */ /* 0x000fe20000000800 */
[----:B------:R-:W-:-:S02]  /*5910*/  FMNMX.FTZ R24, R82, R37, !PT ;  /* 0x0000002552187209 */ /* 0x000fc40007810000 */
[----:B------:R-:W-:Y:S02]  /*5920*/  ISETP.GT.AND P3, PT, R4, 0x79, PT ;  /* 0x000000790400780c */ /* 0x000fe40003f64270 */
[----:B------:R-:W-:Y:S02]  /*5930*/  FSEL R86, R86, -INF , P2 ;  /* 0xff80000056567808 */ /* 0x000fe40001000000 */
[----:B------:R-:W-:Y:S01]  /*5940*/  FMNMX.FTZ R37, R83, R24, !PT ;  /* 0x0000001853257209 */ /* 0x000fe20007810000 */
[----:B------:R-:W-:Y:S01]  /*5950*/  MUFU.EX2 R174, R174 ;  /* 0x000000ae00ae7308 */ /* 0x000fe20000000800 */
[----:B------:R-:W-:Y:S02]  /*5960*/  FSEL R87, R87, -INF , P3 ;  /* 0xff80000057577808 */ /* 0x000fe40001800000 */
        /* <DEDUP_REMOVED lines=17> */
[C---:B------:R-:W-:Y:S02]  /*5a80*/  FMUL.FTZ R29, R4.reuse, UR55 ;  /* 0x00000037041d7c20 */ /* 0x040fe40008410000 */
[----:B------:R-:W-:Y:S01]  /*5a90*/  MUFU.EX2 R53, R53 ;  /* 0x0000003500357308 */ /* 0x000fe20000000800 */
[----:B------:R-:W-:Y:S02]  /*5aa0*/  FSEL R28, R4, RZ, P2 ;  /* 0x000000ff041c7208 */ /* 0x000fe40001000000 */
[----:B------:R-:W-:-:S03]  /*5ab0*/  FSEL R29, R29, RZ, P2 ;  /* 0x000000ff1d1d7208 */ /* 0x000fc60001000000 */
[----:B------:R-:W-:Y:S02]  /*5ac0*/  FADD.FTZ R28, -R28, R7 ;  /* 0x000000071c1c7221 */ /* 0x000fe40000010100 */
[--C-:B------:R-:W-:Y:S01]  /*5ad0*/  FFMA.FTZ R181, R27, UR55, -R29.reuse ;  /* 0x000000371bb57c23 */ /* 0x100fe2000801081d */
[----:B------:R-:W-:Y:S01]  /*5ae0*/  FSEL R27, R5, RZ, P1 ;  /* 0x000000ff051b7208 */ /* 0x000fe20000800000 */
[--C-:B------:R-:W-:Y:S01]  /*5af0*/  FFMA.FTZ R8, R26, UR55, -R29.reuse ;  /* 0x000000371a087c23 */ /* 0x100fe2000801081d */
[----:B------:R-:W-:Y:S01]  /*5b00*/  FMUL.FTZ R7, R28, UR55 ;  /* 0x000000371c077c20 */ /* 0x000fe20008410000 */
[--C-:B------:R-:W-:Y:S01]  /*5b10*/  FFMA.FTZ R183, R30, UR55, -R29.reuse ;  /* 0x000000371eb77c23 */ /* 0x100fe2000801081d */
[--C-:B------:R-:W-:Y:S01]  /*5b20*/  FFMA.FTZ R10, R10, UR55, -R29.reuse ;  /* 0x000000370a0a7c23 */ /* 0x100fe2000801081d */
[----:B------:R-:W-:Y:S01]  /*5b30*/  FADD.FTZ R27, -R27, R6 ;  /* 0x000000061b1b7221 */ /* 0x000fe20000010100 */
[----:B------:R-:W-:Y:S01]  /*5b40*/  MUFU.EX2 R181, R181 ;  /* 0x000000b500b57308 */ /* 0x000fe20000000800 */
        /* <DEDUP_REMOVED lines=25> */
[----:B------:R-:W-:-:S06]  /*5ce0*/  FFMA.FTZ R86, R86, UR55, -R29 ;  /* 0x0000003756567c23 */ /* 0x000fcc000801081d */
[----:B------:R-:W2:Y:S01]  /*5cf0*/  MUFU.EX2 R183, R183 ;  /* 0x000000b700b77308 */ /* 0x000ea20000000800 */
[----:B0-----:R-:W-:-:S04]  /*5d00*/  FFMA.FTZ R27, R6, R0, R9 ;  /* 0x00000000061b7223 */ /* 0x001fc80000010009 */
[----:B------:R-:W-:-:S03]  /*5d10*/  FADD.FTZ R27, R180, R27 ;  /* 0x0000001bb41b7221 */ /* 0x000fc60000010000 */
[----:B------:R-:W0:Y:S01]  /*5d20*/  MUFU.EX2 R10, R10 ;  /* 0x0000000a000a7308 */ /* 0x000e220000000800 */
[----:B-1----:R-:W-:Y:S01]  /*5d30*/  FFMA.FTZ R0, R7, R3, R8 ;  /* 0x0000000307007223 */ /* 0x002fe20000010008 */
        /* <DEDUP_REMOVED lines=19> */
[----:B------:R-:W-:-:S04]  /*5e70*/  FADD.FTZ R38, R174, R27 ;  /* 0x0000001bae267221 */ /* 0x000fc80000010000 */
[----:B------:R-:W-:Y:S02]  /*5e80*/  FADD.FTZ R27, R51, R38 ;  /* 0x00000026331b7221 */ /* 0x000fe40000010000 */
[----:B------:R-:W2:Y:S01]  /*5e90*/  MUFU.EX2 R173, R173 ;  /* 0x000000ad00ad7308 */ /* 0x000ea20000000800 */
[----:B0-----:R-:W-:Y:S01]  /*5ea0*/  FADD.FTZ R3, R179, R0 ;  /* 0x00000000b3037221 */ /* 0x001fe20000010000 */
[----:B------:R-:W-:-:S04]  /*5eb0*/  FADD.FTZ R38, R168, R27 ;  /* 0x0000001ba8267221 */ /* 0x000fc80000010000 */
[----:B------:R-:W-:Y:S01]  /*5ec0*/  FADD.FTZ R27, R45, R38 ;  /* 0x000000262d1b7221 */ /* 0x000fe20000010000 */
[----:B------:R-:W-:Y:S01]  /*5ed0*/  FFMA.FTZ R38, R75, UR55, -R29 ;  /* 0x000000374b267c23 */ /* 0x000fe2000801081d */
[----:B------:R-:W0:Y:S01]  /*5ee0*/  MUFU.EX2 R26, R26 ;  /* 0x0000001a001a7308 */ /* 0x000e220000000800 */
[----:B-1----:R-:W-:Y:S01]  /*5ef0*/  FADD.FTZ R0, R12, R3 ;  /* 0x000000030c007221 */ /* 0x002fe20000010000 */
[----:B------:R-:W-:-:S04]  /*5f00*/  FADD.FTZ R40, R170, R27 ;  /* 0x0000001baa287221 */ /* 0x000fc80000010000 */
        /* <DEDUP_REMOVED lines=80> */
.L_x_2628:
        /* <DEDUP_REMOVED lines=110> */
.L_x_2618:
[----:B------:R-:W-:-:S06]  /*6af0*/  UISETP.GE.AND UP0, UPT, UR60, UR39, UPT ;  /* 0x000000273c00728c */ /* 0x000fcc000bf06270 */
[----:B------:R-:W-:-:S13]  /*6b00*/  PLOP3.LUT P1, PT, PT, PT, UP0, 0x80, 0x0 ;  /* 0x000000000000781c */ /* 0x000fda0003f2f008 */
[----:B------:R-:W-:Y:S05]  /*6b10*/  @!P1 BRA `(.L_x_2630) ;  /* 0x0000002000189947 */ /* 0x000fea0003800000 */
[----:B------:R-:W-:Y:S01]  /*6b20*/  IMAD.MOV.U32 R7, RZ, RZ, R4 ;  /* 0x000000ffff077224 */ /* 0x000fe200078e0004 */
[----:B------:R-:W-:Y:S01]  /*6b30*/  UMOV UR54, UR48 ;  /* 0x0000003000367c82 */ /* 0x000fe20008000000 */
[----:B------:R-:W-:Y:S01]  /*6b40*/  IMAD.MOV.U32 R6, RZ, RZ, R5 ;  /* 0x000000ffff067224 */ /* 0x000fe200078e0005 */
[----:B------:R-:W-:Y:S01]  /*6b50*/  UMOV UR53, UR47 ;  /* 0x0000002f00357c82 */ /* 0x000fe20008000000 */
[----:B------:R-:W-:-:S05]  /*6b60*/  ULDC UR52, c[0x0][0x988] ;  /* 0x0002620000347ab9 */ /* 0x000fca0000000800 */
.L_x_2641:
        /* <DEDUP_REMOVED lines=9> */
.L_x_2632:
[----:B------:R-:W-:Y:S01]  /*6c00*/  ULEA UR6, UR47, UR41, 0x3 ;  /* 0x000000292f067291 */ /* 0x000fe2000f8e183f */
[----:B------:R-:W-:-:S05]  /*6c10*/  IMAD.U32 R4, RZ, RZ, UR48 ;  /* 0x00000030ff047e24 */ /* 0x000fca000f8e00ff */
[----:B------:R-:W-:-:S04]  /*6c20*/  SHF.L.U32 R4, R4, 0x1f, RZ ;  /* 0x0000001f04047819 */ /* 0x000fc800000006ff */
[----:B------:R0:W1:Y:S01]  /*6c30*/  SYNCS.PHASECHK.TRANS64.TRYWAIT P1, [UR6+0x28830], R4 ;  /* 0x02883004ff0075a7 */ /* 0x0000620008020146 */
[----:B------:R-:W-:Y:S05]  /*6c40*/  @!P0 BRA `(.L_x_2633) ;  /* 0x0000000000048947 */ /* 0x000fea0003800000 */
[----:B------:R-:W-:Y:S01]  /*6c50*/  BPT.TRAP 0x1 ;  /* 0x000000040000795c */ /* 0x000fe20000300000 */
.L_x_2633:
[----:B-1----:R-:W-:Y:S05]  /*6c60*/  @P1 BRA `(.L_x_2631) ;  /* 0x0000000000081947 */ /* 0x002fea0003800000 */
[----:B------:R-:W1:Y:S02]  /*6c70*/  SYNCS.PHASECHK.TRANS64.TRYWAIT P1, [UR6+0x28830], R4 ;  /* 0x02883004ff0075a7 */ /* 0x000e640008020146 */
[----:B-1----:R-:W-:Y:S05]  /*6c80*/  @!P1 BRA `(.L_x_2634) ;  /* 0x000000bc004c9947 */ /* 0x002fea0003800000 */
.L_x_2631:
[----:B-1----:R-:W1:Y:S01]  /*6c90*/  S2R R5, SR_TID.X ;  /* 0x0000000000057919 */ /* 0x002e620000002100 */
[----:B------:R-:W-:Y:S01]  /*6ca0*/  ULEA UR34, UR47, UR51, 0xb ;  /* 0x000000332f227291 */ /* 0x000fe2000f8e583f */
[----:B------:R-:W-:Y:S01]  /*6cb0*/  UMOV UR35, 0x40000040 ;  /* 0x4000004000237882 */ /* 0x000fe20000000000 */
[----:B------:R-:W-:Y:S02]  /*6cc0*/  UMOV UR7, 0x40000040 ;  /* 0x4000004000077882 */ /* 0x000fe40000000000 */
[----:B------:R-:W-:Y:S02]  /*6cd0*/  UIADD3 UR6, UR34, 0x2, URZ ;  /* 0x0000000222067890 */ /* 0x000fe4000fffe03f */
        /* <DEDUP_REMOVED lines=42> */
.L_x_2636:
[----:B------:R-:W-:Y:S01]  /*6f80*/  ULEA UR6, UR53, UR41, 0x3 ;  /* 0x0000002935067291 */ /* 0x000fe2000f8e183f */
[----:B------:R-:W-:-:S05]  /*6f90*/  IMAD.U32 R4, RZ, RZ, UR54 ;  /* 0x00000036ff047e24 */ /* 0x000fca000f8e00ff */
[----:B------:R-:W-:-:S04]  /*6fa0*/  SHF.L.U32 R4, R4, 0x1f, RZ ;  /* 0x0000001f04047819 */ /* 0x000fc800000006ff */
[----:B------:R0:W1:Y:S01]  /*6fb0*/  SYNCS.PHASECHK.TRANS64.TRYWAIT P1, [UR6+0x28850], R4 ;  /* 0x02885004ff0075a7 */ /* 0x0000620008020146 */
[----:B------:R-:W-:Y:S05]  /*6fc0*/  @!P0 BRA `(.L_x_2637) ;  /* 0x0000000000048947 */ /* 0x000fea0003800000 */
[----:B------:R-:W-:Y:S01]  /*6fd0*/  BPT.TRAP 0x1 ;  /* 0x000000040000795c */ /* 0x000fe20000300000 */
.L_x_2637:
[----:B-1----:R-:W-:Y:S05]  /*6fe0*/  @P1 BRA `(.L_x_2635) ;  /* 0x0000000000081947 */ /* 0x002fea0003800000 */
[----:B------:R-:W1:Y:S02]  /*6ff0*/  SYNCS.PHASECHK.TRANS64.TRYWAIT P1, [UR6+0x28850], R4 ;  /* 0x02885004ff0075a7 */ /* 0x000e640008020146 */
[----:B-1----:R-:W-:Y:S05]  /*7000*/  @!P1 BRA `(.L_x_2638) ;  /* 0x000000b800849947 */ /* 0x002fea0003800000 */
.L_x_2635:
        /* <DEDUP_REMOVED lines=51> */
.L_x_2639:
        /* <DEDUP_REMOVED lines=78> */
[----:B------:R-:W-:-:S03]  /*7820*/  FADD.FTZ R6, -R5, R6 ;  /* 0x0000000605067221 */ /* 0x000fc60000010100 */
[--C-:B------:R-:W-:Y:S01]  /*7830*/  FFMA.FTZ R153, R41, UR55, -R8.reuse ;  /* 0x0000003729997c23 */ /* 0x100fe20008010808 */
[--C-:B------:R-:W-:Y:S01]  /*7840*/  FFMA.FTZ R161, R25, UR55, -R8.reuse ;  /* 0x0000003719a17c23 */ /* 0x100fe20008010808 */
[--C-:B------:R-:W-:Y:S01]  /*7850*/  FFMA.FTZ R159, R29, UR55, -R8.reuse ;  /* 0x000000371d9f7c23 */ /* 0x100fe20008010808 */
[--C-:B------:R-:W-:Y:S01]  /*7860*/  FFMA.FTZ R157, R33, UR55, -R8.reuse ;  /* 0x00000037219d7c23 */ /* 0x100fe20008010808 */
[--C-:B------:R-:W-:Y:S01]  /*7870*/  FFMA.FTZ R155, R37, UR55, -R8.reuse ;  /* 0x00000037259b7c23 */ /* 0x100fe20008010808 */
[--C-:B------:R-:W-:Y:S01]  /*7880*/  FFMA.FTZ R41, R45, UR55, -R8.reuse ;  /* 0x000000372d297c23 */ /* 0x100fe20008010808 */
[----:B------:R-:W-:Y:S01]  /*7890*/  FMUL.FTZ R12, R6, UR55 ;  /* 0x00000037060c7c20 */ /* 0x000fe20008410000 */
        /* <DEDUP_REMOVED lines=25> */
[----:B------:R-:W-:Y:S01]  /*7a30*/  FFMA.FTZ R45, R85, UR55, -R8 ;  /* 0x00000037552d7c23 */ /* 0x000fe20008010808 */
[C---:B------:R-:W-:Y:S01]  /*7a40*/  FADD.FTZ R6, -R4.reuse, R7 ;  /* 0x0000000704067221 */ /* 0x040fe20000010100 */
[----:B------:R-:W-:Y:S01]  /*7a50*/  FMUL.FTZ R8, R4, UR55 ;  /* 0x0000003704087c20 */ /* 0x000fe20008410000 */
[----:B------:R0:W-:Y:S02]  /*7a60*/  MUFU.EX2 R7, R12 ;  /* 0x0000000c00077308 */ /* 0x0001e40000000800 */
[----:B------:R-:W-:Y:S01]  /*7a70*/  FMUL.FTZ R6, R6, UR55 ;  /* 0x0000003706067c20 */ /* 0x000fe20008410000 */
[--C-:B------:R-:W-:Y:S01]  /*7a80*/  FFMA.FTZ R181, R26, UR55, -R8.reuse ;  /* 0x000000371ab57c23 */ /* 0x100fe20008010808 */
[--C-:B------:R-:W-:Y:S01]  /*7a90*/  FFMA.FTZ R10, R27, UR55, -R8.reuse ;  /* 0x000000371b0a7c23 */ /* 0x100fe20008010808 */
[--C-:B------:R-:W-:Y:S01]  /*7aa0*/  FFMA.FTZ R183, R30, UR55, -R8.reuse ;  /* 0x000000371eb77c23 */ /* 0x100fe20008010808 */
[--C-:B------:R-:W-:Y:S01]  /*7ab0*/  FFMA.FTZ R177, R34, UR55, -R8.reuse ;  /* 0x0000003722b17c23 */ /* 0x100fe20008010808 */
[--C-:B------:R-:W-:Y:S01]  /*7ac0*/  FFMA.FTZ R14, R35, UR55, -R8.reuse ;  /* 0x00000037230e7c23 */ /* 0x100fe20008010808 */
[----:B------:R-:W1:Y:S01]  /*7ad0*/  MUFU.EX2 R180, R180 ;  /* 0x000000b400b47308 */ /* 0x000e620000000800 */
[--C-:B0-----:R-:W-:Y:S01]  /*7ae0*/  FFMA.FTZ R12, R31, UR55, -R8.reuse ;  /* 0x000000371f0c7c23 */ /* 0x101fe20008010808 */
        /* <DEDUP_REMOVED lines=13> */
[----:B------:R-:W-:Y:S01]  /*7bc0*/  FFMA.FTZ R167, R62, UR55, -R8 ;  /* 0x000000373ea77c23 */ /* 0x000fe20008010808 */
[----:B------:R-:W0:Y:S01]  /*7bd0*/  MUFU.EX2 R181, R181 ;  /* 0x000000b500b57308 */ /* 0x000e220000000800 */
[----:B-1----:R-:W-:Y:S01]  /*7be0*/  FFMA.FTZ R0, R7, R0, R180 ;  /* 0x0000000007007223 */ /* 0x002fe200000100b4 */
[--C-:B------:R-:W-:Y:S01]  /*7bf0*/  FFMA.FTZ R34, R63, UR55, -R8.reuse ;  /* 0x000000373f227c23 */ /* 0x100fe20008010808 */
[--C-:B------:R-:W-:Y:S01]  /*7c00*/  FFMA.FTZ R163, R70, UR55, -R8.reuse ;  /* 0x0000003746a37c23 */ /* 0x100fe20008010808 */
[----:B------:R-:W-:-:S04]  /*7c10*/  FFMA.FTZ R86, R86, UR55, -R8 ;  /* 0x0000003756567c23 */ /* 0x000fc80008010808 */
[----:B------:R-:W1:Y:S08]  /*7c20*/  MUFU.EX2 R161, R161 ;  /* 0x000000a100a17308 */ /* 0x000e700000000800 */
[----:B------:R-:W2:Y:S01]  /*7c30*/  MUFU.EX2 R10, R10 ;  /* 0x0000000a000a7308 */ /* 0x000ea20000000800 */
[----:B0-----:R-:W-:-:S07]  /*7c40*/  FFMA.FTZ R3, R6, R3, R181 ;  /* 0x0000000306037223 */ /* 0x001fce00000100b5 */
[----:B------:R-:W0:Y:S01]  /*7c50*/  MUFU.EX2 R182, R182 ;  /* 0x000000b600b67308 */ /* 0x000e220000000800 */
[----:B-1----:R-:W-:-:S07]  /*7c60*/  FADD.FTZ R27, R161, R0 ;  /* 0x00000000a11b7221 */ /* 0x002fce0000010000 */
[----:B------:R-:W1:Y:S01]  /*7c70*/  MUFU.EX2 R183, R183 ;  /* 0x000000b700b77308 */ /* 0x000e620000000800 */
[----:B--2---:R-:W-:-:S07]  /*7c80*/  FADD.FTZ R0, R10, R3 ;  /* 0x000000030a007221 */ /* 0x004fce0000010000 */
[----:B------:R-:W2:Y:S01]  /*7c90*/  MUFU.EX2 R159, R159 ;  /* 0x0000009f009f7308 */ /* 0x000ea20000000800 */
[----:B0-----:R-:W-:Y:S01]  /*7ca0*/  FADD.FTZ R36, R182, R27 ;  /* 0x0000001bb6247221 */ /* 0x001fe20000010000 */
[----:B------:R-:W-:-:S06]  /*7cb0*/  FFMA.FTZ R27, R66, UR55, -R8 ;  /* 0x00000037421b7c23 */ /* 0x000fcc0008010808 */
        /* <DEDUP_REMOVED lines=29> */
[----:B------:R-:W-:-:S06]  /*7e90*/  FFMA.FTZ R38, R71, UR55, -R8 ;  /* 0x0000003747267c23 */ /* 0x000fcc0008010808 */
[----:B------:R-:W2:Y:S01]  /*7ea0*/  MUFU.EX2 R175, R175 ;  /* 0x000000af00af7308 */ /* 0x000ea20000000800 */
[----:B0-----:R-:W-:-:S07]  /*7eb0*/  FADD.FTZ R0, R24, R3 ;  /* 0x0000000318007221 */ /* 0x001fce0000010000 */
[----:B------:R-:W0:Y:S01]  /*7ec0*/  MUFU.EX2 R41, R41 ;  /* 0x0000002900297308 */ /* 0x000e220000000800 */
[----:B-1----:R-:W-:Y:S01]  /*7ed0*/  FADD.FTZ R40, R174, R31 ;  /* 0x0000001fae287221 */ /* 0x002fe20000010000 */
[----:B------:R-:W-:-:S06]  /*7ee0*/  FFMA.FTZ R31, R74, UR55, -R8 ;  /* 0x000000374a1f7c23 */ /* 0x000fcc0008010808 */
        /* <DEDUP_REMOVED lines=48> */
[--C-:B------:R-:W-:Y:S01]  /*81f0*/  FFMA.FTZ R44, R83, UR55, -R8.reuse ;  /* 0x00000037532c7c23 */ /* 0x100fe20008010808 */
[----:B------:R-:W-:-:S05]  /*8200*/  FFMA.FTZ R8, R87, UR55, -R8 ;  /* 0x0000003757087c23 */ /* 0x000fca0008010808 */
        /* <DEDUP_REMOVED lines=38> */
[----:B-1----:R-:W-:-:S03]  /*8470*/  FADD.FTZ R0, R45, R0 ;  /* 0x000000002d007221 */ /* 0x002fc60000010000 */
[----:B--2---:R-:W-:Y:S01]  /*8480*/  FADD.FTZ R3, R8, R3 ;  /* 0x0000000308037221 */ /* 0x004fe20000010000 */
[----:B------:R-:W-:Y:S06]  /*8490*/  @!P0 BRA `(.L_x_2640) ;  /* 0x0000000000048947 */ /* 0x000fec0003800000 */
[----:B------:R-:W-:Y:S01]  /*84a0*/  BPT.TRAP 0x1 ;  /* 0x000000040000795c */ /* 0x000fe20000300000 */
.L_x_2640:
[----:B------:R-:W-:Y:S01]  /*84b0*/  UISETP.GT.AND UP0, UPT, UR60, UR39, UPT ;  /* 0x000000273c00728c */ /* 0x000fe2000bf04270 */
[----:B------:R-:W-:Y:S01]  /*84c0*/  F2FP.BF16.F32.PACK_AB R180, R161, R180 ;  /* 0x000000b4a1b4723e */ /* 0x000fe200000010ff */
[----:B------:R-:W-:Y:S01]  /*84d0*/  ULEA UR6, UR53, UR41, 0x3 ;  /* 0x0000002935067291 */ /* 0x000fe2000f8e183f */
[----:B------:R-:W-:Y:S01]  /*84e0*/  F2FP.BF16.F32.PACK_AB R182, R159, R182 ;  /* 0x000000b69fb6723e */ /* 0x000fe200000010ff */
[----:B------:R-:W-:Y:S01]  /*84f0*/  UIADD3 UR7, UR60, -0x1, URZ ;  /* 0xffffffff3c077890 */ /* 0x000fe2000fffe03f */
[----:B------:R-:W-:Y:S01]  /*8500*/  F2FP.BF16.F32.PACK_AB R176, R157, R176 ;  /* 0x000000b09db0723e */ /* 0x000fe200000010ff */
[----:B------:R-:W-:Y:S01]  /*8510*/  UIADD3 UR6, UR6, 0x28860, URZ ;  /* 0x0002886006067890 */ /* 0x000fe2000fffe03f */
[----:B------:R-:W-:Y:S01]  /*8520*/  PLOP3.LUT P1, PT, PT, PT, UP0, 0x80, 0x0 ;  /* 0x000000000000781c */ /* 0x000fe20003f2f008 */
[----:B------:R-:W-:Y:S01]  /*8530*/  UMOV UR54, UR48 ;  /* 0x0000003000367c82 */ /* 0x000fe20008000000 */
[----:B------:R-:W-:Y:S01]  /*8540*/  UMOV UR53, UR47 ;  /* 0x0000002f00357c82 */ /* 0x000fe20008000000 */
[----:B------:R-:W-:Y:S01]  /*8550*/  UPRMT UR6, UR40, 0x654, UR6 ;  /* 0x0000065428067896 */ /* 0x000fe20008000006 */
[----:B------:R-:W-:Y:S01]  /*8560*/  F2FP.BF16.F32.PACK_AB R178, R155, R178 ;  /* 0x000000b29bb2723e */ /* 0x000fe200000010ff */
[----:B------:R-:W-:Y:S01]  /*8570*/  UMOV UR60, UR7 ;  /* 0x00000007003c7c82 */ /* 0x000fe20008000000 */
[----:B------:R-:W-:Y:S01]  /*8580*/  F2FP.BF16.F32.PACK_AB R172, R153, R172 ;  /* 0x000000ac99ac723e */ /* 0x000fe200000010ff */
        /* <DEDUP_REMOVED lines=94> */
[----:B------:R-:W-:Y:S06]  /*8b70*/  @P1 BRA `(.L_x_2641) ;  /* 0xffffffdc00fc1947 */ /* 0x000fec000383ffff */
.L_x_2630:
[----:B------:R-:W-:Y:S06]  /*8b80*/  BAR.ARV 0x8, 0x180 ;  /* 0x0206000000007b1d */ /* 0x000fec0000002000 */
[----:B------:R-:W-:Y:S05]  /*8b90*/  @!P0 BRA `(.L_x_2642) ;  /* 0x0000000000048947 */ /* 0x000fea0003800000 */
[----:B------:R-:W-:Y:S01]  /*8ba0*/  BPT.TRAP 0x1 ;  /* 0x000000040000795c */ /* 0x000fe20000300000 */
.L_x_2642:
[----:B------:R-:W-:Y:S01]  /*8bb0*/  ULEA UR5, UR47, UR41, 0x3 ;  /* 0x000000292f057291 */ /* 0x000fe2000f8e183f */
[----:B------:R-:W-:-:S05]  /*8bc0*/  IMAD.U32 R6, RZ, RZ, UR48 ;  /* 0x00000030ff067e24 */ /* 0x000fca000f8e00ff */
[----:B------:R-:W-:-:S04]  /*8bd0*/  SHF.L.U32 R6, R6, 0x1f, RZ ;  /* 0x0000001f06067819 */ /* 0x000fc800000006ff */
[----:B------:R0:W1:Y:S01]  /*8be0*/  SYNCS.PHASECHK.TRANS64.TRYWAIT P1, [UR5+0x28850], R6 ;  /* 0x02885006ff0075a7 */ /* 0x0000620008020145 */
[----:B------:R-:W-:Y:S05]  /*8bf0*/  @!P0 BRA `(.L_x_2643) ;  /* 0x0000000000048947 */ /* 0x000fea0003800000 */
[----:B------:R-:W-:Y:S01]  /*8c00*/  BPT.TRAP 0x1 ;  /* 0x000000040000795c */ /* 0x000fe20000300000 */
.L_x_2643:
[----:B-1----:R-:W-:Y:S05]  /*8c10*/  @P1 BRA `(.L_x_2644) ;  /* 0x0000000000081947 */ /* 0x002fea0003800000 */
[----:B------:R-:W1:Y:S02]  /*8c20*/  SYNCS.PHASECHK.TRANS64.TRYWAIT P1, [UR5+0x28850], R6 ;  /* 0x02885006ff0075a7 */ /* 0x000e640008020145 */
[----:B-1----:R-:W-:Y:S05]  /*8c30*/  @!P1 BRA `(.L_x_2645) ;  /* 0x0000009c00909947 */ /* 0x002fea0003800000 */
.L_x_2644:
[----:B------:R-:W-:Y:S01]  /*8c40*/  UIADD3 UR41, UR41, 0x400, URZ ;  /* 0x0000040029297890 */ /* 0x000fe2000fffe03f */
[----:B------:R-:W-:Y:S01]  /*8c50*/  WARPGROUP.ARRIVE ;  /* 0x00000000000079c5 */ /* 0x000fe20000000000 */
[----:B------:R-:W-:Y:S01]  /*8c60*/  UMOV UR7, 0x40000040 ;  /* 0x4000004000077882 */ /* 0x000fe20000000000 */
[----:B-1----:R-:W1:Y:S01]  /*8c70*/  SHFL.BFLY PT, R7, R0, 0x2, 0x1f ;  /* 0x0c401f0000077f89 */ /* 0x002e6200000e0000 */
[----:B------:R-:W-:Y:S01]  /*8c80*/  USHF.R.U32.HI UR41, URZ, 0x4, UR41 ;  /* 0x000000043f297899 */ /* 0x000fe20008011629 */
[----:B------:R-:W-:Y:S02]  /*8c90*/  IMAD.MOV.U32 R10, RZ, RZ, RZ ;  /* 0x000000ffff0a7224 */ /* 0x000fe400078e00ff */
[----:B0-----:R-:W0:Y:S01]  /*8ca0*/  SHFL.BFLY PT, R6, R3, 0x2, 0x1f ;  /* 0x0c401f0003067f89 */ /* 0x001e2200000e0000 */
[----:B------:R-:W-:Y:S01]  /*8cb0*/  ULOP3.LUT UR41, UR41, 0x3fff, URZ, 0xc0, !UPT ;  /* 0x00003fff29297892 */ /* 0x000fe2000f8ec03f */
[----:B------:R-:W-:-:S03]  /*8cc0*/  IMAD.U32 R14, RZ, RZ, UR55 ;  /* 0x00000037ff0e7e24 */ /* 0x000fc6000f8e00ff */
[----:B------:R-:W-:-:S04]  /*8cd0*/  ULOP3.LUT UR4, UR41, 0x4000000, URZ, 0xfc, !UPT ;  /* 0x0400000029047892 */ /* 0x000fc8000f8efc3f */
[----:B------:R-:W-:-:S07]  /*8ce0*/  ULEA UR4, UR47, UR4, 0xb ;  /* 0x000000042f047291 */ /* 0x000fce000f8e583f */
[----:B------:R-:W-:Y:S02]  /*8cf0*/  UMOV UR6, UR4 ;  /* 0x0000000400067c82 */ /* 0x000fe40008000000 */
[----:B------:R-:W-:Y:S01]  /*8d00*/  HGMMA.64x128x16.F32.BF16 R88, R180, gdesc[UR4].tnspB, R88, gsb0 ;  /* 0x41e00004b4587df0 */ /* 0x000fe20008001858 */
[----:B------:R-:W-:Y:S01]  /*8d10*/  UIADD3 UR6, UR4, 0x80, URZ ;  /* 0x0000008004067890 */ /* 0x000fe2000fffe03f */
[----:B-1----:R-:W-:Y:S01]  /*8d20*/  FADD.FTZ R7, R7, R0 ;  /* 0x0000000007077221 */ /* 0x002fe20000010000 */
[----:B------:R-:W-:Y:S01]  /*8d30*/  UMOV UR7, 0x40000040 ;  /* 0x4000004000077882 */ /* 0x000fe20000000000 */
[----:B------:R-:W-:Y:S02]  /*8d40*/  IMAD.MOV.U32 R0, RZ, RZ, -0x800000 ;  /* 0xff800000ff007424 */ /* 0x000fe400078e00ff */
[----:B0-----:R-:W-:Y:S01]  /*8d50*/  FADD.FTZ R8, R6, R3 ;  /* 0x0000000306087221 */ /* 0x001fe20000010000 */
[----:B------:R-:W-:Y:S01]  /*8d60*/  IMAD.MOV.U32 R3, RZ, RZ, -0x800000 ;  /* 0xff800000ff037424 */ /* 0x000fe200078e00ff */
[----:B------:R-:W0:Y:S04]  /*8d70*/  SHFL.BFLY PT, R6, R7, 0x1, 0x1f ;  /* 0x0c201f0007067f89 */ /* 0x000e2800000e0000 */
[----:B------:R-:W1:Y:S01]  /*8d80*/  SHFL.BFLY PT, R9, R8, 0x1, 0x1f ;  /* 0x0c201f0008097f89 */ /* 0x000e6200000e0000 */
[----:B0-----:R-:W-:Y:S01]  /*8d90*/  FADD.FTZ R12, R7, R6 ;  /* 0x00000006070c7221 */ /* 0x001fe20000010000 */
[----:B------:R-:W-:-:S02]  /*8da0*/  IMAD.MOV.U32 R6, RZ, RZ, RZ ;  /* 0x000000ffff067224 */ /* 0x000fc400078e00ff */
[----:B------:R-:W-:Y:S02]  /*8db0*/  IMAD.U32 R7, RZ, RZ, UR55 ;  /* 0x00000037ff077e24 */ /* 0x000fe4000f8e00ff */
        /* <DEDUP_REMOVED lines=47> */
[----:B0-23--:R-:W-:Y:S05]  /*90b0*/  @!P0 BRA `(.L_x_2646) ;  /* 0x0000000000048947 */ /* 0x00dfea0003800000 */
[----:B------:R-:W-:Y:S01]  /*90c0*/  BPT.TRAP 0x1 ;  /* 0x000000040000795c */ /* 0x000fe20000300000 */
.L_x_2646:
        /* <DEDUP_REMOVED lines=14> */
[----:B------:R-:W-:Y:S01]  /*91b0*/  USEL UR4, URZ, 0x1, UP0 ;  /* 0x000000013f047887 */ /* 0x000fe20008000000 */
        /* <DEDUP_REMOVED lines=59> */
.L_x_2610:
[----:B------:R-:W0:Y:S01]  /*9570*/  S2R R5, SR_CgaCtaId ;  /* 0x0000000000057919 */ /* 0x000e220000008800 */
[----:B------:R-:W-:Y:S01]  /*9580*/  MOV R20, 0x400 ;  /* 0x0000040000147802 */ /* 0x000fe20000000f00 */
[----:B------:R-:W-:Y:S01]  /*9590*/  BSSY B0, `(.L_x_2647) ;  /* 0x00002e5000007945 */ /* 0x000fe20003800000 */
[----:B------:R-:W-:Y:S02]  /*95a0*/  BAR.SYNC.DEFER_BLOCKING 0x5, 0x180 ;  /* 0x0146000000007b1d */ /* 0x000fe40000010000 */
[----:B0-----:R-:W-:-:S05]  /*95b0*/  LEA R20, R5, R20, 0x18 ;  /* 0x0000001405147211 */ /* 0x001fca00078ec0ff */
[----:B------:R-:W0:Y:S02]  /*95c0*/  LDS.128 R32, [R20+0x288d0] ;  /* 0x0288d00014207984 */ /* 0x000e240000000c00 */
[----:B0-----:R-:W-:Y:S02]  /*95d0*/  R2UR UR6, R33 ;  /* 0x00000000210672ca */ /* 0x001fe400000e0000 */
[----:B------:R-:W-:Y:S01]  /*95e0*/  R2UR UR5, R34 ;  /* 0x00000000220572ca */ /* 0x000fe200000e0000 */
[----:B------:R-:W-:Y:S06]  /*95f0*/  BAR.ARV 0x4, 0x180 ;  /* 0x0106000000007b1d */ /* 0x000fec0000002000 */
[----:B------:R-:W-:Y:S08]  /*9600*/  @P0 BRA `(.L_x_2648) ;  /* 0x0000002000600947 */ /* 0x000ff00003800000 */
[----:B------:R-:W0:Y:S01]  /*9610*/  S2R R5, SR_SWINHI ;  /* 0x0000000000057919 */ /* 0x000e220000002f00 */
[----:B------:R-:W-:Y:S01]  /*9620*/  USHF.L.U32 UR4, UR42, 0x2, URZ ;  /* 0x000000022a047899 */ /* 0x000fe2000800063f */
[----:B------:R-:W-:Y:S01]  /*9630*/  ULDC.64 UR10, c[0x0][0xc00] ;  /* 0x00030000000a7ab9 */ /* 0x000fe20000000a00 */
[----:B------:R-:W-:Y:S02]  /*9640*/  USHF.L.U64.HI UR12, UR42, 0x2, UR36 ;  /* 0x000000022a0c7899 */ /* 0x000fe40008010224 */
[----:B------:R-:W-:-:S04]  /*9650*/  UIADD3 UR7, UP0, UR4, UR10, URZ ;  /* 0x0000000a04077290 */ /* 0x000fc8000ff1e03f */
[----:B------:R-:W-:Y:S01]  /*9660*/  UIADD3.X UR8, UR12, UR11, URZ, UP0, !UPT ;  /* 0x0000000b0c087290 */ /* 0x000fe200087fe43f */
        /* <DEDUP_REMOVED lines=15> */
[----:B------:R-:W-:Y:S01]  /*9760*/  BAR.SYNC.DEFER_BLOCKING 0x1, 0x100 ;  /* 0x0044000000007b1d */ /* 0x000fe20000010000 */
        /* <DEDUP_REMOVED lines=28> */
[----:B------:R-:W-:Y:S02]  /*9930*/  F2FP.BF16.F32.PACK_AB R7, R95, R94 ;  /* 0x0000005e5f07723e */ /* 0x000fe400000010ff */
[----:B------:R-:W-:Y:S02]  /*9940*/  MOV R38, R14 ;  /* 0x0000000e00267202 */ /* 0x000fe40000000f00 */
[----:B------:R-:W-:Y:S01]  /*9950*/  MOV R36, R12 ;  /* 0x0000000c00247202 */ /* 0x000fe20000000f00 */
[----:B------:R0:W-:Y:S01]  /*9960*/  STSM.16.M88.4 [R30], R4 ;  /* 0x000000041e007844 */ /* 0x0001e20000000200 */
[----:B------:R-:W-:-:S02]  /*9970*/  LOP3.LUT R10, R10, R41, RZ, 0x3c, !PT ;  /* 0x000000290a0a7212 */ /* 0x000fc400078e3cff */
[----:B------:R-:W-:Y:S02]  /*9980*/  LOP3.LUT R8, R21, R34, RZ, 0x3c, !PT ;  /* 0x0000002215087212 */ /* 0x000fe400078e3cff */
[----:B------:R-:W-:Y:S02]  /*9990*/  MOV R40, R28 ;  /* 0x0000001c00287202 */ /* 0x000fe40000000f00 */
[----:B------:R-:W-:Y:S02]  /*99a0*/  MOV R39, R26 ;  /* 0x0000001a00277202 */ /* 0x000fe40000000f00 */
[----:B------:R-:W-:Y:S02]  /*99b0*/  MOV R37, R24 ;  /* 0x0000001800257202 */ /* 0x000fe40000000f00 */
[----:B------:R-:W-:Y:S02]  /*99c0*/  F2FP.BF16.F32.PACK_AB R12, R97, R96 ;  /* 0x00000060610c723e */ /* 0x000fe400000010ff */
[----:B------:R-:W-:-:S02]  /*99d0*/  F2FP.BF16.F32.PACK_AB R13, R99, R98 ;  /* 0x00000062630d723e */ /* 0x000fc400000010ff */
[----:B------:R-:W-:Y:S02]  /*99e0*/  F2FP.BF16.F32.PACK_AB R14, R101, R100 ;  /* 0x00000064650e723e */ /* 0x000fe400000010ff */
[----:B------:R-:W-:Y:S02]  /*99f0*/  F2FP.BF16.F32.PACK_AB R15, R103, R102 ;  /* 0x00000066670f723e */ /* 0x000fe400000010ff */
[----:B------:R-:W-:Y:S02]  /*9a00*/  F2FP.BF16.F32.PACK_AB R24, R105, R104 ;  /* 0x000000686918723e */ /* 0x000fe400000010ff */
[----:B------:R-:W-:Y:S01]  /*9a10*/  F2FP.BF16.F32.PACK_AB R25, R107, R106 ;  /* 0x0000006a6b19723e */ /* 0x000fe200000010ff */
[----:B------:R-:W-:Y:S01]  /*9a20*/  STSM.16.M88.4 [R40], R12 ;  /* 0x0000000c28007844 */ /* 0x000fe20000000200 */
[----:B------:R-:W-:Y:S02]  /*9a30*/  F2FP.BF16.F32.PACK_AB R26, R109, R108 ;  /* 0x0000006c6d1a723e */ /* 0x000fe400000010ff */
[----:B------:R-:W-:-:S02]  /*9a40*/  F2FP.BF16.F32.PACK_AB R27, R111, R110 ;  /* 0x0000006e6f1b723e */ /* 0x000fc400000010ff */
[----:B------:R-:W-:Y:S02]  /*9a50*/  F2FP.BF16.F32.PACK_AB R28, R113, R112 ;  /* 0x00000070711c723e */ /* 0x000fe400000010ff */
[----:B------:R-:W-:Y:S01]  /*9a60*/  F2FP.BF16.F32.PACK_AB R29, R115, R114 ;  /* 0x00000072731d723e */ /* 0x000fe200000010ff */
[----:B------:R-:W-:Y:S01]  /*9a70*/  STSM.16.M88.4 [R39], R24 ;  /* 0x0000001827007844 */ /* 0x000fe20000000200 */
[----:B0-----:R-:W-:Y:S02]  /*9a80*/  F2FP.BF16.F32.PACK_AB R30, R117, R116 ;  /* 0x00000074751e723e */ /* 0x001fe400000010ff */
[----:B------:R-:W-:Y:S02]  /*9a90*/  F2FP.BF16.F32.PACK_AB R31, R119, R118 ;  /* 0x00000076771f723e */ /* 0x000fe400000010ff */
[----:B------:R-:W-:Y:S02]  /*9aa0*/  MOV R21, R10 ;  /* 0x0000000a00157202 */ /* 0x000fe40000000f00 */
[----:B------:R-:W-:Y:S01]  /*9ab0*/  MOV R34, R8 ;  /* 0x0000000800227202 */ /* 0x000fe20000000f00 */
[----:B------:R0:W-:Y:S01]  /*9ac0*/  STSM.16.M88.4 [R38], R28 ;  /* 0x0000001c26007844 */ /* 0x0001e20000000200 */
[----:B------:R-:W-:-:S02]  /*9ad0*/  F2FP.BF16.F32.PACK_AB R4, R121, R120 ;  /* 0x000000787904723e */ /* 0x000fc400000010ff */
[----:B------:R-:W-:Y:S02]  /*9ae0*/  F2FP.BF16.F32.PACK_AB R5, R123, R122 ;  /* 0x0000007a7b05723e */ /* 0x000fe400000010ff */
[----:B------:R-:W-:Y:S02]  /*9af0*/  F2FP.BF16.F32.PACK_AB R6, R125, R124 ;  /* 0x0000007c7d06723e */ /* 0x000fe400000010ff */
[----:B------:R-:W-:Y:S02]  /*9b00*/  F2FP.BF16.F32.PACK_AB R7, R127, R126 ;  /* 0x0000007e7f07723e */ /* 0x000fe400000010ff */
[----:B------:R-:W-:Y:S02]  /*9b10*/  F2FP.BF16.F32.PACK_AB R8, R129, R128 ;  /* 0x000000808108723e */ /* 0x000fe400000010ff */
[----:B------:R-:W-:Y:S01]  /*9b20*/  F2FP.BF16.F32.PACK_AB R9, R131, R130 ;  /* 0x000000828309723e */ /* 0x000fe200000010ff */
[----:B------:R-:W-:Y:S01]  /*9b30*/  STSM.16.M88.4 [R37], R4 ;  /* 0x0000000425007844 */ /* 0x000fe20000000200 */
[----:B------:R-:W-:-:S02]  /*9b40*/  F2FP.BF16.F32.PACK_AB R10, R133, R132 ;  /* 0x00000084850a723e */ /* 0x000fc400000010ff */
[----:B------:R-:W-:Y:S01]  /*9b50*/  F2FP.BF16.F32.PACK_AB R11, R135, R134 ;  /* 0x00000086870b723e */ /* 0x000fe200000010ff */
[----:B0-----:R-:W-:Y:S01]  /*9b60*/  IMAD.U32 R28, RZ, RZ, UR7 ;  /* 0x00000007ff1c7e24 */ /* 0x001fe2000f8e00ff */
[----:B------:R-:W-:Y:S01]  /*9b70*/  F2FP.BF16.F32.PACK_AB R12, R137, R136 ;  /* 0x00000088890c723e */ /* 0x000fe200000010ff */
[----:B------:R-:W-:Y:S01]  /*9b80*/  IMAD.U32 R29, RZ, RZ, UR8 ;  /* 0x00000008ff1d7e24 */ /* 0x000fe2000f8e00ff */
[----:B------:R-:W-:Y:S01]  /*9b90*/  F2FP.BF16.F32.PACK_AB R13, R139, R138 ;  /* 0x0000008a8b0d723e */ /* 0x000fe200000010ff */
[----:B------:R-:W-:Y:S01]  /*9ba0*/  STSM.16.M88.4 [R36], R8 ;  /* 0x0000000824007844 */ /* 0x000fe20000000200 */
[----:B------:R-:W-:Y:S01]  /*9bb0*/  F2FP.BF16.F32.PACK_AB R14, R141, R140 ;  /* 0x0000008c8d0e723e */ /* 0x000fe200000010ff */
[----:B------:R-:W-:Y:S01]  /*9bc0*/  ULDC.64 UR8, c[0x0][0xc08] ;  /* 0x0003020000087ab9 */ /* 0x000fe20000000a00 */
[----:B------:R-:W-:Y:S02]  /*9bd0*/  F2FP.BF16.F32.PACK_AB R15, R143, R142 ;  /* 0x0000008e8f0f723e */ /* 0x000fe400000010ff */
[----:B------:R-:W-:-:S02]  /*9be0*/  F2FP.BF16.F32.PACK_AB R24, R145, R144 ;  /* 0x000000909118723e */ /* 0x000fc400000010ff */
[----:B------:R-:W-:Y:S01]  /*9bf0*/  F2FP.BF16.F32.PACK_AB R25, R147, R146 ;  /* 0x000000929319723e */ /* 0x000fe200000010ff */
[----:B------:R-:W-:Y:S01]  /*9c00*/  STSM.16.M88.4 [R21], R12 ;  /* 0x0000000c15007844 */ /* 0x000fe20000000200 */
[----:B------:R-:W-:Y:S02]  /*9c10*/  F2FP.BF16.F32.PACK_AB R26, R149, R148 ;  /* 0x00000094951a723e */ /* 0x000fe400000010ff */
[----:B------:R-:W-:Y:S02]  /*9c20*/  F2FP.BF16.F32.PACK_AB R27, R151, R150 ;  /* 0x00000096971b723e */ /* 0x000fe400000010ff */
[----:B------:R-:W-:-:S03]  /*9c30*/  ISETP.NE.U32.AND P0, PT, RZ, UR10, PT ;  /* 0x0000000aff007c0c */ /* 0x000fc6000bf05070 */
[----:B------:R0:W-:Y:S01]  /*9c40*/  STSM.16.M88.4 [R34], R24 ;  /* 0x0000001822007844 */ /* 0x0001e20000000200 */
[----:B------:R-:W-:Y:S01]  /*9c50*/  BAR.SYNC.DEFER_BLOCKING 0x1, 0x100 ;  /* 0x0044000000007b1d */ /* 0x000fe20000010000 */
[----:B------:R-:W-:-:S07]  /*9c60*/  ISETP.NE.AND.EX P0, PT, RZ, UR11, PT, P0 ;  /* 0x0000000bff007c0c */ /* 0x000fce000bf05300 */
[----:B0-----:R-:W0:Y:S06]  /*9c70*/  LDC R34, c[0x0][0xbe8] ;  /* 0x0002fa00ff227b82 */ /* 0x001e2c0000000800 */
[----:B------:R-:W2:Y:S01]  /*9c80*/  @P0 LDG.E R30, desc[UR56][R28.64] ;  /* 0x000000381c1e0981 */ /* 0x000ea2000c1e1900 */
[----:B------:R-:W-:-:S04]  /*9c90*/  UISETP.NE.U32.AND UP0, UPT, UR8, URZ, UPT ;  /* 0x0000003f0800728c */ /* 0x000fc8000bf05070 */
[----:B------:R-:W-:-:S06]  /*9ca0*/  UISETP.NE.AND.EX UP0, UPT, UR9, URZ, UPT, UP0 ;  /* 0x0000003f0900728c */ /* 0x000fcc000bf05300 */
[----:B------:R-:W-:Y:S02]  /*9cb0*/  PLOP3.LUT P4, PT, PT, PT, UP0, 0x80, 0x0 ;  /* 0x000000000000781c */ /* 0x000fe40003f8f008 */
[----:B0-----:R-:W-:-:S03]  /*9cc0*/  ISETP.NE.AND P1, PT, R34, 0x1, PT ;  /* 0x000000012200780c */ /* 0x001fc60003f25270 */
[----:B------:R-:W-:-:S03]  /*9cd0*/  @UP0 UIADD3 UR8, UP1, UR4, UR8, URZ ;  /* 0x0000000804080290 */ /* 0x000fc6000ff3e03f */
[----:B------:R-:W-:Y:S01]  /*9ce0*/  ULDC UR4, c[0x0][0xa88] ;  /* 0x0002a20000047ab9 */ /* 0x000fe20000000800 */
[----:B------:R-:W-:Y:S01]  /*9cf0*/  @UP0 UIADD3.X UR9, UR12, UR9, URZ, UP1, !UPT ;  /* 0x000000090c090290 */ /* 0x000fe20008ffe43f */
[----:B------:R-:W-:Y:S01]  /*9d00*/  IMAD.U32 R21, RZ, RZ, UR4 ;  /* 0x00000004ff157e24 */ /* 0x000fe2000f8e00ff */
[----:B------:R-:W-:Y:S01]  /*9d10*/  UISETP.NE.AND UP0, UPT, UR46, URZ, UPT ;  /* 0x0000003f2e00728c */ /* 0x000fe2000bf05270 */
[----:B------:R-:W-:Y:S01]  /*9d20*/  IMAD.U32 R4, RZ, RZ, UR8 ;  /* 0x00000008ff047e24 */ /* 0x000fe2000f8e00ff */
[----:B------:R-:W-:Y:S02]  /*9d30*/  ULDC UR4, c[0x0][0xad4] ;  /* 0x0002b50000047ab9 */ /* 0x000fe40000000800 */
[----:B------:R-:W0:Y:S01]  /*9d40*/  @P1 LDC R6, c[0x0][0xbec] ;  /* 0x0002fb00ff061b82 */ /* 0x000e220000000800 */
[----:B------:R-:W-:Y:S01]  /*9d50*/  USEL UR4, UR46, UR4, UP0 ;  /* 0x000000042e047287 */ /* 0x000fe20008000000 */
[----:B------:R-:W-:Y:S01]  /*9d60*/  IMAD.U32 R5, RZ, RZ, UR9 ;  /* 0x00000009ff057e24 */ /* 0x000fe2000f8e00ff */
[----:B------:R-:W-:-:S02]  /*9d70*/  UMOV UR16, 0x9b8 ;  /* 0x000009b800107882 */ /* 0x000fc40000000000 */
[----:B------:R-:W-:-:S03]  /*9d80*/  UISETP.GT.AND UP1, UPT, UR4, 0x1, UPT ;  /* 0x000000010400788c */ /* 0x000fc6000bf24270 */
[----:B------:R-:W1:Y:S01]  /*9d90*/  @P1 LDC R9, c[0x0][0xbf0] ;  /* 0x0002fc00ff091b82 */ /* 0x000e620000000800 */
[----:B------:R-:W-:Y:S01]  /*9da0*/  USEL UR16, UR16, 0x978, UP1 ;  /* 0x0000097810107887 */ /* 0x000fe20008800000 */
[----:B------:R-:W-:Y:S01]  /*9db0*/  VIADD R11, R17, UR37 ;  /* 0x00000025110b7c36 */ /* 0x000fe20008000000 */
[----:B------:R-:W-:Y:S01]  /*9dc0*/  UISETP.NE.U32.AND UP0, UPT, UR10, URZ, UPT ;  /* 0x0000003f0a00728c */ /* 0x000fe2000bf05070 */
[----:B------:R0:W5:Y:S01]  /*9dd0*/  @P4 LDG.E R21, desc[UR56][R4.64] ;  /* 0x0000003804154981 */ /* 0x000162000c1e1900 */
[----:B------:R-:W-:Y:S01]  /*9de0*/  UMOV UR4, URZ ;  /* 0x0000003f00047c82 */ /* 0x000fe20008000000 */
[----:B------:R-:W-:Y:S01]  /*9df0*/  USEL UR7, UR38, URZ, UP1 ;  /* 0x0000003f26077287 */ /* 0x000fe20008800000 */
[----:B------:R-:W-:Y:S01]  /*9e00*/  IMAD.MOV.U32 R7, RZ, RZ, R11 ;  /* 0x000000ffff077224 */ /* 0x000fe200078e000b */
[----:B------:R-:W-:-:S04]  /*9e10*/  UISETP.NE.AND.EX UP0, UPT, UR11, URZ, UPT, UP0 ;  /* 0x0000003f0b00728c */ /* 0x000fc8000bf05300 */
[----:B------:R-:W-:Y:S01]  /*9e20*/  USEL UR42, UR42, URZ, !UP0 ;  /* 0x0000003f2a2a7287 */ /* 0x000fe2000c000000 */
[----:B------:R-:W-:Y:S01]  /*9e30*/  ULDC.64 UR10, c[0x0][UR16+0x220] ;  /* 0x00008800100a7abb */ /* 0x000fe20008000a00 */
[----:B------:R-:W-:Y:S01]  /*9e40*/  ULDC.64 UR8, c[0x0][UR16+0x218] ;  /* 0x0000860010087abb */ /* 0x000fe20008000a00 */
[----:B0-----:R-:W-:Y:S01]  /*9e50*/  @P1 IMAD.HI.U32 R4, R11, R6, RZ ;  /* 0x000000060b041227 */ /* 0x001fe200078e00ff */
[----:B------:R-:W-:Y:S01]  /*9e60*/  USEL UR36, UR36, URZ, !UP0 ;  /* 0x0000003f24247287 */ /* 0x000fe2000c000000 */
[----:B------:R-:W-:Y:S01]  /*9e70*/  ULDC.64 UR12, c[0x0][UR16+0x228] ;  /* 0x00008a00100c7abb */ /* 0x000fe20008000a00 */
[----:B------:R-:W-:Y:S02]  /*9e80*/  UIMAD UR11, UR11, UR42, URZ ;  /* 0x0000002a0b0b72a4 */ /* 0x000fe4000f8e023f */
[----:B------:R-:W-:Y:S02]  /*9e90*/  UIMAD.WIDE.U32 UR14, UR8, UR43, URZ ;  /* 0x0000002b080e72a5 */ /* 0x000fe4000f8e003f */
[----:B------:R-:W-:Y:S01]  /*9ea0*/  UIMAD UR17, UR9, UR43, URZ ;  /* 0x0000002b091172a4 */ /* 0x000fe2000f8e023f */
[----:B-1----:R-:W-:Y:S01]  /*9eb0*/  @P1 SHF.R.U32.HI R7, RZ, R9, R4 ;  /* 0x00000009ff071219 */ /* 0x002fe20000011604 */
[----:B------:R-:W-:-:S02]  /*9ec0*/  UIMAD.WIDE.U32 UR8, UR10, UR42, URZ ;  /* 0x0000002a0a0872a5 */ /* 0x000fc4000f8e003f */
[----:B------:R-:W-:Y:S02]  /*9ed0*/  UIMAD.WIDE.U32 UR18, UR12, UR7, URZ ;  /* 0x000000070c1272a5 */ /* 0x000fe4000f8e003f */
[----:B------:R-:W-:Y:S01]  /*9ee0*/  UIMAD UR7, UR13, UR7, URZ ;  /* 0x000000070d0772a4 */ /* 0x000fe2000f8e023f */
[--C-:B------:R-:W-:Y:S01]  /*9ef0*/  IMAD.MOV R9, RZ, RZ, -R7.reuse ;  /* 0x000000ffff097224 */ /* 0x100fe200078e0a07 */
[----:B------:R-:W-:Y:S02]  /*9f00*/  UIMAD UR11, UR10, UR36, UR11 ;  /* 0x000000240a0b72a4 */ /* 0x000fe4000f8e020b */
[----:B------:R-:W-:Y:S01]  /*9f10*/  UIADD3 UR17, UR15, UR17, URZ ;  /* 0x000000110f117290 */ /* 0x000fe2000fffe03f */
[----:B------:R-:W-:Y:S02]  /*9f20*/  IMAD.U32 R4, RZ, RZ, UR18 ;  /* 0x00000012ff047e24 */ /* 0x000fe4000f8e00ff */
[----:B------:R-:W-:Y:S01]  /*9f30*/  IMAD.U32 R5, RZ, RZ, UR19 ;  /* 0x00000013ff057e24 */ /* 0x000fe2000f8e00ff */
[----:B------:R-:W-:Y:S01]  /*9f40*/  SHF.R.S32.HI R5, RZ, 0x1f, R7 ;  /* 0x0000001fff057819 */ /* 0x000fe20000011407 */
[----:B------:R-:W-:-:S05]  /*9f50*/  IMAD R9, R34, R9, R11 ;  /* 0x0000000922097224 */ /* 0x000fca00078e020b */
[----:B------:R-:W-:Y:S02]  /*9f60*/  SHF.R.S32.HI R6, RZ, 0x1f, R9 ;  /* 0x0000001fff067819 */ /* 0x000fe40000011409 */
[----:B--2---:R-:W-:-:S13]  /*9f70*/  @P0 R2UR UR4, R30 ;  /* 0x000000001e0402ca */ /* 0x004fda00000e0000 */
        /* <DEDUP_REMOVED lines=23> */
.L_x_2649:
        /* <DEDUP_REMOVED lines=16> */
[----:B0-----:R-:W-:Y:S01]  /*a1f0*/  IMAD R3, R197, 0x40, R2 ;  /* 0x00000040c5037824 */ /* 0x001fe200078e0202 */
[----:B------:R-:W-:Y:S01]  /*a200*/  ULDC.64 UR10, c[0x0][0xaa0] ;  /* 0x0002a800000a7ab9 */ /* 0x000fe20000000a00 */
[----:B------:R-:W0:Y:S02]  /*a210*/  @P1 LDC R49, c[0x0][0xbf0] ;  /* 0x0002fc00ff311b82 */ /* 0x000e240000000800 */
[----:B------:R-:W-:-:S03]  /*a220*/  IMAD.WIDE R32, R3, 0x2, R32 ;  /* 0x0000000203207825 */ /* 0x000fc600078e0220 */
[C---:B------:R-:W-:Y:S02]  /*a230*/  IADD3 R9, P6, R32.reuse, 0x1000, RZ ;  /* 0x0000100020097810 */ /* 0x040fe40007fde0ff */
[C---:B------:R-:W-:Y:S02]  /*a240*/  IADD3 R13, P5, R32.reuse, 0x2000, RZ ;  /* 0x00002000200d7810 */ /* 0x040fe40007fbe0ff */
[----:B------:R-:W-:Y:S02]  /*a250*/  LOP3.LUT R8, R9, 0x380, RZ, 0xc0, !PT ;  /* 0x0000038009087812 */ /* 0x000fe400078ec0ff */
[C---:B------:R-:W-:Y:S02]  /*a260*/  IADD3 R25, P4, R32.reuse, 0x3000, RZ ;  /* 0x0000300020197810 */ /* 0x040fe40007f9e0ff */
[C---:B------:R-:W-:Y:S02]  /*a270*/  IADD3 R29, P3, R32.reuse, 0x4000, RZ ;  /* 0x00004000201d7810 */ /* 0x040fe40007f7e0ff */
[----:B------:R-:W-:-:S02]  /*a280*/  IADD3 R37, P2, R32, 0x5000, RZ ;  /* 0x0000500020257810 */ /* 0x000fc40007f5e0ff */
[C---:B------:R-:W-:Y:S02]  /*a290*/  IADD3 R41, P0, R32.reuse, 0x6000, RZ ;  /* 0x0000600020297810 */ /* 0x040fe40007f1e0ff */
[----:B------:R-:W-:Y:S02]  /*a2a0*/  LOP3.LUT R5, R32, 0x380, RZ, 0xc0, !PT ;  /* 0x0000038020057812 */ /* 0x000fe400078ec0ff */
[----:B------:R-:W-:Y:S02]  /*a2b0*/  SHF.R.U64 R8, R8, 0x3, RZ ;  /* 0x0000000308087819 */ /* 0x000fe400000012ff */
[----:B------:R-:W-:Y:S02]  /*a2c0*/  LOP3.LUT R12, R13, 0x380, RZ, 0xc0, !PT ;  /* 0x000003800d0c7812 */ /* 0x000fe400078ec0ff */
[----:B------:R-:W-:Y:S02]  /*a2d0*/  LOP3.LUT R24, R25, 0x380, RZ, 0xc0, !PT ;  /* 0x0000038019187812 */ /* 0x000fe400078ec0ff */
[----:B------:R-:W-:-:S02]  /*a2e0*/  LOP3.LUT R28, R29, 0x380, RZ, 0xc0, !PT ;  /* 0x000003801d1c7812 */ /* 0x000fc400078ec0ff */
[----:B------:R-:W-:Y:S02]  /*a2f0*/  LOP3.LUT R36, R37, 0x380, RZ, 0xc0, !PT ;  /* 0x0000038025247812 */ /* 0x000fe400078ec0ff */
[----:B------:R-:W-:Y:S02]  /*a300*/  LOP3.LUT R40, R41, 0x380, RZ, 0xc0, !PT ;  /* 0x0000038029287812 */ /* 0x000fe400078ec0ff */
[----:B------:R-:W-:Y:S02]  /*a310*/  SHF.R.U64 R5, R5, 0x3, RZ ;  /* 0x0000000305057819 */ /* 0x000fe400000012ff */
[----:B------:R-:W-:Y:S01]  /*a320*/  LOP3.LUT R8, R8, R9, RZ, 0x3c, !PT ;  /* 0x0000000908087212 */ /* 0x000fe200078e3cff */
[----:B------:R-:W-:Y:S01]  /*a330*/  IMAD.X R9, RZ, RZ, R33, P6 ;  /* 0x000000ffff097224 */ /* 0x000fe200030e0621 */
[----:B------:R-:W-:Y:S02]  /*a340*/  IADD3 R3, P6, R32, 0x7000, RZ ;  /* 0x0000700020037810 */ /* 0x000fe40007fde0ff */
[----:B------:R-:W-:-:S02]  /*a350*/  SHF.R.U64 R12, R12, 0x3, RZ ;  /* 0x000000030c0c7819 */ /* 0x000fc400000012ff */
[----:B------:R-:W-:Y:S01]  /*a360*/  SHF.R.U64 R24, R24, 0x3, RZ ;  /* 0x0000000318187819 */ /* 0x000fe200000012ff */
[--C-:B------:R-:W-:Y:S01]  /*a370*/  IMAD.X R45, RZ, RZ, R33.reuse, P6 ;  /* 0x000000ffff2d7224 */ /* 0x100fe200030e0621 */
[----:B------:R-:W-:Y:S01]  /*a380*/  SHF.R.U64 R28, R28, 0x3, RZ ;  /* 0x000000031c1c7819 */ /* 0x000fe200000012ff */
[----:B------:R-:W-:Y:S01]  /*a390*/  UIMAD UR7, UR12, UR10, URZ ;  /* 0x0000000a0c0772a4 */ /* 0x000fe2000f8e023f */
[----:B------:R-:W-:Y:S01]  /*a3a0*/  SHF.R.U64 R36, R36, 0x3, RZ ;  /* 0x0000000324247819 */ /* 0x000fe200000012ff */
[----:B------:R-:W-:Y:S01]  /*a3b0*/  UIMAD.WIDE.U32 UR8, UR4, UR10, URZ ;  /* 0x0000000a040872a5 */ /* 0x000fe2000f8e003f */
[----:B------:R-:W-:Y:S01]  /*a3c0*/  SHF.R.U64 R40, R40, 0x3, RZ ;  /* 0x0000000328287819 */ /* 0x000fe200000012ff */
[----:B------:R-:W5:Y:S01]  /*a3d0*/  LD.E.128 R8, desc[UR56][R8.64] ;  /* 0x0000003808087980 */ /* 0x000f62000c101d00 */
        /* <DEDUP_REMOVED lines=11> */
[----:B------:R1:W5:Y:S01]  /*a490*/  LD.E.128 R4, desc[UR56][R32.64] ;  /* 0x0000003820047980 */ /* 0x000362000c101d00 */
[----:B------:R-:W-:Y:S01]  /*a4a0*/  LOP3.LUT R0, R3, 0x380, RZ, 0xc0, !PT ;  /* 0x0000038003007812 */ /* 0x000fe200078ec0ff */
[----:B------:R-:W-:-:S02]  /*a4b0*/  UIMAD UR7, UR4, UR11, UR7 ;  /* 0x0000000b040772a4 */ /* 0x000fc4000f8e0207 */
[----:B------:R-:W5:Y:S01]  /*a4c0*/  LD.E.128 R12, desc[UR56][R12.64] ;  /* 0x000000380c0c7980 */ /* 0x000f62000c101d00 */
[----:B------:R-:W-:-:S03]  /*a4d0*/  SHF.R.U64 R0, R0, 0x3, RZ ;  /* 0x0000000300007819 */ /* 0x000fc600000012ff */
[----:B------:R-:W5:Y:S01]  /*a4e0*/  LD.E.128 R24, desc[UR56][R24.64] ;  /* 0x0000003818187980 */ /* 0x000f62000c101d00 */
[----:B-1----:R-:W1:Y:S01]  /*a4f0*/  @P1 LDC R33, c[0x0][0xbec] ;  /* 0x0002fb00ff211b82 */ /* 0x002e620000000800 */
[----:B------:R-:W-:Y:S01]  /*a500*/  UIADD3 UR9, UR9, UR7, URZ ;  /* 0x0000000709097290 */ /* 0x000fe2000fffe03f */
[----:B------:R-:W-:Y:S01]  /*a510*/  LOP3.LUT R44, R0, R3, RZ, 0x3c, !PT ;  /* 0x00000003002c7212 */ /* 0x000fe200078e3cff */
[----:B------:R-:W-:Y:S01]  /*a520*/  ULDC.64 UR10, c[0x0][0xae8] ;  /* 0x0002ba00000a7ab9 */ /* 0x000fe20000000a00 */
[----:B------:R-:W-:Y:S01]  /*a530*/  IMAD R0, R19, 0x20, R197 ;  /* 0x0000002013007824 */ /* 0x000fe200078e02c5 */
[----:B------:R-:W-:Y:S01]  /*a540*/  UIMAD.WIDE.U32 UR8, UR43, UR10, UR8 ;  /* 0x0000000a2b0872a5 */ /* 0x000fe2000f8e0008 */
[----:B------:R-:W5:Y:S01]  /*a550*/  LD.E.128 R28, desc[UR56][R28.64] ;  /* 0x000000381c1c7980 */ /* 0x000f62000c101d00 */
[----:B------:R-:W-:Y:S01]  /*a560*/  USHF.R.S32.HI UR4, URZ, 0x1f, UR42 ;  /* 0x0000001f3f047899 */ /* 0x000fe2000801142a */
[----:B------:R-:W-:Y:S01]  /*a570*/  VIADD R48, R0, UR37 ;  /* 0x0000002500307c36 */ /* 0x000fe20008000000 */
[----:B------:R-:W-:Y:S01]  /*a580*/  UIMAD UR9, UR43, UR11, UR9 ;  /* 0x0000000b2b0972a4 */ /* 0x000fe2000f8e0209 */
[----:B------:R-:W5:Y:S02]  /*a590*/  LD.E.128 R36, desc[UR56][R36.64] ;  /* 0x0000003824247980 */ /* 0x000f64000c101d00 */
[----:B------:R-:W-:-:S02]  /*a5a0*/  ULDC.64 UR10, c[0x0][0xaf0] ;  /* 0x0002bc00000a7ab9 */ /* 0x000fc40000000a00 */
[----:B------:R-:W-:Y:S01]  /*a5b0*/  UIMAD UR4, UR4, UR10, URZ ;  /* 0x0000000a040472a4 */ /* 0x000fe2000f8e023f */
[----:B------:R-:W-:Y:S01]  /*a5c0*/  IMAD.MOV.U32 R3, RZ, RZ, R48 ;  /* 0x000000ffff037224 */ /* 0x000fe200078e0030 */
[----:B------:R-:W5:Y:S02]  /*a5d0*/  LD.E.128 R40, desc[UR56][R40.64] ;  /* 0x0000003828287980 */ /* 0x000f64000c101d00 */
[----:B------:R-:W-:Y:S02]  /*a5e0*/  UIMAD UR4, UR42, UR11, UR4 ;  /* 0x0000000b2a0472a4 */ /* 0x000fe4000f8e0204 */
[----:B------:R-:W5:Y:S01]  /*a5f0*/  LD.E.128 R44, desc[UR56][R44.64] ;  /* 0x000000382c2c7980 */ /* 0x000f62000c101d00 */
[----:B-1----:R-:W-:Y:S01]  /*a600*/  @P1 IMAD.HI.U32 R0, R48, R33, RZ ;  /* 0x0000002130001227 */ /* 0x002fe200078e00ff */
[----:B------:R-:W-:Y:S01]  /*a610*/  UIMAD.WIDE.U32 UR42, UR42, UR10, UR8 ;  /* 0x0000000a2a2a72a5 */ /* 0x000fe2000f8e0008 */
[----:B------:R-:W-:Y:S01]  /*a620*/  @!PT LDS RZ, [RZ] ;  /* 0x00000000fffff984 */ /* 0x000fe20000000800 */
[----:B------:R-:W-:Y:S01]  /*a630*/  @!PT LDS RZ, [RZ] ;  /* 0x00000000fffff984 */ /* 0x000fe20000000800 */
[----:B------:R-:W-:Y:S01]  /*a640*/  @!PT LDS RZ, [RZ] ;  /* 0x00000000fffff984 */ /* 0x000fe20000000800 */
[----:B------:R-:W-:Y:S01]  /*a650*/  @!PT LDS RZ, [RZ] ;  /* 0x00000000fffff984 */ /* 0x000fe20000000800 */
[----:B------:R1:W-:Y:S06]  /*a660*/  MEMBAR.ALL.CTA ;  /* 0x0000000000007992 */ /* 0x0003ec0000008000 */
[----:B-1----:R-:W1:Y:S01]  /*a670*/  FENCE.VIEW.ASYNC.S ;  /* 0x00000000000073c6 */ /* 0x002e620000000000 */
[----:B------:R-:W-:Y:S01]  /*a680*/  ULDC.64 UR8, c[0x0][0xae0] ;  /* 0x0002b80000087ab9 */ /* 0x000fe20000000a00 */
[----:B0-----:R-:W-:Y:S01]  /*a690*/  @P1 SHF.R.U32.HI R3, RZ, R49, R0 ;  /* 0x00000031ff031219 */ /* 0x001fe20000011600 */
[----:B------:R-:W-:-:S03]  /*a6a0*/  UIADD3 UR4, UR43, UR4, URZ ;  /* 0x000000042b047290 */ /* 0x000fc6000fffe03f */
[--C-:B------:R-:W-:Y:S01]  /*a6b0*/  SHF.R.S32.HI R0, RZ, 0x1f, R3.reuse ;  /* 0x0000001fff007819 */ /* 0x100fe20000011403 */
[----:B------:R-:W-:Y:S02]  /*a6c0*/  IMAD.MOV R49, RZ, RZ, -R3 ;  /* 0x000000ffff317224 */ /* 0x000fe400078e0a03 */
[----:B------:R-:W-:Y:S02]  /*a6d0*/  IMAD.U32 R33, RZ, RZ, UR43 ;  /* 0x0000002bff217e24 */ /* 0x000fe4000f8e00ff */
[----:B------:R-:W-:Y:S02]  /*a6e0*/  IMAD R0, R0, UR8, RZ ;  /* 0x0000000800007c24 */ /* 0x000fe4000f8e02ff */
[----:B------:R-:W-:Y:S02]  /*a6f0*/  IMAD R49, R34, R49, R48 ;  /* 0x0000003122317224 */ /* 0x000fe400078e0230 */
[----:B------:R-:W-:Y:S02]  /*a700*/  IMAD.U32 R32, RZ, RZ, UR42 ;  /* 0x0000002aff207e24 */ /* 0x000fe4000f8e00ff */
[----:B------:R-:W-:-:S02]  /*a710*/  IMAD.U32 R33, RZ, RZ, UR4 ;  /* 0x00000004ff217e24 */ /* 0x000fc4000f8e00ff */
[C---:B------:R-:W-:Y:S01]  /*a720*/  IMAD R51, R3.reuse, UR9, R0 ;  /* 0x0000000903337c24 */ /* 0x040fe2000f8e0200 */
[----:B------:R-:W-:Y:S01]  /*a730*/  SHF.R.S32.HI R0, RZ, 0x1f, R49 ;  /* 0x0000001fff007819 */ /* 0x000fe20000011431 */
[----:B------:R-:W-:Y:S01]  /*a740*/  IMAD.WIDE.U32 R32, R3, UR8, R32 ;  /* 0x0000000803207c25 */ /* 0x000fe2000f8e0020 */
[----:B------:R-:W-:-:S03]  /*a750*/  ULDC.64 UR8, c[0x0][0xad8] ;  /* 0x0002b60000087ab9 */ /* 0x000fc60000000a00 */
[----:B------:R-:W-:Y:S02]  /*a760*/  IMAD.IADD R33, R33, 0x1, R51 ;  /* 0x0000000121217824 */ /* 0x000fe400078e0233 */
[----:B------:R-:W-:Y:S02]  /*a770*/  IMAD R34, R0, UR8, RZ ;  /* 0x0000000800227c24 */ /* 0x000fe4000f8e02ff */
[----:B------:R-:W-:Y:S02]  /*a780*/  VIADD R50, R197, UR37 ;  /* 0x00000025c5327c36 */ /* 0x000fe40008000000 */
[C---:B------:R-:W-:Y:S02]  /*a790*/  IMAD R3, R49.reuse, UR9, R34 ;  /* 0x0000000931037c24 */ /* 0x040fe4000f8e0222 */
[----:B------:R-:W-:Y:S01]  /*a7a0*/  IMAD.WIDE.U32 R32, R49, UR8, R32 ;  /* 0x0000000831207c25 */ /* 0x000fe2000f8e0020 */
[----:B------:R-:W-:Y:S01]  /*a7b0*/  ISETP.GE.AND P2, PT, R50, R21, PT ;  /* 0x000000153200720c */ /* 0x000fe20003f46270 */
[----:B------:R-:W-:-:S02]  /*a7c0*/  ULDC.64 UR8, c[0x0][0xa80] ;  /* 0x0002a00000087ab9 */ /* 0x000fc40000000a00 */
[----:B------:R-:W-:Y:S01]  /*a7d0*/  IMAD.IADD R3, R33, 0x1, R3 ;  /* 0x0000000121037824 */ /* 0x000fe200078e0203 */
[----:B------:R-:W-:Y:S01]  /*a7e0*/  LEA R34, P3, R32, UR8, 0x1 ;  /* 0x0000000820227c11 */ /* 0x000fe2000f8608ff */
[----:B------:R-:W-:Y:S02]  /*a7f0*/  VIADD R20, R20, 0x28820 ;  /* 0x0002882014147836 */ /* 0x000fe40000000000 */
[----:B------:R-:W-:Y:S01]  /*a800*/  VIADD R0, R50, 0x20 ;  /* 0x0000002032007836 */ /* 0x000fe20000000000 */
[----:B------:R-:W-:Y:S02]  /*a810*/  LEA.HI.X R3, R32, UR9, R3, 0x1, P3 ;  /* 0x0000000920037c11 */ /* 0x000fe400098f0c03 */
[----:B------:R-:W-:Y:S02]  /*a820*/  PRMT R20, RZ, 0x654, R20 ;  /* 0x00000654ff147816 */ /* 0x000fe40000000014 */
[-C--:B------:R-:W-:Y:S01]  /*a830*/  ISETP.GE.AND P0, PT, R0, R21.reuse, PT ;  /* 0x000000150000720c */ /* 0x080fe20003f06270 */
[----:B------:R-:W-:Y:S01]  /*a840*/  VIADD R0, R50, 0x40 ;  /* 0x0000004032007836 */ /* 0x000fe20000000000 */
[----:B-1----:R0:W-:Y:S01]  /*a850*/  SYNCS.ARRIVE.TRANS64.RED.A1T0 RZ, [R20+URZ], RZ ;  /* 0x000000ff14ff79a7 */ /* 0x0021e2000810043f */
[----:B------:R0:W1:Y:S01]  /*a860*/  SHFL.IDX PT, R33, R34, RZ, 0x181f ;  /* 0x00181fff22217589 */ /* 0x00006200000e0000 */
[----:B------:R-:W-:Y:S03]  /*a870*/  BSSY B1, `(.L_x_2651) ;  /* 0x000000d000017945 */ /* 0x000fe60003800000 */
[----:B------:R0:W2:Y:S01]  /*a880*/  SHFL.IDX PT, R49, R3, RZ, 0x181f ;  /* 0x00181fff03317589 */ /* 0x0000a200000e0000 */
[----:B------:R-:W-:Y:S01]  /*a890*/  ISETP.GE.AND P1, PT, R0, R21, PT ;  /* 0x000000150000720c */ /* 0x000fe20003f26270 */
[----:B------:R-:W-:-:S12]  /*a8a0*/  @P2 BRA `(.L_x_2652) ;  /* 0x0000000000242947 */ /* 0x000fd80003800000 */
[----:B------:R-:W-:Y:S02]  /*a8b0*/  ULDC UR4, c[0x0][0xac8] ;  /* 0x0002b20000047ab9 */ /* 0x000fe40000000800 */
[----:B------:R-:W-:Y:S02]  /*a8c0*/  ISETP.GE.AND P2, PT, R2, UR4, PT ;  /* 0x0000000402007c0c */ /* 0x000fe4000bf46270 */
[----:B------:R-:W-:-:S11]  /*a8d0*/  ISETP.GE.AND P3, PT, R18, UR4, PT ;  /* 0x0000000412007c0c */ /* 0x000fd6000bf66270 */
[-C--:B-1----:R-:W-:Y:S02]  /*a8e0*/  @!P2 LEA R32, P4, R2, R33.reuse, 0x1 ;  /* 0x000000210220a211 */ /* 0x082fe400078808ff */
[----:B------:R-:W-:Y:S02]  /*a8f0*/  @!P3 LEA R48, P5, R18, R33, 0x1 ;  /* 0x000000211230b211 */ /* 0x000fe400078a08ff */
[-C--:B--2---:R-:W-:Y:S02]  /*a900*/  @!P2 LEA.HI.X R33, R2, R49.reuse, R218, 0x1, P4 ;  /* 0x000000310221a211 */ /* 0x084fe400020f0cda */
[----:B------:R-:W-:-:S03]  /*a910*/  @!P3 LEA.HI.X R49, R18, R49, R217, 0x1, P5 ;  /* 0x000000311231b211 */ /* 0x000fc600028f0cd9 */
[----:B-----5:R3:W-:Y:S04]  /*a920*/  @!P2 ST.E.128 desc[UR56][R32.64], R4 ;  /* 0x000000042000a985 */ /* 0x0207e8000c101d38 */
[----:B------:R3:W-:Y:S02]  /*a930*/  @!P3 ST.E.128 desc[UR56][R48.64], R28 ;  /* 0x0000001c3000b985 */ /* 0x0007e4000c101d38 */
.L_x_2652:
[----:B------:R-:W-:Y:S05]  /*a940*/  BSYNC B1 ;  /* 0x0000000000017941 */ /* 0x000fea0003800000 */
.L_x_2651:
[----:B---3-5:R3:W4:Y:S01]  /*a950*/  SHFL.IDX PT, R7, R3, 0x1, 0x181f ;  /* 0x00381f0003077f89 */ /* 0x02872200000e0000 */
[----:B------:R-:W-:Y:S03]  /*a960*/  BSSY B1, `(.L_x_2653) ;  /* 0x000000c000017945 */ /* 0x000fe60003800000 */
[----:B------:R3:W0:Y:S01]  /*a970*/  SHFL.IDX PT, R5, R34, 0x1, 0x181f ;  /* 0x00381f0022057f89 */ /* 0x00062200000e0000 */
[----:B------:R-:W-:Y:S05]  /*a980*/  @P0 BRA `(.L_x_2654) ;  /* 0x0000000000240947 */ /* 0x000fea0003800000 */
[----:B------:R-:W-:Y:S02]  /*a990*/  ULDC UR4, c[0x0][0xac8] ;  /* 0x0002b20000047ab9 */ /* 0x000fe40000000800 */
[----:B------:R-:W-:Y:S02]  /*a9a0*/  ISETP.GE.AND P3, PT, R2, UR4, PT ;  /* 0x0000000402007c0c */ /* 0x000fe4000bf66270 */
[----:B------:R-:W-:-:S11]  /*a9b0*/  ISETP.GE.AND P4, PT, R18, UR4, PT ;  /* 0x0000000412007c0c */ /* 0x000fd6000bf86270 */
[-C--:B0-----:R-:W-:Y:S02]  /*a9c0*/  @!P3 LEA R4, P0, R2, R5.reuse, 0x1 ;  /* 0x000000050204b211 */ /* 0x081fe400078008ff */
[----:B------:R-:W-:Y:S02]  /*a9d0*/  @!P4 LEA R6, P2, R18, R5, 0x1 ;  /* 0x000000051206c211 */ /* 0x000fe400078408ff */
[-C--:B----4-:R-:W-:Y:S02]  /*a9e0*/  @!P3 LEA.HI.X R5, R2, R7.reuse, R218, 0x1, P0 ;  /* 0x000000070205b211 */ /* 0x090fe400000f0cda */
[----:B------:R-:W-:-:S03]  /*a9f0*/  @!P4 LEA.HI.X R7, R18, R7, R217, 0x1, P2 ;  /* 0x000000071207c211 */ /* 0x000fc600010f0cd9 */
[----:B------:R0:W-:Y:S04]  /*aa00*/  @!P3 ST.E.128 desc[UR56][R4.64], R8 ;  /* 0x000000080400b985 */ /* 0x0001e8000c101d38 */
[----:B------:R0:W-:Y:S02]  /*aa10*/  @!P4 ST.E.128 desc[UR56][R6.64], R36 ;  /* 0x000000240600c985 */ /* 0x0001e4000c101d38 */
.L_x_2654:
[----:B------:R-:W-:Y:S05]  /*aa20*/  BSYNC B1 ;  /* 0x0000000000017941 */ /* 0x000fea0003800000 */
.L_x_2653:
[----:B0---4-:R0:W4:Y:S01]  /*aa30*/  SHFL.IDX PT, R7, R3, 0x2, 0x181f ;  /* 0x00581f0003077f89 */ /* 0x01112200000e0000 */
        /* <DEDUP_REMOVED lines=12> */
.L_x_2656:
[----:B------:R-:W-:Y:S05]  /*ab00*/  BSYNC B1 ;  /* 0x0000000000017941 */ /* 0x000fea0003800000 */
.L_x_2655:
[----:B------:R-:W-:Y:S01]  /*ab10*/  VIADD R0, R50, 0x60 ;  /* 0x0000006032007836 */ /* 0x000fe20000000000 */
[----:B0--3--:R-:W0:Y:S04]  /*ab20*/  SHFL.IDX PT, R3, R3, 0x3, 0x181f ;  /* 0x00781f0003037f89 */ /* 0x009e2800000e0000 */
[----:B------:R-:W-:Y:S01]  /*ab30*/  ISETP.GE.AND P0, PT, R0, R21, PT ;  /* 0x000000150000720c */ /* 0x000fe20003f06270 */
[----:B----4-:R3:W4:-:S12]  /*ab40*/  SHFL.IDX PT, R7, R34, 0x3, 0x181f ;  /* 0x00781f0022077f89 */ /* 0x01071800000e0000 */
[----:B---3--:R-:W-:Y:S05]  /*ab50*/  @P0 BRA `(.L_x_2657) ;  /* 0x0000001800200947 */ /* 0x008fea0003800000 */
[----:B------:R-:W-:Y:S02]  /*ab60*/  ULDC UR4, c[0x0][0xac8] ;  /* 0x0002b20000047ab9 */ /* 0x000fe40000000800 */
[----:B------:R-:W-:-:S13]  /*ab70*/  ISETP.GE.AND P1, PT, R2, UR4, PT ;  /* 0x0000000402007c0c */ /* 0x000fda000bf26270 */
[----:B----4-:R-:W-:-:S04]  /*ab80*/  @!P1 LEA R4, P0, R2, R7, 0x1 ;  /* 0x0000000702049211 */ /* 0x010fc800078008ff */
        /* <DEDUP_REMOVED lines=8> */
.L_x_2650:
[----:B------:R-:W-:Y:S01]  /*ac10*/  ULDC.64 UR10, c[0x0][0xb08] ;  /* 0x0002c200000a7ab9 */ /* 0x000fe20000000a00 */
[----:B0-----:R-:W0:Y:S01]  /*ac20*/  @P1 LDC R0, c[0x0][0xbec] ;  /* 0x0002fb00ff001b82 */ /* 0x001e220000000800 */
[----:B------:R-:W-:Y:S01]  /*ac30*/  UIMAD UR7, UR12, UR10, URZ ;  /* 0x0000000a0c0772a4 */ /* 0x000fe2000f8e023f */
[----:B------:R-:W-:Y:S01]  /*ac40*/  IMAD.MOV.U32 R3, RZ, RZ, R11 ;  /* 0x000000ffff037224 */ /* 0x000fe200078e000b */
[----:B------:R-:W-:Y:S01]  /*ac50*/  UIMAD.WIDE.U32 UR8, UR4, UR10, URZ ;  /* 0x0000000a040872a5 */ /* 0x000fe2000f8e003f */
[----:B------:R-:W-:Y:S01]  /*ac60*/  VIADD R20, R20, 0x28820 ;  /* 0x0002882014147836 */ /* 0x000fe20000000000 */
[----:B------:R-:W-:Y:S01]  /*ac70*/  UIMAD UR7, UR4, UR11, UR7 ;  /* 0x0000000b040772a4 */ /* 0x000fe2000f8e0207 */
[----:B------:R-:W-:Y:S01]  /*ac80*/  BSSY B1, `(.L_x_2658) ;  /* 0x000006b000017945 */ /* 0x000fe20003800000 */
[----:B------:R-:W-:Y:S01]  /*ac90*/  USHF.R.S32.HI UR4, URZ, 0x1f, UR42 ;  /* 0x0000001f3f047899 */ /* 0x000fe2000801142a */
[----:B------:R-:W1:Y:S01]  /*aca0*/  @P1 LDC R5, c[0x0][0xbf0] ;  /* 0x0002fc00ff051b82 */ /* 0x000e620000000800 */
[----:B------:R-:W-:Y:S01]  /*acb0*/  UIADD3 UR9, UR9, UR7, URZ ;  /* 0x0000000709097290 */ /* 0x000fe2000fffe03f */
[----:B------:R-:W-:Y:S01]  /*acc0*/  PRMT R20, RZ, 0x654, R20 ;  /* 0x00000654ff147816 */ /* 0x000fe20000000014 */
[----:B------:R-:W-:-:S02]  /*acd0*/  ULDC.64 UR10, c[0x0][0xb38] ;  /* 0x0002ce00000a7ab9 */ /* 0x000fc40000000a00 */
[----:B------:R-:W-:Y:S01]  /*ace0*/  UIMAD.WIDE.U32 UR8, UR43, UR10, UR8 ;  /* 0x0000000a2b0872a5 */ /* 0x000fe2000f8e0008 */
[----:B------:R2:W-:Y:S03]  /*acf0*/  SYNCS.ARRIVE.TRANS64.RED.A1T0 RZ, [R20+URZ], RZ ;  /* 0x000000ff14ff79a7 */ /* 0x0005e6000810043f */
        /* <DEDUP_REMOVED lines=8> */
[----:B-1----:R-:W-:Y:S02]  /*ad80*/  @P1 SHF.R.U32.HI R3, RZ, R5, R0 ;  /* 0x00000005ff031219 */ /* 0x002fe40000011600 */
[----:B------:R-:W-:Y:S02]  /*ad90*/  UMOV UR8, UR42 ;  /* 0x0000002a00087c82 */ /* 0x000fe40008000000 */
[----:B------:R-:W-:Y:S01]  /*ada0*/  UIMAD.WIDE.U32 UR8, UR38, UR10, UR8 ;  /* 0x0000000a260872a5 */ /* 0x000fe2000f8e0008 */
[--C-:B------:R-:W-:Y:S01]  /*adb0*/  SHF.R.S32.HI R0, RZ, 0x1f, R3.reuse ;  /* 0x0000001fff007819 */ /* 0x100fe20000011403 */
[----:B------:R-:W-:Y:S02]  /*adc0*/  IMAD.MOV R7, RZ, RZ, -R3 ;  /* 0x000000ffff077224 */ /* 0x000fe400078e0a03 */
[----:B------:R-:W-:-:S02]  /*add0*/  UIMAD UR38, UR38, UR11, UR9 ;  /* 0x0000000b262672a4 */ /* 0x000fc4000f8e0209 */
[----:B------:R-:W-:Y:S01]  /*ade0*/  IMAD R7, R34, R7, R11 ;  /* 0x0000000722077224 */ /* 0x000fe200078e020b */
[----:B------:R-:W-:Y:S01]  /*adf0*/  ULDC.64 UR10, c[0x0][0xb30] ;  /* 0x0002cc00000a7ab9 */ /* 0x000fe20000000a00 */
[----:B------:R-:W-:Y:S02]  /*ae00*/  IMAD.U32 R5, RZ, RZ, UR9 ;  /* 0x00000009ff057e24 */ /* 0x000fe4000f8e00ff */
[----:B------:R-:W-:Y:S02]  /*ae10*/  IMAD R0, R0, UR10, RZ ;  /* 0x0000000a00007c24 */ /* 0x000fe4000f8e02ff */
        /* <DEDUP_REMOVED lines=11> */
[----:B------:R-:W-:Y:S01]  /*aed0*/  IMAD.IADD R3, R5, 0x1, R3 ;  /* 0x0000000105037824 */ /* 0x000fe200078e0203 */
[----:B------:R-:W-:-:S04]  /*aee0*/  LEA R0, P1, R4, UR8, 0x2 ;  /* 0x0000000804007c11 */ /* 0x000fc8000f8210ff */
[----:B------:R-:W-:Y:S01]  /*aef0*/  LEA.HI.X R3, R4, UR9, R3, 0x2, P1 ;  /* 0x0000000904037c11 */ /* 0x000fe200088f1403 */
[----:B------:R2:W0:Y:S04]  /*af00*/  SHFL.IDX PT, R6, R0, RZ, 0x1c1f ;  /* 0x001c1fff00067589 */ /* 0x00042800000e0000 */
[----:B------:R2:W1:Y:S01]  /*af10*/  SHFL.IDX PT, R7, R3, RZ, 0x1c1f ;  /* 0x001c1fff03077589 */ /* 0x00046200000e0000 */
[----:B------:R-:W-:Y:S05]  /*af20*/  @P2 BRA `(.L_x_2659) ;  /* 0x0000000400002947 */ /* 0x000fea0003800000 */
[----:B------:R-:W-:Y:S02]  /*af30*/  ULDC UR4, c[0x0][0xac8] ;  /* 0x0002b20000047ab9 */ /* 0x000fe40000000800 */
[----:B------:R-:W-:Y:S02]  /*af40*/  ISETP.GE.AND P3, PT, R196, UR4, PT ;  /* 0x00000004c4007c0c */ /* 0x000fe4000bf66270 */
[----:B------:R-:W-:Y:S02]  /*af50*/  ISETP.GE.AND P1, PT, R16, UR4, PT ;  /* 0x0000000410007c0c */ /* 0x000fe4000bf26270 */
[----:B------:R-:W-:Y:S02]  /*af60*/  ISETP.GE.AND P4, PT, R195, UR4, PT ;  /* 0x00000004c3007c0c */ /* 0x000fe4000bf86270 */
[----:B------:R-:W-:-:S07]  /*af70*/  ISETP.GE.AND P2, PT, R194, UR4, PT ;  /* 0x00000004c2007c0c */ /* 0x000fce000bf46270 */
[-C--:B0-----:R-:W-:Y:S02]  /*af80*/  @!P3 LEA R8, P5, R196, R6.reuse, 0x2 ;  /* 0x00000006c408b211 */ /* 0x081fe400078a10ff */
[----:B-1----:R-:W-:Y:S02]  /*af90*/  @!P1 IMAD.WIDE R4, R16, 0x4, R6 ;  /* 0x0000000410049825 */ /* 0x002fe400078e0206 */
        /* <DEDUP_REMOVED lines=19> */
[----:B-1----:R-:W-:-:S03]  /*b0d0*/  @!P5 LEA R8, P1, R191, R6, 0x2 ;  /* 0x00000006bf08d211 */ /* 0x002fc600078210ff */
        /* <DEDUP_REMOVED lines=37> */
.L_x_2659:
[----:B------:R-:W-:Y:S05]  /*b330*/  BSYNC B1 ;  /* 0x0000000000017941 */ /* 0x000fea0003800000 */
.L_x_2658:
[----:B-1-3--:R1:W3:Y:S04]  /*b340*/  SHFL.IDX PT, R7, R3, 0x1, 0x1c1f ;  /* 0x003c1f0003077f89 */ /* 0x00a2e800000e0000 */
        /* <DEDUP_REMOVED lines=9> */
[CC--:B------:R-:W-:Y:S02]  /*b3e0*/  @!P0 LEA R10, P6, R195.reuse, R6.reuse, 0x2 ;  /* 0x00000006c30a8211 */ /* 0x0c0fe400078c10ff */
        /* <DEDUP_REMOVED lines=14> */
[----:B--2---:R-:W-:-:S03]  /*b4d0*/  @!P5 LEA R20, P6, R192, R6, 0x2 ;  /* 0x00000006c014d211 */ /* 0x004fc600078c10ff */
        /* <DEDUP_REMOVED lines=13> */
[----:B--2---:R-:W-:Y:S01]  /*b5b0*/  @!P3 LEA R12, P5, R188, R6, 0x2 ;  /* 0x00000006bc0cb211 */ /* 0x004fe200078a10ff */
[----:B------:R0:W-:Y:S01]  /*b5c0*/  @!P1 ST.E.64 desc[UR56][R8.64], R118 ;  /* 0x0000007608009985 */ /* 0x0001e2000c101b38 */
[----:B------:R-:W-:Y:S02]  /*b5d0*/  ISETP.GE.AND P1, PT, R185, UR4, PT ;  /* 0x00000004b9007c0c */ /* 0x000fe4000bf26270 */
[----:B------:R-:W-:Y:S01]  /*b5e0*/  ISETP.GE.AND P0, PT, R184, UR4, PT ;  /* 0x00000004b8007c0c */ /* 0x000fe2000bf06270 */
[----:B------:R2:W-:Y:S01]  /*b5f0*/  @!P2 ST.E.64 desc[UR56][R10.64], R122 ;  /* 0x0000007a0a00a985 */ /* 0x0005e2000c101b38 */
[----:B------:R-:W-:-:S02]  /*b600*/  ISETP.GE.AND P2, PT, R186, UR4, PT ;  /* 0x00000004ba007c0c */ /* 0x000fc4000bf46270 */
[-C--:B------:R-:W-:Y:S02]  /*b610*/  @!P3 LEA.HI.X R13, R188, R7.reuse, R205, 0x2, P5 ;  /* 0x00000007bc0db211 */ /* 0x080fe400028f14cd */
[----:B------:R-:W-:Y:S02]  /*b620*/  ISETP.GE.AND P5, PT, R23, UR4, PT ;  /* 0x0000000417007c0c */ /* 0x000fe4000bfa6270 */
[CC--:B----4-:R-:W-:Y:S01]  /*b630*/  @!P4 LEA R14, P6, R187.reuse, R6.reuse, 0x2 ;  /* 0x00000006bb0ec211 */ /* 0x0d0fe200078c10ff */
[----:B------:R4:W-:Y:S03]  /*b640*/  @!P3 ST.E.64 desc[UR56][R12.64], R126 ;  /* 0x0000007e0c00b985 */ /* 0x0009e6000c101b38 */
[----:B------:R-:W-:Y:S02]  /*b650*/  @!P4 LEA.HI.X R15, R187, R7, R204, 0x2, P6 ;  /* 0x00000007bb0fc211 */ /* 0x000fe400030f14cc */
[----:B0-----:R-:W-:-:S02]  /*b660*/  @!P1 LEA R8, P6, R185, R6, 0x2 ;  /* 0x00000006b9089211 */ /* 0x001fc400078c10ff */
[-C--:B------:R-:W-:Y:S01]  /*b670*/  @!P2 LEA R4, P3, R186, R6.reuse, 0x2 ;  /* 0x00000006ba04a211 */ /* 0x080fe200078610ff */
[----:B------:R4:W-:Y:S01]  /*b680*/  @!P4 ST.E.64 desc[UR56][R14.64], R130 ;  /* 0x000000820e00c985 */ /* 0x0009e2000c101b38 */
[-C--:B--2---:R-:W-:Y:S02]  /*b690*/  @!P0 LEA R10, P4, R184, R6.reuse, 0x2 ;  /* 0x00000006b80a8211 */ /* 0x084fe400078810ff */
        /* <DEDUP_REMOVED lines=15> */
.L_x_2648:
        /* <DEDUP_REMOVED lines=9> */
[----:B------:R-:W-:-:S03]  /*b820*/  UISETP.NE.U32.AND UP1, UPT, UR8, URZ, UPT ;  /* 0x0000003f0800728c */ /* 0x000fc6000bf25070 */
[----:B------:R-:W2:Y:S01]  /*b830*/  @P1 LDG.E R3, desc[UR56][R4.64] ;  /* 0x0000003804031981 */ /* 0x000ea2000c1e1900 */
[----:B------:R-:W-:Y:S01]  /*b840*/  UISETP.NE.AND.EX UP1, UPT, UR9, URZ, UPT, UP1 ;  /* 0x0000003f0900728c */ /* 0x000fe2000bf25310 */
[----:B------:R-:W-:Y:S02]  /*b850*/  ULDC UR4, c[0x0][0xa88] ;  /* 0x0002a20000047ab9 */ /* 0x000fe40000000800 */
[----:B------:R-:W-:-:S03]  /*b860*/  IMAD.U32 R0, RZ, RZ, UR4 ;  /* 0x00000004ff007e24 */ /* 0x000fc6000f8e00ff */
[----:B------:R-:W-:-:S05]  /*b870*/  PLOP3.LUT P2, PT, PT, PT, UP1, 0x80, 0x0 ;  /* 0x000000000000781c */ /* 0x000fca0003f4f018 */
[----:B------:R-:W-:Y:S02]  /*b880*/  @UP1 ULDC.64 UR8, c[0x0][0xc08] ;  /* 0x0003020000081ab9 */ /* 0x000fe40000000a00 */
[----:B------:R-:W-:-:S06]  /*b890*/  @UP1 UIMAD.WIDE UR8, UR42, 0x4, UR8 ;  /* 0x000000042a0818a5 */ /* 0x000fcc000f8e0208 */
[----:B------:R-:W-:Y:S02]  /*b8a0*/  IMAD.U32 R6, RZ, RZ, UR8 ;  /* 0x00000008ff067e24 */ /* 0x000fe4000f8e00ff */
[----:B------:R-:W-:-:S05]  /*b8b0*/  IMAD.U32 R7, RZ, RZ, UR9 ;  /* 0x00000009ff077e24 */ /* 0x000fca000f8e00ff */
[----:B------:R0:W5:Y:S01]  /*b8c0*/  @P2 LDG.E R0, desc[UR56][R6.64] ;  /* 0x0000003806002981 */ /* 0x000162000c1e1900 */
[----:B------:R-:W-:Y:S01]  /*b8d0*/  UMOV UR4, URZ ;  /* 0x0000003f00047c82 */ /* 0x000fe20008000000 */
[----:B------:R-:W-:Y:S01]  /*b8e0*/  UISETP.NE.AND UP1, UPT, UR46, URZ, UPT ;  /* 0x0000003f2e00728c */ /* 0x000fe2000bf25270 */
[----:B------:R-:W-:-:S10]  /*b8f0*/  ISETP.GT.AND P0, PT, R219, 0x7f, PT ;  /* 0x0000007fdb00780c */ /* 0x000fd40003f04270 */
[----:B------:R-:W-:Y:S01]  /*b900*/  @!UP1 ULDC UR46, c[0x0][0xad4] ;  /* 0x0002b500002e9ab9 */ /* 0x000fe20000000800 */
[----:B--2---:R-:W-:-:S13]  /*b910*/  @P1 R2UR UR4, R3 ;  /* 0x00000000030412ca */ /* 0x004fda00000e0000 */
[----:B------:R-:W-:Y:S01]  /*b920*/  USHF.R.S32.HI UR18, URZ, 0x1f, UR4 ;  /* 0x0000001f3f127899 */ /* 0x000fe20008011404 */
[----:B0-----:R-:W-:Y:S11]  /*b930*/  @P2 BRA `(.L_x_2660) ;  /* 0x0000000000102947 */ /* 0x001ff60003800000 */
[----:B------:R-:W-:Y:S05]  /*b940*/  @!P1 BRA `(.L_x_2660) ;  /* 0x00000000000c9947 */ /* 0x000fea0003800000 */
[----:B------:R-:W2:Y:S04]  /*b950*/  LDG.E R3, desc[UR56][R4.64] ;  /* 0x0000003804037981 */ /* 0x000ea8000c1e1900 */
[----:B-----5:R-:W2:Y:S02]  /*b960*/  LDG.E R0, desc[UR56][R4.64+0x4] ;  /* 0x0000043804007981 */ /* 0x020ea4000c1e1900 */
[----:B--2---:R-:W-:-:S07]  /*b970*/  IMAD.IADD R0, R0, 0x1, -R3 ;  /* 0x0000000100007824 */ /* 0x004fce00078e0a03 */
.L_x_2660:
[----:B------:R-:W-:Y:S01]  /*b980*/  USEL UR42, UR42, URZ, !UP0 ;  /* 0x0000003f2a2a7287 */ /* 0x000fe2000c000000 */
[----:B------:R-:W-:Y:S01]  /*b990*/  BSSY B1, `(.L_x_2661) ;  /* 0x0000038000017945 */ /* 0x000fe20003800000 */
[----:B------:R-:W-:-:S03]  /*b9a0*/  USEL UR36, UR36, URZ, !UP0 ;  /* 0x0000003f24247287 */ /* 0x000fc6000c000000 */
[----:B------:R-:W-:Y:S09]  /*b9b0*/  @P0 BRA `(.L_x_2662) ;  /* 0x0000000000d40947 */ /* 0x000ff20003800000 */
        /* <DEDUP_REMOVED lines=9> */
[----:B------:R-:W-:-:S03]  /*ba50*/  UMOV UR16, 0x9b8 ;  /* 0x000009b800107882 */ /* 0x000fc60000000000 */
[----:B------:R-:W-:Y:S02]  /*ba60*/  USEL UR16, UR16, 0x978, UP0 ;  /* 0x0000097810107887 */ /* 0x000fe40008000000 */
[----:B------:R-:W-:-:S06]  /*ba70*/  USEL UR7, UR38, URZ, UP0 ;  /* 0x0000003f26077287 */ /* 0x000fcc0008000000 */
[----:B------:R-:W0:Y:S04]  /*ba80*/  @P0 LDC R3, c[0x0][0xbec] ;  /* 0x0002fb00ff030b82 */ /* 0x000e280000000800 */
[----:B------:R-:W-:Y:S01]  /*ba90*/  ULDC.64 UR10, c[0x0][UR16+0x220] ;  /* 0x00008800100a7abb */ /* 0x000fe20008000a00 */
[----:B------:R-:W-:Y:S01]  /*baa0*/  ULDC.64 UR8, c[0x0][UR16+0x218] ;  /* 0x0000860010087abb */ /* 0x000fe20008000a00 */
[----:B------:R-:W-:Y:S01]  /*bab0*/  ULDC.64 UR12, c[0x0][UR16+0x228] ;  /* 0x00008a00100c7abb */ /* 0x000fe20008000a00 */
[----:B------:R-:W-:Y:S01]  /*bac0*/  UIMAD UR11, UR11, UR42, URZ ;  /* 0x0000002a0b0b72a4 */ /* 0x000fe2000f8e023f */
[----:B------:R-:W1:Y:S01]  /*bad0*/  @P0 LDC R5, c[0x0][0xbf0] ;  /* 0x0002fc00ff050b82 */ /* 0x000e620000000800 */
[----:B------:R-:W-:Y:S02]  /*bae0*/  UIMAD.WIDE.U32 UR14, UR8, UR43, URZ ;  /* 0x0000002b080e72a5 */ /* 0x000fe4000f8e003f */
        /* <DEDUP_REMOVED lines=10> */
[----:B------:R-:W-:Y:S02]  /*bb90*/  IMAD.MOV.U32 R3, RZ, RZ, R6 ;  /* 0x000000ffff037224 */ /* 0x000fe400078e0006 */
[----:B------:R-:W-:Y:S01]  /*bba0*/  IMAD.U32 R8, RZ, RZ, UR8 ;  /* 0x00000008ff087e24 */ /* 0x000fe2000f8e00ff */
[----:B------:R-:W-:Y:S01]  /*bbb0*/  UIADD3.X UR7, UR7, UR17, UR18, UP1, UP2 ;  /* 0x0000001107077290 */ /* 0x000fe20008fe4412 */
[----:B-1----:R-:W-:Y:S01]  /*bbc0*/  @P0 SHF.R.U32.HI R3, RZ, R5, R4 ;  /* 0x00000005ff030219 */ /* 0x002fe20000011604 */
[----:B------:R-:W-:Y:S01]  /*bbd0*/  IMAD.U32 R4, RZ, RZ, UR20 ;  /* 0x00000014ff047e24 */ /* 0x000fe2000f8e00ff */
[----:B------:R-:W-:Y:S01]  /*bbe0*/  ULDC.64 UR8, c[0x0][UR16+0x210] ;  /* 0x0000840010087abb */ /* 0x000fe20008000a00 */
[----:B------:R-:W-:Y:S01]  /*bbf0*/  IMAD.U32 R5, RZ, RZ, UR21 ;  /* 0x00000015ff057e24 */ /* 0x000fe2000f8e00ff */
[--C-:B------:R-:W-:Y:S01]  /*bc00*/  SHF.R.S32.HI R5, RZ, 0x1f, R3.reuse ;  /* 0x0000001fff057819 */ /* 0x100fe20000011403 */
[----:B------:R-:W-:Y:S01]  /*bc10*/  IMAD.MOV R7, RZ, RZ, -R3 ;  /* 0x000000ffff077224 */ /* 0x000fe200078e0a03 */
[----:B------:R-:W-:Y:S01]  /*bc20*/  IADD3 R4, P0, P1, R3, UR14, R4 ;  /* 0x0000000e03047c10 */ /* 0x000fe2000f91e004 */
[----:B------:R-:W-:Y:S01]  /*bc30*/  ULDC.64 UR10, c[0x0][0xba8] ;  /* 0x0002ea00000a7ab9 */ /* 0x000fe20000000a00 */
[----:B------:R-:W-:Y:S01]  /*bc40*/  @!UP0 ULDC UR10, c[0x0][0xb50] ;  /* 0x0002d400000a8ab9 */ /* 0x000fe20000000800 */
[----:B------:R-:W-:Y:S01]  /*bc50*/  IMAD R7, R9, R7, R6 ;  /* 0x0000000709077224 */ /* 0x000fe200078e0206 */
[----:B------:R-:W-:Y:S01]  /*bc60*/  IADD3.X R5, R5, UR7, R8, P0, P1 ;  /* 0x0000000705057c10 */ /* 0x000fe200087e2408 */
[----:B------:R-:W-:-:S02]  /*bc70*/  @!UP0 ULDC UR11, c[0x0][0xb54] ;  /* 0x0002d500000b8ab9 */ /* 0x000fc40000000800 */
[C---:B------:R-:W-:Y:S01]  /*bc80*/  IMAD R6, R7.reuse, UR9, RZ ;  /* 0x0000000907067c24 */ /* 0x040fe2000f8e02ff */
[----:B------:R-:W-:Y:S01]  /*bc90*/  SHF.R.S32.HI R3, RZ, 0x1f, R7 ;  /* 0x0000001fff037819 */ /* 0x000fe20000011407 */
[----:B------:R-:W-:-:S04]  /*bca0*/  IMAD.WIDE.U32 R4, R7, UR8, R4 ;  /* 0x0000000807047c25 */ /* 0x000fc8000f8e0004 */
[----:B------:R-:W-:Y:S01]  /*bcb0*/  IMAD R3, R3, UR8, R6 ;  /* 0x0000000803037c24 */ /* 0x000fe2000f8e0206 */
[----:B------:R-:W-:-:S03]  /*bcc0*/  LEA R6, P0, R4, UR10, 0x2 ;  /* 0x0000000a04067c11 */ /* 0x000fc6000f8010ff */
[----:B------:R-:W-:-:S05]  /*bcd0*/  IMAD.IADD R3, R5, 0x1, R3 ;  /* 0x0000000105037824 */ /* 0x000fca00078e0203 */
[----:B------:R-:W-:Y:S01]  /*bce0*/  LEA.HI.X R7, R4, UR11, R3, 0x2, P0 ;  /* 0x0000000b04077c11 */ /* 0x000fe200080f1403 */
[----:B------:R-:W-:-:S05]  /*bcf0*/  IMAD.MOV.U32 R3, RZ, RZ, -0x800000 ;  /* 0xff800000ff037424 */ /* 0x000fca00078e00ff */
[----:B------:R0:W-:Y:S02]  /*bd00*/  STG.E desc[UR56][R6.64], R3 ;  /* 0x0000000306007986 */ /* 0x0001e4000c101938 */
.L_x_2662:
[----:B------:R-:W-:Y:S05]  /*bd10*/  BSYNC B1 ;  /* 0x0000000000017941 */ /* 0x000fea0003800000 */
.L_x_2661:
[----:B------:R-:W-:-:S06]  /*bd20*/  UISETP.GT.AND UP0, UPT, UR46, 0x1, UPT ;  /* 0x000000012e00788c */ /* 0x000fcc000bf04270 */
[----:B------:R-:W-:-:S13]  /*bd30*/  PLOP3.LUT P0, PT, PT, PT, UP0, 0x80, 0x0 ;  /* 0x000000000000781c */ /* 0x000fda0003f0f008 */
[----:B------:R-:W-:Y:S05]  /*bd40*/  @P0 BRA `(.L_x_2657) ;  /* 0x0000000400a40947 */ /* 0x000fea0003800000 */
[----:B------:R-:W1:Y:S01]  /*bd50*/  LDC R11, c[0x0][0xbe8] ;  /* 0x0002fa00ff0b7b82 */ /* 0x000e620000000800 */
[----:B------:R-:W-:Y:S01]  /*bd60*/  ULDC.64 UR10, c[0x0][0xaa0] ;  /* 0x0002a800000a7ab9 */ /* 0x000fe20000000a00 */
[----:B0-----:R-:W-:Y:S01]  /*bd70*/  IMAD R3, R19, 0x20, R197 ;  /* 0x0000002013037824 */ /* 0x001fe200078e02c5 */
[----:B------:R-:W-:Y:S01]  /*bd80*/  UIMAD UR7, UR18, UR10, URZ ;  /* 0x0000000a120772a4 */ /* 0x000fe2000f8e023f */
[----:B------:R-:W-:Y:S01]  /*bd90*/  BSSY B1, `(.L_x_2663) ;  /* 0x000003a000017945 */ /* 0x000fe20003800000 */
[----:B------:R-:W-:Y:S01]  /*bda0*/  UIMAD.WIDE.U32 UR8, UR4, UR10, URZ ;  /* 0x0000000a040872a5 */ /* 0x000fe2000f8e003f */
[----:B------:R-:W-:Y:S01]  /*bdb0*/  VIADD R8, R3, UR37 ;  /* 0x0000002503087c36 */ /* 0x000fe20008000000 */
[----:B------:R-:W-:-:S03]  /*bdc0*/  UIMAD UR7, UR4, UR11, UR7 ;  /* 0x0000000b040772a4 */ /* 0x000fc6000f8e0207 */
[----:B------:R-:W-:Y:S01]  /*bdd0*/  ULDC.64 UR10, c[0x0][0xae8] ;  /* 0x0002ba00000a7ab9 */ /* 0x000fe20000000a00 */
[----:B------:R-:W-:Y:S01]  /*bde0*/  UIADD3 UR9, UR9, UR7, URZ ;  /* 0x0000000709097290 */ /* 0x000fe2000fffe03f */
[----:B------:R-:W-:-:S03]  /*bdf0*/  IMAD.MOV.U32 R3, RZ, RZ, R8 ;  /* 0x000000ffff037224 */ /* 0x000fc600078e0008 */
        /* <DEDUP_REMOVED lines=18> */
[----:B------:R-:W-:Y:S02]  /*bf20*/  IMAD.U32 R4, RZ, RZ, UR42 ;  /* 0x0000002aff047e24 */ /* 0x000fe4000f8e00ff */
[----:B------:R-:W-:Y:S02]  /*bf30*/  IMAD R7, R11, R7, R8 ;  /* 0x000000070b077224 */ /* 0x000fe400078e0208 */
[C---:B------:R-:W-:Y:S02]  /*bf40*/  IMAD R9, R3.reuse, UR9, R6 ;  /* 0x0000000903097c24 */ /* 0x040fe4000f8e0206 */
[----:B------:R-:W-:Y:S01]  /*bf50*/  IMAD.WIDE.U32 R4, R3, UR8, R4 ;  /* 0x0000000803047c25 */ /* 0x000fe2000f8e0004 */
[----:B------:R-:W-:Y:S01]  /*bf60*/  SHF.R.S32.HI R3, RZ, 0x1f, R7 ;  /* 0x0000001fff037819 */ /* 0x000fe20000011407 */
[----:B------:R-:W-:-:S02]  /*bf70*/  ULDC.64 UR8, c[0x0][0xad8] ;  /* 0x0002b60000087ab9 */ /* 0x000fc40000000a00 */
        /* <DEDUP_REMOVED lines=8> */
[----:B------:R-:W-:Y:S01]  /*c000*/  IMAD.IADD R3, R5, 0x1, R3 ;  /* 0x0000000105037824 */ /* 0x000fe200078e0203 */
[----:B------:R-:W-:Y:S01]  /*c010*/  LEA R6, P3, R4, UR8, 0x1 ;  /* 0x0000000804067c11 */ /* 0x000fe2000f8608ff */
[----:B------:R-:W-:-:S03]  /*c020*/  VIADD R0, R8, 0x20 ;  /* 0x0000002008007836 */ /* 0x000fc60000000000 */
[----:B------:R-:W-:Y:S01]  /*c030*/  LEA.HI.X R3, R4, UR9, R3, 0x1, P3 ;  /* 0x0000000904037c11 */ /* 0x000fe200098f0c03 */
[----:B------:R0:W1:Y:S01]  /*c040*/  SHFL.IDX PT, R7, R6, RZ, 0x181f ;  /* 0x00181fff06077589 */ /* 0x00006200000e0000 */
[-C--:B------:R-:W-:Y:S01]  /*c050*/  ISETP.GE.AND P1, PT, R0, R11.reuse, PT ;  /* 0x0000000b0000720c */ /* 0x080fe20003f26270 */
[----:B------:R-:W-:Y:S02]  /*c060*/  VIADD R0, R8, 0x40 ;  /* 0x0000004008007836 */ /* 0x000fe40000000000 */
[----:B------:R0:W2:Y:S03]  /*c070*/  SHFL.IDX PT, R5, R3, RZ, 0x181f ;  /* 0x00181fff03057589 */ /* 0x0000a600000e0000 */
        /* <DEDUP_REMOVED lines=11> */
.L_x_2664:
[----:B------:R-:W-:Y:S05]  /*c130*/  BSYNC B1 ;  /* 0x0000000000017941 */ /* 0x000fea0003800000 */
.L_x_2663:
[----:B--23--:R2:W3:Y:S01]  /*c140*/  SHFL.IDX PT, R5, R3, 0x1, 0x181f ;  /* 0x00381f0003057f89 */ /* 0x00c4e200000e0000 */
[----:B------:R-:W-:Y:S03]  /*c150*/  BSSY B1, `(.L_x_2665) ;  /* 0x000000c000017945 */ /* 0x000fe60003800000 */
[----:B-1----:R2:W1:Y:S01]  /*c160*/  SHFL.IDX PT, R7, R6, 0x1, 0x181f ;  /* 0x00381f0006077f89 */ /* 0x00246200000e0000 */
[----:B------:R-:W-:Y:S05]  /*c170*/  @P1 BRA `(.L_x_2666) ;  /* 0x0000000000241947 */ /* 0x000fea0003800000 */
[----:B------:R-:W-:Y:S02]  /*c180*/  ULDC UR4, c[0x0][0xac8] ;  /* 0x0002b20000047ab9 */ /* 0x000fe40000000800 */
[----:B------:R-:W-:Y:S02]  /*c190*/  ISETP.GE.AND P3, PT, R2, UR4, PT ;  /* 0x0000000402007c0c */ /* 0x000fe4000bf66270 */
[----:B------:R-:W-:-:S11]  /*c1a0*/  ISETP.GE.AND P4, PT, R18, UR4, PT ;  /* 0x0000000412007c0c */ /* 0x000fd6000bf86270 */
[-C--:B-1----:R-:W-:Y:S02]  /*c1b0*/  @!P3 LEA R12, P1, R2, R7.reuse, 0x1 ;  /* 0x00000007020cb211 */ /* 0x082fe400078208ff */
[----:B------:R-:W-:Y:S02]  /*c1c0*/  @!P4 LEA R4, P2, R18, R7, 0x1 ;  /* 0x000000071204c211 */ /* 0x000fe400078408ff */
[-C--:B---3--:R-:W-:Y:S02]  /*c1d0*/  @!P3 LEA.HI.X R13, R2, R5.reuse, R218, 0x1, P1 ;  /* 0x00000005020db211 */ /* 0x088fe400008f0cda */
[----:B------:R-:W-:-:S03]  /*c1e0*/  @!P4 LEA.HI.X R5, R18, R5, R217, 0x1, P2 ;  /* 0x000000051205c211 */ /* 0x000fc600010f0cd9 */
[----:B------:R4:W-:Y:S04]  /*c1f0*/  @!P3 ST.E.128 desc[UR56][R12.64], RZ ;  /* 0x000000ff0c00b985 */ /* 0x0009e8000c101d38 */
[----:B------:R4:W-:Y:S02]  /*c200*/  @!P4 ST.E.128 desc[UR56][R4.64], RZ ;  /* 0x000000ff0400c985 */ /* 0x0009e4000c101d38 */
.L_x_2666:
[----:B------:R-:W-:Y:S05]  /*c210*/  BSYNC B1 ;  /* 0x0000000000017941 */ /* 0x000fea0003800000 */
.L_x_2665:
[----:B---34-:R3:W4:Y:S01]  /*c220*/  SHFL.IDX PT, R5, R3, 0x2, 0x181f ;  /* 0x00581f0003057f89 */ /* 0x01872200000e0000 */
        /* <DEDUP_REMOVED lines=12> */
.L_x_2668:
[----:B------:R-:W-:Y:S05]  /*c2f0*/  BSYNC B1 ;  /* 0x0000000000017941 */ /* 0x000fea0003800000 */
.L_x_2667:
[----:B------:R-:W-:Y:S01]  /*c300*/  VIADD R0, R8, 0x60 ;  /* 0x0000006008007836 */ /* 0x000fe20000000000 */
[----:B0-23--:R-:W0:Y:S04]  /*c310*/  SHFL.IDX PT, R3, R3, 0x3, 0x181f ;  /* 0x00781f0003037f89 */ /* 0x00de2800000e0000 */
[----:B------:R-:W-:Y:S01]  /*c320*/  ISETP.GE.AND P0, PT, R0, R11, PT ;  /* 0x0000000b0000720c */ /* 0x000fe20003f06270 */
[----:B-1--4-:R1:W2:-:S12]  /*c330*/  SHFL.IDX PT, R5, R6, 0x3, 0x181f ;  /* 0x00781f0006057f89 */ /* 0x01229800000e0000 */
        /* <DEDUP_REMOVED lines=10> */
.L_x_2657:
[----:B------:R-:W-:Y:S05]  /*c3e0*/  BSYNC B0 ;  /* 0x0000000000007941 */ /* 0x000fea0003800000 */
.L_x_2647:
[----:B------:R-:W-:Y:S02]  /*c3f0*/  ULDC UR4, c[0x0][0xc3c] ;  /* 0x00030f0000047ab9 */ /* 0x000fe40000000800 */
[----:B------:R-:W-:-:S13]  /*c400*/  ISETP.GE.AND P0, PT, R35, UR4, PT ;  /* 0x0000000423007c0c */ /* 0x000fda000bf06270 */
[----:B------:R-:W-:Y:S05]  /*c410*/  @!P0 BRA `(.L_x_2669) ;  /* 0xffffff4800c08947 */ /* 0x000fea000383ffff */
[----:B------:R-:W-:Y:S05]  /*c420*/  EXIT ;  /* 0x000000000000794d */ /* 0x000fea0003800000 */
.L_x_2604:
[----:B------:R-:W-:-:S08]  /*c430*/  NOP ;  /* 0x0000000000007918 */ /* 0x000fd00000000000 */
[----:B------:R-:W0:-:S00]  /*c440*/  USETMAXREG.DEALLOC.CTAPOOL 0x28 ;  /* 0x00000028000079c8 */ /* 0x000e0000080e0500 */
[----:B0-----:R-:W-:Y:S02]  /*c450*/  LOP3.LUT R0, R0, 0x3, RZ, 0xc0, !PT ;  /* 0x0000000300007812 */ /* 0x001fe400078ec0ff */
[----:B------:R-:W-:-:S04]  /*c460*/  LOP3.LUT R27, R27, 0xffffffbf, RZ, 0xc0, !PT ;  /* 0xffffffbf1b1b7812 */ /* 0x000fc800078ec0ff */
[----:B------:R-:W0:Y:S02]  /*c470*/  SHFL.IDX PT, R0, R0, RZ, 0x1f ;  /* 0x00001fff00007589 */ /* 0x000e2400000e0000 */
[----:B0-----:R-:W-:Y:S01]  /*c480*/  ISETP.NE.AND P0, PT, R0, RZ, PT ;  /* 0x000000ff0000720c */ /* 0x001fe20003f05270 */
[----:B------:R-:W-:-:S12]  /*c490*/  IMAD.MOV.U32 R0, RZ, RZ, RZ ;  /* 0x000000ffff007224 */ /* 0x000fd800078e00ff */
        /* <DEDUP_REMOVED lines=9> */
.L_x_2670:
        /* <DEDUP_REMOVED lines=44> */
.L_x_2674:
        /* <DEDUP_REMOVED lines=35> */
.L_x_2672:
        /* <DEDUP_REMOVED lines=13> */
.L_x_2675:
        /* <DEDUP_REMOVED lines=62> */
.L_x_2676:
        /* <DEDUP_REMOVED lines=61> */
.L_x_2677:
[----:B------:R-:W-:-:S05]  /*d2a0*/  LOP3.LUT R17, RZ, R2, RZ, 0x33, !PT ;  /* 0x00000002ff117212 */ /* 0x000fca00078e33ff */
[----:B------:R-:W-:Y:S01]  /*d2b0*/  IMAD.IADD R17, R0, 0x1, R17 ;  /* 0x0000000100117824 */ /* 0x000fe200078e0211 */
[----:B------:R-:W-:Y:S06]  /*d2c0*/  BRA `(.L_x_2678) ;  /* 0x0000000000147947 */ /* 0x000fec0003800000 */
.L_x_2673:
[----:B------:R-:W-:Y:S01]  /*d2d0*/  ULDC UR4, c[0x0][0xc3c] ;  /* 0x00030f0000047ab9 */ /* 0x000fe20000000800 */
[----:B------:R-:W-:Y:S02]  /*d2e0*/  IMAD.MOV.U32 R17, RZ, RZ, RZ ;  /* 0x000000ffff117224 */ /* 0x000fe400078e00ff */
[----:B------:R-:W-:Y:S02]  /*d2f0*/  IMAD.U32 R16, RZ, RZ, UR6 ;  /* 0x00000006ff107e24 */ /* 0x000fe4000f8e00ff */
[----:B------:R-:W-:Y:S02]  /*d300*/  IMAD.MOV.U32 R18, RZ, RZ, RZ ;  /* 0x000000ffff127224 */ /* 0x000fe400078e00ff */
[----:B------:R-:W-:-:S07]  /*d310*/  IMAD.U32 R19, RZ, RZ, UR4 ;  /* 0x00000004ff137e24 */ /* 0x000fce000f8e00ff */
.L_x_2678:
[----:B------:R-:W-:-:S13]  /*d320*/  ISETP.NE.AND P0, PT, R7, RZ, PT ;  /* 0x000000ff0700720c */ /* 0x000fda0003f05270 */
[----:B------:R-:W0:Y:S01]  /*d330*/  @!P0 S2R R3, SR_CgaCtaId ;  /* 0x0000000000038919 */ /* 0x000e220000008800 */
[----:B------:R-:W-:-:S04]  /*d340*/  @!P0 MOV R0, 0x400 ;  /* 0x0000040000008802 */ /* 0x000fc80000000f00 */
[----:B0-----:R-:W-:-:S05]  /*d350*/  @!P0 LEA R0, R3, R0, 0x18 ;  /* 0x0000000003008211 */ /* 0x001fca00078ec0ff */
[----:B------:R0:W-:Y:S01]  /*d360*/  @!P0 STS.128 [R0+0x288d0], R16 ;  /* 0x0288d01000008388 */ /* 0x0001e20000000c00 */
[----:B------:R-:W-:Y:S06]  /*d370*/  BAR.ARV 0x5, 0x180 ;  /* 0x0146000000007b1d */ /* 0x000fec0000002000 */
.L_x_2671:
[----:B------:R2:W-:Y:S01]  /*d380*/  STL [R1+0x1c], RZ ;  /* 0x00001cff01007387 */ /* 0x0005e20000100800 */
[----:B------:R-:W-:Y:S01]  /*d390*/  ULDC UR4, c[0x0][0xc3c] ;  /* 0x00030f0000047ab9 */ /* 0x000fe20000000800 */
[----:B------:R-:W-:Y:S01]  /*d3a0*/  IMAD.MOV.U32 R28, RZ, RZ, 0x1 ;  /* 0x00000001ff1c7424 */ /* 0x000fe200078e00ff */
[----:B-1----:R-:W-:Y:S01]  /*d3b0*/  ISETP.GE.AND P0, PT, R19, UR4, PT ;  /* 0x0000000413007c0c */ /* 0x002fe2000bf06270 */
[----:B------:R-:W-:-:S12]  /*d3c0*/  IMAD.MOV.U32 R25, RZ, RZ, RZ ;  /* 0x000000ffff197224 */ /* 0x000fd800078e00ff */
[----:B--2---:R-:W-:Y:S05]  /*d3d0*/  @P0 BRA `(.L_x_2679) ;  /* 0x0000005000340947 */ /* 0x004fea0003800000 */
[----:B------:R-:W1:Y:S01]  /*d3e0*/  S2R R4, SR_TID.X ;  /* 0x0000000000047919 */ /* 0x000e620000002100 */
[----:B------:R-:W2:Y:S01]  /*d3f0*/  S2UR UR5, SR_CgaCtaId ;  /* 0x00000000000579c3 */ /* 0x000ea20000008800 */
[----:B------:R-:W-:Y:S01]  /*d400*/  UMOV UR4, 0x400 ;  /* 0x0000040000047882 */ /* 0x000fe20000000000 */
[----:B------:R-:W-:Y:S01]  /*d410*/  BSSY B8, `(.L_x_2679) ;  /* 0x0000509000087945 */ /* 0x000fe20003800000 */
[----:B------:R3:W-:Y:S01]  /*d420*/  STL [R1+0x1c], RZ ;  /* 0x00001cff01007387 */ /* 0x0007e20000100800 */
[----:B------:R-:W-:Y:S01]  /*d430*/  IMAD.MOV.U32 R28, RZ, RZ, 0x1 ;  /* 0x00000001ff1c7424 */ /* 0x000fe200078e00ff */
[----:B------:R-:W-:Y:S01]  /*d440*/  ULOP3.LUT UR36, UR44, 0x2, URZ, 0xfc, !UPT ;  /* 0x000000022c247892 */ /* 0x000fe2000f8efc3f */
[----:B------:R-:W-:Y:S01]  /*d450*/  IMAD.MOV.U32 R25, RZ, RZ, RZ ;  /* 0x000000ffff197224 */ /* 0x000fe200078e00ff */
[----:B------:R-:W-:Y:S01]  /*d460*/  ULDC UR37, c[0x0][0xc] ;  /* 0x0000030000257ab9 */ /* 0x000fe20000000800 */
[----:B--2---:R-:W-:-:S06]  /*d470*/  ULEA UR4, UR5, UR4, 0x18 ;  /* 0x0000000405047291 */ /* 0x004fcc000f8ec03f */
[----:B------:R-:W-:Y:S01]  /*d480*/  IMAD.U32 R22, RZ, RZ, UR4 ;  /* 0x00000004ff167e24 */ /* 0x000fe2000f8e00ff */
[C---:B-1----:R-:W-:Y:S01]  /*d490*/  LOP3.LUT R3, R4.reuse, 0x7f, RZ, 0xc0, !PT ;  /* 0x0000007f04037812 */ /* 0x042fe200078ec0ff */
[C---:B------:R-:W-:Y:S02]  /*d4a0*/  IMAD.SHL.U32 R30, R4.reuse, 0x8, RZ ;  /* 0x00000008041e7824 */ /* 0x040fe400078e00ff */
[----:B------:R-:W-:-:S03]  /*d4b0*/  IMAD.SHL.U32 R2, R4, 0x10, RZ ;  /* 0x0000001004027824 */ /* 0x000fc600078e00ff */
[----:B0-----:R-:W-:Y:S02]  /*d4c0*/  LOP3.LUT R0, R30, 0x1f8, RZ, 0xc0, !PT ;  /* 0x000001f81e007812 */ /* 0x001fe400078ec0ff */
[----:B------:R-:W-:Y:S02]  /*d4d0*/  LOP3.LUT R2, R2, 0x70, RZ, 0xc0, !PT ;  /* 0x0000007002027812 */ /* 0x000fe400078ec0ff */
[----:B------:R-:W-:Y:S02]  /*d4e0*/  LOP3.LUT R33, R0, 0x38, R4, 0x78, !PT ;  /* 0x0000003800217812 */ /* 0x000fe400078e7804 */
[----:B------:R-:W-:Y:S02]  /*d4f0*/  SHF.R.U32.HI R0, RZ, 0x3, R3 ;  /* 0x00000003ff007819 */ /* 0x000fe40000011603 */
[----:B------:R-:W-:Y:S02]  /*d500*/  LOP3.LUT R33, R33, 0x200, R30, 0xf8, !PT ;  /* 0x0000020021217812 */ /* 0x000fe400078ef81e */
[----:B------:R-:W-:-:S02]  /*d510*/  LOP3.LUT R2, R0, R2, RZ, 0xfc, !PT ;  /* 0x0000000200027212 */ /* 0x000fc400078efcff */
[----:B------:R-:W-:Y:S01]  /*d520*/  LOP3.LUT R30, R30, 0x38, RZ, 0xc0, !PT ;  /* 0x000000381e1e7812 */ /* 0x000fe200078ec0ff */
[----:B------:R-:W-:-:S03]  /*d530*/  IMAD R0, R33, 0x2, R22 ;  /* 0x0000000221007824 */ /* 0x000fc600078e0216 */
[----:B------:R-:W-:Y:S02]  /*d540*/  LOP3.LUT R29, R30, 0x40, RZ, 0xfc, !PT ;  /* 0x000000401e1d7812 */ /* 0x000fe400078efcff */
[----:B------:R3:W-:Y:S05]  /*d550*/  STL [R1], R0 ;  /* 0x0000000001007387 */ /* 0x0007ea0000100800 */
.L_x_2744:
[----:B0-----:R-:W0:Y:S02]  /*d560*/  LDC.64 R2, c[0x0][0xc88] ;  /* 0x00032200ff027b82 */ /* 0x001e240000000a00 */
[----:B0-----:R-:W-:-:S05]  /*d570*/  IMAD.WIDE R2, R19, 0x4, R2 ;  /* 0x0000000413027825 */ /* 0x001fca00078e0202 */
[----:B------:R-:W3:Y:S01]  /*d580*/  LDG.E R31, desc[UR56][R2.64] ;  /* 0x00000038021f7981 */ /* 0x000ee2000c1e1900 */
[----:B------:R-:W-:Y:S05]  /*d590*/  YIELD ;  /* 0x0000000000007946 */ /* 0x000fea0003800000 */
[----:B------:R-:W-:Y:S01]  /*d5a0*/  ULDC.64 UR4, c[0x0][0xa28] ;  /* 0x00028a0000047ab9 */ /* 0x000fe20000000a00 */
[----:B------:R-:W-:Y:S01]  /*d5b0*/  IMAD.MOV.U32 R36, RZ, RZ, RZ ;  /* 0x000000ffff247224 */ /* 0x000fe200078e00ff */
[----:B------:R-:W-:Y:S01]  /*d5c0*/  ISETP.NE.U32.AND P0, PT, RZ, UR4, PT ;  /* 0x00000004ff007c0c */ /* 0x000fe2000bf05070 */
[----:B------:R-:W-:-:S03]  /*d5d0*/  ULDC.64 UR6, c[0x0][0xa18] ;  /* 0x0002860000067ab9 */ /* 0x000fc60000000a00 */
[----:B------:R-:W-:Y:S02]  /*d5e0*/  ISETP.NE.AND.EX P0, PT, RZ, UR5, PT, P0 ;  /* 0x00000005ff007c0c */ /* 0x000fe4000bf05300 */
[----:B---3--:R-:W-:-:S11]  /*d5f0*/  SHF.R.S32.HI R0, RZ, 0x1f, R31 ;  /* 0x0000001fff007819 */ /* 0x008fd6000001141f */
        /* <DEDUP_REMOVED lines=39> */
.L_x_2680:
[----:B------:R-:W-:Y:S01]  /*d870*/  ULDC.64 UR4, c[0x0][0xa20] ;  /* 0x0002880000047ab9 */ /* 0x000fe20000000a00 */
[----:B------:R-:W-:Y:S01]  /*d880*/  IMAD.MOV.U32 R32, RZ, RZ, R31 ;  /* 0x000000ffff207224 */ /* 0x000fe200078e001f */
[----:B------:R-:W-:-:S04]  /*d890*/  ISETP.NE.U32.AND P0, PT, RZ, UR4, PT ;  /* 0x00000004ff007c0c */ /* 0x000fc8000bf05070 */
[----:B------:R-:W-:-:S13]  /*d8a0*/  ISETP.NE.AND.EX P0, PT, RZ, UR5, PT, P0 ;  /* 0x00000005ff007c0c */ /* 0x000fda000bf05300 */
[----:B------:R-:W-:Y:S05]  /*d8b0*/  @!P0 BRA `(.L_x_2681) ;  /* 0x0000000000108947 */ /* 0x000fea0003800000 */
[----:B------:R-:W-:-:S04]  /*d8c0*/  IADD3 R2, P0, R23, UR4, RZ ;  /* 0x0000000417027c10 */ /* 0x000fc8000ff1e0ff */
[----:B------:R-:W-:-:S05]  /*d8d0*/  IADD3.X R3, R24, UR5, RZ, P0, !PT ;  /* 0x0000000518037c10 */ /* 0x000fca00087fe4ff */
[----:B------:R3:W5:Y:S01]  /*d8e0*/  LDG.E R7, desc[UR56][R2.64] ;  /* 0x0000003802077981 */ /* 0x000762000c1e1900 */
[----:B------:R-:W-:Y:S05]  /*d8f0*/  BRA `(.L_x_2682) ;  /* 0x0000000000247947 */ /* 0x000fea0003800000 */
.L_x_2681:
        /* <DEDUP_REMOVED lines=9> */
.L_x_2682:
[----:B------:R-:W4:Y:S01]  /*d990*/  LDL R4, [R1+0x8] ;  /* 0x0000080001047983 */ /* 0x000f220000100800 */
[----:B012---:R-:W0:Y:S01]  /*d9a0*/  LDC R0, c[0x0][0x448] ;  /* 0x00011200ff007b82 */ /* 0x007e220000000800 */
[----:B-----5:R-:W-:Y:S01]  /*d9b0*/  IMAD.IADD R34, R7, 0x1, -R36 ;  /* 0x0000000107227824 */ /* 0x020fe200078e0a24 */
[----:B------:R-:W-:Y:S01]  /*d9c0*/  LOP3.LUT R27, R27, 0xffffffdf, RZ, 0xc0, !PT ;  /* 0xffffffdf1b1b7812 */ /* 0x000fe200078ec0ff */
[----:B------:R-:W-:Y:S01]  /*d9d0*/  BSSY B0, `(.L_x_2683) ;  /* 0x0000037000007945 */ /* 0x000fe20003800000 */
[----:B0-----:R-:W-:Y:S01]  /*d9e0*/  ISETP.NE.AND P0, PT, R0, 0x1, PT ;  /* 0x000000010000780c */ /* 0x001fe20003f05270 */
[----:B------:R-:W-:-:S04]  /*d9f0*/  IMAD.SHL.U32 R0, R17, 0x80, RZ ;  /* 0x0000008011007824 */ /* 0x000fc800078e00ff */
[----:B------:R-:W-:-:S08]  /*da00*/  VIADD R0, R0, 0x7f ;  /* 0x0000007f00007836 */ /* 0x000fd00000000000 */
[----:B---3--:R-:W0:Y:S01]  /*da10*/  @P0 LDC R3, c[0x0][0x44c] ;  /* 0x00011300ff030b82 */ /* 0x008e220000000800 */
[----:B------:R-:W-:-:S07]  /*da20*/  @P0 LOP3.LUT R27, R27, 0x20, RZ, 0xfc, !PT ;  /* 0x000000201b1b0812 */ /* 0x000fce00078efcff */
[----:B------:R-:W1:Y:S01]  /*da30*/  @P0 LDC R5, c[0x0][0x450] ;  /* 0x00011400ff050b82 */ /* 0x000e620000000800 */
[----:B0-----:R-:W-:-:S05]  /*da40*/  @P0 IMAD.HI.U32 R2, R0, R3, RZ ;  /* 0x0000000300020227 */ /* 0x001fca00078e00ff */
[----:B-1----:R-:W-:Y:S02]  /*da50*/  @P0 SHF.R.U32.HI R0, RZ, R5, R2 ;  /* 0x00000005ff000219 */ /* 0x002fe40000011602 */
[----:B----4-:R-:W-:-:S05]  /*da60*/  IADD3 R3, R34, 0x80, -R4 ;  /* 0x0000008022037810 */ /* 0x010fca0007ffe804 */
[----:B------:R-:W-:Y:S02]  /*da70*/  IMAD.IADD R2, R3, 0x1, R0 ;  /* 0x0000000103027824 */ /* 0x000fe400078e0200 */
[----:B------:R-:W-:-:S03]  /*da80*/  VIADD R0, R34, 0x7f ;  /* 0x0000007f22007836 */ /* 0x000fc60000000000 */
[----:B------:R-:W-:Y:S02]  /*da90*/  SHF.R.S32.HI R5, RZ, 0x1f, R2 ;  /* 0x0000001fff057819 */ /* 0x000fe40000011402 */
[----:B------:R-:W-:Y:S02]  /*daa0*/  SHF.R.S32.HI R3, RZ, 0x1f, R0 ;  /* 0x0000001fff037819 */ /* 0x000fe40000011400 */
[----:B------:R-:W-:Y:S02]  /*dab0*/  LEA.HI R5, R5, R2, RZ, 0x7 ;  /* 0x0000000205057211 */ /* 0x000fe400078f38ff */
[----:B------:R-:W-:Y:S02]  /*dac0*/  LEA.HI R3, R3, R0, RZ, 0x7 ;  /* 0x0000000003037211 */ /* 0x000fe400078f38ff */
[----:B------:R-:W-:Y:S02]  /*dad0*/  SHF.R.S32.HI R5, RZ, 0x7, R5 ;  /* 0x00000007ff057819 */ /* 0x000fe40000011405 */
[----:B------:R-:W-:-:S02]  /*dae0*/  SHF.R.S32.HI R0, RZ, 0x7, R3 ;  /* 0x00000007ff007819 */ /* 0x000fc40000011403 */
[----:B------:R-:W-:Y:S02]  /*daf0*/  LOP3.LUT R2, R18, 0xff000000, RZ, 0xc0, !PT ;  /* 0xff00000012027812 */ /* 0x000fe400078ec0ff */
[----:B------:R-:W-:Y:S02]  /*db00*/  VIMNMX R0, R0, R5, PT ;  /* 0x0000000500007248 */ /* 0x000fe40003fe0100 */
[----:B------:R-:W-:Y:S02]  /*db10*/  SHF.R.U32.HI R2, RZ, 0x8, R2 ;  /* 0x00000008ff027819 */ /* 0x000fe40000011602 */
[----:B------:R-:W-:Y:S02]  /*db20*/  ISETP.GE.AND P0, PT, R0, 0x1, PT ;  /* 0x000000010000780c */ /* 0x000fe40003f06270 */
[----:B------:R-:W-:-:S04]  /*db30*/  LOP3.LUT R3, R18, 0xff0000, RZ, 0xc0, !PT ;  /* 0x00ff000012037812 */ /* 0x000fc800078ec0ff */
[----:B------:R-:W-:Y:S01]  /*db40*/  LEA.HI R3, R3, R2, RZ, 0x10 ;  /* 0x0000000203037211 */ /* 0x000fe200078f80ff */
[----:B------:R-:W-:-:S03]  /*db50*/  IMAD.MOV.U32 R2, RZ, RZ, RZ ;  /* 0x000000ffff027224 */ /* 0x000fc600078e00ff */
[----:B------:R-:W-:-:S03]  /*db60*/  LOP3.LUT R35, R3, 0xff, RZ, 0xc0, !PT ;  /* 0x000000ff03237812 */ /* 0x000fc600078ec0ff */
[----:B------:R-:W-:Y:S05]  /*db70*/  @!P0 BRA `(.L_x_2684) ;  /* 0x0000000000708947 */ /* 0x000fea0003800000 */
        /* <DEDUP_REMOVED lines=28> */
.L_x_2684:
[----:B------:R-:W-:Y:S05]  /*dd40*/  BSYNC B0 ;  /* 0x0000000000007941 */ /* 0x000fea0003800000 */
.L_x_2683:
        /* <DEDUP_REMOVED lines=23> */
.L_x_2686:
        /* <DEDUP_REMOVED lines=20> */
.L_x_2689:
[----:B------:R-:W-:Y:S05]  /*e000*/  BSYNC B6 ;  /* 0x0000000000067941 */ /* 0x000fea0003800000 */
.L_x_2688:
        /* <DEDUP_REMOVED lines=20> */
.L_x_2692:
        /* <DEDUP_REMOVED lines=15> */
.L_x_2691:
[----:B------:R-:W-:Y:S05]  /*e240*/  BSYNC B6 ;  /* 0x0000000000067941 */ /* 0x000fea0003800000 */
.L_x_2690:
[----:B------:R-:W2:Y:S01]  /*e250*/  LDL R26, [R1+0x18] ;  /* 0x00001800011a7983 */ /* 0x000ea20000100800 */
[----:B------:R-:W-:Y:S01]  /*e260*/  ULDC.64 UR4, c[0x0][0x9f8] ;  /* 0x00027e0000047ab9 */ /* 0x000fe20000000a00 */
[----:B------:R-:W0:Y:S01]  /*e270*/  LDC R10, c[0x0][0x430] ;  /* 0x00010c00ff0a7b82 */ /* 0x000e220000000800 */
[----:B------:R-:W-:-:S04]  /*e280*/  ISETP.NE.U32.AND P0, PT, RZ, UR4, PT ;  /* 0x00000004ff007c0c */ /* 0x000fc8000bf05070 */
[----:B------:R-:W-:-:S13]  /*e290*/  ISETP.NE.AND.EX P0, PT, RZ, UR5, PT, P0 ;  /* 0x00000005ff007c0c */ /* 0x000fda000bf05300 */
[----:B------:R-:W-:Y:S01]  /*e2a0*/  @P0 IADD3 R2, P1, R23, UR4, RZ ;  /* 0x0000000417020c10 */ /* 0x000fe2000ff3e0ff */
[----:B------:R-:W1:Y:S01]  /*e2b0*/  S2R R21, SR_TID.X ;  /* 0x0000000000157919 */ /* 0x000e620000002100 */
[----:B------:R-:W3:Y:S02]  /*e2c0*/  S2R R20, SR_TID.X ;  /* 0x0000000000147919 */ /* 0x000ee40000002100 */
[----:B------:R-:W-:Y:S01]  /*e2d0*/  @P0 IADD3.X R3, R24, UR5, RZ, P1, !PT ;  /* 0x0000000518030c10 */ /* 0x000fe20008ffe4ff */
[----:B------:R-:W-:-:S04]  /*e2e0*/  ULDC UR4, c[0x0][0x2f4] ;  /* 0x0000bd0000047ab9 */ /* 0x000fc80000000800 */
[----:B------:R4:W4:Y:S01]  /*e2f0*/  @P0 LDG.E R32, desc[UR56][R2.64] ;  /* 0x0000003802200981 */ /* 0x000922000c1e1900 */
[----:B0-----:R-:W-:Y:S02]  /*e300*/  ISETP.NE.AND P2, PT, R10, 0x1, PT ;  /* 0x000000010a00780c */ /* 0x001fe40003f45270 */
[----:B------:R-:W-:-:S11]  /*e310*/  LOP3.LUT R27, R27, 0xfffffff7, RZ, 0xc0, !PT ;  /* 0xfffffff71b1b7812 */ /* 0x000fd600078ec0ff */
[----:B------:R-:W0:Y:S01]  /*e320*/  @P2 LDC R7, c[0x0][0x434] ;  /* 0x00010d00ff072b82 */ /* 0x000e220000000800 */
[----:B------:R-:W-:Y:S01]  /*e330*/  @P2 LOP3.LUT R27, R27, 0x8, RZ, 0xfc, !PT ;  /* 0x000000081b1b2812 */ /* 0x000fe200078efcff */
[----:B-1----:R-:W-:-:S06]  /*e340*/  IMAD.SHL.U32 R21, R21, 0x10, RZ ;  /* 0x0000001015157824 */ /* 0x002fcc00078e00ff */
[----:B------:R-:W1:Y:S01]  /*e350*/  @P2 LDC R5, c[0x0][0x438] ;  /* 0x00010e00ff052b82 */ /* 0x000e620000000800 */
[----:B---3--:R-:W-:Y:S02]  /*e360*/  LOP3.LUT R20, R20, 0x7f, RZ, 0xc0, !PT ;  /* 0x0000007f14147812 */ /* 0x008fe400078ec0ff */
        /* <DEDUP_REMOVED lines=12> */
[----:B----4-:R-:W0:Y:S02]  /*e430*/  @!P0 LDC.64 R2, c[0x0][0x428] ;  /* 0x00010a00ff028b82 */ /* 0x010e240000000a00 */
[----:B------:R-:W-:Y:S01]  /*e440*/  IMAD.MOV R5, RZ, RZ, -R4 ;  /* 0x000000ffff057224 */ /* 0x000fe200078e0a04 */
[----:B------:R-:W-:-:S03]  /*e450*/  SHF.R.S32.HI R37, RZ, 0x1f, R32 ;  /* 0x0000001fff257819 */ /* 0x000fc60000011420 */
[----:B------:R-:W-:Y:S01]  /*e460*/  IMAD R0, R10, R5, R0 ;  /* 0x000000050a007224 */ /* 0x000fe200078e0200 */
[--C-:B------:R-:W-:Y:S01]  /*e470*/  @!P0 SHF.R.S32.HI R5, RZ, 0x1f, R4.reuse ;  /* 0x0000001fff058819 */ /* 0x100fe20000011404 */
[-C--:B0-----:R-:W-:Y:S02]  /*e480*/  @!P0 IMAD R6, R37, R2.reuse, RZ ;  /* 0x0000000225068224 */ /* 0x081fe400078e02ff */
[----:B------:R-:W-:-:S04]  /*e490*/  @!P0 IMAD.WIDE.U32 R4, R32, R2, R4 ;  /* 0x0000000220048225 */ /* 0x000fc800078e0004 */
[----:B------:R-:W-:Y:S02]  /*e4a0*/  @!P0 IMAD R6, R32, R3, R6 ;  /* 0x0000000320068224 */ /* 0x000fe400078e0206 */
[----:B------:R-:W0:Y:S01]  /*e4b0*/  @!P0 LDC.64 R2, c[0x0][0x418] ;  /* 0x00010600ff028b82 */ /* 0x000e220000000a00 */
[----:B------:R-:W-:Y:S02]  /*e4c0*/  IMAD.U32 R7, RZ, RZ, UR36 ;  /* 0x00000024ff077e24 */ /* 0x000fe4000f8e00ff */
[----:B------:R-:W-:-:S03]  /*e4d0*/  @!P0 IMAD.IADD R6, R5, 0x1, R6 ;  /* 0x0000000105068824 */ /* 0x000fc600078e0206 */
        /* <DEDUP_REMOVED lines=13> */
.L_x_2761:
[----:B------:R-:W-:Y:S01]  /*e5b0*/  LOP3.LUT R24, R18, 0xffff, RZ, 0xc0, !PT ;  /* 0x0000ffff12187812 */ /* 0x000fe200078ec0ff */
[----:B------:R-:W-:Y:S06]  /*e5c0*/  @!P2 BRA `(.L_x_2694) ;  /* 0x000000000004a947 */ /* 0x000fec0003800000 */
[----:B------:R-:W-:Y:S01]  /*e5d0*/  BPT.TRAP 0x1 ;  /* 0x000000040000795c */ /* 0x000fe20000300000 */
.L_x_2694:
        /* <DEDUP_REMOVED lines=23> */
.L_x_2762:
[----:B------:R-:W-:Y:S05]  /*e750*/  BSYNC B0 ;  /* 0x0000000000007941 */ /* 0x000fea0003800000 */
.L_x_2695:
        /* <DEDUP_REMOVED lines=105> */
.L_x_2780:
        /* <DEDUP_REMOVED lines=11> */
.L_x_2698:
        /* <DEDUP_REMOVED lines=11> */
.L_x_2699:
[----:B0-----:R0:W5:Y:S01]  /*ef50*/  LDL.LU R4, [R1+0xc] ;  /* 0x00000c0001047983 */ /* 0x0011620000300800 */
[----:B------:R0:W-:Y:S03]  /*ef60*/  SYNCS.ARRIVE.TRANS64.A1T0 RZ, [R7+URZ+0x28830], RZ ;  /* 0x028830ff07ff79a7 */ /* 0x0001e6000810003f */
[----:B-1----:R0:W5:Y:S02]  /*ef70*/  LDL.LU R3, [R1+0x4] ;  /* 0x0000040001037983 */ /* 0x0021640000300800 */
[----:B------:R-:W-:Y:S05]  /*ef80*/  WARPSYNC.ALL ;  /* 0x0000000000007948 */ /* 0x000fea0003800000 */
[----:B------:R-:W-:Y:S01]  /*ef90*/  ULDC.64 UR4, c[0x0][0x298] ;  /* 0x0000a60000047ab9 */ /* 0x000fe20000000a00 */
[----:B------:R-:W-:Y:S01]  /*efa0*/  BAR.SYNC.DEFER_BLOCKING 0x8, 0x180 ;  /* 0x0206000000007b1d */ /* 0x000fe20000010000 */
[----:B------:R-:W-:Y:S01]  /*efb0*/  LOP3.LUT P0, RZ, R27, 0x10, RZ, 0xc0, !PT ;  /* 0x000000101bff7812 */ /* 0x000fe2000780c0ff */
[----:B------:R-:W-:-:S03]  /*efc0*/  VIADD R2, R22, 0x10400 ;  /* 0x0001040016027836 */ /* 0x000fc60000000000 */
[----:B------:R-:W-:Y:S01]  /*efd0*/  SEL R31, R31, RZ, !P0 ;  /* 0x000000ff1f1f7207 */ /* 0x000fe20004000000 */
[----:B------:R-:W-:Y:S01]  /*efe0*/  BSSY B6, `(.L_x_2700) ;  /* 0x000001c000067945 */ /* 0x000fe20003800000 */
[----:B-----5:R-:W-:Y:S02]  /*eff0*/  SEL R4, R4, RZ, !P0 ;  /* 0x000000ff04047207 */ /* 0x020fe40004000000 */
[----:B------:R-:W-:Y:S02]  /*f000*/  LOP3.LUT P0, RZ, R2, 0x3ff, RZ, 0xc0, !PT ;  /* 0x000003ff02ff7812 */ /* 0x000fe4000780c0ff */
[----:B------:R-:W-:Y:S01]  /*f010*/  SHF.R.S32.HI R0, RZ, 0x1f, R3 ;  /* 0x0000001fff007819 */ /* 0x000fe20000011403 */
[----:B------:R1:W-:Y:S04]  /*f020*/  STL [R1+0xc], R4 ;  /* 0x00000c0401007387 */ /* 0x0003e80000100800 */
[----:B------:R-:W-:-:S04]  /*f030*/  IMAD R0, R0, UR4, RZ ;  /* 0x0000000400007c24 */ /* 0x000fc8000f8e02ff */
[C---:B------:R-:W-:Y:S02]  /*f040*/  IMAD R0, R3.reuse, UR5, R0 ;  /* 0x0000000503007c24 */ /* 0x040fe4000f8e0200 */
[----:B------:R-:W-:-:S04]  /*f050*/  IMAD.WIDE.U32 R2, R3, UR4, RZ ;  /* 0x0000000403027c25 */ /* 0x000fc8000f8e00ff */
[----:B------:R-:W-:Y:S01]  /*f060*/  IMAD.IADD R0, R3, 0x1, R0 ;  /* 0x0000000103007824 */ /* 0x000fe200078e0200 */
[----:B------:R1:W-:Y:S04]  /*f070*/  STL.64 [R1+0x10], R2 ;  /* 0x0000100201007387 */ /* 0x0003e80000100a00 */
[----:B------:R1:W-:Y:S01]  /*f080*/  STL [R1+0x4], R0 ;  /* 0x0000040001007387 */ /* 0x0003e20000100800 */
[----:B------:R-:W-:Y:S05]  /*f090*/  @!P0 BRA `(.L_x_2701) ;  /* 0x0000000000408947 */ /* 0x000fea0003800000 */
[----:B-1----:R-:W-:Y:S01]  /*f0a0*/  MOV R2, 0x0 ;  /* 0x0000000000027802 */ /* 0x002fe20000000f00 */
[----:B------:R-:W-:Y:S01]  /*f0b0*/  ULDC.64 UR4, c[0x4][0x80] ;  /* 0x0100200000047ab9 */ /* 0x000fe20000000a00 */
[----:B------:R-:W-:Y:S01]  /*f0c0*/  ULDC.64 UR6, c[0x4][0x88] ;  /* 0x0100220000067ab9 */ /* 0x000fe20000000a00 */
[----:B------:R-:W-:Y:S01]  /*f0d0*/  ULDC.64 UR8, c[0x4][0x20] ;  /* 0x0100080000087ab9 */ /* 0x000fe20000000a00 */
[----:B------:R-:W-:Y:S02]  /*f0e0*/  IMAD.U32 R4, RZ, RZ, UR4 ;  /* 0x00000004ff047e24 */ /* 0x000fe4000f8e00ff */
[----:B------:R-:W1:Y:S01]  /*f0f0*/  LDC.64 R2, c[0x4][R2] ;  /* 0x0100000002027b82 */ /* 0x000e620000000a00 */
[----:B------:R-:W-:Y:S02]  /*f100*/  IMAD.U32 R5, RZ, RZ, UR5 ;  /* 0x00000005ff057e24 */ /* 0x000fe4000f8e00ff */
[----:B------:R-:W-:Y:S02]  /*f110*/  IMAD.U32 R6, RZ, RZ, UR6 ;  /* 0x00000006ff067e24 */ /* 0x000fe4000f8e00ff */
[----:B0-----:R-:W-:-:S02]  /*f120*/  IMAD.U32 R7, RZ, RZ, UR7 ;  /* 0x00000007ff077e24 */ /* 0x001fc4000f8e00ff */
[----:B------:R-:W-:Y:S02]  /*f130*/  IMAD.U32 R10, RZ, RZ, UR8 ;  /* 0x00000008ff0a7e24 */ /* 0x000fe4000f8e00ff */
[----:B------:R-:W-:Y:S02]  /*f140*/  IMAD.U32 R11, RZ, RZ, UR9 ;  /* 0x00000009ff0b7e24 */ /* 0x000fe4000f8e00ff */
[----:B------:R-:W-:Y:S02]  /*f150*/  IMAD.MOV.U32 R8, RZ, RZ, 0x70 ;  /* 0x00000070ff087424 */ /* 0x000fe400078e00ff */
[----:B------:R-:W-:Y:S02]  /*f160*/  IMAD.MOV.U32 R12, RZ, RZ, 0x1 ;  /* 0x00000001ff0c7424 */ /* 0x000fe400078e00ff */
[----:B------:R-:W-:-:S07]  /*f170*/  IMAD.MOV.U32 R13, RZ, RZ, RZ ;  /* 0x000000ffff0d7224 */ /* 0x000fce00078e00ff */
[----:B------:R-:W-:-:S07]  /*f180*/  LEPC R20, `(.L_x_2701) ;  /* 0x000000001014794e */ /* 0x000fce0000000000 */
[----:B-1----:R-:W-:Y:S05]  /*f190*/  CALL.ABS.NOINC R2 ;  /* 0x0000000002007343 */ /* 0x002fea0003c00000 */
.L_x_2701:
[----:B------:R-:W-:Y:S05]  /*f1a0*/  BSYNC B6 ;  /* 0x0000000000067941 */ /* 0x000fea0003800000 */
.L_x_2700:
[----:B------:R-:W2:Y:S01]  /*f1b0*/  LDL.LU R21, [R1+0xc] ;  /* 0x00000c0001157983 */ /* 0x000ea20000300800 */
[----:B-1----:R-:W1:Y:S01]  /*f1c0*/  LDC R4, c[0x0][0x448] ;  /* 0x00011200ff047b82 */ /* 0x002e620000000800 */
[----:B------:R-:W-:Y:S01]  /*f1d0*/  ULDC.64 UR6, c[0x0][0x2e0] ;  /* 0x0000b80000067ab9 */ /* 0x000fe20000000a00 */
[----:B------:R-:W-:Y:S01]  /*f1e0*/  ULDC.64 UR4, c[0x0][0x2d8] ;  /* 0x0000b60000047ab9 */ /* 0x000fe20000000a00 */
[----:B------:R-:W3:Y:S04]  /*f1f0*/  LDL.LU R20, [R1+0x4] ;  /* 0x0000040001147983 */ /* 0x000ee80000300800 */
[----:B------:R-:W3:Y:S04]  /*f200*/  LDL.LU.64 R2, [R1+0x10] ;  /* 0x0000100001027983 */ /* 0x000ee80000300a00 */
[----:B------:R4:W5:Y:S04]  /*f210*/  LDL R10, [R1+0x8] ;  /* 0x00000800010a7983 */ /* 0x0009680000100800 */
[----:B------:R4:W5:Y:S01]  /*f220*/  LDL R8, [R1] ;  /* 0x0000000001087983 */ /* 0x0009620000100800 */
[----:B-1----:R-:W-:-:S13]  /*f230*/  ISETP.NE.AND P6, PT, R4, 0x1, PT ;  /* 0x000000010400780c */ /* 0x002fda0003fc5270 */
[----:B------:R-:W1:Y:S08]  /*f240*/  @P6 LDC R5, c[0x0][0x44c] ;  /* 0x00011300ff056b82 */ /* 0x000e700000000800 */
[----:B------:R-:W0:Y:S01]  /*f250*/  @P6 LDC R4, c[0x0][0x450] ;  /* 0x00011400ff046b82 */ /* 0x000e220000000800 */
[----:B--2---:R-:W-:Y:S02]  /*f260*/  IMAD R0, R21, UR6, RZ ;  /* 0x0000000615007c24 */ /* 0x004fe4000f8e02ff */
[----:B------:R-:W2:Y:S02]  /*f270*/  S2R R21, SR_TID.X ;  /* 0x0000000000157919 */ /* 0x000ea40000002100 */
[----:B------:R-:W-:-:S02]  /*f280*/  IMAD R0, R31, UR7, R0 ;  /* 0x000000071f007c24 */ /* 0x000fc4000f8e0200 */
[----:B---3--:R-:W-:Y:S02]  /*f290*/  IMAD.MOV.U32 R3, RZ, RZ, R20 ;  /* 0x000000ffff037224 */ /* 0x008fe400078e0014 */
[----:B------:R-:W3:Y:S01]  /*f2a0*/  S2R R20, SR_TID.X ;  /* 0x0000000000147919 */ /* 0x000ee20000002100 */
[----:B------:R-:W-:-:S04]  /*f2b0*/  IMAD.WIDE.U32 R2, R24, UR4, R2 ;  /* 0x0000000418027c25 */ /* 0x000fc8000f8e0002 */
[----:B------:R-:W-:Y:S01]  /*f2c0*/  IMAD R3, R24, UR5, R3 ;  /* 0x0000000518037c24 */ /* 0x000fe2000f8e0203 */
[----:B------:R-:W-:Y:S01]  /*f2d0*/  ULDC.64 UR4, c[0x0][0x2d0] ;  /* 0x0000b40000047ab9 */ /* 0x000fe20000000a00 */
[----:B------:R-:W-:-:S04]  /*f2e0*/  IMAD.WIDE.U32 R2, R31, UR6, R2 ;  /* 0x000000061f027c25 */ /* 0x000fc8000f8e0002 */
[----:B------:R-:W-:Y:S02]  /*f2f0*/  IMAD.IADD R3, R3, 0x1, R0 ;  /* 0x0000000103037824 */ /* 0x000fe400078e0200 */
[----:B--2---:R-:W-:-:S05]  /*f300*/  IMAD.SHL.U32 R21, R21, 0x10, RZ ;  /* 0x0000001015157824 */ /* 0x004fca00078e00ff */
[----:B------:R-:W-:Y:S02]  /*f310*/  LOP3.LUT R21, R21, 0x70, RZ, 0xc0, !PT ;  /* 0x0000007015157812 */ /* 0x000fe400078ec0ff */
[----:B---3--:R-:W-:-:S04]  /*f320*/  LOP3.LUT R20, R20, 0x7f, RZ, 0xc0, !PT ;  /* 0x0000007f14147812 */ /* 0x008fc800078ec0ff */
[----:B------:R-:W-:-:S04]  /*f330*/  SHF.R.U32.HI R20, RZ, 0x3, R20 ;  /* 0x00000003ff147819 */ /* 0x000fc80000011614 */
[----:B------:R-:W-:-:S05]  /*f340*/  LOP3.LUT R20, R20, R21, RZ, 0xfc, !PT ;  /* 0x0000001514147212 */ /* 0x000fca00078efcff */
[----:B------:R-:W-:-:S04]  /*f350*/  IMAD R0, R17, 0x80, R20 ;  /* 0x0000008011007824 */ /* 0x000fc800078e0214 */
[----:B-1----:R-:W-:-:S04]  /*f360*/  @P6 IMAD.HI.U32 R5, R0, R5, RZ ;  /* 0x0000000500056227 */ /* 0x002fc800078e00ff */
[----:B------:R-:W-:Y:S01]  /*f370*/  IMAD.MOV.U32 R6, RZ, RZ, R0 ;  /* 0x000000ffff067224 */ /* 0x000fe200078e0000 */
[----:B0-----:R-:W-:Y:S02]  /*f380*/  @P6 SHF.R.U32.HI R6, RZ, R4, R5 ;  /* 0x00000004ff066219 */ /* 0x001fe40000011605 */
[----:B------:R-:W0:Y:S03]  /*f390*/  LDC R5, c[0x0][0x448] ;  /* 0x00011200ff057b82 */ /* 0x000e260000000800 */
[----:B------:R-:W-:Y:S01]  /*f3a0*/  IMAD.MOV R4, RZ, RZ, -R6 ;  /* 0x000000ffff047224 */ /* 0x000fe200078e0a06 */
[----:B------:R-:W1:Y:S01]  /*f3b0*/  S2R R20, SR_TID.X ;  /* 0x0000000000147919 */ /* 0x000e620000002100 */
[----:B------:R-:W-:-:S04]  /*f3c0*/  IMAD.WIDE.U32 R2, R6, UR4, R2 ;  /* 0x0000000406027c25 */ /* 0x000fc8000f8e0002 */
[----:B0-----:R-:W-:Y:S01]  /*f3d0*/  IMAD R0, R5, R4, R0 ;  /* 0x0000000405007224 */ /* 0x001fe200078e0200 */
[----:B------:R-:W-:-:S05]  /*f3e0*/  SHF.R.S32.HI R4, RZ, 0x1f, R6 ;  /* 0x0000001fff047819 */ /* 0x000fca0000011406 */
        /* <DEDUP_REMOVED lines=16> */
[----:B-1----:R-:W-:-:S04]  /*f4f0*/  LOP3.LUT R20, R20, 0x7f, RZ, 0xc0, !PT ;  /* 0x0000007f14147812 */ /* 0x002fc800078ec0ff */
[----:B------:R-:W-:Y:S01]  /*f500*/  SHF.R.U32.HI R9, RZ, 0x3, R20 ;  /* 0x00000003ff097819 */ /* 0x000fe20000011614 */
[----:B----4-:R-:W-:Y:S06]  /*f510*/  BRA.DIV UR4, `(.L_x_2702) ;  /* 0x0000004204847947 */ /* 0x010fec000b800000 */
[----:B------:R-:W0:Y:S01]  /*f520*/  SHFL.IDX PT, R14, R0, RZ, 0x181f ;  /* 0x00181fff000e7589 */ /* 0x000e2200000e0000 */
[----:B-----5:R-:W-:Y:S02]  /*f530*/  IMAD R5, R10, R5, RZ ;  /* 0x000000050a057224 */ /* 0x020fe400078e02ff */
[----:B------:R-:W-:Y:S01]  /*f540*/  IMAD R17, R17, 0x80, R9 ;  /* 0x0000008011117824 */ /* 0x000fe200078e0209 */
        /* <DEDUP_REMOVED lines=69> */
.L_x_2797:
        /* <DEDUP_REMOVED lines=11> */
.L_x_2704:
[----:B------:R-:W-:Y:S05]  /*fa50*/  BSYNC B0 ;  /* 0x0000000000007941 */ /* 0x000fea0003800000 */
.L_x_2703:
[----:B------:R-:W-:Y:S01]  /*fa60*/  NOP ;  /* 0x0000000000007918 */ /* 0x000fe20000000000 */
[----:B------:R-:W-:-:S13]  /*fa70*/  PLOP3.LUT P0, PT, PT, PT, PT, 0x80, 0x0 ;  /* 0x000000000000781c */ /* 0x000fda0003f0f070 */
.L_x_2705:
        /* <DEDUP_REMOVED lines=21> */
.L_x_2798:
[----:B------:R-:W-:Y:S05]  /*fbd0*/  BSYNC B0 ;  /* 0x0000000000007941 */ /* 0x000fea0003800000 */
.L_x_2706:
        /* <DEDUP_REMOVED lines=8> */
.L_x_2722:
[----:B0-----:R-:W0:Y:S01]  /*fc60*/  S2R R3, SR_TID.X ;  /* 0x0000000000037919 */ /* 0x001e220000002100 */
[----:B------:R-:W1:Y:S01]  /*fc70*/  LDC R4, c[0x0][0x430] ;  /* 0x00010c00ff047b82 */ /* 0x000e620000000800 */
[----:B------:R-:W-:Y:S05]  /*fc80*/  YIELD ;  /* 0x0000000000007946 */ /* 0x000fea0003800000 */
[----:B------:R-:W-:Y:S01]  /*fc90*/  ULDC.64 UR4, c[0x0][0x428] ;  /* 0x00010a0000047ab9 */ /* 0x000fe20000000a00 */
[----:B------:R-:W-:Y:S01]  /*fca0*/  VIADD R25, R10, 0x1 ;  /* 0x000000010a197836 */ /* 0x000fe20000000000 */
[----:B-1----:R-:W-:Y:S02]  /*fcb0*/  ISETP.NE.AND P0, PT, R4, 0x1, PT ;  /* 0x000000010400780c */ /* 0x002fe40003f05270 */
[C---:B0-----:R-:W-:Y:S01]  /*fcc0*/  LOP3.LUT R0, R3.reuse, 0x7f, RZ, 0xc0, !PT ;  /* 0x0000007f03007812 */ /* 0x041fe200078ec0ff */
[----:B------:R-:W-:-:S03]  /*fcd0*/  IMAD.SHL.U32 R4, R3, 0x10, RZ ;  /* 0x0000001003047824 */ /* 0x000fc600078e00ff */
[----:B------:R-:W-:-:S07]  /*fce0*/  SHF.R.U32.HI R5, RZ, 0x3, R0 ;  /* 0x00000003ff057819 */ /* 0x000fce0000011600 */
[----:B------:R-:W0:Y:S01]  /*fcf0*/  @P0 LDC R0, c[0x0][0x434] ;  /* 0x00010d00ff000b82 */ /* 0x000e220000000800 */
[----:B------:R-:W-:Y:S01]  /*fd00*/  LOP3.LUT R4, R4, 0x70, RZ, 0xc0, !PT ;  /* 0x0000007004047812 */ /* 0x000fe200078ec0ff */
[----:B------:R-:W-:Y:S02]  /*fd10*/  IMAD R7, R6, 0x80, R5 ;  /* 0x0000008006077824 */ /* 0x000fe400078e0205 */
[----:B------:R-:W-:-:S04]  /*fd20*/  IMAD R5, R37, UR4, RZ ;  /* 0x0000000425057c24 */ /* 0x000fc8000f8e02ff */
[----:B------:R-:W1:Y:S01]  /*fd30*/  @P0 LDC R3, c[0x0][0x438] ;  /* 0x00010e00ff030b82 */ /* 0x000e620000000800 */
[----:B------:R-:W-:Y:S01]  /*fd40*/  IADD3 R7, R4, R7, R36 ;  /* 0x0000000704077210 */ /* 0x000fe20007ffe024 */
[----:B------:R-:W-:-:S04]  /*fd50*/  IMAD R5, R32, UR5, R5 ;  /* 0x0000000520057c24 */ /* 0x000fc8000f8e0205 */
[----:B------:R-:W-:Y:S02]  /*fd60*/  IMAD.MOV.U32 R8, RZ, RZ, R7 ;  /* 0x000000ffff087224 */ /* 0x000fe400078e0007 */
[----:B0-----:R-:W-:-:S05]  /*fd70*/  @P0 IMAD.HI.U32 R0, R7, R0, RZ ;  /* 0x0000000007000227 */ /* 0x001fca00078e00ff */
[----:B-1----:R-:W-:-:S04]  /*fd80*/  @P0 SHF.R.U32.HI R8, RZ, R3, R0 ;  /* 0x00000003ff080219 */ /* 0x002fc80000011600 */
[--C-:B------:R-:W-:Y:S01]  /*fd90*/  SHF.R.S32.HI R3, RZ, 0x1f, R8.reuse ;  /* 0x0000001fff037819 */ /* 0x100fe20000011408 */
[----:B------:R-:W-:-:S04]  /*fda0*/  IMAD.MOV.U32 R2, RZ, RZ, R8 ;  /* 0x000000ffff027224 */ /* 0x000fc800078e0008 */
[----:B------:R-:W-:Y:S01]  /*fdb0*/  IMAD.WIDE.U32 R2, R32, UR4, R2 ;  /* 0x0000000420027c25 */ /* 0x000fe2000f8e0002 */
[----:B------:R-:W-:-:S03]  /*fdc0*/  ULDC.64 UR4, c[0x0][0x418] ;  /* 0x0001060000047ab9 */ /* 0x000fc60000000a00 */
[----:B------:R-:W-:Y:S01]  /*fdd0*/  IMAD.IADD R3, R5, 0x1, R3 ;  /* 0x0000000105037824 */ /* 0x000fe200078e0203 */
[C---:B------:R-:W-:Y:S01]  /*fde0*/  LEA R4, P0, R2.reuse, UR4, 0x2 ;  /* 0x0000000402047c11 */ /* 0x040fe2000f8010ff */
[----:B------:R-:W-:Y:S01]  /*fdf0*/  IMAD.U32 R9, RZ, RZ, UR36 ;  /* 0x00000024ff097e24 */ /* 0x000fe2000f8e00ff */
[----:B------:R-:W-:Y:S02]  /*fe00*/  ULDC UR4, c[0x0][0x430] ;  /* 0x00010c0000047ab9 */ /* 0x000fe40000000800 */
[----:B------:R-:W-:Y:S02]  /*fe10*/  LEA.HI.X R5, R2, UR5, R3, 0x2, P0 ;  /* 0x0000000502057c11 */ /* 0x000fe400080f1403 */
[----:B------:R-:W-:Y:S01]  /*fe20*/  ISETP.NE.AND P3, PT, R9, 0x3, PT ;  /* 0x000000030900780c */ /* 0x000fe20003f65270 */
[----:B------:R-:W-:Y:S01]  /*fe30*/  IMAD.MOV R2, RZ, RZ, -R8 ;  /* 0x000000ffff027224 */ /* 0x000fe200078e0a08 */
[C---:B------:R-:W-:Y:S01]  /*fe40*/  ISETP.NE.AND P0, PT, R25.reuse, 0x2, PT ;  /* 0x000000021900780c */ /* 0x040fe20003f05270 */
[----:B------:R0:W3:Y:S03]  /*fe50*/  LDG.E R0, desc[UR56][R4.64] ;  /* 0x0000003804007981 */ /* 0x0000e6000c1e1900 */
[----:B------:R-:W-:Y:S01]  /*fe60*/  SEL R28, RZ, 0x1, P0 ;  /* 0x00000001ff1c7807 */ /* 0x000fe20000000000 */
[----:B------:R-:W-:Y:S01]  /*fe70*/  IMAD.MOV.U32 R26, RZ, RZ, R6 ;  /* 0x000000ffff1a7224 */ /* 0x000fe200078e0006 */
[----:B------:R-:W-:-:S02]  /*fe80*/  SEL R25, R25, RZ, P0 ;  /* 0x000000ff19197207 */ /* 0x000fc40000000000 */
[----:B------:R-:W-:Y:S01]  /*fe90*/  LOP3.LUT R28, R17, R28, RZ, 0x3c, !PT ;  /* 0x0000001c111c7212 */ /* 0x000fe200078e3cff */
[----:B0-----:R-:W-:Y:S01]  /*fea0*/  IMAD R4, R2, UR4, R7 ;  /* 0x0000000402047c24 */ /* 0x001fe2000f8e0207 */
[----:B---3--:R-:W-:Y:S01]  /*feb0*/  SHF.R.S32.HI R21, RZ, 0x1f, R0 ;  /* 0x0000001fff157819 */ /* 0x008fe20000011400 */
[----:B------:R-:W-:Y:S06]  /*fec0*/  @!P3 BRA `(.L_x_2710) ;  /* 0x000000000004b947 */ /* 0x000fec0003800000 */
[----:B------:R-:W-:Y:S01]  /*fed0*/  BPT.TRAP 0x1 ;  /* 0x000000040000795c */ /* 0x000fe20000300000 */
.L_x_2710:
[----:B------:R-:W-:Y:S01]  /*fee0*/  IMAD R6, R25, 0x8, R22 ;  /* 0x0000000819067824 */ /* 0x000fe200078e0216 */
[----:B------:R-:W-:Y:S01]  /*fef0*/  SHF.L.U32 R3, R28, 0x1f, RZ ;  /* 0x0000001f1c037819 */ /* 0x000fe200000006ff */
[----:B------:R-:W-:Y:S03]  /*ff00*/  BSSY B1, `(.L_x_2711) ;  /* 0x0000003000017945 */ /* 0x000fe60003800000 */
[----:B------:R-:W0:Y:S02]  /*ff10*/  SYNCS.PHASECHK.TRANS64.TRYWAIT P0, [R6+URZ+0x28840], R3 ;  /* 0x02884003060075a7 */ /* 0x000e24000800017f */
[----:B0-----:R-:W-:Y:S05]  /*ff20*/  @!P0 BRA `(.L_x_2712) ;  /* 0x0000004000948947 */ /* 0x001fea0003800000 */
.L_x_2799:
[----:B------:R-:W-:Y:S05]  /*ff30*/  BSYNC B1 ;  /* 0x0000000000017941 */ /* 0x000fea0003800000 */
.L_x_2711:
        /* <DEDUP_REMOVED lines=69> */
.L_x_2817:
        /* <DEDUP_REMOVED lines=9> */
.L_x_2714:
        /* <DEDUP_REMOVED lines=11> */
.L_x_2715:
[----:B------:R1:W-:Y:S01]  /*104d0*/  SYNCS.ARRIVE.TRANS64.A1T0 RZ, [R6+URZ+0x28830], RZ ;  /* 0x028830ff06ff79a7 */ /* 0x0003e2000810003f */
[----:B------:R-:W-:Y:S05]  /*104e0*/  @!P4 BRA `(.L_x_2716) ;  /* 0x000000000004c947 */ /* 0x000fea0003800000 */
[----:B------:R-:W-:Y:S01]  /*104f0*/  BPT.TRAP 0x1 ;  /* 0x000000040000795c */ /* 0x000fe20000300000 */
.L_x_2716:
[----:B------:R-:W-:Y:S01]  /*10500*/  SHF.L.U32 R2, R17, 0x1f, RZ ;  /* 0x0000001f11027819 */ /* 0x000fe200000006ff */
[----:B-1----:R-:W-:Y:S01]  /*10510*/  IMAD R6, R10, 0x8, R22 ;  /* 0x000000080a067824 */ /* 0x002fe200078e0216 */
[----:B------:R-:W-:Y:S01]  /*10520*/  BSSY B1, `(.L_x_2717) ;  /* 0x0000004000017945 */ /* 0x000fe20003800000 */
[----:B0-----:R-:W-:Y:S02]  /*10530*/  IMAD R8, R31, -0x80, R34 ;  /* 0xffffff801f087824 */ /* 0x001fe400078e0222 */
[----:B------:R-:W0:Y:S02]  /*10540*/  SYNCS.PHASECHK.TRANS64.TRYWAIT P0, [R6+URZ+0x28860], R2 ;  /* 0x02886002060075a7 */ /* 0x000e24000800017f */
[----:B0-----:R-:W-:Y:S05]  /*10550*/  @!P0 BRA `(.L_x_2718) ;  /* 0x0000004400688947 */ /* 0x001fea0003800000 */
.L_x_2818:
[----:B------:R-:W-:Y:S05]  /*10560*/  BSYNC B1 ;  /* 0x0000000000017941 */ /* 0x000fea0003800000 */
.L_x_2717:
[----:B------:R-:W1:Y:S01]  /*10570*/  S2R R3, SR_TID.X ;  /* 0x0000000000037919 */ /* 0x000e620000002100 */
[----:B------:R-:W-:Y:S01]  /*10580*/  UMOV UR4, 0xffffffff ;  /* 0xffffffff00047882 */ /* 0x000fe20000000000 */
[----:B------:R-:W-:Y:S01]  /*10590*/  IMAD R7, R10, 0x4000, R33 ;  /* 0x000040000a077824 */ /* 0x000fe200078e0221 */
[----:B-1----:R-:W-:-:S04]  /*105a0*/  LOP3.LUT R3, R3, 0x7f, RZ, 0xc0, !PT ;  /* 0x0000007f03037812 */ /* 0x002fc800078ec0ff */
[----:B------:R-:W-:-:S05]  /*105b0*/  SHF.R.U32.HI R3, RZ, 0x3, R3 ;  /* 0x00000003ff037819 */ /* 0x000fca0000011603 */
[----:B------:R-:W-:Y:S01]  /*105c0*/  IMAD.IADD R8, R8, 0x1, -R3 ;  /* 0x0000000108087824 */ /* 0x000fe200078e0a03 */
[----:B------:R-:W-:Y:S06]  /*105d0*/  BRA.DIV UR4, `(.L_x_2719) ;  /* 0x00000046045c7947 */ /* 0x000fec000b800000 */
[----:B0-----:R-:W0:Y:S01]  /*105e0*/  SHFL.IDX PT, R2, R18, RZ, 0x181f ;  /* 0x00181fff12027589 */ /* 0x001e2200000e0000 */
        /* <DEDUP_REMOVED lines=58> */
.L_x_2836:
        /* <DEDUP_REMOVED lines=27> */
.L_x_2720:
        /* <DEDUP_REMOVED lines=11> */
.L_x_2721:
[C---:B------:R-:W-:Y:S01]  /*10bf0*/  ISETP.GT.AND P0, PT, R26.reuse, R35, PT ;  /* 0x000000231a00720c */ /* 0x040fe20003f04270 */
[----:B------:R0:W-:Y:S01]  /*10c00*/  SYNCS.ARRIVE.TRANS64.A1T0 RZ, [R6+URZ+0x28850], RZ ;  /* 0x028850ff06ff79a7 */ /* 0x0001e2000810003f */
[----:B------:R-:W-:Y:S02]  /*10c10*/  IMAD.MOV.U32 R17, RZ, RZ, R28 ;  /* 0x000000ffff117224 */ /* 0x000fe400078e001c */
[----:B------:R-:W-:Y:S02]  /*10c20*/  IMAD.MOV.U32 R10, RZ, RZ, R25 ;  /* 0x000000ffff0a7224 */ /* 0x000fe400078e0019 */
[----:B------:R-:W-:Y:S02]  /*10c30*/  IMAD.MOV.U32 R31, RZ, RZ, R26 ;  /* 0x000000ffff1f7224 */ /* 0x000fe400078e001a */
[----:B0-----:R-:W-:-:S05]  /*10c40*/  VIADD R6, R26, 0xffffffff ;  /* 0xffffffff1a067836 */ /* 0x001fca0000000000 */
[----:B------:R-:W-:Y:S05]  /*10c50*/  @P0 BRA `(.L_x_2722) ;  /* 0xfffffff000000947 */ /* 0x000fea000383ffff */
.L_x_2709:
[----:B------:R-:W-:Y:S05]  /*10c60*/  BSYNC B0 ;  /* 0x0000000000007941 */ /* 0x000fea0003800000 */
.L_x_2708:
        /* <DEDUP_REMOVED lines=17> */
.L_x_2724:
[----:B------:R-:W-:Y:S05]  /*10d80*/  BSYNC B0 ;  /* 0x0000000000007941 */ /* 0x000fea0003800000 */
.L_x_2723:
[----:B------:R-:W-:-:S05]  /*10d90*/  IMAD.U32 R0, RZ, RZ, UR36 ;  /* 0x00000024ff007e24 */ /* 0x000fca000f8e00ff */
[----:B------:R-:W-:-:S13]  /*10da0*/  ISETP.NE.AND P0, PT, R0, 0x3, PT ;  /* 0x000000030000780c */ /* 0x000fda0003f05270 */
[----:B------:R-:W-:Y:S05]  /*10db0*/  @!P0 BRA `(.L_x_2725) ;  /* 0x0000000000048947 */ /* 0x000fea0003800000 */
[----:B------:R-:W-:Y:S01]  /*10dc0*/  BPT.TRAP 0x1 ;  /* 0x000000040000795c */ /* 0x000fe20000300000 */
.L_x_2725:
[----:B------:R-:W-:Y:S01]  /*10dd0*/  IMAD R0, R25, 0x8, R22 ;  /* 0x0000000819007824 */ /* 0x000fe200078e0216 */
[----:B0-----:R-:W-:Y:S01]  /*10de0*/  SHF.L.U32 R3, R28, 0x1f, RZ ;  /* 0x0000001f1c037819 */ /* 0x001fe200000006ff */
[----:B------:R-:W-:Y:S01]  /*10df0*/  BSSY B0, `(.L_x_2726) ;  /* 0x0000004000007945 */ /* 0x000fe20003800000 */
[----:B------:R-:W-:Y:S02]  /*10e00*/  IMAD R6, R26, -0x80, R34 ;  /* 0xffffff801a067824 */ /* 0x000fe400078e0222 */
[----:B------:R-:W0:Y:S02]  /*10e10*/  SYNCS.PHASECHK.TRANS64.TRYWAIT P0, [R0+URZ+0x28860], R3 ;  /* 0x02886003000075a7 */ /* 0x000e24000800017f */
[----:B0-----:R-:W-:Y:S05]  /*10e20*/  @!P0 BRA `(.L_x_2727) ;  /* 0x0000004400d08947 */ /* 0x001fea0003800000 */
.L_x_2837:
[----:B------:R-:W-:Y:S05]  /*10e30*/  BSYNC B0 ;  /* 0x0000000000007941 */ /* 0x000fea0003800000 */
.L_x_2726:
        /* <DEDUP_REMOVED lines=70> */
.L_x_2855:
        /* <DEDUP_REMOVED lines=11> */
.L_x_2729:
        /* <DEDUP_REMOVED lines=11> */
.L_x_2730:
[----:B------:R0:W-:Y:S01]  /*11400*/  SYNCS.ARRIVE.TRANS64.A1T0 RZ, [R0+URZ+0x28850], RZ ;  /* 0x028850ff00ff79a7 */ /* 0x0001e2000810003f */
[----:B------:R-:W-:-:S05]  /*11410*/  VIADD R25, R25, 0x1 ;  /* 0x0000000119197836 */ /* 0x000fca0000000000 */
[----:B------:R-:W-:-:S04]  /*11420*/  ISETP.NE.AND P0, PT, R25, 0x2, PT ;  /* 0x000000021900780c */ /* 0x000fc80003f05270 */
[----:B------:R-:W-:Y:S02]  /*11430*/  SEL R3, RZ, 0x1, P0 ;  /* 0x00000001ff037807 */ /* 0x000fe40000000000 */
[----:B------:R-:W-:Y:S02]  /*11440*/  SEL R25, R25, RZ, P0 ;  /* 0x000000ff19197207 */ /* 0x000fe40000000000 */
[----:B0-----:R-:W-:-:S07]  /*11450*/  LOP3.LUT R28, R28, R3, RZ, 0x3c, !PT ;  /* 0x000000031c1c7212 */ /* 0x001fce00078e3cff */
.L_x_2687:
[----:B------:R-:W-:Y:S05]  /*11460*/  BSYNC B7 ;  /* 0x0000000000077941 */ /* 0x000fea0003800000 */
.L_x_2685:
        /* <DEDUP_REMOVED lines=11> */
.L_x_2731:
        /* <DEDUP_REMOVED lines=43> */
.L_x_2865:
[----:B------:R-:W-:Y:S02]  /*117d0*/  ULDC UR4, c[0x0][0xc38] ;  /* 0x00030e0000047ab9 */ /* 0x000fe40000000800 */
[----:B------:R-:W-:-:S04]  /*117e0*/  IMAD.U32 R4, RZ, RZ, UR4 ;  /* 0x00000004ff047e24 */ /* 0x000fc8000f8e00ff */
[----:B-1----:R-:W-:-:S04]  /*117f0*/  IMAD R14, R14, R4, RZ ;  /* 0x000000040e0e7224 */ /* 0x002fc800078e02ff */
[----:B------:R-:W-:-:S05]  /*11800*/  IMAD.IADD R9, R6, 0x1, R14 ;  /* 0x0000000106097824 */ /* 0x000fca00078e020e */
[----:B------:R-:W-:-:S13]  /*11810*/  ISETP.GT.AND P6, PT, R9, R0, PT ;  /* 0x000000000900720c */ /* 0x000fda0003fc4270 */
[----:B------:R-:W-:Y:S05]  /*11820*/  @P6 BRA `(.L_x_2734) ;  /* 0x0000000000a46947 */ /* 0x000fea0003800000 */
.L_x_2737:
        /* <DEDUP_REMOVED lines=35> */
.L_x_2873:
[----:B------:R-:W-:Y:S02]  /*11a60*/  ULDC UR4, c[0x0][0xc38] ;  /* 0x00030e0000047ab9 */ /* 0x000fe40000000800 */
[----:B------:R-:W-:-:S04]  /*11a70*/  IMAD.U32 R4, RZ, RZ, UR4 ;  /* 0x00000004ff047e24 */ /* 0x000fc8000f8e00ff */
[----:B-1----:R-:W-:-:S04]  /*11a80*/  IMAD R14, R14, R4, RZ ;  /* 0x000000040e0e7224 */ /* 0x002fc800078e02ff */
[----:B------:R-:W-:-:S05]  /*11a90*/  IMAD.IADD R9, R14, 0x1, R9 ;  /* 0x000000010e097824 */ /* 0x000fca00078e0209 */
[----:B------:R-:W-:-:S13]  /*11aa0*/  ISETP.GT.AND P6, PT, R9, R0, PT ;  /* 0x000000000900720c */ /* 0x000fda0003fc4270 */
[----:B------:R-:W-:Y:S05]  /*11ab0*/  @!P6 BRA `(.L_x_2737) ;  /* 0xfffffffc005ce947 */ /* 0x000fea000383ffff */
.L_x_2734:
        /* <DEDUP_REMOVED lines=10> */
.L_x_2878:
[----:B------:R-:W-:-:S13]  /*11b60*/  ISETP.NE.AND P0, PT, R3, RZ, PT ;  /* 0x000000ff0300720c */ /* 0x000fda0003f05270 */
[----:B------:R-:W-:Y:S05]  /*11b70*/  @!P0 BRA `(.L_x_2739) ;  /* 0x0000000000108947 */ /* 0x000fea0003800000 */
[----:B------:R-:W-:Y:S01]  /*11b80*/  UMOV UR4, 0xffffffff ;  /* 0xffffffff00047882 */ /* 0x000fe20000000000 */
[----:B-1----:R-:W-:Y:S02]  /*11b90*/  VIADD R12, R12, 0xffffffff ;  /* 0xffffffff0c0c7836 */ /* 0x002fe40000000000 */
[----:B------:R-:W-:Y:S05]  /*11ba0*/  BRA.DIV UR4, `(.L_x_2740) ;  /* 0x0000004e04507947 */ /* 0x000fea000b800000 */
[----:B------:R4:W1:Y:S02]  /*11bb0*/  SHFL.IDX PT, R7, R2, R12, 0x1f ;  /* 0x00001f0c02077589 */ /* 0x00086400000e0000 */
.L_x_2739:
        /* <DEDUP_REMOVED lines=59> */
.L_x_2741:
        /* <DEDUP_REMOVED lines=37> */
[----:B0-----:R-:W-:-:S06]  /*121c0*/  VIADD R3, R8, 0xffffffe ;  /* 0x0ffffffe08037836 */ /* 0x001fcc0000000000 */
[----:B------:R-:W0:Y:S02]  /*121d0*/  F2I.FTZ.U32.TRUNC.NTZ R3, R3 ;  /* 0x0000000300037305 */ /* 0x000e24000021f000 */
[----:B0-----:R-:W-:-:S04]  /*121e0*/  IMAD.MOV R0, RZ, RZ, -R3 ;  /* 0x000000ffff007224 */ /* 0x001fc800078e0a03 */
[----:B------:R-:W-:Y:S01]  /*121f0*/  IMAD R5, R0, R7, RZ ;  /* 0x0000000700057224 */ /* 0x000fe200078e02ff */
[----:B------:R-:W-:-:S03]  /*12200*/  IABS R0, R4 ;  /* 0x0000000400007213 */ /* 0x000fc60000000000 */
[----:B------:R-:W-:Y:S01]  /*12210*/  IMAD.HI.U32 R2, R3, R5, R2 ;  /* 0x0000000503027227 */ /* 0x000fe200078e0002 */
[----:B------:R-:W-:Y:S02]  /*12220*/  IABS R5, R9 ;  /* 0x0000000900057213 */ /* 0x000fe40000000000 */
[----:B------:R-:W-:Y:S01]  /*12230*/  IADD3 R3, R6, 0x1000000, R9 ;  /* 0x0100000006037810 */ /* 0x000fe20007ffe009 */
        /* <DEDUP_REMOVED lines=12> */
[----:B------:R-:W-:Y:S01]  /*12300*/  @!P1 LOP3.LUT R2, RZ, R4, RZ, 0x33, !PT ;  /* 0x00000004ff029212 */ /* 0x000fe200078e33ff */
[----:B------:R-:W-:-:S04]  /*12310*/  IMAD.MOV R4, RZ, RZ, -R4 ;  /* 0x000000ffff047224 */ /* 0x000fc800078e0a04 */
[----:B------:R-:W-:-:S07]  /*12320*/  IMAD R18, R2, R4, R3 ;  /* 0x0000000402127224 */ /* 0x000fce00078e0203 */
.L_x_2742:
[----:B------:R-:W-:-:S05]  /*12330*/  LOP3.LUT R2, RZ, R2, RZ, 0x33, !PT ;  /* 0x00000002ff027212 */ /* 0x000fca00078e33ff */
[----:B------:R-:W-:Y:S01]  /*12340*/  IMAD.IADD R17, R17, 0x1, R2 ;  /* 0x0000000111117824 */ /* 0x000fe200078e0202 */
[----:B------:R-:W-:Y:S06]  /*12350*/  BRA `(.L_x_2743) ;  /* 0x00000000001c7947 */ /* 0x000fec0003800000 */
.L_x_2735:
[----:B------:R-:W-:Y:S01]  /*12360*/  UMOV UR4, URZ ;  /* 0x0000003f00047c82 */ /* 0x000fe20008000000 */
[----:B------:R-:W-:Y:S01]  /*12370*/  UMOV UR5, URZ ;  /* 0x0000003f00057c82 */ /* 0x000fe20008000000 */
[----:B------:R-:W-:Y:S01]  /*12380*/  ULDC UR6, c[0x0][0xc3c] ;  /* 0x00030f0000067ab9 */ /* 0x000fe20000000800 */
[----:B------:R-:W-:Y:S02]  /*12390*/  IMAD.MOV.U32 R16, RZ, RZ, R0 ;  /* 0x000000ffff107224 */ /* 0x000fe400078e0000 */
[----:B------:R-:W-:Y:S02]  /*123a0*/  IMAD.U32 R17, RZ, RZ, UR4 ;  /* 0x00000004ff117e24 */ /* 0x000fe4000f8e00ff */
[----:B------:R-:W-:Y:S02]  /*123b0*/  IMAD.U32 R18, RZ, RZ, UR5 ;  /* 0x00000005ff127e24 */ /* 0x000fe4000f8e00ff */
[----:B------:R-:W-:-:S07]  /*123c0*/  IMAD.U32 R19, RZ, RZ, UR6 ;  /* 0x00000006ff137e24 */ /* 0x000fce000f8e00ff */
.L_x_2743:
        /* <DEDUP_REMOVED lines=10> */
.L_x_2732:
[----:B------:R-:W-:Y:S02]  /*12470*/  ULDC UR4, c[0x0][0xc3c] ;  /* 0x00030f0000047ab9 */ /* 0x000fe40000000800 */
[----:B-1----:R-:W-:-:S13]  /*12480*/  ISETP.GE.AND P0, PT, R19, UR4, PT ;  /* 0x0000000413007c0c */ /* 0x002fda000bf06270 */
[----:B------:R-:W-:Y:S05]  /*12490*/  @!P0 BRA `(.L_x_2744) ;  /* 0xffffffb000308947 */ /* 0x000fea000383ffff */
[----:B------:R-:W-:Y:S05]  /*124a0*/  BSYNC B8 ;  /* 0x0000000000087941 */ /* 0x000fea0003800000 */
.L_x_2679:
        /* <DEDUP_REMOVED lines=12> */
.L_x_2881:
[----:B------:R-:W-:Y:S05]  /*12570*/  BSYNC B0 ;  /* 0x0000000000007941 */ /* 0x000fea0003800000 */
.L_x_2745:
[----:B------:R-:W-:-:S03]  /*12580*/  UMOV UR4, 0xffffffff ;  /* 0xffffffff00047882 */ /* 0x000fc60000000000 */
[----:B------:R-:W-:Y:S05]  /*12590*/  BRA.DIV UR4, `(.L_x_2747) ;  /* 0x0000004604107947 */ /* 0x000fea000b800000 */
[----:B0-----:R-:W0:Y:S02]  /*125a0*/  S2R R0, SR_TID.X ;  /* 0x0000000000007919 */ /* 0x001e240000002100 */
[----:B0-----:R-:W-:-:S04]  /*125b0*/  SHF.R.U32.HI R0, RZ, 0x5, R0 ;  /* 0x00000005ff007819 */ /* 0x001fc80000011600 */
[----:B------:R-:W-:-:S05]  /*125c0*/  LOP3.LUT R0, R0, 0x3, RZ, 0xc0, !PT ;  /* 0x0000000300007812 */ /* 0x000fca00078ec0ff */
[----:B------:R0:W1:Y:S02]  /*125d0*/  SHFL.IDX PT, R14, R0, RZ, 0x1f ;  /* 0x00001fff000e7589 */ /* 0x00006400000e0000 */
.L_x_2884:
[----:B-1----:R-:W-:Y:S01]  /*125e0*/  ISETP.NE.AND P0, PT, R14, RZ, PT ;  /* 0x000000ff0e00720c */ /* 0x002fe20003f05270 */
[----:B------:R-:W-:-:S12]  /*125f0*/  BSSY B0, `(.L_x_2748) ;  /* 0x0000024000007945 */ /* 0x000fd80003800000 */
[----:B------:R-:W-:Y:S05]  /*12600*/  @P0 BRA `(.L_x_2749) ;  /* 0x0000000000880947 */ /* 0x000fea0003800000 */
[----:B------:R-:W-:-:S03]  /*12610*/  UMOV UR4, 0xffffffff ;  /* 0xffffffff00047882 */ /* 0x000fc60000000000 */
[----:B------:R-:W-:Y:S05]  /*12620*/  BRA.DIV UR4, `(.L_x_2750) ;  /* 0x0000004604207947 */ /* 0x000fea000b800000 */
[----:B------:R-:W-:-:S13]  /*12630*/  ELECT P6, URZ, PT ;  /* 0x00000000003f782f */ /* 0x000fda00038c0000 */
.L_x_2887:
[----:B------:R-:W-:Y:S05]  /*12640*/  @!P6 BRA `(.L_x_2749) ;  /* 0x000000000078e947 */ /* 0x000fea0003800000 */
[----:B------:R-:W-:-:S06]  /*12650*/  ULOP3.LUT UR4, UR44, 0x2, URZ, 0xfc, !UPT ;  /* 0x000000022c047892 */ /* 0x000fcc000f8efc3f */
[----:B0-----:R-:W-:-:S05]  /*12660*/  IMAD.U32 R0, RZ, RZ, UR4 ;  /* 0x00000004ff007e24 */ /* 0x001fca000f8e00ff */
[----:B------:R-:W-:-:S13]  /*12670*/  ISETP.NE.AND P0, PT, R0, 0x3, PT ;  /* 0x000000030000780c */ /* 0x000fda0003f05270 */
[----:B------:R-:W-:Y:S05]  /*12680*/  @!P0 BRA `(.L_x_2751) ;  /* 0x0000000000048947 */ /* 0x000fea0003800000 */
[----:B------:R-:W-:Y:S01]  /*12690*/  BPT.TRAP 0x1 ;  /* 0x000000040000795c */ /* 0x000fe20000300000 */
.L_x_2751:
[C---:B------:R-:W-:Y:S01]  /*126a0*/  IMAD R5, R25.reuse, 0x8, R4 ;  /* 0x0000000819057824 */ /* 0x040fe200078e0204 */
[----:B------:R-:W-:Y:S01]  /*126b0*/  SHF.L.U32 R0, R28, 0x1f, RZ ;  /* 0x0000001f1c007819 */ /* 0x000fe200000006ff */
[----:B------:R-:W-:-:S03]  /*126c0*/  VIADD R25, R25, 0x1 ;  /* 0x0000000119197836 */ /* 0x000fc60000000000 */
[----:B------:R-:W0:Y:S02]  /*126d0*/  SYNCS.PHASECHK.TRANS64.TRYWAIT P1, [R5+URZ+0x28840], R0 ;  /* 0x02884000050075a7 */ /* 0x000e24000802017f */
[----:B------:R-:W-:-:S04]  /*126e0*/  ISETP.NE.AND P2, PT, R25, 0x2, PT ;  /* 0x000000021900780c */ /* 0x000fc80003f45270 */
[----:B------:R-:W-:Y:S01]  /*126f0*/  SEL R3, RZ, 0x1, P2 ;  /* 0x00000001ff037807 */ /* 0x000fe20001000000 */
[----:B0-----:R-:W-:Y:S08]  /*12700*/  @!P1 BRA `(.L_x_2752) ;  /* 0x0000004400089947 */ /* 0x001ff00003800000 */
.L_x_2888:
[----:B------:R-:W-:Y:S02]  /*12710*/  SEL R25, R25, RZ, P2 ;  /* 0x000000ff19197207 */ /* 0x000fe40001000000 */
[----:B------:R-:W-:Y:S01]  /*12720*/  LOP3.LUT R2, R28, R3, RZ, 0x3c, !PT ;  /* 0x000000031c027212 */ /* 0x000fe200078e3cff */
[----:B------:R-:W-:Y:S06]  /*12730*/  @!P0 BRA `(.L_x_2753) ;  /* 0x0000000000048947 */ /* 0x000fec0003800000 */
[----:B------:R-:W-:Y:S01]  /*12740*/  BPT.TRAP 0x1 ;  /* 0x000000040000795c */ /* 0x000fe20000300000 */
.L_x_2753:
[----:B------:R-:W-:Y:S01]  /*12750*/  IMAD R25, R25, 0x8, R4 ;  /* 0x0000000819197824 */ /* 0x000fe200078e0204 */
[----:B------:R-:W-:-:S04]  /*12760*/  SHF.L.U32 R2, R2, 0x1f, RZ ;  /* 0x0000001f02027819 */ /* 0x000fc800000006ff */
[----:B------:R-:W1:Y:S02]  /*12770*/  SYNCS.PHASECHK.TRANS64.TRYWAIT P1, [R25+URZ+0x28840], R2 ;  /* 0x02884002190075a7 */ /* 0x000e64000802017f */
[----:B-1----:R-:W-:Y:S05]  /*12780*/  @!P1 BRA `(.L_x_2754) ;  /* 0x0000004000fc9947 */ /* 0x002fea0003800000 */
.L_x_2889:
[----:B------:R-:W-:Y:S05]  /*12790*/  @!P0 BRA `(.L_x_2755) ;  /* 0x0000000000048947 */ /* 0x000fea0003800000 */
[----:B------:R-:W-:Y:S01]  /*127a0*/  BPT.TRAP 0x1 ;  /* 0x000000040000795c */ /* 0x000fe20000300000 */
.L_x_2755:
[----:B------:R-:W3:Y:S02]  /*127b0*/  SYNCS.PHASECHK.TRANS64.TRYWAIT P1, [R5+URZ+0x28860], R0 ;  /* 0x02886000050075a7 */ /* 0x000ee4000802017f */
[----:B---3--:R-:W-:Y:S05]  /*127c0*/  @!P1 BRA `(.L_x_2756) ;  /* 0x0000004400009947 */ /* 0x008fea0003800000 */
.L_x_2890:
[----:B------:R-:W-:Y:S05]  /*127d0*/  @!P0 BRA `(.L_x_2757) ;  /* 0x0000000000048947 */ /* 0x000fea0003800000 */
[----:B------:R-:W-:Y:S01]  /*127e0*/  BPT.TRAP 0x1 ;  /* 0x000000040000795c */ /* 0x000fe20000300000 */
.L_x_2757:
[----:B----4-:R4:W0:Y:S02]  /*127f0*/  SYNCS.PHASECHK.TRANS64.TRYWAIT P0, [R25+URZ+0x28860], R2 ;  /* 0x02886002190075a7 */ /* 0x010824000800017f */
[----:B0-----:R-:W-:Y:S05]  /*12800*/  @!P0 NANOSLEEP.SYNCS 0x989680 ;  /* 0x009896800000895d */ /* 0x001fea0003900000 */
[----:B------:R-:W0:Y:S02]  /*12810*/  @!P0 SYNCS.PHASECHK.TRANS64 P0, [R25+URZ+0x28860], R2 ;  /* 0x02886002190085a7 */ /* 0x000e24000800007f */
[----:B0-----:R-:W-:Y:S05]  /*12820*/  @!P0 BRA `(.L_x_2757) ;  /* 0xfffffffc00f08947 */ /* 0x001fea000383ffff */
.L_x_2749:
[----:B------:R-:W-:Y:S05]  /*12830*/  BSYNC B0 ;  /* 0x0000000000007941 */ /* 0x000fea0003800000 */
.L_x_2748:
[----:B------:R-:W-:Y:S05]  /*12840*/  EXIT ;  /* 0x000000000000794d */ /* 0x000fea0003800000 */
.L_x_2612:
[----:B0-----:R-:W-:-:S04]  /*12850*/  IMAD.U32 R3, RZ, RZ, UR41 ;  /* 0x00000029ff037e24 */ /* 0x001fc8000f8e00ff */
[----:B------:R0:W1:Y:S03]  /*12860*/  SYNCS.PHASECHK.TRANS64.TRYWAIT P1, [R3+URZ+0x28800], R0 ;  /* 0x02880000030075a7 */ /* 0x000066000802017f */
[----:B-1----:R-:W-:Y:S05]  /*12870*/  @!P1 NANOSLEEP.SYNCS 0x989680 ;  /* 0x009896800000995d */ /* 0x002fea0003900000 */
[----:B------:R-:W1:Y:S02]  /*12880*/  @!P1 SYNCS.PHASECHK.TRANS64 P1, [R3+URZ+0x28800], R0 ;  /* 0x02880000030095a7 */ /* 0x000e64000802007f */
[----:B-1----:R-:W-:Y:S05]  /*12890*/  @!P1 BRA `(.L_x_2612) ;  /* 0xfffffffc00ec9947 */ /* 0x002fea000383ffff */
[----:B------:R-:W-:Y:S05]  /*128a0*/  BRA `(.L_x_2758) ;  /* 0xfffffef400187947 */ /* 0x000fea000383ffff */
.L_x_2616:
[----:B-1----:R1:W2:Y:S02]  /*128b0*/  SYNCS.PHASECHK.TRANS64.TRYWAIT P1, [R0+URZ+0x28830], R3 ;  /* 0x02883003000075a7 */ /* 0x0022a4000802017f */
[----:B--2---:R-:W-:Y:S05]  /*128c0*/  @!P1 NANOSLEEP.SYNCS 0x989680 ;  /* 0x009896800000995d */ /* 0x004fea0003900000 */
[----:B------:R-:W2:Y:S02]  /*128d0*/  @!P1 SYNCS.PHASECHK.TRANS64 P1, [R0+URZ+0x28830], R3 ;  /* 0x02883003000095a7 */ /* 0x000ea4000802007f */
[----:B--2---:R-:W-:Y:S05]  /*128e0*/  @!P1 BRA `(.L_x_2616) ;  /* 0xfffffffc00f09947 */ /* 0x004fea000383ffff */
[----:B------:R-:W-:Y:S05]  /*128f0*/  BRA `(.L_x_2615) ;  /* 0xfffffef400347947 */ /* 0x000fea000383ffff */
.L_x_2622:
[----:B-1----:R-:W-:-:S04]  /*12900*/  IMAD.U32 R5, RZ, RZ, UR6 ;  /* 0x00000006ff057e24 */ /* 0x002fc8000f8e00ff */
[----:B------:R1:W2:Y:S03]  /*12910*/  SYNCS.PHASECHK.TRANS64.TRYWAIT P1, [R5+URZ+0x28830], R4 ;  /* 0x02883004050075a7 */ /* 0x0002a6000802017f */
[----:B--2---:R-:W-:Y:S05]  /*12920*/  @!P1 NANOSLEEP.SYNCS 0x989680 ;  /* 0x009896800000995d */ /* 0x004fea0003900000 */
[----:B------:R-:W2:Y:S02]  /*12930*/  @!P1 SYNCS.PHASECHK.TRANS64 P1, [R5+URZ+0x28830], R4 ;  /* 0x02883004050095a7 */ /* 0x000ea4000802007f */
[----:B--2---:R-:W-:Y:S05]  /*12940*/  @!P1 BRA `(.L_x_2622) ;  /* 0xfffffffc00ec9947 */ /* 0x004fea000383ffff */
[----:B------:R-:W-:Y:S05]  /*12950*/  BRA `(.L_x_2619) ;  /* 0xffffff1800407947 */ /* 0x000fea000383ffff */
.L_x_2626:
[----:B-1----:R-:W-:-:S04]  /*12960*/  IMAD.U32 R5, RZ, RZ, UR6 ;  /* 0x00000006ff057e24 */ /* 0x002fc8000f8e00ff */
[----:B------:R1:W2:Y:S03]  /*12970*/  SYNCS.PHASECHK.TRANS64.TRYWAIT P1, [R5+URZ+0x28850], R4 ;  /* 0x02885004050075a7 */ /* 0x0002a6000802017f */
[----:B--2---:R-:W-:Y:S05]  /*12980*/  @!P1 NANOSLEEP.SYNCS 0x989680 ;  /* 0x009896800000995d */ /* 0x004fea0003900000 */
[----:B------:R-:W2:Y:S02]  /*12990*/  @!P1 SYNCS.PHASECHK.TRANS64 P1, [R5+URZ+0x28850], R4 ;  /* 0x02885004050095a7 */ /* 0x000ea4000802007f */
[----:B--2---:R-:W-:Y:S05]  /*129a0*/  @!P1 BRA `(.L_x_2626) ;  /* 0xfffffffc00ec9947 */ /* 0x004fea000383ffff */
[----:B------:R-:W-:Y:S05]  /*129b0*/  BRA `(.L_x_2623) ;  /* 0xffffff1c00147947 */ /* 0x000fea000383ffff */
.L_x_2634:
[----:B-1----:R-:W-:-:S04]  /*129c0*/  IMAD.U32 R5, RZ, RZ, UR6 ;  /* 0x00000006ff057e24 */ /* 0x002fc8000f8e00ff */
[----:B------:R1:W2:Y:S03]  /*129d0*/  SYNCS.PHASECHK.TRANS64.TRYWAIT P1, [R5+URZ+0x28830], R4 ;  /* 0x02883004050075a7 */ /* 0x0002a6000802017f */
[----:B--2---:R-:W-:Y:S05]  /*129e0*/  @!P1 NANOSLEEP.SYNCS 0x989680 ;  /* 0x009896800000995d */ /* 0x004fea0003900000 */
[----:B------:R-:W2:Y:S02]  /*129f0*/  @!P1 SYNCS.PHASECHK.TRANS64 P1, [R5+URZ+0x28830], R4 ;  /* 0x02883004050095a7 */ /* 0x000ea4000802007f */
[----:B--2---:R-:W-:Y:S05]  /*12a00*/  @!P1 BRA `(.L_x_2634) ;  /* 0xfffffffc00ec9947 */ /* 0x004fea000383ffff */
[----:B------:R-:W-:Y:S05]  /*12a10*/  BRA `(.L_x_2631) ;  /* 0xffffff40009c7947 */ /* 0x000fea000383ffff */
.L_x_2638:
[----:B-1----:R-:W-:-:S04]  /*12a20*/  IMAD.U32 R5, RZ, RZ, UR6 ;  /* 0x00000006ff057e24 */ /* 0x002fc8000f8e00ff */
[----:B------:R1:W2:Y:S03]  /*12a30*/  SYNCS.PHASECHK.TRANS64.TRYWAIT P1, [R5+URZ+0x28850], R4 ;  /* 0x02885004050075a7 */ /* 0x0002a6000802017f */
[----:B--2---:R-:W-:Y:S05]  /*12a40*/  @!P1 NANOSLEEP.SYNCS 0x989680 ;  /* 0x009896800000995d */ /* 0x004fea0003900000 */
[----:B------:R-:W2:Y:S02]  /*12a50*/  @!P1 SYNCS.PHASECHK.TRANS64 P1, [R5+URZ+0x28850], R4 ;  /* 0x02885004050095a7 */ /* 0x000ea4000802007f */
[----:B--2---:R-:W-:Y:S05]  /*12a60*/  @!P1 BRA `(.L_x_2638) ;  /* 0xfffffffc00ec9947 */ /* 0x004fea000383ffff */
[----:B------:R-:W-:Y:S05]  /*12a70*/  BRA `(.L_x_2635) ;  /* 0xffffff4400647947 */ /* 0x000fea000383ffff */
.L_x_2645:
[----:B-1----:R-:W-:-:S04]  /*12a80*/  IMAD.U32 R7, RZ, RZ, UR5 ;  /* 0x00000005ff077e24 */ /* 0x002fc8000f8e00ff */
[----:B------:R1:W2:Y:S03]  /*12a90*/  SYNCS.PHASECHK.TRANS64.TRYWAIT P1, [R7+URZ+0x28850], R6 ;  /* 0x02885006070075a7 */ /* 0x0002a6000802017f */
[----:B--2---:R-:W-:Y:S05]  /*12aa0*/  @!P1 NANOSLEEP.SYNCS 0x989680 ;  /* 0x009896800000995d */ /* 0x004fea0003900000 */
[----:B------:R-:W2:Y:S02]  /*12ab0*/  @!P1 SYNCS.PHASECHK.TRANS64 P1, [R7+URZ+0x28850], R6 ;  /* 0x02885006070095a7 */ /* 0x000ea4000802007f */
[----:B--2---:R-:W-:Y:S05]  /*12ac0*/  @!P1 BRA `(.L_x_2645) ;  /* 0xfffffffc00ec9947 */ /* 0x004fea000383ffff */
[----:B------:R-:W-:Y:S05]  /*12ad0*/  BRA `(.L_x_2644) ;  /* 0xffffff6000587947 */ /* 0x000fea000383ffff */
.L_x_2693:
        /* <DEDUP_REMOVED lines=11> */
.L_x_2760:
[----:B------:R-:W-:Y:S05]  /*12b90*/  BSYNC B0 ;  /* 0x0000000000007941 */ /* 0x000fea0003800000 */
.L_x_2759:
[----:B------:R-:W-:Y:S05]  /*12ba0*/  BRA `(.L_x_2761) ;  /* 0xffffffb800807947 */ /* 0x000fea000383ffff */
.L_x_2696:
[----:B0-----:R0:W1:Y:S02]  /*12bb0*/  SYNCS.PHASECHK.TRANS64.TRYWAIT P0, [R7+URZ+0x28840], R2 ;  /* 0x02884002070075a7 */ /* 0x001064000800017f */
[----:B-1----:R-:W-:Y:S05]  /*12bc0*/  @!P0 NANOSLEEP.SYNCS 0x989680 ;  /* 0x009896800000895d */ /* 0x002fea0003900000 */
[----:B------:R-:W1:Y:S02]  /*12bd0*/  @!P0 SYNCS.PHASECHK.TRANS64 P0, [R7+URZ+0x28840], R2 ;  /* 0x02884002070085a7 */ /* 0x000e64000800007f */
[----:B-1----:R-:W-:Y:S05]  /*12be0*/  @!P0 BRA `(.L_x_2696) ;  /* 0xfffffffc00f08947 */ /* 0x002fea000383ffff */
[----:B------:R-:W-:Y:S05]  /*12bf0*/  BRA `(.L_x_2762) ;  /* 0xffffffb800d47947 */ /* 0x000fea000383ffff */
.L_x_2697:
        /* <DEDUP_REMOVED lines=8> */
.L_x_2764:
[----:B------:R-:W-:Y:S05]  /*12c80*/  BSYNC B0 ;  /* 0x0000000000007941 */ /* 0x000fea0003800000 */
.L_x_2763:
        /* <DEDUP_REMOVED lines=9> */
.L_x_2765:
[----:B------:R-:W-:Y:S02]  /*12d20*/  IMAD.MOV.U32 R13, RZ, RZ, R0 ;  /* 0x000000ffff0d7224 */ /* 0x000fe400078e0000 */
[----:B------:R-:W-:Y:S02]  /*12d30*/  IMAD.MOV.U32 R12, RZ, RZ, 0x1 ;  /* 0x00000001ff0c7424 */ /* 0x000fe400078e00ff */
[----:B------:R-:W-:-:S07]  /*12d40*/  IMAD.MOV.U32 R3, RZ, RZ, R14 ;  /* 0x000000ffff037224 */ /* 0x000fce00078e000e */
[----:B------:R-:W-:Y:S05]  /*12d50*/  WARPSYNC.COLLECTIVE R15, `(.L_x_2766) ;  /* 0x000000000f087348 */ /* 0x000fea0003c00000 */
[----:B------:R0:W1:Y:S02]  /*12d60*/  SHFL.IDX P6, R14, R13, R12, R11 ;  /* 0x0000000c0d0e7389 */ /* 0x00006400000c000b */
[----:B01----:R-:W-:Y:S01]  /*12d70*/  ENDCOLLECTIVE ;  /* 0x000000000000791b */ /* 0x003fe20003800000 */
.L_x_2766:
        /* <DEDUP_REMOVED lines=16> */
.L_x_2767:
[----:B------:R-:W-:Y:S02]  /*12e80*/  @P1 IMAD R8, R5, 0x2, R22 ;  /* 0x0000000205081824 */ /* 0x000fe400078e0216 */
[----:B------:R-:W-:Y:S02]  /*12e90*/  IMAD.MOV.U32 R13, RZ, RZ, R0 ;  /* 0x000000ffff0d7224 */ /* 0x000fe400078e0000 */
[----:B------:R-:W-:Y:S02]  /*12ea0*/  IMAD.MOV.U32 R12, RZ, RZ, 0x2 ;  /* 0x00000002ff0c7424 */ /* 0x000fe400078e00ff */
[----:B------:R-:W-:-:S07]  /*12eb0*/  IMAD.MOV.U32 R3, RZ, RZ, R14 ;  /* 0x000000ffff037224 */ /* 0x000fce00078e000e */
[----:B------:R-:W-:Y:S05]  /*12ec0*/  WARPSYNC.COLLECTIVE R15, `(.L_x_2768) ;  /* 0x000000000f087348 */ /* 0x000fea0003c00000 */
[----:B------:R0:W1:Y:S02]  /*12ed0*/  SHFL.IDX P6, R14, R13, R12, R11 ;  /* 0x0000000c0d0e7389 */ /* 0x00006400000c000b */
[----:B01----:R-:W-:Y:S01]  /*12ee0*/  ENDCOLLECTIVE ;  /* 0x000000000000791b */ /* 0x003fe20003800000 */
.L_x_2768:
        /* <DEDUP_REMOVED lines=16> */
.L_x_2769:
[----:B------:R-:W-:Y:S02]  /*12ff0*/  @P1 IMAD R8, R5, 0x2, R22 ;  /* 0x0000000205081824 */ /* 0x000fe400078e0216 */
[----:B------:R-:W-:Y:S02]  /*13000*/  IMAD.MOV.U32 R13, RZ, RZ, R0 ;  /* 0x000000ffff0d7224 */ /* 0x000fe400078e0000 */
[----:B------:R-:W-:Y:S02]  /*13010*/  IMAD.MOV.U32 R12, RZ, RZ, 0x3 ;  /* 0x00000003ff0c7424 */ /* 0x000fe400078e00ff */
[----:B------:R-:W-:-:S07]  /*13020*/  IMAD.MOV.U32 R3, RZ, RZ, R14 ;  /* 0x000000ffff037224 */ /* 0x000fce00078e000e */
[----:B------:R-:W-:Y:S05]  /*13030*/  WARPSYNC.COLLECTIVE R15, `(.L_x_2770) ;  /* 0x000000000f087348 */ /* 0x000fea0003c00000 */
[----:B------:R0:W1:Y:S02]  /*13040*/  SHFL.IDX P6, R14, R13, R12, R11 ;  /* 0x0000000c0d0e7389 */ /* 0x00006400000c000b */
[----:B01----:R-:W-:Y:S01]  /*13050*/  ENDCOLLECTIVE ;  /* 0x000000000000791b */ /* 0x003fe20003800000 */
.L_x_2770:
        /* <DEDUP_REMOVED lines=16> */
.L_x_2771:
[----:B------:R-:W-:Y:S02]  /*13160*/  @P1 IMAD R8, R5, 0x2, R22 ;  /* 0x0000000205081824 */ /* 0x000fe400078e0216 */
[----:B------:R-:W-:Y:S02]  /*13170*/  IMAD.MOV.U32 R13, RZ, RZ, R0 ;  /* 0x000000ffff0d7224 */ /* 0x000fe400078e0000 */
[----:B------:R-:W-:Y:S02]  /*13180*/  IMAD.MOV.U32 R12, RZ, RZ, 0x4 ;  /* 0x00000004ff0c7424 */ /* 0x000fe400078e00ff */
[----:B------:R-:W-:-:S07]  /*13190*/  IMAD.MOV.U32 R3, RZ, RZ, R14 ;  /* 0x000000ffff037224 */ /* 0x000fce00078e000e */
[----:B------:R-:W-:Y:S05]  /*131a0*/  WARPSYNC.COLLECTIVE R15, `(.L_x_2772) ;  /* 0x000000000f087348 */ /* 0x000fea0003c00000 */
[----:B------:R0:W1:Y:S02]  /*131b0*/  SHFL.IDX P6, R14, R13, R12, R11 ;  /* 0x0000000c0d0e7389 */ /* 0x00006400000c000b */
[----:B01----:R-:W-:Y:S01]  /*131c0*/  ENDCOLLECTIVE ;  /* 0x000000000000791b */ /* 0x003fe20003800000 */
.L_x_2772:
        /* <DEDUP_REMOVED lines=16> */
.L_x_2773:
[----:B------:R-:W-:Y:S02]  /*132d0*/  @P1 IMAD R8, R5, 0x2, R22 ;  /* 0x0000000205081824 */ /* 0x000fe400078e0216 */
[----:B------:R-:W-:Y:S02]  /*132e0*/  IMAD.MOV.U32 R13, RZ, RZ, R0 ;  /* 0x000000ffff0d7224 */ /* 0x000fe400078e0000 */
[----:B------:R-:W-:Y:S02]  /*132f0*/  IMAD.MOV.U32 R12, RZ, RZ, 0x5 ;  /* 0x00000005ff0c7424 */ /* 0x000fe400078e00ff */
[----:B------:R-:W-:-:S07]  /*13300*/  IMAD.MOV.U32 R3, RZ, RZ, R14 ;  /* 0x000000ffff037224 */ /* 0x000fce00078e000e */
[----:B------:R-:W-:Y:S05]  /*13310*/  WARPSYNC.COLLECTIVE R15, `(.L_x_2774) ;  /* 0x000000000f087348 */ /* 0x000fea0003c00000 */
[----:B------:R0:W1:Y:S02]  /*13320*/  SHFL.IDX P6, R14, R13, R12, R11 ;  /* 0x0000000c0d0e7389 */ /* 0x00006400000c000b */
[----:B01----:R-:W-:Y:S01]  /*13330*/  ENDCOLLECTIVE ;  /* 0x000000000000791b */ /* 0x003fe20003800000 */
.L_x_2774:
        /* <DEDUP_REMOVED lines=16> */
.L_x_2775:
[----:B------:R-:W-:Y:S02]  /*13440*/  @P1 IMAD R8, R5, 0x2, R22 ;  /* 0x0000000205081824 */ /* 0x000fe400078e0216 */
[----:B------:R-:W-:Y:S02]  /*13450*/  IMAD.MOV.U32 R13, RZ, RZ, R0 ;  /* 0x000000ffff0d7224 */ /* 0x000fe400078e0000 */
[----:B------:R-:W-:Y:S02]  /*13460*/  IMAD.MOV.U32 R12, RZ, RZ, 0x6 ;  /* 0x00000006ff0c7424 */ /* 0x000fe400078e00ff */
[----:B------:R-:W-:-:S07]  /*13470*/  IMAD.MOV.U32 R3, RZ, RZ, R14 ;  /* 0x000000ffff037224 */ /* 0x000fce00078e000e */
[----:B------:R-:W-:Y:S05]  /*13480*/  WARPSYNC.COLLECTIVE R15, `(.L_x_2776) ;  /* 0x000000000f087348 */ /* 0x000fea0003c00000 */
[----:B------:R0:W1:Y:S02]  /*13490*/  SHFL.IDX P6, R14, R13, R12, R11 ;  /* 0x0000000c0d0e7389 */ /* 0x00006400000c000b */
[----:B01----:R-:W-:Y:S01]  /*134a0*/  ENDCOLLECTIVE ;  /* 0x000000000000791b */ /* 0x003fe20003800000 */
.L_x_2776:
        /* <DEDUP_REMOVED lines=16> */
.L_x_2777:
[----:B------:R-:W-:Y:S02]  /*135b0*/  @P1 IMAD R8, R5, 0x2, R22 ;  /* 0x0000000205081824 */ /* 0x000fe400078e0216 */
[----:B------:R-:W-:Y:S02]  /*135c0*/  IMAD.MOV.U32 R13, RZ, RZ, R0 ;  /* 0x000000ffff0d7224 */ /* 0x000fe400078e0000 */
[----:B------:R-:W-:Y:S02]  /*135d0*/  IMAD.MOV.U32 R12, RZ, RZ, 0x7 ;  /* 0x00000007ff0c7424 */ /* 0x000fe400078e00ff */
[----:B------:R-:W-:-:S07]  /*135e0*/  IMAD.MOV.U32 R3, RZ, RZ, R14 ;  /* 0x000000ffff037224 */ /* 0x000fce00078e000e */
[----:B------:R-:W-:Y:S05]  /*135f0*/  WARPSYNC.COLLECTIVE R15, `(.L_x_2778) ;  /* 0x000000000f087348 */ /* 0x000fea0003c00000 */
[----:B------:R0:W1:Y:S02]  /*13600*/  SHFL.IDX P6, R14, R13, R12, R11 ;  /* 0x0000000c0d0e7389 */ /* 0x00006400000c000b */
[----:B01----:R-:W-:Y:S01]  /*13610*/  ENDCOLLECTIVE ;  /* 0x000000000000791b */ /* 0x003fe20003800000 */
.L_x_2778:
        /* <DEDUP_REMOVED lines=10> */
.L_x_2779:
[----:B------:R-:W-:Y:S01]  /*136c0*/  @!PT LDS RZ, [RZ] ;  /* 0x00000000fffff984 */ /* 0x000fe20000000800 */
[----:B------:R-:W-:Y:S01]  /*136d0*/  @!PT LDS RZ, [RZ] ;  /* 0x00000000fffff984 */ /* 0x000fe20000000800 */
[----:B------:R-:W-:Y:S01]  /*136e0*/  @!PT LDS RZ, [RZ] ;  /* 0x00000000fffff984 */ /* 0x000fe20000000800 */
[----:B------:R-:W-:Y:S04]  /*136f0*/  @P1 LDGSTS.E.BYPASS.LTC128B.128 [R8+0x1b400], desc[UR56][R2.64], !P3 ;  /* 0x1b40000002081fae */ /* 0x000fe8000d901d78 */
[----:B------:R0:W-:Y:S02]  /*13700*/  @P1 LDGSTS.E.BYPASS.LTC128B.128 [R8+0x1f400], desc[UR56][R2.64+0x80], !P2 ;  /* 0x1f40008002081fae */ /* 0x0001e4000d101d78 */
[----:B0-----:R-:W-:Y:S01]  /*13710*/  IMAD.MOV.U32 R2, RZ, RZ, R14 ;  /* 0x000000ffff027224 */ /* 0x001fe200078e000e */
[----:B------:R-:W-:Y:S06]  /*13720*/  BRA `(.L_x_2780) ;  /* 0xffffffb400b07947 */ /* 0x000fec000383ffff */
.L_x_2702:
[----:B------:R-:W-:Y:S02]  /*13730*/  IMAD.MOV.U32 R13, RZ, RZ, R4 ;  /* 0x000000ffff0d7224 */ /* 0x000fe400078e0004 */
[----:B------:R-:W-:Y:S02]  /*13740*/  IMAD.MOV.U32 R12, RZ, RZ, RZ ;  /* 0x000000ffff0c7224 */ /* 0x000fe400078e00ff */
[----:B------:R-:W-:Y:S02]  /*13750*/  IMAD.MOV.U32 R11, RZ, RZ, 0x181f ;  /* 0x0000181fff0b7424 */ /* 0x000fe400078e00ff */
[----:B------:R-:W-:Y:S02]  /*13760*/  IMAD.MOV.U32 R15, RZ, RZ, -0x1 ;  /* 0xffffffffff0f7424 */ /* 0x000fe400078e00ff */
[----:B-----5:R-:W-:Y:S02]  /*13770*/  IMAD R5, R10, R5, RZ ;  /* 0x000000050a057224 */ /* 0x020fe400078e02ff */
[----:B------:R-:W-:-:S07]  /*13780*/  IMAD R17, R17, 0x80, R9 ;  /* 0x0000008011117824 */ /* 0x000fce00078e0209 */
[----:B------:R-:W-:Y:S05]  /*13790*/  WARPSYNC.COLLECTIVE R15, `(.L_x_2781) ;  /* 0x000000000f087348 */ /* 0x000fea0003c00000 */
[----:B------:R0:W1:Y:S02]  /*137a0*/  SHFL.IDX P6, R14, R13, R12, R11 ;  /* 0x0000000c0d0e7389 */ /* 0x00006400000c000b */
[----:B01----:R-:W-:Y:S01]  /*137b0*/  ENDCOLLECTIVE ;  /* 0x000000000000791b */ /* 0x003fe20003800000 */
.L_x_2781:
[C---:B------:R-:W-:Y:S01]  /*137c0*/  VIADD R6, R17.reuse, 0x10 ;  /* 0x0000001011067836 */ /* 0x040fe20000000000 */
[----:B------:R-:W-:Y:S01]  /*137d0*/  ISETP.GE.AND P2, PT, R17, R5, PT ;  /* 0x000000051100720c */ /* 0x000fe20003f46270 */
[----:B------:R-:W-:Y:S02]  /*137e0*/  IMAD.MOV.U32 R13, RZ, RZ, R0 ;  /* 0x000000ffff0d7224 */ /* 0x000fe400078e0000 */
[----:B------:R-:W-:-:S10]  /*137f0*/  IMAD.MOV.U32 R2, RZ, RZ, R14 ;  /* 0x000000ffff027224 */ /* 0x000fd400078e000e */
[----:B------:R-:W-:Y:S05]  /*13800*/  WARPSYNC.COLLECTIVE R15, `(.L_x_2782) ;  /* 0x000000000f087348 */ /* 0x000fea0003c00000 */
[----:B------:R0:W1:Y:S02]  /*13810*/  SHFL.IDX P6, R14, R13, R12, R11 ;  /* 0x0000000c0d0e7389 */ /* 0x00006400000c000b */
[----:B01----:R-:W-:Y:S01]  /*13820*/  ENDCOLLECTIVE ;  /* 0x000000000000791b */ /* 0x003fe20003800000 */
.L_x_2782:
        /* <DEDUP_REMOVED lines=8> */
.L_x_2783:
        /* <DEDUP_REMOVED lines=12> */
.L_x_2784:
        /* <DEDUP_REMOVED lines=8> */
.L_x_2785:
        /* <DEDUP_REMOVED lines=13> */
.L_x_2786:
        /* <DEDUP_REMOVED lines=8> */
.L_x_2787:
        /* <DEDUP_REMOVED lines=13> */
.L_x_2788:
        /* <DEDUP_REMOVED lines=8> */
.L_x_2789:
        /* <DEDUP_REMOVED lines=13> */
.L_x_2790:
        /* <DEDUP_REMOVED lines=8> */
.L_x_2791:
        /* <DEDUP_REMOVED lines=13> */
.L_x_2792:
        /* <DEDUP_REMOVED lines=8> */
.L_x_2793:
        /* <DEDUP_REMOVED lines=12> */
.L_x_2794:
        /* <DEDUP_REMOVED lines=8> */
.L_x_2795:
        /* <DEDUP_REMOVED lines=11> */
.L_x_2796:
[----:B------:R-:W-:Y:S05]  /*14120*/  BRA `(.L_x_2797) ;  /* 0xffffffb8001c7947 */ /* 0x000fea000383ffff */
.L_x_2707:
[----:B0-----:R0:W1:Y:S02]  /*14130*/  SYNCS.PHASECHK.TRANS64.TRYWAIT P1, [R22+URZ+0x28820], R3 ;  /* 0x02882003160075a7 */ /* 0x001064000802017f */
[----:B-1----:R-:W-:Y:S05]  /*14140*/  @!P1 NANOSLEEP.SYNCS 0x989680 ;  /* 0x009896800000995d */ /* 0x002fea0003900000 */
[----:B------:R-:W1:Y:S02]  /*14150*/  @!P1 SYNCS.PHASECHK.TRANS64 P1, [R22+URZ+0x28820], R3 ;  /* 0x02882003160095a7 */ /* 0x000e64000802007f */
[----:B-1----:R-:W-:Y:S05]  /*14160*/  @!P1 BRA `(.L_x_2707) ;  /* 0xfffffffc00f09947 */ /* 0x002fea000383ffff */
[----:B------:R-:W-:Y:S05]  /*14170*/  BRA `(.L_x_2798) ;  /* 0xffffffb800947947 */ /* 0x000fea000383ffff */
.L_x_2712:
[----:B0-----:R0:W1:Y:S02]  /*14180*/  SYNCS.PHASECHK.TRANS64.TRYWAIT P0, [R6+URZ+0x28840], R3 ;  /* 0x02884003060075a7 */ /* 0x001064000800017f */
[----:B-1----:R-:W-:Y:S05]  /*14190*/  @!P0 NANOSLEEP.SYNCS 0x989680 ;  /* 0x009896800000895d */ /* 0x002fea0003900000 */
[----:B------:R-:W1:Y:S02]  /*141a0*/  @!P0 SYNCS.PHASECHK.TRANS64 P0, [R6+URZ+0x28840], R3 ;  /* 0x02884003060085a7 */ /* 0x000e64000800007f */
[----:B-1----:R-:W-:Y:S05]  /*141b0*/  @!P0 BRA `(.L_x_2712) ;  /* 0xfffffffc00f08947 */ /* 0x002fea000383ffff */
[----:B------:R-:W-:Y:S05]  /*141c0*/  BRA `(.L_x_2799) ;  /* 0xffffffbc00587947 */ /* 0x000fea000383ffff */
.L_x_2713:
        /* <DEDUP_REMOVED lines=8> */
.L_x_2801:
[----:B------:R-:W-:Y:S05]  /*14250*/  BSYNC B1 ;  /* 0x0000000000017941 */ /* 0x000fea0003800000 */
.L_x_2800:
        /* <DEDUP_REMOVED lines=9> */
.L_x_2802:
[----:B------:R-:W-:Y:S02]  /*142f0*/  IMAD R7, R7, 0x2, R22 ;  /* 0x0000000207077824 */ /* 0x000fe400078e0216 */
[----:B------:R-:W-:Y:S02]  /*14300*/  IMAD.MOV.U32 R13, RZ, RZ, R9 ;  /* 0x000000ffff0d7224 */ /* 0x000fe400078e0009 */
[----:B------:R-:W-:Y:S02]  /*14310*/  IMAD.MOV.U32 R12, RZ, RZ, 0x1 ;  /* 0x00000001ff0c7424 */ /* 0x000fe400078e00ff */
[----:B------:R-:W-:-:S07]  /*14320*/  IMAD.MOV.U32 R2, RZ, RZ, R14 ;  /* 0x000000ffff027224 */ /* 0x000fce00078e000e */
[----:B------:R-:W-:Y:S05]  /*14330*/  WARPSYNC.COLLECTIVE R15, `(.L_x_2803) ;  /* 0x000000000f087348 */ /* 0x000fea0003c00000 */
[----:B------:R0:W1:Y:S02]  /*14340*/  SHFL.IDX P6, R14, R13, R12, R11 ;  /* 0x0000000c0d0e7389 */ /* 0x00006400000c000b */
[----:B01----:R-:W-:Y:S01]  /*14350*/  ENDCOLLECTIVE ;  /* 0x000000000000791b */ /* 0x003fe20003800000 */
.L_x_2803:
        /* <DEDUP_REMOVED lines=12> */
.L_x_2804:
[----:B------:R-:W-:Y:S02]  /*14420*/  IMAD.MOV.U32 R13, RZ, RZ, R9 ;  /* 0x000000ffff0d7224 */ /* 0x000fe400078e0009 */
[----:B------:R-:W-:Y:S02]  /*14430*/  IMAD.MOV.U32 R12, RZ, RZ, 0x2 ;  /* 0x00000002ff0c7424 */ /* 0x000fe400078e00ff */
[----:B------:R-:W-:-:S07]  /*14440*/  IMAD.MOV.U32 R2, RZ, RZ, R14 ;  /* 0x000000ffff027224 */ /* 0x000fce00078e000e */
[----:B------:R-:W-:Y:S05]  /*14450*/  WARPSYNC.COLLECTIVE R15, `(.L_x_2805) ;  /* 0x000000000f087348 */ /* 0x000fea0003c00000 */
[----:B------:R0:W1:Y:S02]  /*14460*/  SHFL.IDX P6, R14, R13, R12, R11 ;  /* 0x0000000c0d0e7389 */ /* 0x00006400000c000b */
[----:B01----:R-:W-:Y:S01]  /*14470*/  ENDCOLLECTIVE ;  /* 0x000000000000791b */ /* 0x003fe20003800000 */
.L_x_2805:
        /* <DEDUP_REMOVED lines=12> */
.L_x_2806:
[----:B------:R-:W-:Y:S02]  /*14540*/  IMAD.MOV.U32 R13, RZ, RZ, R9 ;  /* 0x000000ffff0d7224 */ /* 0x000fe400078e0009 */
[----:B------:R-:W-:Y:S02]  /*14550*/  IMAD.MOV.U32 R12, RZ, RZ, 0x3 ;  /* 0x00000003ff0c7424 */ /* 0x000fe400078e00ff */
[----:B------:R-:W-:-:S07]  /*14560*/  IMAD.MOV.U32 R2, RZ, RZ, R14 ;  /* 0x000000ffff027224 */ /* 0x000fce00078e000e */
[----:B------:R-:W-:Y:S05]  /*14570*/  WARPSYNC.COLLECTIVE R15, `(.L_x_2807) ;  /* 0x000000000f087348 */ /* 0x000fea0003c00000 */
[----:B------:R0:W1:Y:S02]  /*14580*/  SHFL.IDX P6, R14, R13, R12, R11 ;  /* 0x0000000c0d0e7389 */ /* 0x00006400000c000b */
[----:B01----:R-:W-:Y:S01]  /*14590*/  ENDCOLLECTIVE ;  /* 0x000000000000791b */ /* 0x003fe20003800000 */
.L_x_2807:
        /* <DEDUP_REMOVED lines=12> */
.L_x_2808:
[----:B------:R-:W-:Y:S02]  /*14660*/  IMAD.MOV.U32 R13, RZ, RZ, R9 ;  /* 0x000000ffff0d7224 */ /* 0x000fe400078e0009 */
[----:B------:R-:W-:Y:S02]  /*14670*/  IMAD.MOV.U32 R12, RZ, RZ, 0x4 ;  /* 0x00000004ff0c7424 */ /* 0x000fe400078e00ff */
[----:B------:R-:W-:-:S07]  /*14680*/  IMAD.MOV.U32 R2, RZ, RZ, R14 ;  /* 0x000000ffff027224 */ /* 0x000fce00078e000e */
[----:B------:R-:W-:Y:S05]  /*14690*/  WARPSYNC.COLLECTIVE R15, `(.L_x_2809) ;  /* 0x000000000f087348 */ /* 0x000fea0003c00000 */
[----:B------:R0:W1:Y:S02]  /*146a0*/  SHFL.IDX P6, R14, R13, R12, R11 ;  /* 0x0000000c0d0e7389 */ /* 0x00006400000c000b */
[----:B01----:R-:W-:Y:S01]  /*146b0*/  ENDCOLLECTIVE ;  /* 0x000000000000791b */ /* 0x003fe20003800000 */
.L_x_2809:
        /* <DEDUP_REMOVED lines=12> */
.L_x_2810:
[----:B------:R-:W-:Y:S02]  /*14780*/  IMAD.MOV.U32 R13, RZ, RZ, R9 ;  /* 0x000000ffff0d7224 */ /* 0x000fe400078e0009 */
[----:B------:R-:W-:Y:S02]  /*14790*/  IMAD.MOV.U32 R12, RZ, RZ, 0x5 ;  /* 0x00000005ff0c7424 */ /* 0x000fe400078e00ff */
[----:B------:R-:W-:-:S07]  /*147a0*/  IMAD.MOV.U32 R2, RZ, RZ, R14 ;  /* 0x000000ffff027224 */ /* 0x000fce00078e000e */
[----:B------:R-:W-:Y:S05]  /*147b0*/  WARPSYNC.COLLECTIVE R15, `(.L_x_2811) ;  /* 0x000000000f087348 */ /* 0x000fea0003c00000 */
[----:B------:R0:W1:Y:S02]  /*147c0*/  SHFL.IDX P6, R14, R13, R12, R11 ;  /* 0x0000000c0d0e7389 */ /* 0x00006400000c000b */
[----:B01----:R-:W-:Y:S01]  /*147d0*/  ENDCOLLECTIVE ;  /* 0x000000000000791b */ /* 0x003fe20003800000 */
.L_x_2811:
        /* <DEDUP_REMOVED lines=12> */
.L_x_2812:
[----:B------:R-:W-:Y:S02]  /*148a0*/  IMAD.MOV.U32 R13, RZ, RZ, R9 ;  /* 0x000000ffff0d7224 */ /* 0x000fe400078e0009 */
[----:B------:R-:W-:Y:S02]  /*148b0*/  IMAD.MOV.U32 R12, RZ, RZ, 0x6 ;  /* 0x00000006ff0c7424 */ /* 0x000fe400078e00ff */
[----:B------:R-:W-:-:S07]  /*148c0*/  IMAD.MOV.U32 R2, RZ, RZ, R14 ;  /* 0x000000ffff027224 */ /* 0x000fce00078e000e */
[----:B------:R-:W-:Y:S05]  /*148d0*/  WARPSYNC.COLLECTIVE R15, `(.L_x_2813) ;  /* 0x000000000f087348 */ /* 0x000fea0003c00000 */
[----:B------:R0:W1:Y:S02]  /*148e0*/  SHFL.IDX P6, R14, R13, R12, R11 ;  /* 0x0000000c0d0e7389 */ /* 0x00006400000c000b */
[----:B01----:R-:W-:Y:S01]  /*148f0*/  ENDCOLLECTIVE ;  /* 0x000000000000791b */ /* 0x003fe20003800000 */
.L_x_2813:
        /* <DEDUP_REMOVED lines=12> */
.L_x_2814:
[----:B------:R-:W-:Y:S02]  /*149c0*/  IMAD.MOV.U32 R13, RZ, RZ, R9 ;  /* 0x000000ffff0d7224 */ /* 0x000fe400078e0009 */
[----:B------:R-:W-:Y:S02]  /*149d0*/  IMAD.MOV.U32 R12, RZ, RZ, 0x7 ;  /* 0x00000007ff0c7424 */ /* 0x000fe400078e00ff */
[----:B------:R-:W-:-:S07]  /*149e0*/  IMAD.MOV.U32 R2, RZ, RZ, R14 ;  /* 0x000000ffff027224 */ /* 0x000fce00078e000e */
[----:B------:R-:W-:Y:S05]  /*149f0*/  WARPSYNC.COLLECTIVE R15, `(.L_x_2815) ;  /* 0x000000000f087348 */ /* 0x000fea0003c00000 */
[----:B------:R0:W1:Y:S02]  /*14a00*/  SHFL.IDX P6, R14, R13, R12, R11 ;  /* 0x0000000c0d0e7389 */ /* 0x00006400000c000b */
[----:B01----:R-:W-:Y:S01]  /*14a10*/  ENDCOLLECTIVE ;  /* 0x000000000000791b */ /* 0x003fe20003800000 */
.L_x_2815:
        /* <DEDUP_REMOVED lines=12> */
.L_x_2816:
[----:B------:R-:W-:Y:S01]  /*14ae0*/  IMAD.MOV.U32 R2, RZ, RZ, R14 ;  /* 0x000000ffff027224 */ /* 0x000fe200078e000e */
[----:B------:R-:W-:Y:S06]  /*14af0*/  BRA `(.L_x_2817) ;  /* 0xffffffb800247947 */ /* 0x000fec000383ffff */
.L_x_2718:
[----:B0-----:R0:W1:Y:S02]  /*14b00*/  SYNCS.PHASECHK.TRANS64.TRYWAIT P0, [R6+URZ+0x28860], R2 ;  /* 0x02886002060075a7 */ /* 0x001064000800017f */
[----:B-1----:R-:W-:Y:S05]  /*14b10*/  @!P0 NANOSLEEP.SYNCS 0x989680 ;  /* 0x009896800000895d */ /* 0x002fea0003900000 */
[----:B------:R-:W1:Y:S02]  /*14b20*/  @!P0 SYNCS.PHASECHK.TRANS64 P0, [R6+URZ+0x28860], R2 ;  /* 0x02886002060085a7 */ /* 0x000e64000800007f */
[----:B-1----:R-:W-:Y:S05]  /*14b30*/  @!P0 BRA `(.L_x_2718) ;  /* 0xfffffffc00f08947 */ /* 0x002fea000383ffff */
[----:B------:R-:W-:Y:S05]  /*14b40*/  BRA `(.L_x_2818) ;  /* 0xffffffb800847947 */ /* 0x000fea000383ffff */
.L_x_2719:
        /* <DEDUP_REMOVED lines=8> */
.L_x_2820:
[----:B------:R-:W-:Y:S05]  /*14bd0*/  BSYNC B1 ;  /* 0x0000000000017941 */ /* 0x000fea0003800000 */
.L_x_2819:
        /* <DEDUP_REMOVED lines=9> */
.L_x_2821:
[----:B------:R-:W-:Y:S02]  /*14c70*/  IMAD.MOV.U32 R13, RZ, RZ, R23 ;  /* 0x000000ffff0d7224 */ /* 0x000fe400078e0017 */
[----:B------:R-:W-:Y:S02]  /*14c80*/  IMAD.MOV.U32 R12, RZ, RZ, 0x1 ;  /* 0x00000001ff0c7424 */ /* 0x000fe400078e00ff */
[----:B------:R-:W-:-:S07]  /*14c90*/  IMAD.MOV.U32 R2, RZ, RZ, R14 ;  /* 0x000000ffff027224 */ /* 0x000fce00078e000e */
[----:B------:R-:W-:Y:S05]  /*14ca0*/  WARPSYNC.COLLECTIVE R15, `(.L_x_2822) ;  /* 0x000000000f087348 */ /* 0x000fea0003c00000 */
[----:B------:R0:W1:Y:S02]  /*14cb0*/  SHFL.IDX P6, R14, R13, R12, R11 ;  /* 0x0000000c0d0e7389 */ /* 0x00006400000c000b */
[----:B01----:R-:W-:Y:S01]  /*14cc0*/  ENDCOLLECTIVE ;  /* 0x000000000000791b */ /* 0x003fe20003800000 */
.L_x_2822:
        /* <DEDUP_REMOVED lines=14> */
.L_x_2823:
[----:B------:R-:W-:Y:S02]  /*14db0*/  IMAD.MOV.U32 R13, RZ, RZ, R23 ;  /* 0x000000ffff0d7224 */ /* 0x000fe400078e0017 */
[----:B------:R-:W-:Y:S02]  /*14dc0*/  IMAD.MOV.U32 R12, RZ, RZ, 0x2 ;  /* 0x00000002ff0c7424 */ /* 0x000fe400078e00ff */
[----:B------:R-:W-:-:S07]  /*14dd0*/  IMAD.MOV.U32 R2, RZ, RZ, R14 ;  /* 0x000000ffff027224 */ /* 0x000fce00078e000e */
[----:B------:R-:W-:Y:S05]  /*14de0*/  WARPSYNC.COLLECTIVE R15, `(.L_x_2824) ;  /* 0x000000000f087348 */ /* 0x000fea0003c00000 */
[----:B------:R0:W1:Y:S02]  /*14df0*/  SHFL.IDX P6, R14, R13, R12, R11 ;  /* 0x0000000c0d0e7389 */ /* 0x00006400000c000b */
[----:B01----:R-:W-:Y:S01]  /*14e00*/  ENDCOLLECTIVE ;  /* 0x000000000000791b */ /* 0x003fe20003800000 */
.L_x_2824:
        /* <DEDUP_REMOVED lines=14> */
.L_x_2825:
[----:B------:R-:W-:Y:S02]  /*14ef0*/  IMAD.MOV.U32 R13, RZ, RZ, R23 ;  /* 0x000000ffff0d7224 */ /* 0x000fe400078e0017 */
[----:B------:R-:W-:Y:S02]  /*14f00*/  IMAD.MOV.U32 R12, RZ, RZ, 0x3 ;  /* 0x00000003ff0c7424 */ /* 0x000fe400078e00ff */
[----:B------:R-:W-:-:S07]  /*14f10*/  IMAD.MOV.U32 R2, RZ, RZ, R14 ;  /* 0x000000ffff027224 */ /* 0x000fce00078e000e */
[----:B------:R-:W-:Y:S05]  /*14f20*/  WARPSYNC.COLLECTIVE R15, `(.L_x_2826) ;  /* 0x000000000f087348 */ /* 0x000fea0003c00000 */
[----:B------:R0:W1:Y:S02]  /*14f30*/  SHFL.IDX P6, R14, R13, R12, R11 ;  /* 0x0000000c0d0e7389 */ /* 0x00006400000c000b */
[----:B01----:R-:W-:Y:S01]  /*14f40*/  ENDCOLLECTIVE ;  /* 0x000000000000791b */ /* 0x003fe20003800000 */
.L_x_2826:
        /* <DEDUP_REMOVED lines=14> */
.L_x_2827:
[----:B------:R-:W-:Y:S02]  /*15030*/  IMAD.MOV.U32 R13, RZ, RZ, R23 ;  /* 0x000000ffff0d7224 */ /* 0x000fe400078e0017 */
[----:B------:R-:W-:Y:S02]  /*15040*/  IMAD.MOV.U32 R12, RZ, RZ, 0x4 ;  /* 0x00000004ff0c7424 */ /* 0x000fe400078e00ff */
[----:B------:R-:W-:-:S07]  /*15050*/  IMAD.MOV.U32 R2, RZ, RZ, R14 ;  /* 0x000000ffff027224 */ /* 0x000fce00078e000e */
[----:B------:R-:W-:Y:S05]  /*15060*/  WARPSYNC.COLLECTIVE R15, `(.L_x_2828) ;  /* 0x000000000f087348 */ /* 0x000fea0003c00000 */
[----:B------:R0:W1:Y:S02]  /*15070*/  SHFL.IDX P6, R14, R13, R12, R11 ;  /* 0x0000000c0d0e7389 */ /* 0x00006400000c000b */
[----:B01----:R-:W-:Y:S01]  /*15080*/  ENDCOLLECTIVE ;  /* 0x000000000000791b */ /* 0x003fe20003800000 */
.L_x_2828:
        /* <DEDUP_REMOVED lines=14> */
.L_x_2829:
[----:B------:R-:W-:Y:S02]  /*15170*/  IMAD.MOV.U32 R13, RZ, RZ, R23 ;  /* 0x000000ffff0d7224 */ /* 0x000fe400078e0017 */
[----:B------:R-:W-:Y:S02]  /*15180*/  IMAD.MOV.U32 R12, RZ, RZ, 0x5 ;  /* 0x00000005ff0c7424 */ /* 0x000fe400078e00ff */
[----:B------:R-:W-:-:S07]  /*15190*/  IMAD.MOV.U32 R2, RZ, RZ, R14 ;  /* 0x000000ffff027224 */ /* 0x000fce00078e000e */
[----:B------:R-:W-:Y:S05]  /*151a0*/  WARPSYNC.COLLECTIVE R15, `(.L_x_2830) ;  /* 0x000000000f087348 */ /* 0x000fea0003c00000 */
[----:B------:R0:W1:Y:S02]  /*151b0*/  SHFL.IDX P6, R14, R13, R12, R11 ;  /* 0x0000000c0d0e7389 */ /* 0x00006400000c000b */
[----:B01----:R-:W-:Y:S01]  /*151c0*/  ENDCOLLECTIVE ;  /* 0x000000000000791b */ /* 0x003fe20003800000 */
.L_x_2830:
        /* <DEDUP_REMOVED lines=14> */
.L_x_2831:
[----:B------:R-:W-:Y:S02]  /*152b0*/  IMAD.MOV.U32 R13, RZ, RZ, R23 ;  /* 0x000000ffff0d7224 */ /* 0x000fe400078e0017 */
[----:B------:R-:W-:Y:S02]  /*152c0*/  IMAD.MOV.U32 R12, RZ, RZ, 0x6 ;  /* 0x00000006ff0c7424 */ /* 0x000fe400078e00ff */
[----:B------:R-:W-:-:S07]  /*152d0*/  IMAD.MOV.U32 R2, RZ, RZ, R14 ;  /* 0x000000ffff027224 */ /* 0x000fce00078e000e */
[----:B------:R-:W-:Y:S05]  /*152e0*/  WARPSYNC.COLLECTIVE R15, `(.L_x_2832) ;  /* 0x000000000f087348 */ /* 0x000fea0003c00000 */
[----:B------:R0:W1:Y:S02]  /*152f0*/  SHFL.IDX P6, R14, R13, R12, R11 ;  /* 0x0000000c0d0e7389 */ /* 0x00006400000c000b */
[----:B01----:R-:W-:Y:S01]  /*15300*/  ENDCOLLECTIVE ;  /* 0x000000000000791b */ /* 0x003fe20003800000 */
.L_x_2832:
        /* <DEDUP_REMOVED lines=14> */
.L_x_2833:
[----:B------:R-:W-:Y:S02]  /*153f0*/  IMAD.MOV.U32 R13, RZ, RZ, R23 ;  /* 0x000000ffff0d7224 */ /* 0x000fe400078e0017 */
[----:B------:R-:W-:Y:S02]  /*15400*/  IMAD.MOV.U32 R12, RZ, RZ, 0x7 ;  /* 0x00000007ff0c7424 */ /* 0x000fe400078e00ff */
[----:B------:R-:W-:-:S07]  /*15410*/  IMAD.MOV.U32 R2, RZ, RZ, R14 ;  /* 0x000000ffff027224 */ /* 0x000fce00078e000e */
[----:B------:R-:W-:Y:S05]  /*15420*/  WARPSYNC.COLLECTIVE R15, `(.L_x_2834) ;  /* 0x000000000f087348 */ /* 0x000fea0003c00000 */
[----:B------:R0:W1:Y:S02]  /*15430*/  SHFL.IDX P6, R14, R13, R12, R11 ;  /* 0x0000000c0d0e7389 */ /* 0x00006400000c000b */
[----:B01----:R-:W-:Y:S01]  /*15440*/  ENDCOLLECTIVE ;  /* 0x000000000000791b */ /* 0x003fe20003800000 */
.L_x_2834:
        /* <DEDUP_REMOVED lines=13> */
.L_x_2835:
[----:B------:R-:W-:Y:S01]  /*15520*/  @!PT LDS RZ, [RZ] ;  /* 0x00000000fffff984 */ /* 0x000fe20000000800 */
[----:B------:R-:W-:Y:S01]  /*15530*/  @!PT LDS RZ, [RZ] ;  /* 0x00000000fffff984 */ /* 0x000fe20000000800 */
[----:B------:R-:W-:Y:S01]  /*15540*/  @!PT LDS RZ, [RZ] ;  /* 0x00000000fffff984 */ /* 0x000fe20000000800 */
[----:B------:R1:W-:Y:S01]  /*15550*/  LDGSTS.E.BYPASS.LTC128B.128 [R7+0x7400], desc[UR56][R2.64+0x80], !P0 ;  /* 0x0740008002077fae */ /* 0x0003e2000c101d78 */
[----:B------:R-:W-:Y:S05]  /*15560*/  BRA `(.L_x_2836) ;  /* 0xffffffb400087947 */ /* 0x000fea000383ffff */
.L_x_2727:
[----:B0-----:R0:W1:Y:S02]  /*15570*/  SYNCS.PHASECHK.TRANS64.TRYWAIT P0, [R0+URZ+0x28860], R3 ;  /* 0x02886003000075a7 */ /* 0x001064000800017f */
[----:B-1----:R-:W-:Y:S05]  /*15580*/  @!P0 NANOSLEEP.SYNCS 0x989680 ;  /* 0x009896800000895d */ /* 0x002fea0003900000 */
[----:B------:R-:W1:Y:S02]  /*15590*/  @!P0 SYNCS.PHASECHK.TRANS64 P0, [R0+URZ+0x28860], R3 ;  /* 0x02886003000085a7 */ /* 0x000e64000800007f */
[----:B-1----:R-:W-:Y:S05]  /*155a0*/  @!P0 BRA `(.L_x_2727) ;  /* 0xfffffffc00f08947 */ /* 0x002fea000383ffff */
[----:B------:R-:W-:Y:S05]  /*155b0*/  BRA `(.L_x_2837) ;  /* 0xffffffb8001c7947 */ /* 0x000fea000383ffff */
.L_x_2728:
        /* <DEDUP_REMOVED lines=8> */
.L_x_2839:
[----:B------:R-:W-:Y:S05]  /*15640*/  BSYNC B0 ;  /* 0x0000000000007941 */ /* 0x000fea0003800000 */
.L_x_2838:
        /* <DEDUP_REMOVED lines=9> */
.L_x_2840:
        /* <DEDUP_REMOVED lines=12> */
.L_x_2841:
        /* <DEDUP_REMOVED lines=13> */
.L_x_2842:
[----:B------:R-:W-:Y:S02]  /*15870*/  IMAD.MOV.U32 R13, RZ, RZ, R23 ;  /* 0x000000ffff0d7224 */ /* 0x000fe400078e0017 */
[----:B------:R-:W-:Y:S02]  /*15880*/  IMAD.MOV.U32 R12, RZ, RZ, 0x2 ;  /* 0x00000002ff0c7424 */ /* 0x000fe400078e00ff */
[----:B------:R-:W-:-:S07]  /*15890*/  IMAD.MOV.U32 R10, RZ, RZ, R14 ;  /* 0x000000ffff0a7224 */ /* 0x000fce00078e000e */
[----:B------:R-:W-:Y:S05]  /*158a0*/  WARPSYNC.COLLECTIVE R15, `(.L_x_2843) ;  /* 0x000000000f087348 */ /* 0x000fea0003c00000 */
[----:B------:R0:W1:Y:S02]  /*158b0*/  SHFL.IDX P6, R14, R13, R12, R11 ;  /* 0x0000000c0d0e7389 */ /* 0x00006400000c000b */
[----:B01----:R-:W-:Y:S01]  /*158c0*/  ENDCOLLECTIVE ;  /* 0x000000000000791b */ /* 0x003fe20003800000 */
.L_x_2843:
        /* <DEDUP_REMOVED lines=14> */
.L_x_2844:
[----:B------:R-:W-:Y:S02]  /*159b0*/  IMAD.MOV.U32 R13, RZ, RZ, R23 ;  /* 0x000000ffff0d7224 */ /* 0x000fe400078e0017 */
[----:B------:R-:W-:Y:S01]  /*159c0*/  IMAD.MOV.U32 R12, RZ, RZ, 0x3 ;  /* 0x00000003ff0c7424 */ /* 0x000fe200078e00ff */
[----:B------:R-:W-:-:S13]  /*159d0*/  IADD3 R2, P2, R14, R5, RZ ;  /* 0x000000050e027210 */ /* 0x000fda0007f5e0ff */
[----:B------:R-:W-:Y:S05]  /*159e0*/  WARPSYNC.COLLECTIVE R15, `(.L_x_2845) ;  /* 0x000000000f087348 */ /* 0x000fea0003c00000 */
[----:B------:R0:W1:Y:S02]  /*159f0*/  SHFL.IDX P6, R14, R13, R12, R11 ;  /* 0x0000000c0d0e7389 */ /* 0x00006400000c000b */
[----:B01----:R-:W-:Y:S01]  /*15a00*/  ENDCOLLECTIVE ;  /* 0x000000000000791b */ /* 0x003fe20003800000 */
.L_x_2845:
        /* <DEDUP_REMOVED lines=13> */
.L_x_2846:
[----:B------:R-:W-:Y:S02]  /*15ae0*/  IMAD.MOV.U32 R13, RZ, RZ, R23 ;  /* 0x000000ffff0d7224 */ /* 0x000fe400078e0017 */
[----:B------:R-:W-:Y:S01]  /*15af0*/  IMAD.MOV.U32 R12, RZ, RZ, 0x4 ;  /* 0x00000004ff0c7424 */ /* 0x000fe200078e00ff */
[----:B------:R-:W-:-:S13]  /*15b00*/  IADD3 R2, P2, R14, R5, RZ ;  /* 0x000000050e027210 */ /* 0x000fda0007f5e0ff */
[----:B------:R-:W-:Y:S05]  /*15b10*/  WARPSYNC.COLLECTIVE R15, `(.L_x_2847) ;  /* 0x000000000f087348 */ /* 0x000fea0003c00000 */
[----:B------:R0:W1:Y:S02]  /*15b20*/  SHFL.IDX P6, R14, R13, R12, R11 ;  /* 0x0000000c0d0e7389 */ /* 0x00006400000c000b */
[----:B01----:R-:W-:Y:S01]  /*15b30*/  ENDCOLLECTIVE ;  /* 0x000000000000791b */ /* 0x003fe20003800000 */
.L_x_2847:
        /* <DEDUP_REMOVED lines=13> */
.L_x_2848:
[----:B------:R-:W-:Y:S02]  /*15c10*/  IMAD.MOV.U32 R13, RZ, RZ, R23 ;  /* 0x000000ffff0d7224 */ /* 0x000fe400078e0017 */
[----:B------:R-:W-:Y:S02]  /*15c20*/  IMAD.MOV.U32 R12, RZ, RZ, 0x5 ;  /* 0x00000005ff0c7424 */ /* 0x000fe400078e00ff */
[----:B------:R-:W-:-:S07]  /*15c30*/  IMAD.MOV.U32 R10, RZ, RZ, R14 ;  /* 0x000000ffff0a7224 */ /* 0x000fce00078e000e */
[----:B------:R-:W-:Y:S05]  /*15c40*/  WARPSYNC.COLLECTIVE R15, `(.L_x_2849) ;  /* 0x000000000f087348 */ /* 0x000fea0003c00000 */
[----:B------:R0:W1:Y:S02]  /*15c50*/  SHFL.IDX P6, R14, R13, R12, R11 ;  /* 0x0000000c0d0e7389 */ /* 0x00006400000c000b */
[----:B01----:R-:W-:Y:S01]  /*15c60*/  ENDCOLLECTIVE ;  /* 0x000000000000791b */ /* 0x003fe20003800000 */
.L_x_2849:
        /* <DEDUP_REMOVED lines=14> */
.L_x_2850:
[----:B------:R-:W-:Y:S02]  /*15d50*/  IMAD.MOV.U32 R13, RZ, RZ, R23 ;  /* 0x000000ffff0d7224 */ /* 0x000fe400078e0017 */
[----:B------:R-:W-:Y:S01]  /*15d60*/  IMAD.MOV.U32 R12, RZ, RZ, 0x6 ;  /* 0x00000006ff0c7424 */ /* 0x000fe200078e00ff */
[----:B------:R-:W-:-:S13]  /*15d70*/  IADD3 R2, P2, R14, R5, RZ ;  /* 0x000000050e027210 */ /* 0x000fda0007f5e0ff */
[----:B------:R-:W-:Y:S05]  /*15d80*/  WARPSYNC.COLLECTIVE R15, `(.L_x_2851) ;  /* 0x000000000f087348 */ /* 0x000fea0003c00000 */
[----:B------:R0:W1:Y:S02]  /*15d90*/  SHFL.IDX P6, R14, R13, R12, R11 ;  /* 0x0000000c0d0e7389 */ /* 0x00006400000c000b */
[----:B01----:R-:W-:Y:S01]  /*15da0*/  ENDCOLLECTIVE ;  /* 0x000000000000791b */ /* 0x003fe20003800000 */
.L_x_2851:
        /* <DEDUP_REMOVED lines=13> */
.L_x_2852:
[----:B------:R-:W-:Y:S02]  /*15e80*/  IMAD.MOV.U32 R13, RZ, RZ, R23 ;  /* 0x000000ffff0d7224 */ /* 0x000fe400078e0017 */
[----:B------:R-:W-:Y:S02]  /*15e90*/  IMAD.MOV.U32 R12, RZ, RZ, 0x7 ;  /* 0x00000007ff0c7424 */ /* 0x000fe400078e00ff */
[----:B------:R-:W-:-:S07]  /*15ea0*/  IMAD.MOV.U32 R10, RZ, RZ, R14 ;  /* 0x000000ffff0a7224 */ /* 0x000fce00078e000e */
[----:B------:R-:W-:Y:S05]  /*15eb0*/  WARPSYNC.COLLECTIVE R15, `(.L_x_2853) ;  /* 0x000000000f087348 */ /* 0x000fea0003c00000 */
[----:B------:R0:W1:Y:S02]  /*15ec0*/  SHFL.IDX P6, R14, R13, R12, R11 ;  /* 0x0000000c0d0e7389 */ /* 0x00006400000c000b */
[----:B01----:R-:W-:Y:S01]  /*15ed0*/  ENDCOLLECTIVE ;  /* 0x000000000000791b */ /* 0x003fe20003800000 */
.L_x_2853:
        /* <DEDUP_REMOVED lines=12> */
.L_x_2854:
[----:B------:R-:W-:Y:S05]  /*15fa0*/  BRA `(.L_x_2855) ;  /* 0xffffffb000bc7947 */ /* 0x000fea000383ffff */
.L_x_2733:
        /* <DEDUP_REMOVED lines=8> */
.L_x_2857:
[----:B------:R-:W-:Y:S05]  /*16030*/  BSYNC B0 ;  /* 0x0000000000007941 */ /* 0x000fea0003800000 */
.L_x_2856:
        /* <DEDUP_REMOVED lines=9> */
.L_x_2858:
        /* <DEDUP_REMOVED lines=23> */
.L_x_2859:
[----:B------:R-:W-:Y:S01]  /*16240*/  IMAD.MOV.U32 R12, RZ, RZ, 0x2 ;  /* 0x00000002ff0c7424 */ /* 0x000fe200078e00ff */
[----:B------:R-:W-:-:S05]  /*16250*/  SEL R14, R14, RZ, P1 ;  /* 0x000000ff0e0e7207 */ /* 0x000fca0000800000 */
[----:B------:R-:W-:-:S04]  /*16260*/  IMAD.IADD R7, R13, 0x1, R14 ;  /* 0x000000010d077824 */ /* 0x000fc800078e020e */
[----:B------:R-:W-:-:S07]  /*16270*/  IMAD.MOV.U32 R13, RZ, RZ, R7 ;  /* 0x000000ffff0d7224 */ /* 0x000fce00078e0007 */
[----:B------:R-:W-:Y:S05]  /*16280*/  WARPSYNC.COLLECTIVE R15, `(.L_x_2860) ;  /* 0x000000000f087348 */ /* 0x000fea0003c00000 */
[----:B------:R0:W1:Y:S02]  /*16290*/  SHFL.UP P6, R14, R13, R12, R11 ;  /* 0x0400000c0d0e7389 */ /* 0x00006400000c000b */
[----:B01----:R-:W-:Y:S01]  /*162a0*/  ENDCOLLECTIVE ;  /* 0x000000000000791b */ /* 0x003fe20003800000 */
.L_x_2860:
        /* <DEDUP_REMOVED lines=8> */
.L_x_2861:
[----:B------:R-:W-:Y:S01]  /*16330*/  IMAD.MOV.U32 R12, RZ, RZ, 0x8 ;  /* 0x00000008ff0c7424 */ /* 0x000fe200078e00ff */
[----:B------:R-:W-:-:S05]  /*16340*/  SEL R3, R14, RZ, P3 ;  /* 0x000000ff0e037207 */ /* 0x000fca0001800000 */
[----:B------:R-:W-:-:S04]  /*16350*/  IMAD.IADD R3, R2, 0x1, R3 ;  /* 0x0000000102037824 */ /* 0x000fc800078e0203 */
[----:B------:R-:W-:-:S07]  /*16360*/  IMAD.MOV.U32 R13, RZ, RZ, R3 ;  /* 0x000000ffff0d7224 */ /* 0x000fce00078e0003 */
[----:B------:R-:W-:Y:S05]  /*16370*/  WARPSYNC.COLLECTIVE R15, `(.L_x_2862) ;  /* 0x000000000f087348 */ /* 0x000fea0003c00000 */
[----:B------:R0:W1:Y:S02]  /*16380*/  SHFL.UP P6, R14, R13, R12, R11 ;  /* 0x0400000c0d0e7389 */ /* 0x00006400000c000b */
[----:B01----:R-:W-:Y:S01]  /*16390*/  ENDCOLLECTIVE ;  /* 0x000000000000791b */ /* 0x003fe20003800000 */
.L_x_2862:
[----:B------:R-:W-:Y:S01]  /*163a0*/  IMAD.MOV.U32 R12, RZ, RZ, 0x10 ;  /* 0x00000010ff0c7424 */ /* 0x000fe200078e00ff */
[----:B------:R-:W-:-:S05]  /*163b0*/  SEL R4, R14, RZ, P4 ;  /* 0x000000ff0e047207 */ /* 0x000fca0002000000 */
[----:B------:R-:W-:-:S04]  /*163c0*/  IMAD.IADD R4, R3, 0x1, R4 ;  /* 0x0000000103047824 */ /* 0x000fc800078e0204 */
[----:B------:R-:W-:-:S07]  /*163d0*/  IMAD.MOV.U32 R13, RZ, RZ, R4 ;  /* 0x000000ffff0d7224 */ /* 0x000fce00078e0004 */
[----:B------:R-:W-:Y:S05]  /*163e0*/  WARPSYNC.COLLECTIVE R15, `(.L_x_2863) ;  /* 0x000000000f087348 */ /* 0x000fea0003c00000 */
[----:B------:R0:W1:Y:S02]  /*163f0*/  SHFL.UP P6, R14, R13, R12, R11 ;  /* 0x0400000c0d0e7389 */ /* 0x00006400000c000b */
[----:B01----:R-:W-:Y:S01]  /*16400*/  ENDCOLLECTIVE ;  /* 0x000000000000791b */ /* 0x003fe20003800000 */
.L_x_2863:
        /* <DEDUP_REMOVED lines=8> */
.L_x_2864:
[----:B------:R-:W-:Y:S05]  /*16490*/  BRA `(.L_x_2865) ;  /* 0xffffffb000cc7947 */ /* 0x000fea000383ffff */
.L_x_2736:
[----:B------:R-:W-:Y:S01]  /*164a0*/  BSSY B0, `(.L_x_2866) ;  /* 0x0000007000007945 */ /* 0x000fe20003800000 */
[----:B------:R-:W-:Y:S02]  /*164b0*/  IMAD.MOV.U32 R12, RZ, RZ, 0x1 ;  /* 0x00000001ff0c7424 */ /* 0x000fe400078e00ff */
[----:B------:R-:W-:Y:S02]  /*164c0*/  IMAD.MOV.U32 R11, RZ, RZ, RZ ;  /* 0x000000ffff0b7224 */ /* 0x000fe400078e00ff */
[----:B------:R-:W-:-:S07]  /*164d0*/  IMAD.MOV.U32 R15, RZ, RZ, -0x1 ;  /* 0xffffffffff0f7424 */ /* 0x000fce00078e00ff */
[----:B------:R-:W-:Y:S05]  /*164e0*/  WARPSYNC.COLLECTIVE R15, `(.L_x_2867) ;  /* 0x000000000f087348 */ /* 0x000fea0003c00000 */
[----:B------:R0:W1:Y:S02]  /*164f0*/  SHFL.UP P6, R14, R13, R12, R11 ;  /* 0x0400000c0d0e7389 */ /* 0x00006400000c000b */
[----:B01----:R-:W-:Y:S01]  /*16500*/  ENDCOLLECTIVE ;  /* 0x000000000000791b */ /* 0x003fe20003800000 */
.L_x_2867:
[----:B------:R-:W-:Y:S05]  /*16510*/  BSYNC B0 ;  /* 0x0000000000007941 */ /* 0x000fea0003800000 */
.L_x_2866:
        /* <DEDUP_REMOVED lines=8> */
.L_x_2868:
[----:B------:R-:W-:Y:S01]  /*165a0*/  IMAD.MOV.U32 R12, RZ, RZ, 0x4 ;  /* 0x00000004ff0c7424 */ /* 0x000fe200078e00ff */
[----:B------:R-:W-:-:S05]  /*165b0*/  SEL R2, R14, RZ, P2 ;  /* 0x000000ff0e027207 */ /* 0x000fca0001000000 */
[----:B------:R-:W-:-:S04]  /*165c0*/  IMAD.IADD R2, R13, 0x1, R2 ;  /* 0x000000010d027824 */ /* 0x000fc800078e0202 */
[----:B------:R-:W-:-:S07]  /*165d0*/  IMAD.MOV.U32 R13, RZ, RZ, R2 ;  /* 0x000000ffff0d7224 */ /* 0x000fce00078e0002 */
[----:B------:R-:W-:Y:S05]  /*165e0*/  WARPSYNC.COLLECTIVE R15, `(.L_x_2869) ;  /* 0x000000000f087348 */ /* 0x000fea0003c00000 */
[----:B------:R0:W1:Y:S02]  /*165f0*/  SHFL.UP P6, R14, R13, R12, R11 ;  /* 0x0400000c0d0e7389 */ /* 0x00006400000c000b */
[----:B01----:R-:W-:Y:S01]  /*16600*/  ENDCOLLECTIVE ;  /* 0x000000000000791b */ /* 0x003fe20003800000 */
.L_x_2869:
[----:B------:R-:W-:Y:S01]  /*16610*/  IMAD.MOV.U32 R12, RZ, RZ, 0x8 ;  /* 0x00000008ff0c7424 */ /* 0x000fe200078e00ff */
[----:B------:R-:W-:-:S05]  /*16620*/  SEL R3, R14, RZ, P3 ;  /* 0x000000ff0e037207 */ /* 0x000fca0001800000 */
[----:B------:R-:W-:-:S04]  /*16630*/  IMAD.IADD R3, R2, 0x1, R3 ;  /* 0x0000000102037824 */ /* 0x000fc800078e0203 */
[----:B------:R-:W-:-:S07]  /*16640*/  IMAD.MOV.U32 R13, RZ, RZ, R3 ;  /* 0x000000ffff0d7224 */ /* 0x000fce00078e0003 */
[----:B------:R-:W-:Y:S05]  /*16650*/  WARPSYNC.COLLECTIVE R15, `(.L_x_2870) ;  /* 0x000000000f087348 */ /* 0x000fea0003c00000 */
[----:B------:R0:W1:Y:S02]  /*16660*/  SHFL.UP P6, R14, R13, R12, R11 ;  /* 0x0400000c0d0e7389 */ /* 0x00006400000c000b */
[----:B01----:R-:W-:Y:S01]  /*16670*/  ENDCOLLECTIVE ;  /* 0x000000000000791b */ /* 0x003fe20003800000 */
.L_x_2870:
[----:B------:R-:W-:Y:S01]  /*16680*/  IMAD.MOV.U32 R12, RZ, RZ, 0x10 ;  /* 0x00000010ff0c7424 */ /* 0x000fe200078e00ff */
[----:B------:R-:W-:-:S05]  /*16690*/  SEL R4, R14, RZ, P4 ;  /* 0x000000ff0e047207 */ /* 0x000fca0002000000 */
[----:B------:R-:W-:-:S04]  /*166a0*/  IMAD.IADD R4, R3, 0x1, R4 ;  /* 0x0000000103047824 */ /* 0x000fc800078e0204 */
[----:B------:R-:W-:-:S07]  /*166b0*/  IMAD.MOV.U32 R13, RZ, RZ, R4 ;  /* 0x000000ffff0d7224 */ /* 0x000fce00078e0004 */
[----:B------:R-:W-:Y:S05]  /*166c0*/  WARPSYNC.COLLECTIVE R15, `(.L_x_2871) ;  /* 0x000000000f087348 */ /* 0x000fea0003c00000 */
[----:B------:R0:W1:Y:S02]  /*166d0*/  SHFL.UP P6, R14, R13, R12, R11 ;  /* 0x0400000c0d0e7389 */ /* 0x00006400000c000b */
[----:B01----:R-:W-:Y:S01]  /*166e0*/  ENDCOLLECTIVE ;  /* 0x000000000000791b */ /* 0x003fe20003800000 */
.L_x_2871:
        /* <DEDUP_REMOVED lines=8> */
.L_x_2872:
[----:B------:R-:W-:Y:S05]  /*16770*/  BRA `(.L_x_2873) ;  /* 0xffffffb000b87947 */ /* 0x000fea000383ffff */
.L_x_2738:
[----:B------:R-:W-:Y:S01]  /*16780*/  BSSY B0, `(.L_x_2874) ;  /* 0x0000006000007945 */ /* 0x000fe20003800000 */
[----:B------:R-:W-:Y:S01]  /*16790*/  PLOP3.LUT P6, PT, P6, PT, PT, 0x8, 0x0 ;  /* 0x000000000000781c */ /* 0x000fe200037ce170 */
[----:B------:R-:W-:-:S12]  /*167a0*/  IMAD.MOV.U32 R15, RZ, RZ, -0x1 ;  /* 0xffffffffff0f7424 */ /* 0x000fd800078e00ff */
[----:B0-----:R-:W-:Y:S05]  /*167b0*/  WARPSYNC.COLLECTIVE R15, `(.L_x_2875) ;  /* 0x000000000f087348 */ /* 0x001fea0003c00000 */
[----:B------:R-:W-:Y:S01]  /*167c0*/  VOTE.ANY R14, PT, P6 ;  /* 0x00000000000e7806 */ /* 0x000fe200030e0100 */
[----:B0-----:R-:W-:Y:S06]  /*167d0*/  ENDCOLLECTIVE ;  /* 0x000000000000791b */ /* 0x001fec0003800000 */
.L_x_2875:
[----:B------:R-:W-:Y:S05]  /*167e0*/  BSYNC B0 ;  /* 0x0000000000007941 */ /* 0x000fea0003800000 */
.L_x_2874:
        /* <DEDUP_REMOVED lines=8> */
.L_x_2876:
[----:B------:R-:W-:Y:S02]  /*16870*/  IMAD.IADD R19, R12, 0x1, R19 ;  /* 0x000000010c137824 */ /* 0x000fe400078e0213 */
[----:B------:R-:W-:Y:S02]  /*16880*/  IMAD.MOV.U32 R13, RZ, RZ, R8 ;  /* 0x000000ffff0d7224 */ /* 0x000fe400078e0008 */
[----:B------:R-:W-:-:S07]  /*16890*/  IMAD.MOV.U32 R17, RZ, RZ, R14 ;  /* 0x000000ffff117224 */ /* 0x000fce00078e000e */
[----:B------:R-:W-:Y:S05]  /*168a0*/  WARPSYNC.COLLECTIVE R15, `(.L_x_2877) ;  /* 0x000000000f087348 */ /* 0x000fea0003c00000 */
[----:B------:R0:W1:Y:S02]  /*168b0*/  SHFL.IDX P6, R14, R13, R12, R11 ;  /* 0x0000000c0d0e7389 */ /* 0x00006400000c000b */
[----:B01----:R-:W-:Y:S01]  /*168c0*/  ENDCOLLECTIVE ;  /* 0x000000000000791b */ /* 0x003fe20003800000 */
.L_x_2877:
[----:B------:R-:W-:Y:S01]  /*168d0*/  IMAD.MOV.U32 R8, RZ, RZ, R14 ;  /* 0x000000ffff087224 */ /* 0x000fe200078e000e */
[----:B------:R-:W-:Y:S06]  /*168e0*/  BRA `(.L_x_2878) ;  /* 0xffffffb0009c7947 */ /* 0x000fec000383ffff */
.L_x_2740:
[----:B------:R-:W-:Y:S01]  /*168f0*/  BSSY B0, `(.L_x_2879) ;  /* 0x0000007000007945 */ /* 0x000fe20003800000 */
[----:B------:R-:W-:Y:S02]  /*16900*/  IMAD.MOV.U32 R13, RZ, RZ, R2 ;  /* 0x000000ffff0d7224 */ /* 0x000fe400078e0002 */
[----:B------:R-:W-:Y:S02]  /*16910*/  IMAD.MOV.U32 R11, RZ, RZ, 0x1f ;  /* 0x0000001fff0b7424 */ /* 0x000fe400078e00ff */
[----:B------:R-:W-:-:S07]  /*16920*/  IMAD.MOV.U32 R15, RZ, RZ, -0x1 ;  /* 0xffffffffff0f7424 */ /* 0x000fce00078e00ff */
[----:B0-23--:R-:W-:Y:S05]  /*16930*/  WARPSYNC.COLLECTIVE R15, `(.L_x_2880) ;  /* 0x000000000f087348 */ /* 0x00dfea0003c00000 */
[----:B------:R1:W4:Y:S02]  /*16940*/  SHFL.IDX P6, R14, R13, R12, R11 ;  /* 0x0000000c0d0e7389 */ /* 0x00032400000c000b */
[----:B01234-:R-:W-:Y:S01]  /*16950*/  ENDCOLLECTIVE ;  /* 0x000000000000791b */ /* 0x01ffe20003800000 */
.L_x_2880:
[----:B------:R-:W-:Y:S05]  /*16960*/  BSYNC B0 ;  /* 0x0000000000007941 */ /* 0x000fea0003800000 */
.L_x_2879:
[----:B------:R-:W-:Y:S01]  /*16970*/  IMAD.MOV.U32 R7, RZ, RZ, R14 ;  /* 0x000000ffff077224 */ /* 0x000fe200078e000e */
[----:B------:R-:W-:Y:S06]  /*16980*/  BRA `(.L_x_2739) ;  /* 0xffffffb0008c7947 */ /* 0x000fec000383ffff */
.L_x_2746:
[----:B0-----:R0:W1:Y:S02]  /*16990*/  SYNCS.PHASECHK.TRANS64.TRYWAIT P0, [R4+URZ+0x28820], R0 ;  /* 0x02882000040075a7 */ /* 0x001064000800017f */
[----:B-1----:R-:W-:Y:S05]  /*169a0*/  @!P0 NANOSLEEP.SYNCS 0x989680 ;  /* 0x009896800000895d */ /* 0x002fea0003900000 */
[----:B------:R-:W1:Y:S02]  /*169b0*/  @!P0 SYNCS.PHASECHK.TRANS64 P0, [R4+URZ+0x28820], R0 ;  /* 0x02882000040085a7 */ /* 0x000e64000800007f */
[----:B-1----:R-:W-:Y:S05]  /*169c0*/  @!P0 BRA `(.L_x_2746) ;  /* 0xfffffffc00f08947 */ /* 0x002fea000383ffff */
[----:B------:R-:W-:Y:S05]  /*169d0*/  BRA `(.L_x_2881) ;  /* 0xffffffb800e47947 */ /* 0x000fea000383ffff */
.L_x_2747:
        /* <DEDUP_REMOVED lines=11> */
.L_x_2883:
[----:B------:R-:W-:Y:S05]  /*16a90*/  BSYNC B0 ;  /* 0x0000000000007941 */ /* 0x000fea0003800000 */
.L_x_2882:
[----:B------:R-:W-:Y:S05]  /*16aa0*/  BRA `(.L_x_2884) ;  /* 0xffffffb800cc7947 */ /* 0x000fea000383ffff */
.L_x_2750:
[----:B------:R-:W-:Y:S01]  /*16ab0*/  BSSY B1, `(.L_x_2885) ;  /* 0x0000006000017945 */ /* 0x000fe20003800000 */
[----:B------:R-:W-:-:S07]  /*16ac0*/  IMAD.MOV.U32 R15, RZ, RZ, -0x1 ;  /* 0xffffffffff0f7424 */ /* 0x000fce00078e00ff */
[----:B0-2---:R-:W-:Y:S05]  /*16ad0*/  WARPSYNC.COLLECTIVE R15, `(.L_x_2886) ;  /* 0x000000000f0c7348 */ /* 0x005fea0003c00000 */
[----:B------:R-:W-:Y:S02]  /*16ae0*/  ELECT P6, UR62, PT ;  /* 0x00000000003e782f */ /* 0x000fe400038c0000 */
[----:B------:R-:W-:Y:S01]  /*16af0*/  MOV R14, UR62 ;  /* 0x0000003e000e7c02 */ /* 0x000fe20008000f00 */
[----:B0-2---:R-:W-:Y:S10]  /*16b00*/  ENDCOLLECTIVE ;  /* 0x000000000000791b */ /* 0x005ff40003800000 */
.L_x_2886:
[----:B------:R-:W-:Y:S05]  /*16b10*/  BSYNC B1 ;  /* 0x0000000000017941 */ /* 0x000fea0003800000 */
.L_x_2885:
[----:B------:R-:W-:Y:S05]  /*16b20*/  BRA `(.L_x_2887) ;  /* 0xffffffb800c47947 */ /* 0x000fea000383ffff */
.L_x_2752:
[----:B0-----:R0:W1:Y:S02]  /*16b30*/  SYNCS.PHASECHK.TRANS64.TRYWAIT P1, [R5+URZ+0x28840], R0 ;  /* 0x02884000050075a7 */ /* 0x001064000802017f */
[----:B-1----:R-:W-:Y:S05]  /*16b40*/  @!P1 NANOSLEEP.SYNCS 0x989680 ;  /* 0x009896800000995d */ /* 0x002fea0003900000 */
[----:B------:R-:W1:Y:S02]  /*16b50*/  @!P1 SYNCS.PHASECHK.TRANS64 P1, [R5+URZ+0x28840], R0 ;  /* 0x02884000050095a7 */ /* 0x000e64000802007f */
[----:B-1----:R-:W-:Y:S05]  /*16b60*/  @!P1 BRA `(.L_x_2752) ;  /* 0xfffffffc00f09947 */ /* 0x002fea000383ffff */
[----:B------:R-:W-:Y:S05]  /*16b70*/  BRA `(.L_x_2888) ;  /* 0xffffffb800e47947 */ /* 0x000fea000383ffff */
.L_x_2754:
[----:B-1----:R1:W3:Y:S02]  /*16b80*/  SYNCS.PHASECHK.TRANS64.TRYWAIT P1, [R25+URZ+0x28840], R2 ;  /* 0x02884002190075a7 */ /* 0x0022e4000802017f */
[----:B---3--:R-:W-:Y:S05]  /*16b90*/  @!P1 NANOSLEEP.SYNCS 0x989680 ;  /* 0x009896800000995d */ /* 0x008fea0003900000 */
[----:B------:R-:W3:Y:S02]  /*16ba0*/  @!P1 SYNCS.PHASECHK.TRANS64 P1, [R25+URZ+0x28840], R2 ;  /* 0x02884002190095a7 */ /* 0x000ee4000802007f */
[----:B---3--:R-:W-:Y:S05]  /*16bb0*/  @!P1 BRA `(.L_x_2754) ;  /* 0xfffffffc00f09947 */ /* 0x008fea000383ffff */
[----:B------:R-:W-:Y:S05]  /*16bc0*/  BRA `(.L_x_2889) ;  /* 0xffffffb800f07947 */ /* 0x000fea000383ffff */
.L_x_2756:
[----:B---3--:R3:W4:Y:S02]  /*16bd0*/  SYNCS.PHASECHK.TRANS64.TRYWAIT P1, [R5+URZ+0x28860], R0 ;  /* 0x02886000050075a7 */ /* 0x008724000802017f */
[----:B----4-:R-:W-:Y:S05]  /*16be0*/  @!P1 NANOSLEEP.SYNCS 0x989680 ;  /* 0x009896800000995d */ /* 0x010fea0003900000 */
[----:B------:R-:W4:Y:S02]  /*16bf0*/  @!P1 SYNCS.PHASECHK.TRANS64 P1, [R5+URZ+0x28860], R0 ;  /* 0x02886000050095a7 */ /* 0x000f24000802007f */
[----:B----4-:R-:W-:Y:S05]  /*16c00*/  @!P1 BRA `(.L_x_2756) ;  /* 0xfffffffc00f09947 */ /* 0x010fea000383ffff */
[----:B------:R-:W-:Y:S05]  /*16c10*/  BRA `(.L_x_2890) ;  /* 0xffffffb800ec7947 */ /* 0x000fea000383ffff */
.L_x_2891:
        /* <DEDUP_REMOVED lines=14> */
.L_x_3549:


//--------------------- .text._ZN7cutlass13device_kernelIN5flash11enable_sm90INS1_16FlashAttnFwdSm90INS1_25CollectiveMainloopFwdSm90ILi2EN4cute5tupleIJNS5_1CILi1EEES8_S8_EEENS6_IJNS7_ILi128EEESA_SA_EEELi128ENS_10bfloat16_tEfNS_4arch4Sm90ELb1ELb0ELb0ELb1ELb1ELb1ELb0ELb1ELb1ELb1ELb1ELb0EEENS1_21CollectiveEpilogueFwdISB_S9_SC_SE_Li256ELb1ELb1ELb1ELb0EEENS1_36VarlenDynamicPersistentTileSchedulerILi128ELi128ELi256ELi128ELb1ELb1ELb1ELb1ELb1ELb1EEEEEEEEEvNT_6ParamsE --------------------------
	.section	.text._ZN7cutlass13device_kernelIN5flash11enable_sm90INS1_16FlashAttnFwdSm90INS1_25CollectiveMainloopFwdSm90ILi2EN4cute5tupleIJNS5_1CILi1EEES8_S8_EEENS6_IJNS7_ILi128EEESA_SA_EEELi128ENS_10bfloat16_tEfNS_4arch4Sm90ELb1ELb0ELb0ELb1ELb1ELb1ELb0ELb1ELb1ELb1ELb1ELb0EEENS1_21CollectiveEpilogueFwdISB_S9_SC_SE_Li256ELb1ELb1ELb1ELb0EEENS1_36VarlenDynamicPersistentTileSchedulerILi128ELi128ELi256ELi128ELb1ELb1ELb1ELb1ELb1ELb1EEEEEEEEEvNT_6ParamsE,"ax",@progbits
	.align	128
.text._ZN7cutlass13device_kernelIN5flash11enable_sm90INS1_16FlashAttnFwdSm90INS1_25CollectiveMainloopFwdSm90ILi2EN4cute5tupleIJNS5_1CILi1EEES8_S8_EEENS6_IJNS7_ILi128EEESA_SA_EEELi128ENS_10bfloat16_tEfNS_4arch4Sm90ELb1ELb0ELb0ELb1ELb1ELb1ELb0ELb1ELb1ELb1ELb1ELb0EEENS1_21CollectiveEpilogueFwdISB_S9_SC_SE_Li256ELb1ELb1ELb1ELb0EEENS1_36VarlenDynamicPersistentTileSchedulerILi128ELi128ELi256ELi128ELb1ELb1ELb1ELb1ELb1ELb1EEEEEEEEEvNT_6ParamsE:
        .type           _ZN7cutlass13device_kernelIN5flash11enable_sm90INS1_16FlashAttnFwdSm90INS1_25CollectiveMainloopFwdSm90ILi2EN4cute5tupleIJNS5_1CILi1EEES8_S8_EEENS6_IJNS7_ILi128EEESA_SA_EEELi128ENS_10bfloat16_tEfNS_4arch4Sm90ELb1ELb0ELb0ELb1ELb1ELb1ELb0ELb1ELb1ELb1ELb1ELb0EEENS1_21CollectiveEpilogueFwdISB_S9_SC_SE_Li256ELb1ELb1ELb1ELb0EEENS1_36VarlenDynamicPersistentTileSchedulerILi128ELi128ELi256ELi128ELb1ELb1ELb1ELb1ELb1ELb1EEEEEEEEEvNT_6ParamsE,@function
        .size           _ZN7cutlass13device_kernelIN5flash11enable_sm90INS1_16FlashAttnFwdSm90INS1_25CollectiveMainloopFwdSm90ILi2EN4cute5tupleIJNS5_1CILi1EEES8_S8_EEENS6_IJNS7_ILi128EEESA_SA_EEELi128ENS_10bfloat16_tEfNS_4arch4Sm90ELb1ELb0ELb0ELb1ELb1ELb1ELb0ELb1ELb1ELb1ELb1ELb0EEENS1_21CollectiveEpilogueFwdISB_S9_SC_SE_Li256ELb1ELb1ELb1ELb0EEENS1_36VarlenDynamicPersistentTileSchedulerILi128ELi128ELi256ELi128ELb1ELb1ELb1ELb1ELb1ELb1EEEEEEEEEvNT_6ParamsE,(.L_x_3550 - _ZN7cutlass13device_kernelIN5flash11enable_sm90INS1_16FlashAttnFwdSm90INS1_25CollectiveMainloopFwdSm90ILi2EN4cute5tupleIJNS5_1CILi1EEES8_S8_EEENS6_IJNS7_ILi128EEESA_SA_EEELi128ENS_10bfloat16_tEfNS_4arch4Sm90ELb1ELb0ELb0ELb1ELb1ELb1ELb0ELb1ELb1ELb1ELb1ELb0EEENS1_21CollectiveEpilogueFwdISB_S9_SC_SE_Li256ELb1ELb1ELb1ELb0EEENS1_36VarlenDynamicPersistentTileSchedulerILi128ELi128ELi256ELi128ELb1ELb1ELb1ELb1ELb1ELb1EEEEEEEEEvNT_6ParamsE)
        .other          _ZN7cutlass13device_kernelIN5flash11enable_sm90INS1_16FlashAttnFwdSm90INS1_25CollectiveMainloopFwdSm90ILi2EN4cute5tupleIJNS5_1CILi1EEES8_S8_EEENS6_IJNS7_ILi128EEESA_SA_EEELi128ENS_10bfloat16_tEfNS_4arch4Sm90ELb1ELb0ELb0ELb1ELb1ELb1ELb0ELb1ELb1ELb1ELb1ELb0EEENS1_21CollectiveEpilogueFwdISB_S9_SC_SE_Li256ELb1ELb1ELb1ELb0EEENS1_36VarlenDynamicPersistentTileSchedulerILi128ELi128ELi256ELi128ELb1ELb1ELb1ELb1ELb1ELb1EEEEEEEEEvNT_6ParamsE,@"STO_CUDA_ENTRY STV_DEFAULT"
_ZN7cutlass13device_kernelIN5flash11enable_sm90INS1_16FlashAttnFwdSm90INS1_25CollectiveMainloopFwdSm90ILi2EN4cute5tupleIJNS5_1CILi1EEES8_S8_EEENS6_IJNS7_ILi128EEESA_SA_EEELi128ENS_10bfloat16_tEfNS_4arch4Sm90ELb1ELb0ELb0ELb1ELb1ELb1ELb0ELb1ELb1ELb1ELb1ELb0EEENS1_21CollectiveEpilogueFwdISB_S9_SC_SE_Li256ELb1ELb1ELb1ELb0EEENS1_36VarlenDynamicPersistentTileSchedulerILi128ELi128ELi256ELi128ELb1ELb1ELb1ELb1ELb1ELb1EEEEEEEEEvNT_6ParamsE:
        /* <DEDUP_REMOVED lines=18> */
.L_x_2893:
[----:B------:R-:W-:Y:S05]  /*0120*/  BSYNC B0 ;  /* 0x0000000000007941 */ /* 0x000fea0003800000 */
.L_x_2892:
        /* <DEDUP_REMOVED lines=41> */
.L_x_2894:
        /* <DEDUP_REMOVED lines=22> */
.L_x_2895:
        /* <DEDUP_REMOVED lines=18> */
.L_x_2896:
        /* <DEDUP_REMOVED lines=22> */
.L_x_2897:
        /* <DEDUP_REMOVED lines=22> */
.L_x_2898:
        /* <DEDUP_REMOVED lines=8> */
.L_x_2901:
        /* <DEDUP_REMOVED lines=19> */
[----:B------:R-:W-:Y:S01]  /*0ab0*/  R2UR UR40, R18 ;  /* 0x00000000122872ca */ /* 0x000fe200000e0000 */
[----:B------:R-:W-:Y:S01]  /*0ac0*/  IMAD.MOV.U32 R19, RZ, RZ, RZ ;  /* 0x000000ffff137224 */ /* 0x000fe200078e00ff */
[----:B------:R-:W-:Y:S01]  /*0ad0*/  ULOP3.LUT UR41, UR36, 0x1, URZ, 0xfc, !UPT ;  /* 0x0000000124297892 */ /* 0x000fe2000f8efc3f */
[----:B------:R-:W-:Y:S01]  /*0ae0*/  IMAD.MOV.U32 R190, RZ, RZ, RZ ;  /* 0x000000ffffbe7224 */ /* 0x000fe200078e00ff */
[----:B------:R-:W-:Y:S01]  /*0af0*/  SHF.R.S32.HI R0, RZ, 0x1f, R12 ;  /* 0x0000001fff007819 */ /* 0x000fe2000001140c */
[----:B------:R-:W-:Y:S01]  /*0b00*/  IMAD.MOV.U32 R189, RZ, RZ, RZ ;  /* 0x000000ffffbd7224 */ /* 0x000fe200078e00ff */
[----:B------:R-:W-:Y:S01]  /*0b10*/  UMOV UR39, URZ ;  /* 0x0000003f00277c82 */ /* 0x000fe20008000000 */
[----:B------:R-:W-:Y:S01]  /*0b20*/  IMAD.MOV.U32 R186, RZ, RZ, RZ ;  /* 0x000000ffffba7224 */ /* 0x000fe200078e00ff */
[CC--:B------:R-:W-:Y:S02]  /*0b30*/  LEA.HI R2, R0.reuse, R12.reuse, RZ, 0x7 ;  /* 0x0000000c00027211 */ /* 0x0c0fe400078f38ff */
[----:B------:R-:W-:-:S02]  /*0b40*/  LEA.HI R4, R0, R12, RZ, 0x5 ;  /* 0x0000000c00047211 */ /* 0x000fc400078f28ff */
[----:B------:R-:W-:Y:S01]  /*0b50*/  LOP3.LUT R220, R2, 0xffffff80, RZ, 0xc0, !PT ;  /* 0xffffff8002dc7812 */ /* 0x000fe200078ec0ff */
[----:B------:R-:W-:Y:S01]  /*0b60*/  UIADD3 UR40, UR40, 0x10400, URZ ;  /* 0x0001040028287890 */ /* 0x000fe2000fffe03f */
[-C--:B------:R-:W-:Y:S01]  /*0b70*/  LEA.HI R3, R0, R12.reuse, RZ, 0x4 ;  /* 0x0000000c00037211 */ /* 0x080fe200078f20ff */
[----:B------:R-:W-:Y:S01]  /*0b80*/  IMAD.SHL.U32 R5, R4, 0x20, RZ ;  /* 0x0000002004057824 */ /* 0x000fe200078e00ff */
[----:B------:R-:W-:Y:S01]  /*0b90*/  LEA.HI R11, R0, R12, RZ, 0x2 ;  /* 0x0000000c000b7211 */ /* 0x000fe200078f10ff */
[C---:B------:R-:W-:Y:S01]  /*0ba0*/  IMAD.IADD R220, R12.reuse, 0x1, -R220 ;  /* 0x000000010cdc7824 */ /* 0x040fe200078e0adc */
[----:B------:R-:W-:Y:S02]  /*0bb0*/  LOP3.LUT R4, R3, 0x3fffff0, RZ, 0xc0, !PT ;  /* 0x03fffff003047812 */ /* 0x000fe400078ec0ff */
[----:B------:R-:W-:Y:S02]  /*0bc0*/  LOP3.LUT R5, R5, 0xfffffc00, RZ, 0xc0, !PT ;  /* 0xfffffc0005057812 */ /* 0x000fe400078ec0ff */
[----:B------:R-:W-:Y:S01]  /*0bd0*/  SHF.R.S32.HI R7, RZ, 0x1f, R220 ;  /* 0x0000001fff077819 */ /* 0x000fe200000114dc */
[----:B------:R-:W-:Y:S01]  /*0be0*/  IMAD.IADD R4, R12, 0x1, -R4 ;  /* 0x000000010c047824 */ /* 0x000fe200078e0a04 */
[----:B------:R-:W-:-:S02]  /*0bf0*/  LOP3.LUT R11, R11, 0xfffffffc, RZ, 0xc0, !PT ;  /* 0xfffffffc0b0b7812 */ /* 0x000fc400078ec0ff */
[CC--:B------:R-:W-:Y:S02]  /*0c00*/  LEA.HI R8, R7.reuse, R220.reuse, RZ, 0x2 ;  /* 0x000000dc07087211 */ /* 0x0c0fe400078f10ff */
[----:B------:R-:W-:Y:S01]  /*0c10*/  SHF.R.S32.HI R16, RZ, 0x7, R2 ;  /* 0x00000007ff107819 */ /* 0x000fe20000011402 */
[----:B------:R-:W-:Y:S01]  /*0c20*/  IMAD.IADD R11, R12, 0x1, -R11 ;  /* 0x000000010c0b7824 */ /* 0x000fe200078e0a0b */
[--C-:B------:R-:W-:Y:S02]  /*0c30*/  SHF.R.S32.HI R9, RZ, 0x2, R8.reuse ;  /* 0x00000002ff097819 */ /* 0x100fe40000011408 */
[----:B------:R-:W-:Y:S02]  /*0c40*/  SHF.R.S32.HI R6, RZ, 0x1f, R8 ;  /* 0x0000001fff067819 */ /* 0x000fe40000011408 */
[----:B------:R-:W-:Y:S02]  /*0c50*/  LEA.HI R7, R7, R220, RZ, 0x5 ;  /* 0x000000dc07077211 */ /* 0x000fe400078f28ff */
[----:B------:R-:W-:-:S02]  /*0c60*/  LEA.HI R6, R6, R9, RZ, 0x3 ;  /* 0x0000000906067211 */ /* 0x000fc400078f18ff */
[----:B------:R-:W-:Y:S02]  /*0c70*/  LEA.HI R2, R2, R16, RZ, 0x1 ;  /* 0x0000001002027211 */ /* 0x000fe400078f08ff */
[----:B------:R-:W-:Y:S01]  /*0c80*/  LOP3.LUT R10, R6, 0xfffffff8, RZ, 0xc0, !PT ;  /* 0xfffffff8060a7812 */ /* 0x000fe200078ec0ff */
[----:B------:R-:W-:Y:S01]  /*0c90*/  IMAD R6, R4, 0x40, R5 ;  /* 0x0000004004067824 */ /* 0x000fe200078e0205 */
[----:B------:R-:W-:Y:S02]  /*0ca0*/  SHF.R.S32.HI R4, RZ, 0x4, R3 ;  /* 0x00000004ff047819 */ /* 0x000fe40000011403 */
[----:B------:R-:W-:Y:S01]  /*0cb0*/  SHF.R.S32.HI R7, RZ, 0x5, R7 ;  /* 0x00000005ff077819 */ /* 0x000fe20000011407 */
[----:B------:R-:W-:Y:S01]  /*0cc0*/  IMAD.IADD R10, R9, 0x1, -R10 ;  /* 0x00000001090a7824 */ /* 0x000fe200078e0a0a */
[----:B------:R-:W-:Y:S02]  /*0cd0*/  LEA.HI R3, R3, R4, RZ, 0x1 ;  /* 0x0000000403037211 */ /* 0x000fe400078f08ff */
[----:B------:R-:W-:Y:S01]  /*0ce0*/  LOP3.LUT R2, R2, 0x3fffffe, RZ, 0xc0, !PT ;  /* 0x03fffffe02027812 */ /* 0x000fe200078ec0ff */
[----:B------:R-:W-:Y:S01]  /*0cf0*/  IMAD R7, R7, 0x10, R10 ;  /* 0x0000001007077824 */ /* 0x000fe200078e020a */
[----:B------:R-:W-:-:S02]  /*0d00*/  LOP3.LUT R3, R3, 0x1ffffffe, RZ, 0xc0, !PT ;  /* 0x1ffffffe03037812 */ /* 0x000fc400078ec0ff */
[-C--:B------:R-:W-:Y:S01]  /*0d10*/  LEA.HI R187, R0, R12.reuse, RZ, 0x3 ;  /* 0x0000000c00bb7211 */ /* 0x080fe200078f18ff */
[----:B------:R-:W-:Y:S01]  /*0d20*/  IMAD.IADD R2, R16, 0x1, -R2 ;  /* 0x0000000110027824 */ /* 0x000fe200078e0a02 */
[----:B------:R-:W-:Y:S01]  /*0d30*/  LEA.HI R5, R11, R11, RZ, 0x1 ;  /* 0x0000000b0b057211 */ /* 0x000fe200078f08ff */
[----:B------:R-:W-:Y:S01]  /*0d40*/  IMAD.IADD R3, R4, 0x1, -R3 ;  /* 0x0000000104037824 */ /* 0x000fe200078e0a03 */
[----:B------:R-:W-:Y:S01]  /*0d50*/  LOP3.LUT R207, R187, 0xfffffff8, RZ, 0xc0, !PT ;  /* 0xfffffff8bbcf7812 */ /* 0x000fe200078ec0ff */
[----:B------:R-:W-:Y:S01]  /*0d60*/  IMAD R20, R2, 0x40, R7 ;  /* 0x0000004002147824 */ /* 0x000fe200078e0207 */
[----:B------:R-:W-:Y:S01]  /*0d70*/  LOP3.LUT R4, R5, 0x1ffffffe, RZ, 0xc0, !PT ;  /* 0x1ffffffe05047812 */ /* 0x000fe200078ec0ff */
[----:B------:R-:W-:Y:S01]  /*0d80*/  IMAD R3, R3, 0x8, R6 ;  /* 0x0000000803037824 */ /* 0x000fe200078e0206 */
[----:B------:R-:W-:Y:S01]  /*0d90*/  LEA.HI R0, R0, R12, RZ, 0x6 ;  /* 0x0000000c00007211 */ /* 0x000fe200078f30ff */
[----:B------:R-:W-:Y:S01]  /*0da0*/  IMAD.IADD R207, R12, 0x1, -R207 ;  /* 0x000000010ccf7824 */ /* 0x000fe200078e0acf */
[----:B------:R-:W-:Y:S01]  /*0db0*/  SHF.R.S32.HI R187, RZ, 0x3, R187 ;  /* 0x00000003ffbb7819 */ /* 0x000fe200000114bb */
[----:B------:R-:W-:Y:S01]  /*0dc0*/  IMAD.IADD R4, R11, 0x1, -R4 ;  /* 0x000000010b047824 */ /* 0x000fe200078e0a04 */
[----:B------:R0:W-:Y:S01]  /*0dd0*/  STL [R1+0x18], R3 ;  /* 0x0000180301007387 */ /* 0x0001e20000100800 */
[----:B------:R-:W-:-:S02]  /*0de0*/  IMAD.SHL.U32 R0, R0, 0x8, RZ ;  /* 0x0000000800007824 */ /* 0x000fc400078e00ff */
[C---:B------:R-:W-:Y:S01]  /*0df0*/  IMAD.SHL.U32 R2, R187.reuse, 0x40, RZ ;  /* 0x00000040bb027824 */ /* 0x040fe200078e00ff */
[----:B------:R1:W-:Y:S01]  /*0e00*/  STL [R1+0x14], R20 ;  /* 0x0000141401007387 */ /* 0x0003e20000100800 */
[C---:B------:R-:W-:Y:S01]  /*0e10*/  VIADD R12, R187.reuse, 0x20 ;  /* 0x00000020bb0c7836 */ /* 0x040fe20000000000 */
[----:B------:R-:W-:Y:S01]  /*0e20*/  LOP3.LUT R205, R0, 0xfffffe00, RZ, 0xc0, !PT ;  /* 0xfffffe0000cd7812 */ /* 0x000fe200078ec0ff */
[C---:B------:R-:W-:Y:S02]  /*0e30*/  VIADD R11, R187.reuse, 0x60 ;  /* 0x00000060bb0b7836 */ /* 0x040fe40000000000 */
[----:B------:R-:W-:Y:S01]  /*0e40*/  VIADD R9, R187, 0x40 ;  /* 0x00000040bb097836 */ /* 0x000fe20000000000 */
[----:B0-----:R-:W-:Y:S01]  /*0e50*/  LOP3.LUT R3, R2, 0x1c0, RZ, 0xc0, !PT ;  /* 0x000001c002037812 */ /* 0x001fe200078ec0ff */
[----:B------:R-:W-:Y:S01]  /*0e60*/  IMAD.SHL.U32 R16, R207, 0x8, RZ ;  /* 0x00000008cf107824 */ /* 0x000fe200078e00ff */
[----:B------:R-:W-:Y:S01]  /*0e70*/  SHF.R.S32.HI R0, RZ, 0x1f, R12 ;  /* 0x0000001fff007819 */ /* 0x000fe2000001140c */
[----:B------:R-:W-:Y:S01]  /*0e80*/  IMAD.SHL.U32 R198, R12, 0x40, RZ ;  /* 0x000000400cc67824 */ /* 0x000fe200078e00ff */
[----:B------:R-:W-:Y:S01]  /*0e90*/  SHF.R.S32.HI R10, RZ, 0x1f, R11 ;  /* 0x0000001fff0a7819 */ /* 0x000fe2000001140b */
[----:B------:R-:W-:Y:S01]  /*0ea0*/  IMAD.SHL.U32 R197, R9, 0x40, RZ ;  /* 0x0000004009c57824 */ /* 0x000fe200078e00ff */
[----:B------:R-:W-:Y:S01]  /*0eb0*/  SHF.R.S32.HI R2, RZ, 0x1f, R9 ;  /* 0x0000001fff027819 */ /* 0x000fe20000011409 */
[----:B------:R-:W-:Y:S01]  /*0ec0*/  IMAD.SHL.U32 R196, R11, 0x40, RZ ;  /* 0x000000400bc47824 */ /* 0x000fe200078e00ff */
[----:B------:R-:W-:Y:S01]  /*0ed0*/  SHF.R.U32.HI R204, RZ, 0x3, R3 ;  /* 0x00000003ffcc7819 */ /* 0x000fe20000011603 */
[----:B------:R-:W-:Y:S01]  /*0ee0*/  IMAD.MOV.U32 R5, RZ, RZ, R13 ;  /* 0x000000ffff057224 */ /* 0x000fe200078e000d */
[----:B------:R-:W-:Y:S01]  /*0ef0*/  LOP3.LUT R200, R3, 0x38, R16, 0xf8, !PT ;  /* 0x0000003803c87812 */ /* 0x000fe200078ef810 */
[----:B------:R-:W-:Y:S01]  /*0f00*/  IMAD.MOV.U32 R6, RZ, RZ, R14 ;  /* 0x000000ffff067224 */ /* 0x000fe200078e000e */
[----:B------:R-:W-:Y:S01]  /*0f10*/  LEA.HI R0, R0, R12, RZ, 0x3 ;  /* 0x0000000c00007211 */ /* 0x000fe200078f18ff */
[----:B------:R-:W-:Y:S01]  /*0f20*/  IMAD.MOV.U32 R7, RZ, RZ, R15 ;  /* 0x000000ffff077224 */ /* 0x000fe200078e000f */
[----:B------:R-:W-:Y:S01]  /*0f30*/  LEA.HI R10, R10, R11, RZ, 0x3 ;  /* 0x0000000b0a0a7211 */ /* 0x000fe200078f18ff */
[----:B------:R-:W-:Y:S01]  /*0f40*/  IMAD.SHL.U32 R22, R207, 0x4, RZ ;  /* 0x00000004cf167824 */ /* 0x000fe200078e00ff */
[----:B------:R-:W-:Y:S01]  /*0f50*/  LOP3.LUT R3, R8, 0x7ffffffc, RZ, 0xc0, !PT ;  /* 0x7ffffffc08037812 */ /* 0x000fe200078ec0ff */
[----:B------:R-:W-:Y:S01]  /*0f60*/  IMAD.SHL.U32 R0, R0, 0x40, RZ ;  /* 0x0000004000007824 */ /* 0x000fe200078e00ff */
[----:B------:R-:W-:Y:S01]  /*0f70*/  LEA.HI R9, R2, R9, RZ, 0x3 ;  /* 0x0000000902097211 */ /* 0x000fe200078f18ff */
[----:B------:R-:W-:Y:S01]  /*0f80*/  IMAD.SHL.U32 R10, R10, 0x40, RZ ;  /* 0x000000400a0a7824 */ /* 0x000fe200078e00ff */
[----:B------:R-:W-:Y:S01]  /*0f90*/  LOP3.LUT R198, R198, 0x1c0, RZ, 0xc0, !PT ;  /* 0x000001c0c6c67812 */ /* 0x000fe200078ec0ff */
[----:B------:R-:W-:Y:S01]  /*0fa0*/  IMAD.IADD R3, R220, 0x1, -R3 ;  /* 0x00000001dc037824 */ /* 0x000fe200078e0a03 */
[----:B------:R-:W-:Y:S01]  /*0fb0*/  LOP3.LUT R197, R197, 0x1c0, RZ, 0xc0, !PT ;  /* 0x000001c0c5c57812 */ /* 0x000fe200078ec0ff */
[----:B------:R-:W-:Y:S01]  /*0fc0*/  VIADD R2, R16, 0x40 ;  /* 0x0000004010027836 */ /* 0x000fe20000000000 */
[----:B------:R-:W-:Y:S01]  /*0fd0*/  LOP3.LUT R196, R196, 0x1c0, RZ, 0xc0, !PT ;  /* 0x000001c0c4c47812 */ /* 0x000fe200078ec0ff */
[----:B------:R-:W-:Y:S01]  /*0fe0*/  IMAD.SHL.U32 R193, R3, 0x2, RZ ;  /* 0x0000000203c17824 */ /* 0x000fe200078e00ff */
[----:B------:R-:W-:Y:S01]  /*0ff0*/  SHF.L.U32 R9, R9, 0x6, RZ ;  /* 0x0000000609097819 */ /* 0x000fe200000006ff */
[----:B------:R-:W-:Y:S01]  /*1000*/  VIADD R185, R22, 0x20 ;  /* 0x0000002016b97836 */ /* 0x000fe20000000000 */
[----:B------:R-:W-:Y:S01]  /*1010*/  SHF.R.U32.HI R15, RZ, 0x3, R198 ;  /* 0x00000003ff0f7819 */ /* 0x000fe200000116c6 */
[C---:B------:R-:W-:Y:S01]  /*1020*/  VIADD R218, R193.reuse, 0x50 ;  /* 0x00000050c1da7836 */ /* 0x040fe20000000000 */
[--C-:B------:R-:W-:Y:S01]  /*1030*/  LOP3.LUT R8, R198, 0x38, R16.reuse, 0xf8, !PT ;  /* 0x00000038c6087812 */ /* 0x100fe200078ef810 */
[C---:B------:R-:W-:Y:S01]  /*1040*/  VIADD R217, R193.reuse, 0x58 ;  /* 0x00000058c1d97836 */ /* 0x040fe20000000000 */
[----:B------:R-:W-:Y:S01]  /*1050*/  SHF.R.U32.HI R14, RZ, 0x3, R197 ;  /* 0x00000003ff0e7819 */ /* 0x000fe200000116c5 */
[----:B------:R-:W-:Y:S01]  /*1060*/  VIADD R216, R193, 0x60 ;  /* 0x00000060c1d87836 */ /* 0x000fe20000000000 */
[----:B------:R-:W-:Y:S01]  /*1070*/  LOP3.LUT R11, R197, 0x38, R16, 0xf8, !PT ;  /* 0x00000038c50b7812 */ /* 0x000fe200078ef810 */
[C---:B------:R-:W-:Y:S01]  /*1080*/  VIADD R215, R193.reuse, 0x68 ;  /* 0x00000068c1d77836 */ /* 0x040fe20000000000 */
[----:B------:R-:W-:Y:S01]  /*1090*/  SHF.R.U32.HI R13, RZ, 0x3, R196 ;  /* 0x00000003ff0d7819 */ /* 0x000fe200000116c4 */
[C---:B------:R-:W-:Y:S01]  /*10a0*/  VIADD R214, R193.reuse, 0x70 ;  /* 0x00000070c1d67836 */ /* 0x040fe20000000000 */
[----:B------:R-:W-:Y:S01]  /*10b0*/  LOP3.LUT R12, R196, 0x38, R16, 0xf8, !PT ;  /* 0x00000038c40c7812 */ /* 0x000fe200078ef810 */
[----:B------:R-:W-:Y:S01]  /*10c0*/  VIADD R213, R193, 0x78 ;  /* 0x00000078c1d57836 */ /* 0x000fe20000000000 */
[----:B------:R-:W-:Y:S01]  /*10d0*/  LOP3.LUT R203, R0, 0xfffffe00, RZ, 0xc0, !PT ;  /* 0xfffffe0000cb7812 */ /* 0x000fe200078ec0ff */
[----:B------:R-:W-:Y:S01]  /*10e0*/  IMAD R206, R4, 0x8, R20 ;  /* 0x0000000804ce7824 */ /* 0x000fe200078e0214 */
[----:B------:R-:W-:-:S02]  /*10f0*/  LOP3.LUT R202, R9, 0xfffffe00, RZ, 0xc0, !PT ;  /* 0xfffffe0009ca7812 */ /* 0x000fc400078ec0ff */
[----:B------:R-:W-:Y:S02]  /*1100*/  LOP3.LUT R201, R10, 0xfffffe00, RZ, 0xc0, !PT ;  /* 0xfffffe000ac97812 */ /* 0x000fe400078ec0ff */
[----:B------:R-:W-:Y:S02]  /*1110*/  LOP3.LUT R8, R203, R8, R15, 0xf6, !PT ;  /* 0x00000008cb087212 */ /* 0x000fe400078ef60f */
[----:B------:R-:W-:Y:S02]  /*1120*/  LOP3.LUT R11, R202, R11, R14, 0xf6, !PT ;  /* 0x0000000bca0b7212 */ /* 0x000fe400078ef60e */
[----:B------:R-:W-:Y:S02]  /*1130*/  LOP3.LUT R12, R201, R12, R13, 0xf6, !PT ;  /* 0x0000000cc90c7212 */ /* 0x000fe400078ef60d */
[----:B------:R-:W-:Y:S02]  /*1140*/  SHF.R.S32.HI R23, RZ, 0x1f, R22 ;  /* 0x0000001fff177819 */ /* 0x000fe40000011416 */
[----:B------:R-:W-:-:S02]  /*1150*/  SHF.R.S32.HI R17, RZ, 0x1f, R16 ;  /* 0x0000001fff117819 */ /* 0x000fc40000011410 */
[----:B------:R-:W-:Y:S02]  /*1160*/  LOP3.LUT R200, R205, R200, R204, 0xf6, !PT ;  /* 0x000000c8cdc87212 */ /* 0x000fe400078ef6cc */
[----:B------:R-:W-:Y:S02]  /*1170*/  SHF.R.S32.HI R184, RZ, 0x1f, R2 ;  /* 0x0000001fffb87819 */ /* 0x000fe40000011402 */
[----:B------:R-:W-:Y:S02]  /*1180*/  LEA R229, R8, UR40, 0x1 ;  /* 0x0000002808e57c11 */ /* 0x000fe4000f8e08ff */
[----:B------:R-:W-:Y:S02]  /*1190*/  LEA R228, R11, UR40, 0x1 ;  /* 0x000000280be47c11 */ /* 0x000fe4000f8e08ff */
[----:B------:R-:W-:Y:S02]  /*11a0*/  LEA R227, R12, UR40, 0x1 ;  /* 0x000000280ce37c11 */ /* 0x000fe4000f8e08ff */
[----:B------:R-:W-:-:S02]  /*11b0*/  SHF.R.S32.HI R226, RZ, 0x1f, R218 ;  /* 0x0000001fffe27819 */ /* 0x000fc400000114da */
[----:B------:R-:W-:Y:S02]  /*11c0*/  SHF.R.S32.HI R225, RZ, 0x1f, R217 ;  /* 0x0000001fffe17819 */ /* 0x000fe400000114d9 */
[----:B------:R-:W-:Y:S02]  /*11d0*/  SHF.R.S32.HI R224, RZ, 0x1f, R216 ;  /* 0x0000001fffe07819 */ /* 0x000fe400000114d8 */
[----:B------:R-:W-:Y:S02]  /*11e0*/  SHF.R.S32.HI R223, RZ, 0x1f, R215 ;  /* 0x0000001fffdf7819 */ /* 0x000fe400000114d7 */
[----:B------:R-:W-:Y:S02]  /*11f0*/  SHF.R.S32.HI R222, RZ, 0x1f, R214 ;  /* 0x0000001fffde7819 */ /* 0x000fe400000114d6 */
[----:B-1----:R-:W-:-:S07]  /*1200*/  SHF.R.S32.HI R221, RZ, 0x1f, R213 ;  /* 0x0000001fffdd7819 */ /* 0x002fce00000114d5 */
.L_x_3136:
[----:B012---:R-:W0:Y:S02]  /*1210*/  LDC.64 R8, c[0x0][0xc88] ;  /* 0x00032200ff087b82 */ /* 0x007e240000000a00 */
[----:B0-----:R-:W-:-:S05]  /*1220*/  IMAD.WIDE R8, R7, 0x4, R8 ;  /* 0x0000000407087825 */ /* 0x001fca00078e0208 */
[----:B------:R-:W2:Y:S01]  /*1230*/  LDG.E R209, desc[UR42][R8.64] ;  /* 0x0000002a08d17981 */ /* 0x000ea2000c1e1900 */
[----:B------:R-:W-:Y:S05]  /*1240*/  YIELD ;  /* 0x0000000000007946 */ /* 0x000fea0003800000 */
[----:B------:R-:W-:Y:S01]  /*1250*/  ULDC.64 UR4, c[0x0][0xa28] ;  /* 0x00028a0000047ab9 */ /* 0x000fe20000000a00 */
[----:B------:R-:W-:Y:S01]  /*1260*/  ULDC.64 UR8, c[0x0][0xa18] ;  /* 0x0002860000087ab9 */ /* 0x000fe20000000a00 */
[----:B------:R-:W-:Y:S01]  /*1270*/  ISETP.NE.U32.AND P1, PT, RZ, UR4, PT ;  /* 0x00000004ff007c0c */ /* 0x000fe2000bf25070 */
[----:B------:R-:W-:Y:S01]  /*1280*/  ULDC.64 UR6, c[0x0][0xa08] ;  /* 0x0002820000067ab9 */ /* 0x000fe20000000a00 */
[----:B------:R-:W-:Y:S01]  /*1290*/  IMAD.MOV.U32 R15, RZ, RZ, RZ ;  /* 0x000000ffff0f7224 */ /* 0x000fe200078e00ff */
[----:B------:R-:W-:Y:S01]  /*12a0*/  ISETP.NE.U32.AND P0, PT, RZ, UR6, PT ;  /* 0x00000006ff007c0c */ /* 0x000fe2000bf05070 */
[----:B-----5:R-:W-:Y:S01]  /*12b0*/  IMAD.MOV.U32 R31, RZ, RZ, RZ ;  /* 0x000000ffff1f7224 */ /* 0x020fe200078e00ff */
        /* <DEDUP_REMOVED lines=28> */
[----:B0---4-:R-:W-:Y:S06]  /*1480*/  @P2 BRA `(.L_x_2903) ;  /* 0x0000000000242947 */ /* 0x011fec0003800000 */
        /* <DEDUP_REMOVED lines=9> */
.L_x_2903:
[----:B------:R-:W-:Y:S01]  /*1520*/  ULDC.64 UR4, c[0x0][0xa20] ;  /* 0x0002880000047ab9 */ /* 0x000fe20000000a00 */
[C---:B------:R-:W-:Y:S02]  /*1530*/  LOP3.LUT R3, R6.reuse, 0xff000000, RZ, 0xc0, !PT ;  /* 0xff00000006037812 */ /* 0x040fe400078ec0ff */
        /* <DEDUP_REMOVED lines=11> */
.L_x_2904:
[----:B------:R-:W-:Y:S05]  /*15f0*/  @!P0 BRA `(.L_x_2905) ;  /* 0x00000000000c8947 */ /* 0x000fea0003800000 */
[----:B------:R-:W2:Y:S04]  /*1600*/  LDG.E R3, desc[UR42][R12.64] ;  /* 0x0000002a0c037981 */ /* 0x000ea8000c1e1900 */
[----:B------:R-:W2:Y:S02]  /*1610*/  LDG.E R30, desc[UR42][R12.64+0x4] ;  /* 0x0000042a0c1e7981 */ /* 0x000ea4000c1e1900 */
[----:B--2---:R-:W-:-:S07]  /*1620*/  IMAD.IADD R30, R30, 0x1, -R3 ;  /* 0x000000011e1e7824 */ /* 0x004fce00078e0a03 */
.L_x_2905:
[----:B------:R-:W-:Y:S01]  /*1630*/  ULDC.64 UR4, c[0x0][0xa10] ;  /* 0x0002840000047ab9 */ /* 0x000fe20000000a00 */
[----:B------:R-:W1:Y:S01]  /*1640*/  LDC R4, c[0x0][0x448] ;  /* 0x00011200ff047b82 */ /* 0x000e620000000800 */
[----:B------:R-:W-:-:S04]  /*1650*/  ISETP.NE.U32.AND P0, PT, RZ, UR4, PT ;  /* 0x00000004ff007c0c */ /* 0x000fc8000bf05070 */
[----:B------:R-:W-:Y:S01]  /*1660*/  ISETP.NE.AND.EX P0, PT, RZ, UR5, PT, P0 ;  /* 0x00000005ff007c0c */ /* 0x000fe2000bf05300 */
[----:B------:R-:W-:-:S12]  /*1670*/  ULDC.64 UR4, c[0x0][0xa30] ;  /* 0x00028c0000047ab9 */ /* 0x000fd80000000a00 */
[----:B0-----:R-:W0:Y:S02]  /*1680*/  @P0 LDC.64 R6, c[0x0][0xa10] ;  /* 0x00028400ff060b82 */ /* 0x001e240000000a00 */
[----:B0-----:R-:W-:-:S05]  /*1690*/  @P0 IMAD.WIDE R6, R209, 0x4, R6 ;  /* 0x00000004d1060825 */ /* 0x001fca00078e0206 */
[----:B------:R-:W2:Y:S04]  /*16a0*/  @P0 LDG.E R0, desc[UR42][R6.64] ;  /* 0x0000002a06000981 */ /* 0x000ea8000c1e1900 */
[----:B------:R0:W2:Y:S01]  /*16b0*/  @P0 LDG.E R3, desc[UR42][R6.64+0x4] ;  /* 0x0000042a06030981 */ /* 0x0000a2000c1e1900 */
[----:B------:R-:W-:Y:S01]  /*16c0*/  ISETP.NE.U32.AND P1, PT, RZ, UR4, PT ;  /* 0x00000004ff007c0c */ /* 0x000fe2000bf25070 */
[----:B-----5:R-:W-:-:S03]  /*16d0*/  IMAD.MOV.U32 R24, RZ, RZ, R30 ;  /* 0x000000ffff187224 */ /* 0x020fc600078e001e */
[----:B------:R-:W-:-:S13]  /*16e0*/  ISETP.NE.AND.EX P1, PT, RZ, UR5, PT, P1 ;  /* 0x00000005ff007c0c */ /* 0x000fda000bf25310 */
[----:B------:R-:W-:-:S04]  /*16f0*/  @P1 IADD3 R8, P2, R210, UR4, RZ ;  /* 0x00000004d2081c10 */ /* 0x000fc8000ff5e0ff */
[----:B------:R-:W-:-:S05]  /*1700*/  @P1 IADD3.X R9, R211, UR5, RZ, P2, !PT ;  /* 0x00000005d3091c10 */ /* 0x000fca00097fe4ff */
[----:B------:R3:W5:Y:S01]  /*1710*/  @P1 LDG.E R24, desc[UR42][R8.64] ;  /* 0x0000002a08181981 */ /* 0x000762000c1e1900 */
[----:B-1----:R-:W-:Y:S01]  /*1720*/  ISETP.NE.AND P1, PT, R4, 0x1, PT ;  /* 0x000000010400780c */ /* 0x002fe20003f25270 */
[----:B------:R-:W-:Y:S01]  /*1730*/  IMAD.SHL.U32 R192, R5, 0x80, RZ ;  /* 0x0000008005c07824 */ /* 0x000fe200078e00ff */
[----:B------:R-:W-:Y:S01]  /*1740*/  BSSY B0, `(.L_x_2906) ;  /* 0x0000035000007945 */ /* 0x000fe20003800000 */
[----:B------:R-:W-:Y:S01]  /*1750*/  IMAD.IADD R10, R30, 0x1, -R15 ;  /* 0x000000011e0a7824 */ /* 0x000fe200078e0a0f */
[----:B------:R-:W-:Y:S01]  /*1760*/  LOP3.LUT R212, R208, 0xff, RZ, 0xc0, !PT ;  /* 0x000000ffd0d47812 */ /* 0x000fe200078ec0ff */
[----:B------:R-:W-:Y:S01]  /*1770*/  VIADD R4, R192, 0x7f ;  /* 0x0000007fc0047836 */ /* 0x000fe20000000000 */
[----:B------:R-:W-:-:S07]  /*1780*/  SHF.R.U32.HI R208, RZ, 0x10, R208 ;  /* 0x00000010ffd07819 */ /* 0x000fce00000116d0 */
[----:B------:R-:W1:Y:S08]  /*1790*/  @P1 LDC R11, c[0x0][0x44c] ;  /* 0x00011300ff0b1b82 */ /* 0x000e700000000800 */
[----:B0-----:R-:W0:Y:S01]  /*17a0*/  @P1 LDC R7, c[0x0][0x450] ;  /* 0x00011400ff071b82 */ /* 0x001e220000000800 */
[----:B--2---:R-:W-:Y:S02]  /*17b0*/  @P0 IMAD.IADD R25, R3, 0x1, -R0 ;  /* 0x0000000103190824 */ /* 0x004fe400078e0a00 */
[----:B-1----:R-:W-:-:S04]  /*17c0*/  @P1 IMAD.HI.U32 R0, R4, R11, RZ ;  /* 0x0000000b04001227 */ /* 0x002fc800078e00ff */
[----:B------:R-:W-:Y:S01]  /*17d0*/  IMAD.IADD R195, R10, 0x1, R25 ;  /* 0x000000010ac37824 */ /* 0x000fe200078e0219 */
[----:B0-----:R-:W-:-:S03]  /*17e0*/  @P1 SHF.R.U32.HI R4, RZ, R7, R0 ;  /* 0x00000007ff041219 */ /* 0x001fc60000011600 */
[C---:B------:R-:W-:Y:S01]  /*17f0*/  VIADD R0, R195.reuse, 0x7f ;  /* 0x0000007fc3007836 */ /* 0x040fe20000000000 */
[----:B------:R-:W-:-:S04]  /*1800*/  IADD3 R93, R195, 0x80, -R194 ;  /* 0x00000080c35d7810 */ /* 0x000fc80007ffe8c2 */
[----:B------:R-:W-:Y:S01]  /*1810*/  SHF.R.S32.HI R3, RZ, 0x1f, R0 ;  /* 0x0000001fff037819 */ /* 0x000fe20000011400 */
[----:B------:R-:W-:-:S03]  /*1820*/  IMAD.IADD R4, R93, 0x1, R4 ;  /* 0x000000015d047824 */ /* 0x000fc600078e0204 */
[----:B------:R-:W-:Y:S02]  /*1830*/  LEA.HI R3, R3, R0, RZ, 0x7 ;  /* 0x0000000003037211 */ /* 0x000fe400078f38ff */
[----:B------:R-:W-:Y:S02]  /*1840*/  SHF.R.S32.HI R5, RZ, 0x1f, R4 ;  /* 0x0000001fff057819 */ /* 0x000fe40000011404 */
[----:B------:R-:W-:Y:S01]  /*1850*/  SHF.R.S32.HI R94, RZ, 0x7, R3 ;  /* 0x00000007ff5e7819 */ /* 0x000fe20000011403 */
[----:B------:R-:W-:Y:S01]  /*1860*/  IMAD.MOV.U32 R3, RZ, RZ, RZ ;  /* 0x000000ffff037224 */ /* 0x000fe200078e00ff */
[----:B------:R-:W-:-:S04]  /*1870*/  LEA.HI R5, R5, R4, RZ, 0x7 ;  /* 0x0000000405057211 */ /* 0x000fc800078f38ff */
[----:B------:R-:W-:-:S04]  /*1880*/  SHF.R.S32.HI R5, RZ, 0x7, R5 ;  /* 0x00000007ff057819 */ /* 0x000fc80000011405 */
[----:B---3--:R-:W-:-:S04]  /*1890*/  VIMNMX R9, R94, R5, PT ;  /* 0x000000055e097248 */ /* 0x008fc80003fe0100 */
[----:B------:R-:W-:-:S13]  /*18a0*/  ISETP.GE.AND P0, PT, R9, 0x1, PT ;  /* 0x000000010900780c */ /* 0x000fda0003f06270 */
[----:B------:R-:W-:Y:S05]  /*18b0*/  @!P0 BRA `(.L_x_2907) ;  /* 0x0000000000748947 */ /* 0x000fea0003800000 */
[----:B------:R-:W-:Y:S01]  /*18c0*/  ISETP.NE.AND P0, PT, R208, RZ, PT ;  /* 0x000000ffd000720c */ /* 0x000fe20003f05270 */
[----:B------:R-:W-:-:S03]  /*18d0*/  ULDC UR4, c[0x0][0x9f0] ;  /* 0x00027c0000047ab9 */ /* 0x000fc60000000800 */
[----:B------:R-:W-:-:S04]  /*18e0*/  SEL R11, R208, UR4, P0 ;  /* 0x00000004d00b7c07 */ /* 0x000fc80008000000 */
[-C--:B------:R-:W-:Y:S02]  /*18f0*/  IABS R6, R11.reuse ;  /* 0x0000000b00067213 */ /* 0x080fe40000000000 */
        /* <DEDUP_REMOVED lines=22> */
[----:B------:R-:W-:-:S05]  /*1a60*/  IMAD.MOV.U32 R3, RZ, RZ, R5 ;  /* 0x000000ffff037224 */ /* 0x000fca00078e0005 */
[----:B------:R-:W-:Y:S02]  /*1a70*/  @!P2 IADD3 R3, -R3, RZ, RZ ;  /* 0x000000ff0303a210 */ /* 0x000fe40007ffe1ff */
[----:B------:R-:W-:-:S07]  /*1a80*/  @!P1 LOP3.LUT R3, RZ, R11, RZ, 0x33, !PT ;  /* 0x0000000bff039212 */ /* 0x000fce00078e33ff */
.L_x_2907:
[----:B------:R-:W-:Y:S05]  /*1a90*/  BSYNC B0 ;  /* 0x0000000000007941 */ /* 0x000fea0003800000 */
.L_x_2906:
[----:B------:R-:W-:-:S05]  /*1aa0*/  IMAD R0, R212, R3, RZ ;  /* 0x00000003d4007224 */ /* 0x000fca00078e02ff */
        /* <DEDUP_REMOVED lines=35> */
.L_x_2910:
[----:B------:R-:W-:Y:S05]  /*1ce0*/  BSYNC B6 ;  /* 0x0000000000067941 */ /* 0x000fea0003800000 */
.L_x_2909:
        /* <DEDUP_REMOVED lines=20> */
.L_x_2912:
[----:B------:R-:W-:Y:S05]  /*1e30*/  BSYNC B6 ;  /* 0x0000000000067941 */ /* 0x000fea0003800000 */
.L_x_2911:
[----:B------:R-:W-:Y:S01]  /*1e40*/  ULDC.64 UR4, c[0x0][0x9f8] ;  /* 0x00027e0000047ab9 */ /* 0x000fe20000000a00 */
[----:B------:R-:W-:Y:S01]  /*1e50*/  IMAD.MOV.U32 R0, RZ, RZ, R209 ;  /* 0x000000ffff007224 */ /* 0x000fe200078e00d1 */
[----:B------:R-:W-:Y:S01]  /*1e60*/  ISETP.NE.U32.AND P0, PT, RZ, UR4, PT ;  /* 0x00000004ff007c0c */ /* 0x000fe2000bf05070 */
[----:B------:R-:W0:Y:S03]  /*1e70*/  LDC R37, c[0x0][0x3f4] ;  /* 0x0000fd00ff257b82 */ /* 0x000e260000000800 */
[----:B------:R-:W-:-:S05]  /*1e80*/  ISETP.NE.AND.EX P0, PT, RZ, UR5, PT, P0 ;  /* 0x00000005ff007c0c */ /* 0x000fca000bf05300 */
[----:B------:R-:W1:Y:S08]  /*1e90*/  LDC.64 R28, c[0x0][0x3f8] ;  /* 0x0000fe00ff1c7b82 */ /* 0x000e700000000a00 */
[----:B------:R-:W-:Y:S01]  /*1ea0*/  @P0 IADD3 R4, P1, R210, UR4, RZ ;  /* 0x00000004d2040c10 */ /* 0x000fe2000ff3e0ff */
[----:B------:R-:W2:Y:S03]  /*1eb0*/  LDC.64 R34, c[0x0][0x408] ;  /* 0x00010200ff227b82 */ /* 0x000ea60000000a00 */
[----:B------:R-:W-:-:S05]  /*1ec0*/  @P0 IADD3.X R5, R211, UR5, RZ, P1, !PT ;  /* 0x00000005d3050c10 */ /* 0x000fca0008ffe4ff */
[----:B------:R3:W4:Y:S01]  /*1ed0*/  @P0 LDG.E R0, desc[UR42][R4.64] ;  /* 0x0000002a04000981 */ /* 0x000722000c1e1900 */
[----:B------:R-:W-:Y:S01]  /*1ee0*/  SHF.R.S32.HI R11, RZ, 0x1f, R187 ;  /* 0x0000001fff0b7819 */ /* 0x000fe200000114bb */
[----:B------:R-:W-:Y:S01]  /*1ef0*/  IMAD.SHL.U32 R33, R187, 0x40, RZ ;  /* 0x00000040bb217824 */ /* 0x000fe200078e00ff */
[----:B0-----:R-:W-:Y:S01]  /*1f00*/  ISETP.GE.AND P0, PT, R16, R37, PT ;  /* 0x000000251000720c */ /* 0x001fe20003f06270 */
[----:B------:R-:W0:Y:S01]  /*1f10*/  S2R R36, SR_TID.X ;  /* 0x0000000000247919 */ /* 0x000e220000002100 */
[----:B-----5:R-:W-:Y:S01]  /*1f20*/  SHF.R.S32.HI R13, RZ, 0x1f, R24 ;  /* 0x0000001fff0d7819 */ /* 0x020fe20000011418 */
[----:B------:R-:W-:Y:S01]  /*1f30*/  IMAD.IADD R3, R31, 0x1, R30 ;  /* 0x000000011f037824 */ /* 0x000fe200078e021e */
[----:B------:R-:W-:Y:S01]  /*1f40*/  SHF.R.U32.HI R32, RZ, 0x3, R198 ;  /* 0x00000003ff207819 */ /* 0x000fe200000116c6 */
[-C--:B-1----:R-:W-:Y:S01]  /*1f50*/  IMAD R8, R11, R28.reuse, RZ ;  /* 0x0000001c0b087224 */ /* 0x082fe200078e02ff */
[----:B------:R-:W-:Y:S01]  /*1f60*/  SHF.R.U32.HI R21, RZ, 0x3, R197 ;  /* 0x00000003ff157819 */ /* 0x000fe200000116c5 */
[----:B------:R-:W-:Y:S01]  /*1f70*/  IMAD.WIDE.U32 R6, R187, R28, R22 ;  /* 0x0000001cbb067225 */ /* 0x000fe200078e0016 */
[----:B---3--:R-:W-:-:S02]  /*1f80*/  SEL R5, R37, RZ, P0 ;  /* 0x000000ff25057207 */ /* 0x008fc40000000000 */
[----:B------:R-:W-:Y:S01]  /*1f90*/  SHF.R.U32.HI R20, RZ, 0x3, R196 ;  /* 0x00000003ff147819 */ /* 0x000fe200000116c4 */
[----:B------:R-:W-:Y:S02]  /*1fa0*/  IMAD R83, R187, R29, R8 ;  /* 0x0000001dbb537224 */ /* 0x000fe400078e0208 */
[----:B--2---:R-:W-:Y:S01]  /*1fb0*/  IMAD R4, R11, R34, RZ ;  /* 0x000000220b047224 */ /* 0x004fe200078e02ff */
[----:B------:R-:W-:Y:S01]  /*1fc0*/  SHF.L.U64.HI R30, R34, 0x6, R35 ;  /* 0x00000006221e7819 */ /* 0x000fe20000010223 */
[----:B------:R-:W-:Y:S01]  /*1fd0*/  IMAD.IADD R5, R16, 0x1, R5 ;  /* 0x0000000110057824 */ /* 0x000fe200078e0205 */
[----:B------:R-:W-:Y:S01]  /*1fe0*/  SHF.L.U64.HI R31, R34, 0x7, R35 ;  /* 0x00000007221f7819 */ /* 0x000fe20000010223 */
[----:B------:R-:W-:Y:S02]  /*1ff0*/  IMAD.IADD R81, R7, 0x1, R83 ;  /* 0x0000000107517824 */ /* 0x000fe400078e0253 */
[----:B------:R-:W-:Y:S01]  /*2000*/  IMAD R7, R187, R35, R4 ;  /* 0x00000023bb077224 */ /* 0x000fe200078e0204 */
[----:B------:R-:W-:Y:S01]  /*2010*/  SHF.R.S32.HI R4, RZ, 0x1f, R5 ;  /* 0x0000001fff047819 */ /* 0x000fe20000011405 */
[----:B------:R-:W-:-:S02]  /*2020*/  IMAD.MOV.U32 R80, RZ, RZ, R6 ;  /* 0x000000ffff507224 */ /* 0x000fc400078e0006 */
[CC--:B------:R-:W-:Y:S01]  /*2030*/  IMAD.WIDE.U32 R84, R187.reuse, R34.reuse, R22 ;  /* 0x00000022bb547225 */ /* 0x0c0fe200078e0016 */
[CC--:B------:R-:W-:Y:S02]  /*2040*/  LEA.HI R11, R4.reuse, R5.reuse, RZ, 0x3 ;  /* 0x00000005040b7211 */ /* 0x0c0fe400078f18ff */
[----:B------:R-:W-:Y:S01]  /*2050*/  LEA.HI R6, R4, R5, RZ, 0x6 ;  /* 0x0000000504067211 */ /* 0x000fe200078f30ff */
[----:B------:R-:W-:Y:S01]  /*2060*/  IMAD.WIDE.U32 R86, R187, R34, R16 ;  /* 0x00000022bb567225 */ /* 0x000fe200078e0010 */
[----:B------:R-:W-:Y:S02]  /*2070*/  LOP3.LUT R4, R11, 0x38, RZ, 0xc0, !PT ;  /* 0x000000380b047812 */ /* 0x000fe400078ec0ff */
[----:B------:R-:W-:Y:S01]  /*2080*/  LOP3.LUT R10, R196, 0x38, R11, 0xf8, !PT ;  /* 0x00000038c40a7812 */ /* 0x000fe200078ef80b */
[-C--:B------:R-:W-:Y:S01]  /*2090*/  IMAD.WIDE.U32 R8, R187, R28.reuse, R16 ;  /* 0x0000001cbb087225 */ /* 0x080fe200078e0010 */
[----:B------:R-:W-:Y:S02]  /*20a0*/  LOP3.LUT R5, R4, 0x1c0, R33, 0xf8, !PT ;  /* 0x000001c004057812 */ /* 0x000fe400078ef821 */
[----:B0-----:R-:W-:Y:S01]  /*20b0*/  SHF.R.U32.HI R36, RZ, 0x7, R36 ;  /* 0x00000007ff247819 */ /* 0x001fe20000011624 */
[----:B------:R-:W-:Y:S01]  /*20c0*/  IMAD.IADD R85, R85, 0x1, R7 ;  /* 0x0000000155557824 */ /* 0x000fe200078e0207 */
[----:B------:R-:W-:Y:S01]  /*20d0*/  LOP3.LUT R76, R11, 0xfffffff8, RZ, 0xc0, !PT ;  /* 0xfffffff80b4c7812 */ /* 0x000fe200078ec0ff */
[----:B------:R-:W-:Y:S01]  /*20e0*/  IMAD.IADD R87, R7, 0x1, R87 ;  /* 0x0000000107577824 */ /* 0x000fe200078e0257 */
[----:B------:R-:W-:Y:S01]  /*20f0*/  ISETP.NE.AND P6, PT, R36, 0x1, PT ;  /* 0x000000012400780c */ /* 0x000fe20003fc5270 */
[----:B------:R-:W-:Y:S01]  /*2100*/  IMAD.SHL.U32 R6, R6, 0x80, RZ ;  /* 0x0000008006067824 */ /* 0x000fe200078e00ff */
[----:B------:R-:W-:Y:S01]  /*2110*/  LOP3.LUT R7, R198, 0x38, R11, 0xf8, !PT ;  /* 0x00000038c6077812 */ /* 0x000fe200078ef80b */
[----:B------:R-:W-:Y:S01]  /*2120*/  IMAD.IADD R83, R83, 0x1, R9 ;  /* 0x0000000153537824 */ /* 0x000fe200078e0209 */
[----:B------:R-:W-:Y:S01]  /*2130*/  LOP3.LUT R9, R197, 0x38, R11, 0xf8, !PT ;  /* 0x00000038c5097812 */ /* 0x000fe200078ef80b */
[----:B------:R-:W-:Y:S01]  /*2140*/  IMAD.MOV.U32 R82, RZ, RZ, R8 ;  /* 0x000000ffff527224 */ /* 0x000fe200078e0008 */
[----:B------:R-:W-:Y:S01]  /*2150*/  LOP3.LUT R8, R6, 0xffffe000, RZ, 0xc0, !PT ;  /* 0xffffe00006087812 */ /* 0x000fe200078ec0ff */
[----:B------:R-:W-:Y:S01]  /*2160*/  IMAD R12, R13, R28, RZ ;  /* 0x0000001c0d0c7224 */ /* 0x000fe200078e02ff */
[----:B------:R-:W-:Y:S01]  /*2170*/  LOP3.LUT R4, R7, R32, RZ, 0x3c, !PT ;  /* 0x0000002007047212 */ /* 0x000fe200078e3cff */
[----:B------:R-:W-:Y:S01]  /*2180*/  IMAD R13, R13, R34, RZ ;  /* 0x000000220d0d7224 */ /* 0x000fe200078e02ff */
[----:B------:R-:W-:Y:S01]  /*2190*/  LOP3.LUT R9, R9, R21, RZ, 0x3c, !PT ;  /* 0x0000001509097212 */ /* 0x000fe200078e3cff */
[----:B------:R-:W-:Y:S01]  /*21a0*/  IMAD R15, R24, R29, R12 ;  /* 0x0000001d180f7224 */ /* 0x000fe200078e020c */
[----:B------:R-:W-:Y:S01]  /*21b0*/  LOP3.LUT R6, R10, R20, RZ, 0x3c, !PT ;  /* 0x000000140a067212 */ /* 0x000fe200078e3cff */
[----:B------:R-:W-:Y:S05]  /*21c0*/  @!P6 WARPSYNC.ALL ;  /* 0x000000000000e948 */ /* 0x000fea0003800000 */
[----:B------:R-:W-:Y:S01]  /*21d0*/  LOP3.LUT R7, R5, R204, RZ, 0x3c, !PT ;  /* 0x000000cc05077212 */ /* 0x000fe200078e3cff */
[----:B------:R-:W-:Y:S01]  /*21e0*/  IMAD.WIDE.U32 R80, R24, R28, R80 ;  /* 0x0000001c18507225 */ /* 0x000fe200078e0050 */
[-C--:B------:R-:W-:Y:S01]  /*21f0*/  IADD3 R4, R4, R8.reuse, R203 ;  /* 0x0000000804047210 */ /* 0x080fe20007ffe0cb */
[----:B------:R-:W-:Y:S01]  /*2200*/  ULDC UR4, c[0x0][0x2f4] ;  /* 0x0000bd0000047ab9 */ /* 0x000fe20000000800 */
[----:B------:R-:W-:Y:S01]  /*2210*/  IADD3 R5, R9, R8, R202 ;  /* 0x0000000809057210 */ /* 0x000fe20007ffe0ca */
[----:B------:R-:W-:Y:S01]  /*2220*/  IMAD.WIDE.U32 R82, R24, R28, R82 ;  /* 0x0000001c18527225 */ /* 0x000fe200078e0052 */
[----:B------:R-:W-:-:S02]  /*2230*/  IADD3 R6, R6, R8, R201 ;  /* 0x0000000806067210 */ /* 0x000fc40007ffe0c9 */
[----:B------:R-:W-:Y:S01]  /*2240*/  IADD3 R7, R7, R8, R205 ;  /* 0x0000000807077210 */ /* 0x000fe20007ffe0cd */
[----:B------:R-:W-:Y:S01]  /*2250*/  IMAD R13, R24, R35, R13 ;  /* 0x00000023180d7224 */ /* 0x000fe200078e020d */
[----:B------:R-:W-:Y:S01]  /*2260*/  SHF.L.U64.HI R8, R28, 0x5, R29 ;  /* 0x000000051c087819 */ /* 0x000fe2000001021d */
[-C--:B------:R-:W-:Y:S01]  /*2270*/  IMAD.WIDE.U32 R84, R24, R34.reuse, R84 ;  /* 0x0000002218547225 */ /* 0x080fe200078e0054 */
[C-C-:B------:R-:W-:Y:S02]  /*2280*/  SHF.L.U64.HI R9, R28.reuse, 0x6, R29.reuse ;  /* 0x000000061c097819 */ /* 0x140fe4000001021d */
[----:B------:R-:W-:Y:S01]  /*2290*/  SHF.L.U64.HI R10, R28, 0x7, R29 ;  /* 0x000000071c0a7819 */ /* 0x000fe2000001021d */
[----:B------:R-:W-:Y:S01]  /*22a0*/  IMAD.WIDE.U32 R86, R24, R34, R86 ;  /* 0x0000002218567225 */ /* 0x000fe200078e0056 */
[----:B------:R-:W-:Y:S02]  /*22b0*/  SHF.L.U32 R20, R28, 0x5, RZ ;  /* 0x000000051c147819 */ /* 0x000fe400000006ff */
[----:B------:R-:W-:Y:S01]  /*22c0*/  SHF.L.U64.HI R29, R34, 0x5, R35 ;  /* 0x00000005221d7819 */ /* 0x000fe20000010223 */
[----:B------:R-:W-:Y:S01]  /*22d0*/  VIADD R92, R36, 0x8 ;  /* 0x00000008245c7836 */ /* 0x000fe20000000000 */
[----:B------:R-:W-:Y:S01]  /*22e0*/  ISETP.GE.AND P1, PT, R16, UR4, PT ;  /* 0x0000000410007c0c */ /* 0x000fe2000bf26270 */
[----:B------:R-:W-:Y:S01]  /*22f0*/  IMAD.SHL.U32 R21, R28, 0x40, RZ ;  /* 0x000000401c157824 */ /* 0x000fe200078e00ff */
[----:B------:R-:W-:Y:S01]  /*2300*/  ISETP.GE.AND P2, PT, R2, UR4, PT ;  /* 0x0000000402007c0c */ /* 0x000fe2000bf46270 */
[C---:B------:R-:W-:Y:S01]  /*2310*/  IMAD.SHL.U32 R32, R34.reuse, 0x20, RZ ;  /* 0x0000002022207824 */ /* 0x040fe200078e00ff */
[----:B------:R-:W-:Y:S01]  /*2320*/  SHF.R.S32.HI R78, RZ, 0x3, R11 ;  /* 0x00000003ff4e7819 */ /* 0x000fe2000001140b */
[----:B------:R-:W-:Y:S01]  /*2330*/  IMAD.SHL.U32 R33, R34, 0x40, RZ ;  /* 0x0000004022217824 */ /* 0x000fe200078e00ff */
[----:B------:R-:W-:Y:S01]  /*2340*/  SHF.R.S32.HI R88, RZ, 0x1f, R76 ;  /* 0x0000001fff587819 */ /* 0x000fe2000001144c */
[----:B------:R-:W-:-:S02]  /*2350*/  IMAD.SHL.U32 R36, R37, 0x2, RZ ;  /* 0x0000000225247824 */ /* 0x000fc400078e00ff */
[----:B------:R-:W-:Y:S02]  /*2360*/  IMAD.SHL.U32 R28, R28, 0x80, RZ ;  /* 0x000000801c1c7824 */ /* 0x000fe400078e00ff */
[----:B------:R-:W-:Y:S02]  /*2370*/  IMAD.SHL.U32 R34, R34, 0x80, RZ ;  /* 0x0000008022227824 */ /* 0x000fe400078e00ff */
[----:B------:R-:W-:Y:S02]  /*2380*/  IMAD R35, R207, 0x20, R187 ;  /* 0x00000020cf237824 */ /* 0x000fe400078e02bb */
[----:B------:R-:W-:Y:S02]  /*2390*/  IMAD.IADD R37, R81, 0x1, R15 ;  /* 0x0000000151257824 */ /* 0x000fe400078e020f */
[----:B------:R-:W-:Y:S02]  /*23a0*/  IMAD.IADD R38, R15, 0x1, R83 ;  /* 0x000000010f267824 */ /* 0x000fe400078e0253 */
[----:B------:R-:W-:-:S02]  /*23b0*/  IMAD.IADD R39, R85, 0x1, R13 ;  /* 0x0000000155277824 */ /* 0x000fc400078e020d */
[----:B------:R-:W-:Y:S01]  /*23c0*/  IMAD.IADD R77, R13, 0x1, R87 ;  /* 0x000000010d4d7824 */ /* 0x000fe200078e0257 */
[----:B----4-:R-:W-:Y:S01]  /*23d0*/  SHF.R.S32.HI R79, RZ, 0x1f, R0 ;  /* 0x0000001fff4f7819 */ /* 0x010fe20000011400 */
[----:B------:R-:W-:Y:S06]  /*23e0*/  @!P6 BAR.SYNC.DEFER_BLOCKING 0x9, 0x100 ;  /* 0x024400000000eb1d */ /* 0x000fec0000010000 */
.L_x_3010:
[----:B0-----:R-:W0:Y:S01]  /*23f0*/  LDC R98, c[0x0][0x430] ;  /* 0x00010c00ff627b82 */ /* 0x001e220000000800 */
        /* <DEDUP_REMOVED lines=96> */
.L_x_2917:
[----:B------:R-:W-:Y:S05]  /*2a00*/  BSYNC B1 ;  /* 0x0000000000017941 */ /* 0x000fea0003800000 */
.L_x_2916:
        /* <DEDUP_REMOVED lines=16> */
[----:B------:R-:W-:Y:S02]  /*2b10*/  CS2R R58, SRZ ;  /* 0x00000000003a7805 */ /* 0x000fe4000001ff00 */
[----:B------:R-:W-:Y:S02]  /*2b20*/  P2R R130, PR, RZ, 0x8 ;  /* 0x00000008ff827803 */ /* 0x000fe40000000000 */
[----:B------:R-:W-:Y:S02]  /*2b30*/  CS2R R62, SRZ ;  /* 0x00000000003e7805 */ /* 0x000fe4000001ff00 */
[----:B------:R-:W-:Y:S02]  /*2b40*/  PRMT R122, R40, 0x7610, R122 ;  /* 0x00007610287a7816 */ /* 0x000fe4000000007a */
[----:B------:R-:W-:Y:S02]  /*2b50*/  PRMT R123, R41, 0x7610, R123 ;  /* 0x00007610297b7816 */ /* 0x000fe4000000007b */
[----:B------:R-:W-:-:S02]  /*2b60*/  PRMT R134, R42, 0x7610, R134 ;  /* 0x000076102a867816 */ /* 0x000fc40000000086 */
        /* <DEDUP_REMOVED lines=22> */
.L_x_2919:
[----:B------:R-:W-:Y:S05]  /*2cd0*/  BSYNC B1 ;  /* 0x0000000000017941 */ /* 0x000fea0003800000 */
.L_x_2918:
        /* <DEDUP_REMOVED lines=48> */
.L_x_2921:
[----:B------:R-:W-:Y:S05]  /*2fe0*/  BSYNC B1 ;  /* 0x0000000000017941 */ /* 0x000fea0003800000 */
.L_x_2920:
[----:B0-----:R-:W-:Y:S01]  /*2ff0*/  VIADD R72, R187, 0x60 ;  /* 0x00000060bb487836 */ /* 0x001fe20000000000 */
[----:B------:R-:W-:Y:S04]  /*3000*/  BSSY B1, `(.L_x_2922) ;  /* 0x000001f000017945 */ /* 0x000fe80003800000 */
[----:B------:R-:W-:-:S13]  /*3010*/  ISETP.GE.AND P4, PT, R72, R95, PT ;  /* 0x0000005f4800720c */ /* 0x000fda0003f86270 */
[----:B------:R-:W-:Y:S05]  /*3020*/  @P4 BRA `(.L_x_2923) ;  /* 0x0000000000704947 */ /* 0x000fea0003800000 */
[----:B------:R-:W0:Y:S01]  /*3030*/  LDC.64 R40, c[0x0][0x3f8] ;  /* 0x0000fe00ff287b82 */ /* 0x000e220000000a00 */
[----:B------:R-:W-:Y:S01]  /*3040*/  IMAD.MOV.U32 R15, RZ, RZ, R89 ;  /* 0x000000ffff0f7224 */ /* 0x000fe200078e0059 */
[----:B------:R-:W-:Y:S01]  /*3050*/  ULDC.64 UR4, c[0x0][0x3e8] ;  /* 0x0000fa0000047ab9 */ /* 0x000fe20000000a00 */
[----:B------:R-:W-:Y:S01]  /*3060*/  IMAD.MOV.U32 R13, RZ, RZ, R11 ;  /* 0x000000ffff0d7224 */ /* 0x000fe200078e000b */
[----:B------:R-:W-:Y:S02]  /*3070*/  CS2R R44, SRZ ;  /* 0x00000000002c7805 */ /* 0x000fe4000001ff00 */
[----:B------:R-:W-:Y:S01]  /*3080*/  CS2R R46, SRZ ;  /* 0x00000000002e7805 */ /* 0x000fe2000001ff00 */
        /* <DEDUP_REMOVED lines=22> */
.L_x_2923:
[----:B------:R-:W-:Y:S05]  /*31f0*/  BSYNC B1 ;  /* 0x0000000000017941 */ /* 0x000fea0003800000 */
.L_x_2922:
        /* <DEDUP_REMOVED lines=36> */
.L_x_2924:
[----:B------:R-:W-:Y:S01]  /*3440*/  IMAD R89, R19, 0x8, R18 ;  /* 0x0000000813597824 */ /* 0x000fe200078e0212 */
[----:B------:R-:W-:Y:S01]  /*3450*/  SHF.L.U32 R100, R190, 0x1f, RZ ;  /* 0x0000001fbe647819 */ /* 0x000fe200000006ff */
[----:B------:R-:W-:Y:S03]  /*3460*/  BSSY B1, `(.L_x_2925) ;  /* 0x0000003000017945 */ /* 0x000fe60003800000 */
[----:B------:R-:W0:Y:S02]  /*3470*/  SYNCS.PHASECHK.TRANS64.TRYWAIT P6, [R89+URZ+0x28890], R100 ;  /* 0x02889064590075a7 */ /* 0x000e2400080c017f */
[----:B0-----:R-:W-:Y:S05]  /*3480*/  @!P6 BRA `(.L_x_2926) ;  /* 0x000001d800a8e947 */ /* 0x001fea0003800000 */
.L_x_3261:
[----:B------:R-:W-:Y:S05]  /*3490*/  BSYNC B1 ;  /* 0x0000000000017941 */ /* 0x000fea0003800000 */
.L_x_2925:
[----:B------:R-:W-:-:S03]  /*34a0*/  UMOV UR4, 0xffffffff ;  /* 0xffffffff00047882 */ /* 0x000fc60000000000 */
[----:B------:R-:W-:Y:S05]  /*34b0*/  BRA.DIV UR4, `(.L_x_2927) ;  /* 0x000001da04b07947 */ /* 0x000fea000b800000 */
[----:B------:R1:W2:Y:S04]  /*34c0*/  SHFL.IDX PT, R75, R101, RZ, 0x181f ;  /* 0x00181fff654b7589 */ /* 0x0002a800000e0000 */
[----:B------:R1:W3:Y:S02]  /*34d0*/  SHFL.IDX PT, R103, R106, RZ, 0x181f ;  /* 0x00181fff6a677589 */ /* 0x0002e400000e0000 */
.L_x_3265:
        /* <DEDUP_REMOVED lines=22> */
[----:B------:R-:W-:Y:S02]  /*3640*/  PRMT R135, R135, 0x5410, R140 ;  /* 0x0000541087877816 */ /* 0x000fe4000000008c */
        /* <DEDUP_REMOVED lines=8> */
[----:B------:R-:W-:Y:S01]  /*36d0*/  FMUL.FTZ R140, R13, R71 ;  /* 0x000000470d8c7220 */ /* 0x000fe20000410000 */
[----:B------:R-:W-:Y:S01]  /*36e0*/  LOP3.LUT R70, R15, 0xffff0000, RZ, 0xc0, !PT ;  /* 0xffff00000f467812 */ /* 0x000fe200078ec0ff */
[C---:B------:R-:W-:Y:S01]  /*36f0*/  FMUL.FTZ R13, R69.reuse, R139 ;  /* 0x0000008b450d7220 */ /* 0x040fe20000410000 */
[----:B------:R-:W-:Y:S01]  /*3700*/  FMUL.FTZ R69, R69, R133 ;  /* 0x0000008545457220 */ /* 0x000fe20000410000 */
[----:B------:R-:W-:Y:S01]  /*3710*/  LOP3.LUT R138, R138, 0xffff0000, RZ, 0xc0, !PT ;  /* 0xffff00008a8a7812 */ /* 0x000fe200078ec0ff */
[----:B------:R-:W-:Y:S01]  /*3720*/  IMAD.U32 R136, R136, 0x10000, RZ ;  /* 0x0001000088887824 */ /* 0x000fe200078e00ff */
[----:B------:R-:W-:Y:S01]  /*3730*/  LOP3.LUT R135, R135, 0xffff0000, RZ, 0xc0, !PT ;  /* 0xffff000087877812 */ /* 0x000fe200078ec0ff */
[C---:B------:R-:W-:Y:S01]  /*3740*/  FFMA.FTZ R141, R14.reuse, R71, -R141 ;  /* 0x000000470e8d7223 */ /* 0x040fe2000001088d */
[----:B------:R-:W-:Y:S01]  /*3750*/  FFMA.FTZ R140, R14, R137, R140 ;  /* 0x000000890e8c7223 */ /* 0x000fe2000001008c */
[C---:B------:R-:W-:Y:S01]  /*3760*/  FFMA.FTZ R133, R68.reuse, R133, -R13 ;  /* 0x0000008544857223 */ /* 0x040fe2000001080d */
[----:B------:R-:W-:Y:S01]  /*3770*/  FFMA.FTZ R68, R68, R139, R69 ;  /* 0x0000008b44447223 */ /* 0x000fe20000010045 */
[C---:B------:R-:W-:Y:S01]  /*3780*/  FMUL.FTZ R14, R12.reuse, R134 ;  /* 0x000000860c0e7220 */ /* 0x040fe20000410000 */
        /* <DEDUP_REMOVED lines=14> */
.L_x_2933:
[----:B------:R-:W-:Y:S05]  /*3870*/  BSYNC B3 ;  /* 0x0000000000037941 */ /* 0x000fea0003800000 */
.L_x_2932:
[----:B0-----:R4:W-:Y:S02]  /*3880*/  ST.E.128 desc[UR42][R72.64], R12 ;  /* 0x0000000c48007985 */ /* 0x0019e4000c101d2a */
.L_x_2931:
[----:B------:R-:W-:Y:S05]  /*3890*/  BSYNC B2 ;  /* 0x0000000000027941 */ /* 0x000fea0003800000 */
.L_x_2930:
        /* <DEDUP_REMOVED lines=53> */
.L_x_2935:
[----:B------:R-:W-:Y:S05]  /*3bf0*/  BSYNC B2 ;  /* 0x0000000000027941 */ /* 0x000fea0003800000 */
.L_x_2934:
[----:B0-----:R0:W-:Y:S02]  /*3c00*/  ST.E.128 desc[UR42][R68.64], R12 ;  /* 0x0000000c44007985 */ /* 0x0011e4000c101d2a */
.L_x_2929:
[----:B------:R-:W-:Y:S05]  /*3c10*/  BSYNC B1 ;  /* 0x0000000000017941 */ /* 0x000fea0003800000 */
.L_x_2928:
[----:B------:R-:W-:-:S03]  /*3c20*/  UMOV UR4, 0xffffffff ;  /* 0xffffffff00047882 */ /* 0x000fc60000000000 */
[----:B------:R-:W-:Y:S05]  /*3c30*/  BRA.DIV UR4, `(.L_x_2936) ;  /* 0x000001d6041c7947 */ /* 0x000fea000b800000 */
[----:B------:R1:W1:Y:S04]  /*3c40*/  SHFL.IDX PT, R67, R101, 0x1, 0x181f ;  /* 0x00381f0065437f89 */ /* 0x00026800000e0000 */
[----:B0-----:R0:W0:Y:S02]  /*3c50*/  SHFL.IDX PT, R69, R106, 0x1, 0x181f ;  /* 0x00381f006a457f89 */ /* 0x00102400000e0000 */
.L_x_3269:
        /* <DEDUP_REMOVED lines=57> */
.L_x_2942:
[----:B------:R-:W-:Y:S05]  /*3ff0*/  BSYNC B3 ;  /* 0x0000000000037941 */ /* 0x000fea0003800000 */
.L_x_2941:
[----:B--2---:R0:W-:Y:S02]  /*4000*/  ST.E.128 desc[UR42][R64.64], R12 ;  /* 0x0000000c40007985 */ /* 0x0041e4000c101d2a */
.L_x_2940:
[----:B------:R-:W-:Y:S05]  /*4010*/  BSYNC B2 ;  /* 0x0000000000027941 */ /* 0x000fea0003800000 */
.L_x_2939:
        /* <DEDUP_REMOVED lines=53> */
.L_x_2944:
[----:B------:R-:W-:Y:S05]  /*4370*/  BSYNC B2 ;  /* 0x0000000000027941 */ /* 0x000fea0003800000 */
.L_x_2943:
[----:B----4-:R0:W-:Y:S02]  /*4380*/  ST.E.128 desc[UR42][R60.64], R12 ;  /* 0x0000000c3c007985 */ /* 0x0101e4000c101d2a */
.L_x_2938:
[----:B------:R-:W-:Y:S05]  /*4390*/  BSYNC B1 ;  /* 0x0000000000017941 */ /* 0x000fea0003800000 */
.L_x_2937:
[----:B------:R-:W-:-:S03]  /*43a0*/  UMOV UR4, 0xffffffff ;  /* 0xffffffff00047882 */ /* 0x000fc60000000000 */
[----:B------:R-:W-:Y:S05]  /*43b0*/  BRA.DIV UR4, `(.L_x_2945) ;  /* 0x000001ce04887947 */ /* 0x000fea000b800000 */
[----:B------:R1:W1:Y:S04]  /*43c0*/  SHFL.IDX PT, R59, R101, 0x2, 0x181f ;  /* 0x00581f00653b7f89 */ /* 0x00026800000e0000 */
[----:B0-----:R0:W0:Y:S02]  /*43d0*/  SHFL.IDX PT, R61, R106, 0x2, 0x181f ;  /* 0x00581f006a3d7f89 */ /* 0x00102400000e0000 */
.L_x_3273:
        /* <DEDUP_REMOVED lines=11> */
[----:B------:R-:W-:Y:S02]  /*4490*/  SHF.R.U64 R11, R52, 0x10, R53 ;  /* 0x00000010340b7819 */ /* 0x000fe40000001235 */
[----:B------:R-:W-:Y:S02]  /*44a0*/  SHF.R.U32.HI R55, RZ, 0x10, R55 ;  /* 0x00000010ff377819 */ /* 0x000fe40000011637 */
[----:B------:R-:W-:Y:S02]  /*44b0*/  SHF.R.U32.HI R60, RZ, 0x10, R53 ;  /* 0x00000010ff3c7819 */ /* 0x000fe40000011635 */
[----:B------:R-:W-:Y:S02]  /*44c0*/  PRMT R131, R131, 0x5410, R58 ;  /* 0x0000541083837816 */ /* 0x000fe4000000003a */
[----:B------:R-:W-:Y:S01]  /*44d0*/  PRMT R128, R128, 0x5410, R11 ;  /* 0x0000541080807816 */ /* 0x000fe2000000000b */
[----:B--2---:R-:W-:Y:S01]  /*44e0*/  IMAD.U32 R11, R12, 0x10000, RZ ;  /* 0x000100000c0b7824 */ /* 0x004fe200078e00ff */
[----:B------:R-:W-:-:S02]  /*44f0*/  SHF.L.U32 R52, R14, 0x10, RZ ;  /* 0x000000100e347819 */ /* 0x000fc400000006ff */
[----:B------:R-:W-:Y:S01]  /*4500*/  LOP3.LUT R53, R14, 0xffff0000, RZ, 0xc0, !PT ;  /* 0xffff00000e357812 */ /* 0x000fe200078ec0ff */
[----:B------:R-:W-:Y:S01]  /*4510*/  IMAD.U32 R14, R13, 0x10000, RZ ;  /* 0x000100000d0e7824 */ /* 0x000fe200078e00ff */
[----:B------:R-:W-:Y:S02]  /*4520*/  PRMT R132, R132, 0x5410, R55 ;  /* 0x0000541084847816 */ /* 0x000fe40000000037 */
        /* <DEDUP_REMOVED lines=35> */
.L_x_2951:
[----:B------:R-:W-:Y:S05]  /*4760*/  BSYNC B3 ;  /* 0x0000000000037941 */ /* 0x000fea0003800000 */
.L_x_2950:
[----:B--2---:R0:W-:Y:S02]  /*4770*/  ST.E.128 desc[UR42][R56.64], R12 ;  /* 0x0000000c38007985 */ /* 0x0041e4000c101d2a */
.L_x_2949:
[----:B------:R-:W-:Y:S05]  /*4780*/  BSYNC B2 ;  /* 0x0000000000027941 */ /* 0x000fea0003800000 */
.L_x_2948:
        /* <DEDUP_REMOVED lines=53> */
.L_x_2953:
[----:B------:R-:W-:Y:S05]  /*4ae0*/  BSYNC B2 ;  /* 0x0000000000027941 */ /* 0x000fea0003800000 */
.L_x_2952:
[----:B----4-:R0:W-:Y:S02]  /*4af0*/  ST.E.128 desc[UR42][R52.64], R12 ;  /* 0x0000000c34007985 */ /* 0x0101e4000c101d2a */
.L_x_2947:
[----:B------:R-:W-:Y:S05]  /*4b00*/  BSYNC B1 ;  /* 0x0000000000017941 */ /* 0x000fea0003800000 */
.L_x_2946:
[----:B------:R-:W-:-:S03]  /*4b10*/  UMOV UR4, 0xffffffff ;  /* 0xffffffff00047882 */ /* 0x000fc60000000000 */
[----:B------:R-:W-:Y:S05]  /*4b20*/  BRA.DIV UR4, `(.L_x_2954) ;  /* 0x000001c604f87947 */ /* 0x000fea000b800000 */
[----:B-1----:R-:W1:Y:S04]  /*4b30*/  SHFL.IDX PT, R101, R101, 0x3, 0x181f ;  /* 0x00781f0065657f89 */ /* 0x002e6800000e0000 */
[----:B------:R0:W0:Y:S02]  /*4b40*/  SHFL.IDX PT, R51, R106, 0x3, 0x181f ;  /* 0x00781f006a337f89 */ /* 0x00002400000e0000 */
.L_x_3277:
        /* <DEDUP_REMOVED lines=55> */
.L_x_2959:
[----:B------:R-:W-:Y:S05]  /*4ec0*/  BSYNC B2 ;  /* 0x0000000000027941 */ /* 0x000fea0003800000 */
.L_x_2958:
[----:B----4-:R0:W-:Y:S02]  /*4ed0*/  ST.E.128 desc[UR42][R48.64], R12 ;  /* 0x0000000c30007985 */ /* 0x0101e4000c101d2a */
.L_x_2957:
[----:B------:R-:W-:Y:S05]  /*4ee0*/  BSYNC B1 ;  /* 0x0000000000017941 */ /* 0x000fea0003800000 */
.L_x_2956:
        /* <DEDUP_REMOVED lines=53> */
.L_x_2961:
[----:B------:R-:W-:Y:S05]  /*5240*/  BSYNC B1 ;  /* 0x0000000000017941 */ /* 0x000fea0003800000 */
.L_x_2960:
[----:B----4-:R0:W-:Y:S01]  /*5250*/  ST.E.128 desc[UR42][R44.64], R12 ;  /* 0x0000000c2c007985 */ /* 0x0101e2000c101d2a */
[----:B------:R-:W-:Y:S05]  /*5260*/  BRA `(.L_x_2955) ;  /* 0x00000030003c7947 */ /* 0x000fea0003800000 */
.L_x_2915:
        /* <DEDUP_REMOVED lines=86> */
.L_x_2963:
[----:B------:R-:W-:Y:S05]  /*57d0*/  BSYNC B1 ;  /* 0x0000000000017941 */ /* 0x000fea0003800000 */
.L_x_2962:
        /* <DEDUP_REMOVED lines=68> */
.L_x_2964:
[----:B------:R-:W-:Y:S01]  /*5c20*/  IMAD R89, R19, 0x8, R18 ;  /* 0x0000000813597824 */ /* 0x000fe200078e0212 */
[----:B------:R-:W-:Y:S01]  /*5c30*/  SHF.L.U32 R100, R190, 0x1f, RZ ;  /* 0x0000001fbe647819 */ /* 0x000fe200000006ff */
[----:B------:R-:W0:Y:S01]  /*5c40*/  LDC R107, c[0x0][0x2f4] ;  /* 0x0000bd00ff6b7b82 */ /* 0x000e220000000800 */
[----:B------:R-:W-:Y:S02]  /*5c50*/  BSSY B1, `(.L_x_2965) ;  /* 0x0000003000017945 */ /* 0x000fe40003800000 */
[----:B------:R-:W1:Y:S02]  /*5c60*/  SYNCS.PHASECHK.TRANS64.TRYWAIT P4, [R89+URZ+0x28890], R100 ;  /* 0x02889064590075a7 */ /* 0x000e64000808017f */
[----:B-1----:R-:W-:Y:S05]  /*5c70*/  @!P4 BRA `(.L_x_2966) ;  /* 0x000001b400f0c947 */ /* 0x002fea0003800000 */
.L_x_3278:
[----:B------:R-:W-:Y:S05]  /*5c80*/  BSYNC B1 ;  /* 0x0000000000017941 */ /* 0x000fea0003800000 */
.L_x_2965:
[----:B------:R-:W-:Y:S01]  /*5c90*/  UMOV UR4, 0xffffffff ;  /* 0xffffffff00047882 */ /* 0x000fe20000000000 */
[----:B0-----:R-:W-:Y:S02]  /*5ca0*/  IMAD.IADD R109, R107, 0x1, -R36 ;  /* 0x000000016b6d7824 */ /* 0x001fe400078e0a24 */
[----:B------:R-:W-:Y:S05]  /*5cb0*/  BRA.DIV UR4, `(.L_x_2967) ;  /* 0x000001b604f47947 */ /* 0x000fea000b800000 */
[----:B------:R0:W2:Y:S04]  /*5cc0*/  SHFL.IDX PT, R105, R101, RZ, 0x181f ;  /* 0x00181fff65697589 */ /* 0x0000a800000e0000 */
[----:B------:R0:W3:Y:S02]  /*5cd0*/  SHFL.IDX PT, R104, R106, RZ, 0x181f ;  /* 0x00181fff6a687589 */ /* 0x0000e400000e0000 */
.L_x_3282:
        /* <DEDUP_REMOVED lines=21> */
[----:B------:R-:W-:Y:S02]  /*5e30*/  IMAD R15, R19, 0x4000, R14 ;  /* 0x00004000130f7824 */ /* 0x000fe400078e020e */
[--C-:B------:R-:W-:Y:S02]  /*5e40*/  IMAD R13, R13, 0x2, R18.reuse ;  /* 0x000000020d0d7824 */ /* 0x100fe400078e0212 */
[----:B------:R-:W-:-:S04]  /*5e50*/  IMAD R72, R15, 0x2, R18 ;  /* 0x000000020f487824 */ /* 0x000fc800078e0212 */
[----:B------:R-:W2:Y:S04]  /*5e60*/  LDS.128 R12, [R13+0x18400] ;  /* 0x018400000d0c7984 */ /* 0x000ea80000000c00 */
[----:B------:R-:W3:Y:S01]  /*5e70*/  LDS.128 R72, [R72+0x18400] ;  /* 0x0184000048487984 */ /* 0x000ee20000000c00 */
[----:B------:R-:W-:Y:S05]  /*5e80*/  @P3 BRA `(.L_x_2971) ;  /* 0x00000004006c3947 */ /* 0x000fea0003800000 */
[----:B------:R-:W-:Y:S01]  /*5e90*/  SHF.R.U32.HI R141, RZ, 0x10, R45 ;  /* 0x00000010ff8d7819 */ /* 0x000fe2000001162d */
[----:B---3--:R-:W-:Y:S01]  /*5ea0*/  IMAD.U32 R140, R75, 0x10000, RZ ;  /* 0x000100004b8c7824 */ /* 0x008fe200078e00ff */
[----:B------:R-:W-:Y:S01]  /*5eb0*/  SHF.R.U32.HI R142, RZ, 0x10, R41 ;  /* 0x00000010ff8e7819 */ /* 0x000fe20000011629 */
[----:B--2---:R-:W-:Y:S01]  /*5ec0*/  IMAD.U32 R136, R15, 0x10000, RZ ;  /* 0x000100000f887824 */ /* 0x004fe200078e00ff */
[----:B------:R-:W-:Y:S02]  /*5ed0*/  PRMT R138, R138, 0x5410, R141 ;  /* 0x000054108a8a7816 */ /* 0x000fe4000000008d */
[----:B------:R-:W-:Y:S01]  /*5ee0*/  SHF.R.U64 R144, R44, 0x10, R45 ;  /* 0x000000102c907819 */ /* 0x000fe2000000122d */
[----:B------:R-:W-:Y:S01]  /*5ef0*/  IMAD.U32 R44, R73, 0x10000, RZ ;  /* 0x00010000492c7824 */ /* 0x000fe200078e00ff */
[----:B------:R-:W-:Y:S01]  /*5f00*/  PRMT R139, R139, 0x5410, R142 ;  /* 0x000054108b8b7816 */ /* 0x000fe2000000008e */
[----:B------:R-:W-:Y:S01]  /*5f10*/  IMAD.U32 R142, R138, 0x10000, RZ ;  /* 0x000100008a8e7824 */ /* 0x000fe200078e00ff */
[--C-:B------:R-:W-:Y:S01]  /*5f20*/  SHF.R.U64 R143, R46, 0x10, R47.reuse ;  /* 0x000000102e8f7819 */ /* 0x100fe2000000122f */
[----:B------:R-:W-:Y:S01]  /*5f30*/  IMAD.U32 R45, R13, 0x10000, RZ ;  /* 0x000100000d2d7824 */ /* 0x000fe200078e00ff */
[----:B------:R-:W-:-:S02]  /*5f40*/  SHF.R.U32.HI R146, RZ, 0x10, R47 ;  /* 0x00000010ff927819 */ /* 0x000fc4000001162f */
[----:B------:R-:W-:Y:S02]  /*5f50*/  SHF.R.U32.HI R148, RZ, 0x10, R43 ;  /* 0x00000010ff947819 */ /* 0x000fe4000001162b */
[----:B------:R-:W-:Y:S01]  /*5f60*/  PRMT R141, R135, 0x5410, R144 ;  /* 0x00005410878d7816 */ /* 0x000fe20000000090 */
[----:B------:R-:W-:Y:S01]  /*5f70*/  IMAD.U32 R135, R139, 0x10000, RZ ;  /* 0x000100008b877824 */ /* 0x000fe200078e00ff */
[----:B------:R-:W-:Y:S01]  /*5f80*/  LOP3.LUT R47, R73, 0xffff0000, RZ, 0xc0, !PT ;  /* 0xffff0000492f7812 */ /* 0x000fe200078ec0ff */
[----:B------:R-:W-:Y:S01]  /*5f90*/  FMUL.FTZ R144, R44, R142 ;  /* 0x0000008e2c907220 */ /* 0x000fe20000410000 */
[----:B------:R-:W-:Y:S02]  /*5fa0*/  PRMT R46, R108, 0x5432, R143 ;  /* 0x000054326c2e7816 */ /* 0x000fe4000000008f */
[----:B------:R-:W-:Y:S02]  /*5fb0*/  LOP3.LUT R138, R138, 0xffff0000, RZ, 0xc0, !PT ;  /* 0xffff00008a8a7812 */ /* 0x000fe400078ec0ff */
[----:B------:R-:W-:Y:S01]  /*5fc0*/  PRMT R143, R133, 0x5410, R146 ;  /* 0x00005410858f7816 */ /* 0x000fe20000000092 */
[-C--:B------:R-:W-:Y:S01]  /*5fd0*/  FMUL.FTZ R146, R44, R135.reuse ;  /* 0x000000872c927220 */ /* 0x080fe20000410000 */
[----:B------:R-:W-:Y:S01]  /*5fe0*/  PRMT R137, R137, 0x5410, R148 ;  /* 0x0000541089897816 */ /* 0x000fe20000000094 */
[----:B------:R-:W-:Y:S01]  /*5ff0*/  FFMA.FTZ R44, R45, R135, -R144 ;  /* 0x000000872d2c7223 */ /* 0x000fe20000010890 */
[----:B------:R-:W-:Y:S01]  /*6000*/  LOP3.LUT R139, R139, 0xffff0000, RZ, 0xc0, !PT ;  /* 0xffff00008b8b7812 */ /* 0x000fe200078ec0ff */
[----:B------:R-:W-:Y:S01]  /*6010*/  FMUL.FTZ R145, R47, R138 ;  /* 0x0000008a2f917220 */ /* 0x000fe20000410000 */
[----:B------:R-:W-:Y:S01]  /*6020*/  LOP3.LUT R134, R13, 0xffff0000, RZ, 0xc0, !PT ;  /* 0xffff00000d867812 */ /* 0x000fe200078ec0ff */
[----:B------:R-:W-:Y:S01]  /*6030*/  IMAD.U32 R135, R143, 0x10000, RZ ;  /* 0x000100008f877824 */ /* 0x000fe200078e00ff */
[----:B------:R-:W-:Y:S01]  /*6040*/  SHF.R.U64 R150, R40, 0x10, R41 ;  /* 0x0000001028967819 */ /* 0x000fe20000001229 */
[----:B------:R-:W-:-:S02]  /*6050*/  IMAD.U32 R133, R137, 0x10000, RZ ;  /* 0x0001000089857824 */ /* 0x000fc400078e00ff */
[-C--:B------:R-:W-:Y:S01]  /*6060*/  FMUL.FTZ R147, R47, R139.reuse ;  /* 0x0000008b2f937220 */ /* 0x080fe20000410000 */
[----:B------:R-:W-:Y:S01]  /*6070*/  FFMA.FTZ R47, R134, R139, -R145 ;  /* 0x0000008b862f7223 */ /* 0x000fe20000010891 */
[C---:B------:R-:W-:Y:S01]  /*6080*/  FMUL.FTZ R139, R140.reuse, R135 ;  /* 0x000000878c8b7220 */ /* 0x040fe20000410000 */
[----:B------:R-:W-:Y:S01]  /*6090*/  LOP3.LUT R73, R75, 0xffff0000, RZ, 0xc0, !PT ;  /* 0xffff00004b497812 */ /* 0x000fe200078ec0ff */
[----:B------:R-:W-:Y:S01]  /*60a0*/  FMUL.FTZ R140, R140, R133 ;  /* 0x000000858c8c7220 */ /* 0x000fe20000410000 */
[----:B------:R-:W-:Y:S01]  /*60b0*/  PRMT R75, R111, 0x5432, R150 ;  /* 0x000054326f4b7816 */ /* 0x000fe20000000096 */
[----:B------:R-:W-:Y:S01]  /*60c0*/  FFMA.FTZ R45, R45, R142, R146 ;  /* 0x0000008e2d2d7223 */ /* 0x000fe20000010092 */
[----:B------:R-:W-:Y:S01]  /*60d0*/  FFMA.FTZ R134, R134, R138, R147 ;  /* 0x0000008a86867223 */ /* 0x000fe20000010093 */
[----:B------:R-:W-:Y:S01]  /*60e0*/  LOP3.LUT R142, R143, 0xffff0000, RZ, 0xc0, !PT ;  /* 0xffff00008f8e7812 */ /* 0x000fe200078ec0ff */
[C---:B------:R-:W-:Y:S01]  /*60f0*/  FFMA.FTZ R140, R136.reuse, R135, R140 ;  /* 0x00000087888c7223 */ /* 0x040fe2000001008c */
[----:B------:R-:W-:Y:S01]  /*6100*/  LOP3.LUT R138, R137, 0xffff0000, RZ, 0xc0, !PT ;  /* 0xffff0000898a7812 */ /* 0x000fe200078ec0ff */
[----:B------:R-:W-:Y:S01]  /*6110*/  FFMA.FTZ R139, R136, R133, -R139 ;  /* 0x00000085888b7223 */ /* 0x000fe2000001088b */
[----:B------:R-:W-:Y:S01]  /*6120*/  SHF.R.U64 R41, R42, 0x10, R43 ;  /* 0x000000102a297819 */ /* 0x000fe2000000122b */
[----:B------:R-:W-:Y:S01]  /*6130*/  IMAD.U32 R42, R72, 0x10000, RZ ;  /* 0x00010000482a7824 */ /* 0x000fe200078e00ff */
[----:B------:R-:W-:Y:S01]  /*6140*/  LOP3.LUT R43, R15, 0xffff0000, RZ, 0xc0, !PT ;  /* 0xffff00000f2b7812 */ /* 0x000fe200078ec0ff */
[----:B------:R-:W-:-:S02]  /*6150*/  IMAD.U32 R135, R141, 0x10000, RZ ;  /* 0x000100008d877824 */ /* 0x000fc400078e00ff */
[----:B------:R-:W-:Y:S01]  /*6160*/  FMUL.FTZ R136, R73, R142 ;  /* 0x0000008e49887220 */ /* 0x000fe20000410000 */
[----:B------:R-:W-:Y:S02]  /*6170*/  IMAD.U32 R133, R75, 0x10000, RZ ;  /* 0x000100004b857824 */ /* 0x000fe400078e00ff */
[-C--:B------:R-:W-:Y:S01]  /*6180*/  FMUL.FTZ R144, R73, R138.reuse ;  /* 0x0000008a49907220 */ /* 0x080fe20000410000 */
[----:B------:R-:W-:Y:S01]  /*6190*/  LOP3.LUT R72, R72, 0xffff0000, RZ, 0xc0, !PT ;  /* 0xffff000048487812 */ /* 0x000fe200078ec0ff */
[----:B------:R-:W-:Y:S01]  /*61a0*/  FMUL.FTZ R73, R42, R135 ;  /* 0x000000872a497220 */ /* 0x000fe20000410000 */
[----:B------:R-:W-:Y:S01]  /*61b0*/  LOP3.LUT R141, R141, 0xffff0000, RZ, 0xc0, !PT ;  /* 0xffff00008d8d7812 */ /* 0x000fe200078ec0ff */
[----:B------:R-:W-:Y:S01]  /*61c0*/  IMAD.U32 R40, R12, 0x10000, RZ ;  /* 0x000100000c287824 */ /* 0x000fe200078e00ff */
[----:B------:R-:W-:Y:S01]  /*61d0*/  PRMT R41, R110, 0x5432, R41 ;  /* 0x000054326e297816 */ /* 0x000fe20000000029 */
[----:B------:R-:W-:Y:S01]  /*61e0*/  FMUL.FTZ R42, R42, R133 ;  /* 0x000000852a2a7220 */ /* 0x000fe20000410000 */
[----:B------:R-:W-:Y:S01]  /*61f0*/  LOP3.LUT R75, R75, 0xffff0000, RZ, 0xc0, !PT ;  /* 0xffff00004b4b7812 */ /* 0x000fe200078ec0ff */
[C---:B------:R-:W-:Y:S01]  /*6200*/  FFMA.FTZ R138, R43.reuse, R138, -R136 ;  /* 0x0000008a2b8a7223 */ /* 0x040fe20000010888 */
[----:B------:R-:W-:Y:S01]  /*6210*/  LOP3.LUT R12, R12, 0xffff0000, RZ, 0xc0, !PT ;  /* 0xffff00000c0c7812 */ /* 0x000fe200078ec0ff */
[----:B------:R-:W-:Y:S01]  /*6220*/  FFMA.FTZ R137, R43, R142, R144 ;  /* 0x0000008e2b897223 */ /* 0x000fe20000010090 */
[C---:B------:R-:W-:Y:S01]  /*6230*/  IMAD.U32 R13, R14.reuse, 0x10000, RZ ;  /* 0x000100000e0d7824 */ /* 0x040fe200078e00ff */
[----:B------:R-:W-:Y:S01]  /*6240*/  LOP3.LUT R15, R14, 0xffff0000, RZ, 0xc0, !PT ;  /* 0xffff00000e0f7812 */ /* 0x000fe200078ec0ff */
[----:B------:R-:W-:Y:S01]  /*6250*/  FMUL.FTZ R43, R72, R141 ;  /* 0x0000008d482b7220 */ /* 0x000fe20000410000 */
[C---:B------:R-:W-:Y:S01]  /*6260*/  FFMA.FTZ R73, R40.reuse, R133, -R73 ;  /* 0x0000008528497223 */ /* 0x040fe20000010849 */
[----:B------:R-:W-:Y:S01]  /*6270*/  FFMA.FTZ R135, R40, R135, R42 ;  /* 0x0000008728877223 */ /* 0x000fe2000001002a */
[C---:B------:R-:W-:Y:S01]  /*6280*/  IMAD.U32 R14, R74.reuse, 0x10000, RZ ;  /* 0x000100004a0e7824 */ /* 0x040fe200078e00ff */
[----:B------:R-:W-:Y:S01]  /*6290*/  LOP3.LUT R74, R74, 0xffff0000, RZ, 0xc0, !PT ;  /* 0xffff00004a4a7812 */ /* 0x000fe200078ec0ff */
[----:B------:R-:W-:-:S02]  /*62a0*/  IMAD.U32 R42, R46, 0x10000, RZ ;  /* 0x000100002e2a7824 */ /* 0x000fc400078e00ff */
[-C--:B------:R-:W-:Y:S01]  /*62b0*/  FMUL.FTZ R133, R72, R75.reuse ;  /* 0x0000004b48857220 */ /* 0x080fe20000410000 */
[C---:B------:R-:W-:Y:S01]  /*62c0*/  IMAD.U32 R40, R41.reuse, 0x10000, RZ ;  /* 0x0001000029287824 */ /* 0x040fe200078e00ff */
[----:B------:R-:W-:Y:S01]  /*62d0*/  LOP3.LUT R46, R46, 0xffff0000, RZ, 0xc0, !PT ;  /* 0xffff00002e2e7812 */ /* 0x000fe200078ec0ff */
[----:B------:R-:W-:Y:S01]  /*62e0*/  FFMA.FTZ R72, R12, R75, -R43 ;  /* 0x0000004b0c487223 */ /* 0x000fe2000001082b */
[----:B------:R-:W-:Y:S01]  /*62f0*/  LOP3.LUT R41, R41, 0xffff0000, RZ, 0xc0, !PT ;  /* 0xffff000029297812 */ /* 0x000fe200078ec0ff */
[C---:B------:R-:W-:Y:S01]  /*6300*/  FMUL.FTZ R136, R14.reuse, R42 ;  /* 0x0000002a0e887220 */ /* 0x040fe20000410000 */
[----:B------:R-:W-:Y:S01]  /*6310*/  FMUL.FTZ R43, R14, R40 ;  /* 0x000000280e2b7220 */ /* 0x000fe20000410000 */
[----:B------:R-:W-:Y:S01]  /*6320*/  FFMA.FTZ R12, R12, R141, R133 ;  /* 0x0000008d0c0c7223 */ /* 0x000fe20000010085 */
[C---:B------:R-:W-:Y:S01]  /*6330*/  FMUL.FTZ R14, R74.reuse, R46 ;  /* 0x0000002e4a0e7220 */ /* 0x040fe20000410000 */
[-C--:B------:R-:W-:Y:S01]  /*6340*/  FMUL.FTZ R75, R74, R41.reuse ;  /* 0x000000294a4b7220 */ /* 0x080fe20000410000 */
[C---:B------:R-:W-:Y:S01]  /*6350*/  FFMA.FTZ R136, R13.reuse, R40, -R136 ;  /* 0x000000280d887223 */ /* 0x040fe20000010888 */
[----:B------:R-:W-:Y:S01]  /*6360*/  FFMA.FTZ R43, R13, R42, R43 ;  /* 0x0000002a0d2b7223 */ /* 0x000fe2000001002b */
[----:B------:R-:W-:Y:S01]  /*6370*/  F2FP.BF16.F32.PACK_AB R13, R47, R44 ;  /* 0x0000002c2f0d723e */ /* 0x000fe200000010ff */
[C---:B------:R-:W-:Y:S01]  /*6380*/  FFMA.FTZ R41, R15.reuse, R41, -R14 ;  /* 0x000000290f297223 */ /* 0x040fe2000001080e */
[----:B------:R-:W-:Y:S01]  /*6390*/  F2FP.BF16.F32.PACK_AB R72, R72, R73 ;  /* 0x000000494848723e */ /* 0x000fe200000010ff */
[----:B------:R-:W-:Y:S01]  /*63a0*/  FFMA.FTZ R46, R15, R46, R75 ;  /* 0x0000002e0f2e7223 */ /* 0x000fe2000001004b */
[----:B------:R-:W-:-:S02]  /*63b0*/  F2FP.BF16.F32.PACK_AB R45, R134, R45 ;  /* 0x0000002d862d723e */ /* 0x000fc400000010ff */
        /* <DEDUP_REMOVED lines=8> */
.L_x_2971:
[----:B------:R-:W-:Y:S05]  /*6440*/  BSYNC B2 ;  /* 0x0000000000027941 */ /* 0x000fea0003800000 */
.L_x_2970:
[----:B------:R-:W-:Y:S01]  /*6450*/  ISETP.GE.AND P4, PT, R11, R107, PT ;  /* 0x0000006b0b00720c */ /* 0x000fe20003f86270 */
[----:B--2---:R4:W-:-:S12]  /*6460*/  ST.E.128 desc[UR42][R102.64], R12 ;  /* 0x0000000c66007985 */ /* 0x0049d8000c101d2a */
[----:B------:R-:W-:-:S05]  /*6470*/  @!P4 IMAD.WIDE R104, R11, 0x2, R104 ;  /* 0x000000020b68c825 */ /* 0x000fca00078e0268 */
[----:B---3--:R4:W-:Y:S02]  /*6480*/  @!P4 ST.E.128 desc[UR42][R104.64], R72 ;  /* 0x000000486800c985 */ /* 0x0089e4000c101d2a */
.L_x_2969:
[----:B------:R-:W-:Y:S05]  /*6490*/  BSYNC B1 ;  /* 0x0000000000017941 */ /* 0x000fea0003800000 */
.L_x_2968:
[----:B------:R-:W-:-:S03]  /*64a0*/  UMOV UR4, 0xffffffff ;  /* 0xffffffff00047882 */ /* 0x000fc60000000000 */
[----:B------:R-:W-:Y:S05]  /*64b0*/  BRA.DIV UR4, `(.L_x_2972) ;  /* 0x000001b204407947 */ /* 0x000fea000b800000 */
[----:B------:R0:W0:Y:S04]  /*64c0*/  SHFL.IDX PT, R47, R101, 0x1, 0x181f ;  /* 0x00381f00652f7f89 */ /* 0x00002800000e0000 */
[----:B------:R0:W0:Y:S02]  /*64d0*/  SHFL.IDX PT, R46, R106, 0x1, 0x181f ;  /* 0x00381f006a2e7f89 */ /* 0x00002400000e0000 */
.L_x_3286:
        /* <DEDUP_REMOVED lines=12> */
[----:B------:R-:W-:Y:S02]  /*65a0*/  SHF.R.S32.HI R13, RZ, 0x1f, R12 ;  /* 0x0000001fff0d7819 */ /* 0x000fe4000001140c */
[----:B------:R-:W-:Y:S02]  /*65b0*/  SHF.L.U32 R11, R12, 0x3, RZ ;  /* 0x000000030c0b7819 */ /* 0x000fe400000006ff */
        /* <DEDUP_REMOVED lines=25> */
[----:B------:R-:W-:Y:S01]  /*6750*/  SHF.R.U64 R102, R50, 0x10, R51 ;  /* 0x0000001032667819 */ /* 0x000fe20000001233 */
[----:B------:R-:W-:Y:S01]  /*6760*/  IMAD.U32 R50, R13, 0x10000, RZ ;  /* 0x000100000d327824 */ /* 0x000fe200078e00ff */
        /* <DEDUP_REMOVED lines=49> */
[----:B------:R-:W-:Y:S01]  /*6a80*/  IMAD.U32 R41, R129, 0x10000, RZ ;  /* 0x0001000081297824 */ /* 0x000fe200078e00ff */
[----:B------:R-:W-:Y:S01]  /*6a90*/  LOP3.LUT R42, R42, 0xffff0000, RZ, 0xc0, !PT ;  /* 0xffff00002a2a7812 */ /* 0x000fe200078ec0ff */
[----:B------:R-:W-:Y:S01]  /*6aa0*/  IMAD.U32 R40, R125, 0x10000, RZ ;  /* 0x000100007d287824 */ /* 0x000fe200078e00ff */
[----:B------:R-:W-:Y:S01]  /*6ab0*/  LOP3.LUT R129, R129, 0xffff0000, RZ, 0xc0, !PT ;  /* 0xffff000081817812 */ /* 0x000fe200078ec0ff */
[----:B------:R-:W-:Y:S01]  /*6ac0*/  FFMA.FTZ R54, R13, R127, -R54 ;  /* 0x0000007f0d367223 */ /* 0x000fe20000010836 */
[----:B------:R-:W-:Y:S01]  /*6ad0*/  LOP3.LUT R125, R125, 0xffff0000, RZ, 0xc0, !PT ;  /* 0xffff00007d7d7812 */ /* 0x000fe200078ec0ff */
[C---:B------:R-:W-:Y:S02]  /*6ae0*/  IMAD.U32 R12, R14.reuse, 0x10000, RZ ;  /* 0x000100000e0c7824 */ /* 0x040fe400078e00ff */
        /* <DEDUP_REMOVED lines=21> */
.L_x_2976:
[----:B------:R-:W-:Y:S05]  /*6c40*/  BSYNC B2 ;  /* 0x0000000000027941 */ /* 0x000fea0003800000 */
.L_x_2975:
[----:B------:R-:W-:Y:S01]  /*6c50*/  ISETP.GE.AND P4, PT, R11, R107, PT ;  /* 0x0000006b0b00720c */ /* 0x000fe20003f86270 */
[----:B0-----:R0:W-:-:S12]  /*6c60*/  ST.E.128 desc[UR42][R44.64], R12 ;  /* 0x0000000c2c007985 */ /* 0x0011d8000c101d2a */
[----:B------:R-:W-:-:S05]  /*6c70*/  @!P4 IMAD.WIDE R46, R11, 0x2, R46 ;  /* 0x000000020b2ec825 */ /* 0x000fca00078e022e */
[----:B----4-:R0:W-:Y:S02]  /*6c80*/  @!P4 ST.E.128 desc[UR42][R46.64], R40 ;  /* 0x000000282e00c985 */ /* 0x0101e4000c101d2a */
.L_x_2974:
[----:B------:R-:W-:Y:S05]  /*6c90*/  BSYNC B1 ;  /* 0x0000000000017941 */ /* 0x000fea0003800000 */
.L_x_2973:
[----:B------:R-:W-:-:S03]  /*6ca0*/  UMOV UR4, 0xffffffff ;  /* 0xffffffff00047882 */ /* 0x000fc60000000000 */
[----:B------:R-:W-:Y:S05]  /*6cb0*/  BRA.DIV UR4, `(.L_x_2977) ;  /* 0x000001aa048c7947 */ /* 0x000fea000b800000 */
[----:B0-----:R0:W0:Y:S04]  /*6cc0*/  SHFL.IDX PT, R47, R101, 0x2, 0x181f ;  /* 0x00581f00652f7f89 */ /* 0x00102800000e0000 */
[----:B------:R0:W0:Y:S02]  /*6cd0*/  SHFL.IDX PT, R46, R106, 0x2, 0x181f ;  /* 0x00581f006a2e7f89 */ /* 0x00002400000e0000 */
.L_x_3290:
        /* <DEDUP_REMOVED lines=24> */
[----:B------:R0:W4:Y:S04]  /*6e60*/  LDS.128 R12, [R11+0x18400] ;  /* 0x018400000b0c7984 */ /* 0x0001280000000c00 */
[----:B------:R-:W0:Y:S01]  /*6e70*/  LDS.128 R40, [R40+0x18400] ;  /* 0x0184000028287984 */ /* 0x000e220000000c00 */
[----:B------:R-:W-:Y:S05]  /*6e80*/  @P3 BRA `(.L_x_2981) ;  /* 0x0000000400743947 */ /* 0x000fea0003800000 */
[----:B------:R-:W-:Y:S01]  /*6e90*/  SHF.R.U64 R74, R56, 0x10, R57 ;  /* 0x00000010384a7819 */ /* 0x000fe20000001239 */
[----:B0-----:R-:W-:Y:S01]  /*6ea0*/  IMAD.U32 R52, R41, 0x10000, RZ ;  /* 0x0001000029347824 */ /* 0x001fe200078e00ff */
[--C-:B------:R-:W-:Y:S01]  /*6eb0*/  SHF.R.U64 R56, R60, 0x10, R61.reuse ;  /* 0x000000103c387819 */ /* 0x100fe2000000123d */
[----:B----4-:R-:W-:Y:S01]  /*6ec0*/  IMAD.U32 R49, R13, 0x10000, RZ ;  /* 0x000100000d317824 */ /* 0x010fe200078e00ff */
[----:B------:R-:W-:Y:S01]  /*6ed0*/  SHF.R.U32.HI R61, RZ, 0x10, R61 ;  /* 0x00000010ff3d7819 */ /* 0x000fe2000001163d */
[----:B------:R-:W-:Y:S01]  /*6ee0*/  IMAD.U32 R54, R43, 0x10000, RZ ;  /* 0x000100002b367824 */ /* 0x000fe200078e00ff */
[----:B------:R-:W-:Y:S01]  /*6ef0*/  SHF.R.U32.HI R57, RZ, 0x10, R57 ;  /* 0x00000010ff397819 */ /* 0x000fe20000011639 */
[----:B------:R-:W-:Y:S01]  /*6f00*/  IMAD.U32 R11, R14, 0x10000, RZ ;  /* 0x000100000e0b7824 */ /* 0x000fe200078e00ff */
[----:B------:R-:W-:Y:S02]  /*6f10*/  PRMT R124, R124, 0x5410, R61 ;  /* 0x000054107c7c7816 */ /* 0x000fe4000000003d */
[----:B------:R-:W-:-:S02]  /*6f20*/  PRMT R120, R120, 0x5410, R57 ;  /* 0x0000541078787816 */ /* 0x000fc40000000039 */
[----:B------:R-:W-:Y:S01]  /*6f30*/  SHF.R.U64 R72, R58, 0x10, R59 ;  /* 0x000000103a487819 */ /* 0x000fe2000000123b */
[----:B------:R-:W-:Y:S01]  /*6f40*/  IMAD.U32 R57, R124, 0x10000, RZ ;  /* 0x000100007c397824 */ /* 0x000fe200078e00ff */
[--C-:B------:R-:W-:Y:S02]  /*6f50*/  SHF.R.U64 R58, R62, 0x10, R63.reuse ;  /* 0x000000103e3a7819 */ /* 0x100fe4000000123f */
[----:B------:R-:W-:Y:S02]  /*6f60*/  SHF.R.U32.HI R63, RZ, 0x10, R63 ;  /* 0x00000010ff3f7819 */ /* 0x000fe4000001163f */
[----:B------:R-:W-:Y:S01]  /*6f70*/  PRMT R123, R123, 0x5410, R56 ;  /* 0x000054107b7b7816 */ /* 0x000fe20000000038 */
[----:B------:R-:W-:Y:S01]  /*6f80*/  IMAD.U32 R56, R120, 0x10000, RZ ;  /* 0x0001000078387824 */ /* 0x000fe200078e00ff */
[----:B------:R-:W-:Y:S02]  /*6f90*/  SHF.R.U32.HI R59, RZ, 0x10, R59 ;  /* 0x00000010ff3b7819 */ /* 0x000fe4000001163b */
        /* <DEDUP_REMOVED lines=13> */
[C---:B------:R-:W-:Y:S01]  /*7070*/  IMAD.U32 R41, R40.reuse, 0x10000, RZ ;  /* 0x0001000028297824 */ /* 0x040fe200078e00ff */
[----:B------:R-:W-:Y:S01]  /*7080*/  LOP3.LUT R51, R40, 0xffff0000, RZ, 0xc0, !PT ;  /* 0xffff000028337812 */ /* 0x000fe200078ec0ff */
[----:B------:R-:W-:Y:S01]  /*7090*/  FMUL.FTZ R61, R53, R124 ;  /* 0x0000007c353d7220 */ /* 0x000fe20000410000 */
[----:B------:R-:W-:Y:S01]  /*70a0*/  LOP3.LUT R55, R43, 0xffff0000, RZ, 0xc0, !PT ;  /* 0xffff00002b377812 */ /* 0x000fe200078ec0ff */
[-C--:B------:R-:W-:Y:S01]  /*70b0*/  FMUL.FTZ R53, R53, R120.reuse ;  /* 0x0000007835357220 */ /* 0x080fe20000410000 */
[----:B------:R-:W-:Y:S01]  /*70c0*/  LOP3.LUT R122, R122, 0xffff0000, RZ, 0xc0, !PT ;  /* 0xffff00007a7a7812 */ /* 0x000fe200078ec0ff */
[C---:B------:R-:W-:Y:S01]  /*70d0*/  FMUL.FTZ R63, R54.reuse, R59 ;  /* 0x0000003b363f7220 */ /* 0x040fe20000410000 */
[----:B------:R-:W-:Y:S01]  /*70e0*/  SHF.L.U32 R40, R15, 0x10, RZ ;  /* 0x000000100f287819 */ /* 0x000fe200000006ff */
[-C--:B------:R-:W-:Y:S01]  /*70f0*/  FMUL.FTZ R54, R54, R49.reuse ;  /* 0x0000003136367220 */ /* 0x080fe20000410000 */
[----:B------:R-:W-:Y:S01]  /*7100*/  PRMT R119, R119, 0x5410, R74 ;  /* 0x0000541077777816 */ /* 0x000fe2000000004a */
[----:B------:R-:W-:Y:S01]  /*7110*/  FFMA.FTZ R61, R50, R120, -R61 ;  /* 0x00000078323d7223 */ /* 0x000fe2000001083d */
[----:B------:R-:W-:Y:S01]  /*7120*/  LOP3.LUT R118, R118, 0xffff0000, RZ, 0xc0, !PT ;  /* 0xffff000076767812 */ /* 0x000fe200078ec0ff */
[----:B------:R-:W-:Y:S01]  /*7130*/  FFMA.FTZ R124, R50, R124, R53 ;  /* 0x0000007c327c7223 */ /* 0x000fe20000010035 */
[----:B------:R-:W-:Y:S01]  /*7140*/  LOP3.LUT R15, R15, 0xffff0000, RZ, 0xc0, !PT ;  /* 0xffff00000f0f7812 */ /* 0x000fe200078ec0ff */
[----:B------:R-:W-:Y:S01]  /*7150*/  FMUL.FTZ R52, R55, R122 ;  /* 0x0000007a37347220 */ /* 0x000fe20000410000 */
[C---:B------:R-:W-:Y:S01]  /*7160*/  FFMA.FTZ R63, R40.reuse, R49, -R63 ;  /* 0x00000031283f7223 */ /* 0x040fe2000001083f */
[----:B------:R-:W-:Y:S01]  /*7170*/  FFMA.FTZ R59, R40, R59, R54 ;  /* 0x0000003b283b7223 */ /* 0x000fe20000010036 */
[----:B------:R-:W-:-:S02]  /*7180*/  IMAD.U32 R50, R123, 0x10000, RZ ;  /* 0x000100007b327824 */ /* 0x000fc400078e00ff */
[-C--:B------:R-:W-:Y:S01]  /*7190*/  FMUL.FTZ R54, R55, R118.reuse ;  /* 0x0000007637367220 */ /* 0x080fe20000410000 */
[----:B------:R-:W-:Y:S02]  /*71a0*/  IMAD.U32 R40, R119, 0x10000, RZ ;  /* 0x0001000077287824 */ /* 0x000fe400078e00ff */
[----:B------:R-:W-:Y:S01]  /*71b0*/  FFMA.FTZ R118, R15, R118, -R52 ;  /* 0x000000760f767223 */ /* 0x000fe20000010834 */
[C---:B------:R-:W-:Y:S01]  /*71c0*/  FMUL.FTZ R52, R41.reuse, R50 ;  /* 0x0000003229347220 */ /* 0x040fe20000410000 */
[----:B------:R-:W-:Y:S02]  /*71d0*/  IMAD.U32 R13, R12, 0x10000, RZ ;  /* 0x000100000c0d7824 */ /* 0x000fe400078e00ff */
[----:B------:R-:W-:Y:S01]  /*71e0*/  FMUL.FTZ R41, R41, R40 ;  /* 0x0000002829297220 */ /* 0x000fe20000410000 */
[----:B------:R-:W-:Y:S01]  /*71f0*/  PRMT R117, R117, 0x5410, R72 ;  /* 0x0000541075757816 */ /* 0x000fe20000000048 */
[----:B------:R-:W-:Y:S01]  /*7200*/  IMAD.U32 R43, R42, 0x10000, RZ ;  /* 0x000100002a2b7824 */ /* 0x000fe200078e00ff */
[----:B------:R-:W-:Y:S01]  /*7210*/  LOP3.LUT R123, R123, 0xffff0000, RZ, 0xc0, !PT ;  /* 0xffff00007b7b7812 */ /* 0x000fe200078ec0ff */
[C---:B------:R-:W-:Y:S01]  /*7220*/  FFMA.FTZ R41, R13.reuse, R50, R41 ;  /* 0x000000320d297223 */ /* 0x040fe20000010029 */
[----:B------:R-:W-:Y:S01]  /*7230*/  FFMA.FTZ R52, R13, R40, -R52 ;  /* 0x000000280d347223 */ /* 0x000fe20000010834 */
        /* <DEDUP_REMOVED lines=10> */
[-C--:B------:R-:W-:Y:S01]  /*72e0*/  FMUL.FTZ R51, R51, R119.reuse ;  /* 0x0000007733337220 */ /* 0x080fe20000410000 */
[----:B------:R-:W-:Y:S01]  /*72f0*/  LOP3.LUT R14, R14, 0xffff0000, RZ, 0xc0, !PT ;  /* 0xffff00000e0e7812 */ /* 0x000fe200078ec0ff */
[----:B------:R-:W-:Y:S01]  /*7300*/  FFMA.FTZ R15, R12, R119, -R15 ;  /* 0x000000770c0f7223 */ /* 0x000fe2000001080f */
        /* <DEDUP_REMOVED lines=18> */
[----:B------:R-:W-:-:S02]  /*7430*/  IMAD.MOV.U32 R41, RZ, RZ, R57 ;  /* 0x000000ffff297224 */ /* 0x000fc400078e0039 */
[----:B------:R-:W-:Y:S02]  /*7440*/  IMAD.MOV.U32 R15, RZ, RZ, R63 ;  /* 0x000000ffff0f7224 */ /* 0x000fe400078e003f */
[----:B------:R-:W-:-:S07]  /*7450*/  IMAD.MOV.U32 R43, RZ, RZ, R59 ;  /* 0x000000ffff2b7224 */ /* 0x000fce00078e003b */
.L_x_2981:
[----:B------:R-:W-:Y:S05]  /*7460*/  BSYNC B2 ;  /* 0x0000000000027941 */ /* 0x000fea0003800000 */
.L_x_2980:
[----:B------:R-:W-:Y:S01]  /*7470*/  ISETP.GE.AND P4, PT, R48, R107, PT ;  /* 0x0000006b3000720c */ /* 0x000fe20003f86270 */
[----:B----4-:R4:W-:-:S12]  /*7480*/  ST.E.128 desc[UR42][R44.64], R12 ;  /* 0x0000000c2c007985 */ /* 0x0109d8000c101d2a */
[----:B------:R-:W-:-:S05]  /*7490*/  @!P4 IMAD.WIDE R46, R48, 0x2, R46 ;  /* 0x00000002302ec825 */ /* 0x000fca00078e022e */
[----:B0-----:R4:W-:Y:S02]  /*74a0*/  @!P4 ST.E.128 desc[UR42][R46.64], R40 ;  /* 0x000000282e00c985 */ /* 0x0019e4000c101d2a */
.L_x_2979:
[----:B------:R-:W-:Y:S05]  /*74b0*/  BSYNC B1 ;  /* 0x0000000000017941 */ /* 0x000fea0003800000 */
.L_x_2978:
[----:B------:R-:W-:-:S03]  /*74c0*/  UMOV UR4, 0xffffffff ;  /* 0xffffffff00047882 */ /* 0x000fc60000000000 */
[----:B------:R-:W-:Y:S05]  /*74d0*/  BRA.DIV UR4, `(.L_x_2982) ;  /* 0x000001a204d07947 */ /* 0x000fea000b800000 */
[----:B0-----:R-:W0:Y:S04]  /*74e0*/  SHFL.IDX PT, R101, R101, 0x3, 0x181f ;  /* 0x00781f0065657f89 */ /* 0x001e2800000e0000 */
[----:B------:R-:W0:Y:S02]  /*74f0*/  SHFL.IDX PT, R106, R106, 0x3, 0x181f ;  /* 0x00781f006a6a7f89 */ /* 0x000e2400000e0000 */
.L_x_3294:
        /* <DEDUP_REMOVED lines=16> */
[----:B------:R-:W-:Y:S01]  /*7600*/  LOP3.LUT R12, R12, R13, RZ, 0x3c, !PT ;  /* 0x0000000d0c0c7212 */ /* 0x000fe200078e3cff */
[----:B------:R-:W-:-:S03]  /*7610*/  IMAD R13, R19, 0x4000, R6 ;  /* 0x00004000130d7824 */ /* 0x000fc600078e0206 */
[----:B------:R-:W-:Y:S01]  /*7620*/  LOP3.LUT R109, R109, 0x7fffe000, RZ, 0xc0, !PT ;  /* 0x7fffe0006d6d7812 */ /* 0x000fe200078ec0ff */
[----:B------:R-:W-:-:S03]  /*7630*/  IMAD R13, R13, 0x2, R18 ;  /* 0x000000020d0d7824 */ /* 0x000fc600078e0212 */
[----:B------:R-:W-:-:S05]  /*7640*/  IADD3 R12, R12, R109, R201 ;  /* 0x0000006d0c0c7210 */ /* 0x000fca0007ffe0c9 */
[----:B------:R-:W-:-:S04]  /*7650*/  IMAD R15, R19, 0x4000, R12 ;  /* 0x00004000130f7824 */ /* 0x000fc800078e020c */
[----:B------:R-:W-:Y:S02]  /*7660*/  IMAD R40, R15, 0x2, R18 ;  /* 0x000000020f287824 */ /* 0x000fe400078e0212 */
        /* <DEDUP_REMOVED lines=13> */
[----:B------:R-:W-:Y:S01]  /*7740*/  SHF.R.U64 R54, R70, 0x10, R71 ;  /* 0x0000001046367819 */ /* 0x000fe20000001247 */
[----:B------:R-:W-:Y:S01]  /*7750*/  IMAD.U32 R57, R116, 0x10000, RZ ;  /* 0x0001000074397824 */ /* 0x000fe200078e00ff */
[----:B------:R-:W-:Y:S02]  /*7760*/  PRMT R112, R112, 0x5410, R65 ;  /* 0x0000541070707816 */ /* 0x000fe40000000041 */
[----:B------:R-:W-:Y:S01]  /*7770*/  SHF.R.U32.HI R71, RZ, 0x10, R71 ;  /* 0x00000010ff477819 */ /* 0x000fe20000011647 */
[----:B------:R-:W-:Y:S01]  /*7780*/  FMUL.FTZ R59, R50, R57 ;  /* 0x00000039323b7220 */ /* 0x000fe20000410000 */
[----:B------:R-:W-:Y:S02]  /*7790*/  SHF.R.U32.HI R67, RZ, 0x10, R67 ;  /* 0x00000010ff437819 */ /* 0x000fe40000011643 */
[----:B------:R-:W-:Y:S01]  /*77a0*/  PRMT R108, R108, 0x5410, R55 ;  /* 0x000054106c6c7816 */ /* 0x000fe20000000037 */
[----:B------:R-:W-:Y:S01]  /*77b0*/  IMAD.U32 R55, R112, 0x10000, RZ ;  /* 0x0001000070377824 */ /* 0x000fe200078e00ff */
[----:B------:R-:W-:-:S02]  /*77c0*/  PRMT R114, R114, 0x5410, R71 ;  /* 0x0000541072727816 */ /* 0x000fc40000000047 */
[----:B------:R-:W-:Y:S01]  /*77d0*/  PRMT R110, R110, 0x5410, R67 ;  /* 0x000054106e6e7816 */ /* 0x000fe20000000043 */
[-C--:B------:R-:W-:Y:S01]  /*77e0*/  FMUL.FTZ R61, R50, R55.reuse ;  /* 0x00000037323d7220 */ /* 0x080fe20000410000 */
[----:B------:R-:W-:Y:S01]  /*77f0*/  PRMT R113, R113, 0x5410, R54 ;  /* 0x0000541071717816 */ /* 0x000fe20000000036 */
        /* <DEDUP_REMOVED lines=9> */
[----:B------:R-:W-:-:S02]  /*7890*/  IMAD.U32 R40, R15, 0x10000, RZ ;  /* 0x000100000f287824 */ /* 0x000fc400078e00ff */
[-C--:B------:R-:W-:Y:S01]  /*78a0*/  FMUL.FTZ R52, R52, R55.reuse ;  /* 0x0000003734347220 */ /* 0x080fe20000410000 */
[----:B------:R-:W-:Y:S01]  /*78b0*/  LOP3.LUT R47, R13, 0xffff0000, RZ, 0xc0, !PT ;  /* 0xffff00000d2f7812 */ /* 0x000fe200078ec0ff */
[----:B------:R-:W-:Y:S01]  /*78c0*/  FMUL.FTZ R50, R51, R116 ;  /* 0x0000007433327220 */ /* 0x000fe20000410000 */
[----:B------:R-:W-:Y:S01]  /*78d0*/  PRMT R111, R111, 0x5410, R58 ;  /* 0x000054106f6f7816 */ /* 0x000fe2000000003a */
[-C--:B------:R-:W-:Y:S01]  /*78e0*/  FMUL.FTZ R46, R51, R112.reuse ;  /* 0x00000070332e7220 */ /* 0x080fe20000410000 */
[----:B------:R-:W-:Y:S01]  /*78f0*/  LOP3.LUT R53, R43, 0xffff0000, RZ, 0xc0, !PT ;  /* 0xffff00002b357812 */ /* 0x000fe200078ec0ff */
[----:B------:R-:W-:Y:S01]  /*7900*/  FFMA.FTZ R57, R40, R55, -R57 ;  /* 0x0000003728397223 */ /* 0x000fe20000010839 */
[----:B------:R-:W-:Y:S01]  /*7910*/  LOP3.LUT R114, R114, 0xffff0000, RZ, 0xc0, !PT ;  /* 0xffff000072727812 */ /* 0x000fe200078ec0ff */
[----:B------:R-:W-:Y:S01]  /*7920*/  FFMA.FTZ R52, R40, R59, R52 ;  /* 0x0000003b28347223 */ /* 0x000fe20000010034 */
[----:B------:R-:W-:Y:S01]  /*7930*/  PRMT R115, R115, 0x5410, R56 ;  /* 0x0000541073737816 */ /* 0x000fe20000000038 */
[C---:B------:R-:W-:Y:S01]  /*7940*/  FFMA.FTZ R51, R47.reuse, R112, -R50 ;  /* 0x000000702f337223 */ /* 0x040fe20000010832 */
[----:B------:R-:W-:Y:S01]  /*7950*/  LOP3.LUT R110, R110, 0xffff0000, RZ, 0xc0, !PT ;  /* 0xffff00006e6e7812 */ /* 0x000fe200078ec0ff */
[----:B------:R-:W-:Y:S01]  /*7960*/  FFMA.FTZ R116, R47, R116, R46 ;  /* 0x000000742f747223 */ /* 0x000fe2000001002e */
[----:B------:R-:W-:Y:S01]  /*7970*/  SHF.L.U32 R40, R111, 0x10, RZ ;  /* 0x000000106f287819 */ /* 0x000fe200000006ff */
[----:B------:R-:W-:Y:S01]  /*7980*/  FMUL.FTZ R50, R53, R114 ;  /* 0x0000007235327220 */ /* 0x000fe20000410000 */
[----:B------:R-:W-:Y:S01]  /*7990*/  LOP3.LUT R41, R15, 0xffff0000, RZ, 0xc0, !PT ;  /* 0xffff00000f297812 */ /* 0x000fe200078ec0ff */
[----:B------:R-:W-:-:S02]  /*79a0*/  IMAD.U32 R46, R115, 0x10000, RZ ;  /* 0x00010000732e7824 */ /* 0x000fc400078e00ff */
[----:B------:R-:W-:Y:S01]  /*79b0*/  FMUL.FTZ R56, R53, R110 ;  /* 0x0000006e35387220 */ /* 0x000fe20000410000 */
[----:B------:R-:W-:Y:S01]  /*79c0*/  IMAD.U32 R13, R12, 0x10000, RZ ;  /* 0x000100000c0d7824 */ /* 0x000fe200078e00ff */
[----:B------:R-:W-:Y:S01]  /*79d0*/  LOP3.LUT R115, R115, 0xffff0000, RZ, 0xc0, !PT ;  /* 0xffff000073737812 */ /* 0x000fe200078ec0ff */
[C---:B------:R-:W-:Y:S01]  /*79e0*/  FMUL.FTZ R47, R48.reuse, R40 ;  /* 0x00000028302f7220 */ /* 0x040fe20000410000 */
[----:B------:R-:W-:Y:S01]  /*79f0*/  FFMA.FTZ R110, R41, R110, -R50 ;  /* 0x0000006e296e7223 */ /* 0x000fe20000010832 */
[----:B------:R-:W-:Y:S01]  /*7a00*/  LOP3.LUT R111, R111, 0xffff0000, RZ, 0xc0, !PT ;  /* 0xffff00006f6f7812 */ /* 0x000fe200078ec0ff */
[----:B------:R-:W-:Y:S01]  /*7a10*/  FMUL.FTZ R50, R48, R46 ;  /* 0x0000002e30327220 */ /* 0x000fe20000410000 */
[----:B------:R-:W-:Y:S01]  /*7a20*/  LOP3.LUT R12, R12, 0xffff0000, RZ, 0xc0, !PT ;  /* 0xffff00000c0c7812 */ /* 0x000fe200078ec0ff */
[----:B------:R-:W-:Y:S01]  /*7a30*/  FFMA.FTZ R53, R41, R114, R56 ;  /* 0x0000007229357223 */ /* 0x000fe20000010038 */
[----:B------:R-:W-:Y:S01]  /*7a40*/  FFMA.FTZ R47, R13, R46, R47 ;  /* 0x0000002e0d2f7223 */ /* 0x000fe2000001002f */
[----:B------:R-:W-:-:S02]  /*7a50*/  IMAD.U32 R43, R42, 0x10000, RZ ;  /* 0x000100002a2b7824 */ /* 0x000fc400078e00ff */
[----:B------:R-:W-:Y:S01]  /*7a60*/  FMUL.FTZ R41, R49, R115 ;  /* 0x0000007331297220 */ /* 0x000fe20000410000 */
[----:B------:R-:W-:Y:S01]  /*7a70*/  IMAD.U32 R46, R113, 0x10000, RZ ;  /* 0x00010000712e7824 */ /* 0x000fe200078e00ff */
[----:B------:R-:W-:Y:S01]  /*7a80*/  LOP3.LUT R42, R42, 0xffff0000, RZ, 0xc0, !PT ;  /* 0xffff00002a2a7812 */ /* 0x000fe200078ec0ff */
[----:B------:R-:W-:Y:S01]  /*7a90*/  FFMA.FTZ R50, R13, R40, -R50 ;  /* 0x000000280d327223 */ /* 0x000fe20000010832 */
[-C--:B------:R-:W-:Y:S01]  /*7aa0*/  FMUL.FTZ R49, R49, R111.reuse ;  /* 0x0000006f31317220 */ /* 0x080fe20000410000 */
[----:B------:R-:W-:Y:S01]  /*7ab0*/  LOP3.LUT R113, R113, 0xffff0000, RZ, 0xc0, !PT ;  /* 0xffff000071717812 */ /* 0x000fe200078ec0ff */
[C---:B------:R-:W-:Y:S01]  /*7ac0*/  IMAD.U32 R40, R108.reuse, 0x10000, RZ ;  /* 0x000100006c287824 */ /* 0x040fe200078e00ff */
[----:B------:R-:W-:Y:S01]  /*7ad0*/  LOP3.LUT R13, R108, 0xffff0000, RZ, 0xc0, !PT ;  /* 0xffff00006c0d7812 */ /* 0x000fe200078ec0ff */
[----:B------:R-:W-:Y:S01]  /*7ae0*/  FFMA.FTZ R41, R12, R111, -R41 ;  /* 0x0000006f0c297223 */ /* 0x000fe20000010829 */
[----:B------:R-:W-:Y:S02]  /*7af0*/  IMAD.U32 R15, R14, 0x10000, RZ ;  /* 0x000100000e0f7824 */ /* 0x000fe400078e00ff */
[----:B------:R-:W-:Y:S01]  /*7b00*/  FFMA.FTZ R12, R12, R115, R49 ;  /* 0x000000730c0c7223 */ /* 0x000fe20000010031 */
[----:B------:R-:W-:Y:S01]  /*7b10*/  LOP3.LUT R14, R14, 0xffff0000, RZ, 0xc0, !PT ;  /* 0xffff00000e0e7812 */ /* 0x000fe200078ec0ff */
[C---:B------:R-:W-:Y:S01]  /*7b20*/  FMUL.FTZ R48, R43.reuse, R46 ;  /* 0x0000002e2b307220 */ /* 0x040fe20000410000 */
[C---:B------:R-:W-:Y:S01]  /*7b30*/  FMUL.FTZ R49, R42.reuse, R113 ;  /* 0x000000712a317220 */ /* 0x040fe20000410000 */
[-C--:B------:R-:W-:Y:S01]  /*7b40*/  FMUL.FTZ R43, R43, R40.reuse ;  /* 0x000000282b2b7220 */ /* 0x080fe20000410000 */
[-C--:B------:R-:W-:Y:S01]  /*7b50*/  FMUL.FTZ R42, R42, R13.reuse ;  /* 0x0000000d2a2a7220 */ /* 0x080fe20000410000 */
        /* <DEDUP_REMOVED lines=13> */
[----:B------:R-:W-:-:S02]  /*7c30*/  F2FP.BF16.F32.PACK_AB R15, R110, R57 ;  /* 0x000000396e0f723e */ /* 0x000fc400000010ff */
[----:B------:R-:W-:-:S07]  /*7c40*/  F2FP.BF16.F32.PACK_AB R14, R49, R48 ;  /* 0x00000030310e723e */ /* 0x000fce00000010ff */
.L_x_2984:
[----:B------:R-:W-:Y:S05]  /*7c50*/  BSYNC B1 ;  /* 0x0000000000017941 */ /* 0x000fea0003800000 */
.L_x_2983:
[----:B0-----:R0:W-:Y:S01]  /*7c60*/  ST.E.128 desc[UR42][R44.64], R12 ;  /* 0x0000000c2c007985 */ /* 0x0011e2000c101d2a */
[----:B------:R-:W-:Y:S01]  /*7c70*/  ISETP.GE.AND P3, PT, R11, R107, PT ;  /* 0x0000006b0b00720c */ /* 0x000fe20003f66270 */
[----:B------:R-:W-:-:S12]  /*7c80*/  IMAD.MOV.U32 R107, RZ, RZ, R101 ;  /* 0x000000ffff6b7224 */ /* 0x000fd800078e0065 */
[----:B------:R-:W-:Y:S05]  /*7c90*/  @P3 BRA `(.L_x_2955) ;  /* 0x0000000400b03947 */ /* 0x000fea0003800000 */
[----:B0-----:R-:W-:-:S05]  /*7ca0*/  IMAD.WIDE R12, R11, 0x2, R106 ;  /* 0x000000020b0c7825 */ /* 0x001fca00078e026a */
[----:B----4-:R0:W-:Y:S01]  /*7cb0*/  ST.E.128 desc[UR42][R12.64], R40 ;  /* 0x000000280c007985 */ /* 0x0101e2000c101d2a */
[----:B------:R-:W-:Y:S05]  /*7cc0*/  BRA `(.L_x_2955) ;  /* 0x0000000400a47947 */ /* 0x000fea0003800000 */
.L_x_2914:
[----:B------:R-:W-:-:S06]  /*7cd0*/  UISETP.NE.AND UP0, UPT, UR41, 0x3, UPT ;  /* 0x000000032900788c */ /* 0x000fcc000bf05270 */
[----:B------:R-:W-:-:S13]  /*7ce0*/  PLOP3.LUT P5, PT, PT, PT, UP0, 0x80, 0x0 ;  /* 0x000000000000781c */ /* 0x000fda0003faf008 */
[----:B------:R-:W-:Y:S05]  /*7cf0*/  @!P5 BRA `(.L_x_2985) ;  /* 0x000000000004d947 */ /* 0x000fea0003800000 */
[----:B------:R-:W-:Y:S01]  /*7d00*/  BPT.TRAP 0x1 ;  /* 0x000000040000795c */ /* 0x000fe20000300000 */
.L_x_2985:
[----:B------:R-:W-:Y:S01]  /*7d10*/  IMAD R89, R19, 0x8, R18 ;  /* 0x0000000813597824 */ /* 0x000fe200078e0212 */
[----:B------:R-:W-:Y:S01]  /*7d20*/  SHF.L.U32 R100, R190, 0x1f, RZ ;  /* 0x0000001fbe647819 */ /* 0x000fe200000006ff */
[----:B------:R-:W-:Y:S01]  /*7d30*/  BSSY B1, `(.L_x_2986) ;  /* 0x0000004000017945 */ /* 0x000fe20003800000 */
[----:B------:R-:W-:Y:S02]  /*7d40*/  SHF.R.S32.HI R97, RZ, 0x1f, R98 ;  /* 0x0000001fff617819 */ /* 0x000fe40000011462 */
[----:B------:R-:W0:Y:S02]  /*7d50*/  SYNCS.PHASECHK.TRANS64.TRYWAIT P3, [R89+URZ+0x28890], R100 ;  /* 0x02889064590075a7 */ /* 0x000e24000806017f */
[----:B0-----:R-:W-:Y:S05]  /*7d60*/  @!P3 BRA `(.L_x_2987) ;  /* 0x0000019800f8b947 */ /* 0x001fea0003800000 */
.L_x_3295:
[----:B------:R-:W-:Y:S05]  /*7d70*/  BSYNC B1 ;  /* 0x0000000000017941 */ /* 0x000fea0003800000 */
.L_x_2986:
        /* <DEDUP_REMOVED lines=25> */
.L_x_3299:
        /* <DEDUP_REMOVED lines=13> */
.L_x_2990:
[----:B------:R-:W-:Y:S05]  /*7fe0*/  BSYNC B1 ;  /* 0x0000000000017941 */ /* 0x000fea0003800000 */
.L_x_2989:
[----:B------:R-:W-:-:S03]  /*7ff0*/  UMOV UR4, 0xffffffff ;  /* 0xffffffff00047882 */ /* 0x000fc60000000000 */
[----:B------:R-:W-:Y:S05]  /*8000*/  BRA.DIV UR4, `(.L_x_2991) ;  /* 0x0000019a04ac7947 */ /* 0x000fea000b800000 */
[----:B--2-4-:R2:W4:Y:S04]  /*8010*/  SHFL.IDX PT, R41, R45, 0x1, 0x181f ;  /* 0x00381f002d297f89 */ /* 0x01452800000e0000 */
[----:B---3--:R2:W3:Y:S02]  /*8020*/  SHFL.IDX PT, R14, R44, 0x1, 0x181f ;  /* 0x00381f002c0e7f89 */ /* 0x0084e400000e0000 */
.L_x_3303:
        /* <DEDUP_REMOVED lines=14> */
.L_x_2993:
[----:B------:R-:W-:Y:S05]  /*8110*/  BSYNC B1 ;  /* 0x0000000000017941 */ /* 0x000fea0003800000 */
.L_x_2992:
[----:B------:R-:W-:-:S03]  /*8120*/  UMOV UR4, 0xffffffff ;  /* 0xffffffff00047882 */ /* 0x000fc60000000000 */
[----:B------:R-:W-:Y:S05]  /*8130*/  BRA.DIV UR4, `(.L_x_2994) ;  /* 0x0000019a04a87947 */ /* 0x000fea000b800000 */
[----:B---34-:R3:W4:Y:S04]  /*8140*/  SHFL.IDX PT, R41, R45, 0x2, 0x181f ;  /* 0x00581f002d297f89 */ /* 0x01872800000e0000 */
[----:B------:R3:W0:Y:S02]  /*8150*/  SHFL.IDX PT, R14, R44, 0x2, 0x181f ;  /* 0x00581f002c0e7f89 */ /* 0x00062400000e0000 */
.L_x_3307:
        /* <DEDUP_REMOVED lines=14> */
.L_x_2996:
[----:B------:R-:W-:Y:S05]  /*8240*/  BSYNC B1 ;  /* 0x0000000000017941 */ /* 0x000fea0003800000 */
.L_x_2995:
[----:B------:R-:W-:-:S03]  /*8250*/  UMOV UR4, 0xffffffff ;  /* 0xffffffff00047882 */ /* 0x000fc60000000000 */
[----:B------:R-:W-:Y:S05]  /*8260*/  BRA.DIV UR4, `(.L_x_2997) ;  /* 0x0000019a04a47947 */ /* 0x000fea000b800000 */
[----:B0---4-:R0:W4:Y:S04]  /*8270*/  SHFL.IDX PT, R41, R45, 0x3, 0x181f ;  /* 0x00781f002d297f89 */ /* 0x01112800000e0000 */
[----:B------:R0:W0:Y:S02]  /*8280*/  SHFL.IDX PT, R14, R44, 0x3, 0x181f ;  /* 0x00781f002c0e7f89 */ /* 0x00002400000e0000 */
.L_x_3311:
        /* <DEDUP_REMOVED lines=13> */
.L_x_2955:
[----:B------:R-:W-:Y:S05]  /*8360*/  BSYNC B0 ;  /* 0x0000000000007941 */ /* 0x000fea0003800000 */
.L_x_2913:
[----:B------:R-:W5:Y:S01]  /*8370*/  S2R R11, SR_TID.X ;  /* 0x00000000000b7919 */ /* 0x000f620000002100 */
[----:B------:R-:W-:Y:S01]  /*8380*/  @!PT LDS RZ, [RZ] ;  /* 0x00000000fffff984 */ /* 0x000fe20000000800 */
[----:B------:R-:W-:Y:S01]  /*8390*/  @!PT LDS RZ, [RZ] ;  /* 0x00000000fffff984 */ /* 0x000fe20000000800 */
[----:B------:R-:W-:Y:S01]  /*83a0*/  @!PT LDS RZ, [RZ] ;  /* 0x00000000fffff984 */ /* 0x000fe20000000800 */
[----:B------:R-:W-:Y:S01]  /*83b0*/  @!PT LDS RZ, [RZ] ;  /* 0x00000000fffff984 */ /* 0x000fe20000000800 */
[----:B------:R2:W-:Y:S06]  /*83c0*/  MEMBAR.ALL.CTA ;  /* 0x0000000000007992 */ /* 0x0005ec0000008000 */
[----:B--2---:R-:W2:Y:S01]  /*83d0*/  FENCE.VIEW.ASYNC.S ;  /* 0x00000000000073c6 */ /* 0x004ea20000000000 */
[----:B------:R-:W-:Y:S05]  /*83e0*/  WARPSYNC.ALL ;  /* 0x0000000000007948 */ /* 0x000fea0003800000 */
[----:B------:R-:W-:Y:S01]  /*83f0*/  BSSY B0, `(.L_x_2998) ;  /* 0x0000009000007945 */ /* 0x000fe20003800000 */
[----:B-----5:R-:W-:Y:S01]  /*8400*/  LOP3.LUT R11, R11, 0x7f, RZ, 0xc0, !PT ;  /* 0x0000007f0b0b7812 */ /* 0x020fe200078ec0ff */
[----:B--2---:R2:W-:Y:S03]  /*8410*/  BAR.SYNC.DEFER_BLOCKING R92, 0x80 ;  /* 0x0002005c0000751d */ /* 0x0045e60000010000 */
[----:B------:R-:W-:-:S13]  /*8420*/  ISETP.NE.AND P3, PT, R11, RZ, PT ;  /* 0x000000ff0b00720c */ /* 0x000fda0003f65270 */
[----:B------:R-:W-:-:S05]  /*8430*/  @!P3 VIADD R11, R89, 0x288a0 ;  /* 0x000288a0590bb836 */ /* 0x000fca0000000000 */
[----:B------:R-:W-:-:S04]  /*8440*/  @!P3 PRMT R11, RZ, 0x654, R11 ;  /* 0x00000654ff0bb816 */ /* 0x000fc8000000000b */
[----:B------:R2:W-:Y:S01]  /*8450*/  @!P3 SYNCS.ARRIVE.TRANS64.RED.A1T0 RZ, [R11+URZ], RZ ;  /* 0x000000ff0bffb9a7 */ /* 0x0005e2000810043f */
[----:B------:R-:W-:Y:S05]  /*8460*/  @!P5 BRA `(.L_x_2999) ;  /* 0x000000000004d947 */ /* 0x000fea0003800000 */
[----:B------:R-:W-:Y:S01]  /*8470*/  BPT.TRAP 0x1 ;  /* 0x000000040000795c */ /* 0x000fe20000300000 */
.L_x_2999:
[----:B------:R-:W-:Y:S05]  /*8480*/  BSYNC B0 ;  /* 0x0000000000007941 */ /* 0x000fea0003800000 */
.L_x_2998:
[----:B------:R-:W5:Y:S01]  /*8490*/  SYNCS.PHASECHK.TRANS64.TRYWAIT P4, [R89+URZ+0x288b0], R100 ;  /* 0x0288b064590075a7 */ /* 0x000f62000808017f */
[----:B------:R-:W-:Y:S01]  /*84a0*/  ULDC UR37, c[0x0][0x2f4] ;  /* 0x0000bd0000257ab9 */ /* 0x000fe20000000800 */
[----:B------:R-:W-:Y:S04]  /*84b0*/  BSSY B0, `(.L_x_3000) ;  /* 0x0000002000007945 */ /* 0x000fe80003800000 */
[----:B-----5:R-:W-:Y:S05]  /*84c0*/  @!P4 BRA `(.L_x_3001) ;  /* 0x000001980054c947 */ /* 0x020fea0003800000 */
.L_x_3312:
[----:B------:R-:W-:Y:S05]  /*84d0*/  BSYNC B0 ;  /* 0x0000000000007941 */ /* 0x000fea0003800000 */
.L_x_3000:
[----:B------:R-:W-:Y:S01]  /*84e0*/  ULDC.64 UR4, c[0x0][0x328] ;  /* 0x0000ca0000047ab9 */ /* 0x000fe20000000a00 */
[----:B------:R-:W-:Y:S01]  /*84f0*/  ULDC.64 UR6, c[0x0][0x318] ;  /* 0x0000c60000067ab9 */ /* 0x000fe20000000a00 */
[----:B------:R-:W-:Y:S01]  /*8500*/  IMAD R97, R97, UR4, RZ ;  /* 0x0000000461617c24 */ /* 0x000fe2000f8e02ff */
[----:B------:R-:W-:Y:S01]  /*8510*/  BSSY B0, `(.L_x_3002) ;  /* 0x000001d000007945 */ /* 0x000fe20003800000 */
[----:B0---4-:R-:W-:-:S04]  /*8520*/  IMAD.WIDE.U32 R12, R98, UR4, RZ ;  /* 0x00000004620c7c25 */ /* 0x011fc8000f8e00ff */
[----:B------:R-:W-:Y:S01]  /*8530*/  IMAD R97, R98, UR5, R97 ;  /* 0x0000000562617c24 */ /* 0x000fe2000f8e0261 */
[----:B------:R-:W-:Y:S01]  /*8540*/  ULDC.64 UR4, c[0x0][0x338] ;  /* 0x0000ce0000047ab9 */ /* 0x000fe20000000a00 */
[----:B------:R-:W-:Y:S02]  /*8550*/  IMAD.IADD R95, R95, 0x1, -R187 ;  /* 0x000000015f5f7824 */ /* 0x000fe400078e0abb */
[----:B------:R-:W-:Y:S02]  /*8560*/  IMAD R96, R96, UR4, RZ ;  /* 0x0000000460607c24 */ /* 0x000fe4000f8e02ff */
[----:B------:R-:W-:Y:S02]  /*8570*/  IMAD.IADD R13, R13, 0x1, R97 ;  /* 0x000000010d0d7824 */ /* 0x000fe400078e0261 */
[C---:B--2---:R-:W-:Y:S02]  /*8580*/  IMAD R11, R99.reuse, UR5, R96 ;  /* 0x00000005630b7c24 */ /* 0x044fe4000f8e0260 */
[----:B------:R-:W-:Y:S01]  /*8590*/  IMAD.WIDE.U32 R12, R99, UR4, R12 ;  /* 0x00000004630c7c25 */ /* 0x000fe2000f8e000c */
[----:B------:R-:W-:-:S03]  /*85a0*/  ULDC.64 UR4, c[0x0][0x330] ;  /* 0x0000cc0000047ab9 */ /* 0x000fc60000000a00 */
[----:B------:R-:W-:Y:S02]  /*85b0*/  IMAD.IADD R13, R13, 0x1, R11 ;  /* 0x000000010d0d7824 */ /* 0x000fe400078e020b */
[----:B------:R-:W-:-:S04]  /*85c0*/  IMAD.WIDE.U32 R12, R188, UR4, R12 ;  /* 0x00000004bc0c7c25 */ /* 0x000fc8000f8e000c */
[----:B------:R-:W-:Y:S01]  /*85d0*/  IMAD R11, R188, UR5, R13 ;  /* 0x00000005bc0b7c24 */ /* 0x000fe2000f8e020d */
[----:B-1-3--:R-:W-:-:S04]  /*85e0*/  LEA R44, P4, R12, UR6, 0x1 ;  /* 0x000000060c2c7c11 */ /* 0x00afc8000f8808ff */
        /* <DEDUP_REMOVED lines=15> */
.L_x_3003:
[----:B------:R-:W-:Y:S05]  /*86e0*/  BSYNC B0 ;  /* 0x0000000000007941 */ /* 0x000fea0003800000 */
.L_x_3002:
        /* <DEDUP_REMOVED lines=15> */
.L_x_3005:
[----:B------:R-:W-:Y:S05]  /*87e0*/  BSYNC B0 ;  /* 0x0000000000007941 */ /* 0x000fea0003800000 */
.L_x_3004:
        /* <DEDUP_REMOVED lines=15> */
.L_x_3007:
[----:B------:R-:W-:Y:S05]  /*88e0*/  BSYNC B0 ;  /* 0x0000000000007941 */ /* 0x000fea0003800000 */
.L_x_3006:
        /* <DEDUP_REMOVED lines=15> */
.L_x_3009:
[----:B------:R-:W-:Y:S05]  /*89e0*/  BSYNC B0 ;  /* 0x0000000000007941 */ /* 0x000fea0003800000 */
.L_x_3008:
        /* <DEDUP_REMOVED lines=13> */
[----:B---3--:R-:W-:Y:S02]  /*8ac0*/  SEL R11, RZ, 0x1, P3 ;  /* 0x00000001ff0b7807 */ /* 0x008fe40001800000 */
[----:B------:R-:W-:Y:S02]  /*8ad0*/  SEL R19, R19, RZ, P3 ;  /* 0x000000ff13137207 */ /* 0x000fe40001800000 */
[----:B------:R-:W-:Y:S01]  /*8ae0*/  LOP3.LUT R190, R190, R11, RZ, 0x3c, !PT ;  /* 0x0000000bbebe7212 */ /* 0x000fe200078e3cff */
[----:B------:R-:W-:Y:S06]  /*8af0*/  @P4 BRA `(.L_x_3010) ;  /* 0xffffff98003c4947 */ /* 0x000fec000383ffff */
[----:B0-----:R-:W0:Y:S01]  /*8b00*/  S2R R12, SR_TID.X ;  /* 0x00000000000c7919 */ /* 0x001e220000002100 */
[----:B------:R-:W-:Y:S02]  /*8b10*/  PLOP3.LUT P0, PT, PT, PT, PT, 0x8, 0x0 ;  /* 0x000000000000781c */ /* 0x000fe40003f0e170 */
[----:B0-----:R-:W-:-:S04]  /*8b20*/  SHF.R.U32.HI R12, RZ, 0x7, R12 ;  /* 0x00000007ff0c7819 */ /* 0x001fc8000001160c */
[----:B------:R-:W-:-:S13]  /*8b30*/  ISETP.NE.AND P4, PT, R12, 0x1, PT ;  /* 0x000000010c00780c */ /* 0x000fda0003f85270 */
[----:B------:R-:W-:Y:S06]  /*8b40*/  @!P4 BAR.ARV 0x9, 0x100 ;  /* 0x024400000000cb1d */ /* 0x000fec0000002000 */
.L_x_2908:
[----:B------:R-:W0:Y:S01]  /*8b50*/  LDC R0, c[0x0][0x448] ;  /* 0x00011200ff007b82 */ /* 0x000e220000000800 */
[----:B------:R-:W-:Y:S01]  /*8b60*/  IMAD.MOV.U32 R88, RZ, RZ, RZ ;  /* 0x000000ffff587224 */ /* 0x000fe200078e00ff */
[----:B0-----:R-:W-:Y:S01]  /*8b70*/  ISETP.NE.AND P1, PT, R0, 0x1, PT ;  /* 0x000000010000780c */ /* 0x001fe20003f25270 */
[----:B------:R-:W-:-:S12]  /*8b80*/  VIADD R0, R192, 0x7f ;  /* 0x0000007fc0007836 */ /* 0x000fd80000000000 */
[----:B------:R-:W0:Y:S08]  /*8b90*/  @P1 LDC R3, c[0x0][0x44c] ;  /* 0x00011300ff031b82 */ /* 0x000e300000000800 */
[----:B------:R-:W3:Y:S01]  /*8ba0*/  @P1 LDC R4, c[0x0][0x450] ;  /* 0x00011400ff041b82 */ /* 0x000ee20000000800 */
[----:B0-----:R-:W-:-:S05]  /*8bb0*/  @P1 IMAD.HI.U32 R3, R0, R3, RZ ;  /* 0x0000000300031227 */ /* 0x001fca00078e00ff */
[----:B---3--:R-:W-:-:S05]  /*8bc0*/  @P1 SHF.R.U32.HI R0, RZ, R4, R3 ;  /* 0x00000004ff001219 */ /* 0x008fca0000011603 */
[----:B------:R-:W-:-:S05]  /*8bd0*/  IMAD.IADD R0, R93, 0x1, R0 ;  /* 0x000000015d007824 */ /* 0x000fca00078e0200 */
[----:B------:R-:W-:-:S04]  /*8be0*/  SHF.R.S32.HI R3, RZ, 0x1f, R0 ;  /* 0x0000001fff037819 */ /* 0x000fc80000011400 */
[----:B------:R-:W-:-:S04]  /*8bf0*/  LEA.HI R3, R3, R0, RZ, 0x7 ;  /* 0x0000000003037211 */ /* 0x000fc800078f38ff */
[----:B------:R-:W-:-:S04]  /*8c00*/  SHF.R.S32.HI R3, RZ, 0x7, R3 ;  /* 0x00000007ff037819 */ /* 0x000fc80000011403 */
[----:B------:R-:W-:-:S04]  /*8c10*/  VIMNMX R94, R94, R3, PT ;  /* 0x000000035e5e7248 */ /* 0x000fc80003fe0100 */
[----:B------:R-:W-:Y:S01]  /*8c20*/  ISETP.GE.AND P1, PT, R94, 0x1, PT ;  /* 0x000000015e00780c */ /* 0x000fe20003f26270 */
[----:B------:R-:W-:-:S12]  /*8c30*/  @P0 BRA `(.L_x_3011) ;  /* 0x00000000000c0947 */ /* 0x000fd80003800000 */
[----:B------:R-:W0:Y:S01]  /*8c40*/  FENCE.VIEW.ASYNC.G ;  /* 0x00000000000073c6 */ /* 0x000e220000000100 */
[----:B------:R-:W-:Y:S05]  /*8c50*/  WARPSYNC.ALL ;  /* 0x0000000000007948 */ /* 0x000fea0003800000 */
[----:B0-----:R-:W-:Y:S06]  /*8c60*/  BAR.ARV 0xc, 0x180 ;  /* 0x0306000000007b1d */ /* 0x001fec0000002000 */
.L_x_3011:
[----:B------:R-:W-:Y:S04]  /*8c70*/  BSSY B0, `(.L_x_3012) ;  /* 0x000001f000007945 */ /* 0x000fe80003800000 */
        /* <DEDUP_REMOVED lines=30> */
.L_x_3013:
[----:B------:R-:W-:Y:S05]  /*8e60*/  BSYNC B0 ;  /* 0x0000000000007941 */ /* 0x000fea0003800000 */
.L_x_3012:
[-C--:B------:R-:W-:Y:S01]  /*8e70*/  IMAD R199, R212, R88.reuse, RZ ;  /* 0x00000058d4c77224 */ /* 0x080fe200078e02ff */
[----:B------:R-:W-:Y:S01]  /*8e80*/  PLOP3.LUT P0, PT, PT, PT, PT, 0x80, 0x0 ;  /* 0x000000000000781c */ /* 0x000fe20003f0f070 */
[----:B------:R-:W-:Y:S01]  /*8e90*/  IMAD.MOV.U32 R0, RZ, RZ, RZ ;  /* 0x000000ffff007224 */ /* 0x000fe200078e00ff */
[----:B------:R-:W-:Y:S01]  /*8ea0*/  CS2R R150, SRZ ;  /* 0x0000000000967805 */ /* 0x000fe2000001ff00 */
[----:B------:R-:W-:Y:S01]  /*8eb0*/  IMAD.MOV.U32 R3, RZ, RZ, RZ ;  /* 0x000000ffff037224 */ /* 0x000fe200078e00ff */
[----:B------:R-:W-:Y:S02]  /*8ec0*/  VIADDMNMX R88, R199, R88, R94, PT ;  /* 0x00000058c7587246 */ /* 0x000fe4000380015e */
[----:B------:R-:W-:Y:S02]  /*8ed0*/  CS2R R148, SRZ ;  /* 0x0000000000947805 */ /* 0x000fe4000001ff00 */
        /* <DEDUP_REMOVED lines=28> */
[----:B----4-:R-:W-:Y:S02]  /*90a0*/  CS2R R92, SRZ ;  /* 0x00000000005c7805 */ /* 0x010fe4000001ff00 */
[----:B------:R-:W-:Y:S02]  /*90b0*/  CS2R R90, SRZ ;  /* 0x00000000005a7805 */ /* 0x000fe4000001ff00 */
[----:B------:R-:W-:Y:S01]  /*90c0*/  CS2R R20, SRZ ;  /* 0x0000000000147805 */ /* 0x000fe2000001ff00 */
[----:B------:R-:W-:Y:S06]  /*90d0*/  @!P1 BRA `(.L_x_3014) ;  /* 0x000000d400609947 */ /* 0x000fec0003800000 */
[----:B------:R-:W-:-:S03]  /*90e0*/  UMOV UR4, 0xffffffff ;  /* 0xffffffff00047882 */ /* 0x000fc60000000000 */
[----:B------:R-:W-:Y:S05]  /*90f0*/  BRA.DIV UR4, `(.L_x_3015) ;  /* 0x0000018e045c7947 */ /* 0x000fea000b800000 */
[----:B------:R-:W0:Y:S02]  /*9100*/  S2R R3, SR_TID.X ;  /* 0x0000000000037919 */ /* 0x000e240000002100 */
[----:B0-----:R-:W-:-:S05]  /*9110*/  VIADD R3, R3, 0xffffff80 ;  /* 0xffffff8003037836 */ /* 0x001fca0000000000 */
[----:B------:R-:W-:-:S04]  /*9120*/  SHF.R.S32.HI R0, RZ, 0x1f, R3 ;  /* 0x0000001fff007819 */ /* 0x000fc80000011403 */
[----:B------:R-:W-:-:S04]  /*9130*/  LEA.HI R0, R0, R3, RZ, 0x7 ;  /* 0x0000000300007211 */ /* 0x000fc800078f38ff */
[----:B------:R-:W-:-:S05]  /*9140*/  SHF.R.S32.HI R0, RZ, 0x7, R0 ;  /* 0x00000007ff007819 */ /* 0x000fca0000011400 */
[----:B------:R0:W3:Y:S02]  /*9150*/  SHFL.IDX PT, R191, R0, RZ, 0x1f ;  /* 0x00001fff00bf7589 */ /* 0x0000e400000e0000 */
.L_x_3315:
[----:B0--3--:R-:W-:Y:S01]  /*9160*/  LEA.HI R0, R191, R191, RZ, 0x1 ;  /* 0x000000bfbf007211 */ /* 0x009fe200078f08ff */
        /* <DEDUP_REMOVED lines=14> */
[----:B------:R-:W-:Y:S01]  /*9250*/  MOV R5, UR5 ;  /* 0x0000000500057c02 */ /* 0x000fe20008000f00 */
        /* <DEDUP_REMOVED lines=9> */
[----:B-1-3-5:R-:W-:Y:S05]  /*92f0*/  CALL.ABS.NOINC R14 ;  /* 0x000000000e007343 */ /* 0x02afea0003c00000 */
.L_x_3016:
        /* <DEDUP_REMOVED lines=13> */
.L_x_3020:
[----:B---3--:R3:W4:Y:S02]  /*93d0*/  SYNCS.PHASECHK.TRANS64.TRYWAIT P0, [R18+URZ+0x28800], R3 ;  /* 0x02880003120075a7 */ /* 0x008724000800017f */
[----:B----4-:R-:W-:Y:S05]  /*93e0*/  @!P0 NANOSLEEP.SYNCS 0x989680 ;  /* 0x009896800000895d */ /* 0x010fea0003900000 */
[----:B------:R-:W4:Y:S02]  /*93f0*/  @!P0 SYNCS.PHASECHK.TRANS64 P0, [R18+URZ+0x28800], R3 ;  /* 0x02880003120085a7 */ /* 0x000f24000800007f */
[----:B----4-:R-:W-:Y:S05]  /*9400*/  @!P0 BRA `(.L_x_3020) ;  /* 0xfffffffc00f08947 */ /* 0x010fea000383ffff */
.L_x_3019:
[----:B------:R-:W-:Y:S05]  /*9410*/  BSYNC B0 ;  /* 0x0000000000007941 */ /* 0x000fea0003800000 */
.L_x_3018:
[----:B------:R-:W-:Y:S05]  /*9420*/  BRA `(.L_x_3021) ;  /* 0x0000005400207947 */ /* 0x000fea0003800000 */
.L_x_3017:
[----:B------:R-:W-:Y:S01]  /*9430*/  ISETP.NE.AND P0, PT, R25, RZ, PT ;  /* 0x000000ff1900720c */ /* 0x000fe20003f05270 */
[----:B------:R-:W-:Y:S01]  /*9440*/  ULDC.64 UR4, c[0x0][0x3f8] ;  /* 0x0000fe0000047ab9 */ /* 0x000fe20000000a00 */
[----:B-----5:R-:W-:Y:S01]  /*9450*/  SHF.R.S32.HI R0, RZ, 0x1f, R24 ;  /* 0x0000001fff007819 */ /* 0x020fe20000011418 */
[----:B------:R-:W-:Y:S01]  /*9460*/  ULDC.64 UR6, c[0x0][0x408] ;  /* 0x0001020000067ab9 */ /* 0x000fe20000000a00 */
[----:B------:R-:W-:-:S04]  /*9470*/  IMAD.WIDE.U32 R26, R24, UR4, RZ ;  /* 0x00000004181a7c25 */ /* 0x000fc8000f8e00ff */
[C---:B------:R-:W-:Y:S02]  /*9480*/  IMAD R3, R0.reuse, UR4, RZ ;  /* 0x0000000400037c24 */ /* 0x040fe4000f8e02ff */
[----:B------:R-:W-:Y:S02]  /*9490*/  IMAD R5, R0, UR6, RZ ;  /* 0x0000000600057c24 */ /* 0x000fe4000f8e02ff */
        /* <DEDUP_REMOVED lines=21> */
[----:B-1-3--:R-:W-:Y:S05]  /*95f0*/  CALL.ABS.NOINC R14 ;  /* 0x000000000e007343 */ /* 0x00afea0003c00000 */
.L_x_3022:
[----:B------:R-:W-:Y:S01]  /*9600*/  ULDC.U8 UR4, c[0x0][0x410] ;  /* 0x0001040000047ab9 */ /* 0x000fe20000000000 */
[----:B------:R-:W-:Y:S01]  /*9610*/  IMAD.IADD R56, R187, 0x1, R192 ;  /* 0x00000001bb387824 */ /* 0x000fe200078e02c0 */
[----:B------:R-:W-:Y:S01]  /*9620*/  ISETP.NE.AND P0, PT, RZ, UR4, PT ;  /* 0x00000004ff007c0c */ /* 0x000fe2000bf05270 */
[----:B------:R-:W-:Y:S01]  /*9630*/  BSSY B0, `(.L_x_3023) ;  /* 0x000051f000007945 */ /* 0x000fe20003800000 */
[----:B------:R-:W-:Y:S01]  /*9640*/  LEA R37, R200, UR40, 0x1 ;  /* 0x00000028c8257c11 */ /* 0x000fe2000f8e08ff */
        /* <DEDUP_REMOVED lines=34> */
[----:B------:R0:W4:Y:S04]  /*9870*/  SHFL.IDX PT, R4, R8, RZ, 0x181f ;  /* 0x00181fff08047589 */ /* 0x00012800000e0000 */
[----:B------:R0:W0:Y:S02]  /*9880*/  SHFL.IDX PT, R14, R7, RZ, 0x181f ;  /* 0x00181fff070e7589 */ /* 0x00002400000e0000 */
.L_x_3321:
        /* <DEDUP_REMOVED lines=25> */
[C---:B----4-:R-:W-:Y:S02]  /*9a20*/  @!P4 IMAD.X R13, R4.reuse, 0x1, R13, P1 ;  /* 0x00000001040dc824 */ /* 0x050fe400008e060d */
[----:B------:R-:W-:Y:S01]  /*9a30*/  @!P5 IMAD.X R15, R4, 0x1, R9, P3 ;  /* 0x00000001040fd824 */ /* 0x000fe200018e0609 */
[----:B------:R0:W5:Y:S04]  /*9a40*/  @!P5 LD.E.64 R40, desc[UR42][R20.64] ;  /* 0x0000002a1428d980 */ /* 0x000168000c101b00 */
[----:B------:R0:W5:Y:S04]  /*9a50*/  @!P5 LD.E.64 R38, desc[UR42][R14.64] ;  /* 0x0000002a0e26d980 */ /* 0x000168000c101b00 */
[----:B------:R0:W5:Y:S04]  /*9a60*/  @!P4 LD.E.64 R46, desc[UR42][R10.64] ;  /* 0x0000002a0a2ec980 */ /* 0x000168000c101b00 */
[----:B------:R0:W5:Y:S02]  /*9a70*/  @!P4 LD.E.64 R48, desc[UR42][R12.64] ;  /* 0x0000002a0c30c980 */ /* 0x000164000c101b00 */
.L_x_3027:
[----:B------:R-:W-:Y:S05]  /*9a80*/  BSYNC B1 ;  /* 0x0000000000017941 */ /* 0x000fea0003800000 */
.L_x_3026:
[----:B--2--5:R-:W-:Y:S01]  /*9a90*/  IMAD.MOV.U32 R0, RZ, RZ, R48 ;  /* 0x000000ffff007224 */ /* 0x024fe200078e0030 */
[----:B----4-:R-:W-:Y:S01]  /*9aa0*/  MOV R4, R38 ;  /* 0x0000002600047202 */ /* 0x010fe20000000f00 */
[----:B---3--:R-:W-:Y:S01]  /*9ab0*/  IMAD.MOV.U32 R3, RZ, RZ, R49 ;  /* 0x000000ffff037224 */ /* 0x008fe200078e0031 */
[----:B------:R-:W-:Y:S01]  /*9ac0*/  UMOV UR4, 0xffffffff ;  /* 0xffffffff00047882 */ /* 0x000fe20000000000 */
        /* <DEDUP_REMOVED lines=10> */
[----:B-1----:R-:W-:Y:S02]  /*9b70*/  CS2R R42, SRZ ;  /* 0x00000000002a7805 */ /* 0x002fe4000001ff00 */
[----:B------:R-:W-:Y:S02]  /*9b80*/  PRMT R51, R51, 0x5410, R3 ;  /* 0x0000541033337816 */ /* 0x000fe40000000003 */
[----:B------:R-:W-:Y:S02]  /*9b90*/  PRMT R74, R4, 0x7610, R74 ;  /* 0x00007610044a7816 */ /* 0x000fe4000000004a */
[----:B------:R-:W-:Y:S01]  /*9ba0*/  PRMT R73, R9, 0x7610, R73 ;  /* 0x0000761009497816 */ /* 0x000fe20000000049 */
[----:B------:R-:W-:Y:S06]  /*9bb0*/  BRA.DIV UR4, `(.L_x_3028) ;  /* 0x00000186045c7947 */ /* 0x000fec000b800000 */
[----:B------:R1:W2:Y:S04]  /*9bc0*/  SHFL.IDX PT, R0, R6, 0x1, 0x181f ;  /* 0x00381f0006007f89 */ /* 0x0002a800000e0000 */
[----:B------:R1:W3:Y:S04]  /*9bd0*/  SHFL.IDX PT, R3, R5, 0x1, 0x181f ;  /* 0x00381f0005037f89 */ /* 0x0002e800000e0000 */
[----:B------:R1:W4:Y:S04]  /*9be0*/  SHFL.IDX PT, R4, R8, 0x1, 0x181f ;  /* 0x00381f0008047f89 */ /* 0x00032800000e0000 */
[----:B0-----:R1:W0:Y:S02]  /*9bf0*/  SHFL.IDX PT, R14, R7, 0x1, 0x181f ;  /* 0x00381f00070e7f89 */ /* 0x00122400000e0000 */
.L_x_3327:
        /* <DEDUP_REMOVED lines=24> */
[C---:B----4-:R-:W-:Y:S01]  /*9d80*/  @!P4 IMAD.X R13, R4.reuse, 0x1, R9, P1 ;  /* 0x00000001040dc824 */ /* 0x050fe200008e0609 */
[----:B------:R0:W5:Y:S01]  /*9d90*/  @!P5 LD.E.64 R30, desc[UR42][R20.64] ;  /* 0x0000002a141ed980 */ /* 0x000162000c101b00 */
[----:B------:R-:W-:-:S03]  /*9da0*/  @!P5 IMAD.X R15, R4, 0x1, R15, P3 ;  /* 0x00000001040fd824 */ /* 0x000fc600018e060f */
[----:B------:R0:W5:Y:S04]  /*9db0*/  @!P4 LD.E.64 R44, desc[UR42][R10.64] ;  /* 0x0000002a0a2cc980 */ /* 0x000168000c101b00 */
[----:B------:R0:W5:Y:S04]  /*9dc0*/  @!P5 LD.E.64 R28, desc[UR42][R14.64] ;  /* 0x0000002a0e1cd980 */ /* 0x000168000c101b00 */
[----:B------:R0:W5:Y:S02]  /*9dd0*/  @!P4 LD.E.64 R42, desc[UR42][R12.64] ;  /* 0x0000002a0c2ac980 */ /* 0x000164000c101b00 */
.L_x_3030:
[----:B------:R-:W-:Y:S05]  /*9de0*/  BSYNC B1 ;  /* 0x0000000000017941 */ /* 0x000fea0003800000 */
.L_x_3029:
[----:B--2--5:R-:W-:Y:S01]  /*9df0*/  IMAD.MOV.U32 R0, RZ, RZ, R42 ;  /* 0x000000ffff007224 */ /* 0x024fe200078e002a */
[----:B------:R-:W-:Y:S01]  /*9e00*/  UMOV UR4, 0xffffffff ;  /* 0xffffffff00047882 */ /* 0x000fe20000000000 */
[----:B---3--:R-:W-:Y:S02]  /*9e10*/  IMAD.MOV.U32 R3, RZ, RZ, R43 ;  /* 0x000000ffff037224 */ /* 0x008fe400078e002b */
[----:B----4-:R-:W-:Y:S01]  /*9e20*/  IMAD.MOV.U32 R4, RZ, RZ, R28 ;  /* 0x000000ffff047224 */ /* 0x010fe200078e001c */
        /* <DEDUP_REMOVED lines=14> */
[----:B------:R2:W3:Y:S04]  /*9f10*/  SHFL.IDX PT, R0, R6, 0x2, 0x181f ;  /* 0x00581f0006007f89 */ /* 0x0004e800000e0000 */
[----:B------:R2:W4:Y:S04]  /*9f20*/  SHFL.IDX PT, R3, R5, 0x2, 0x181f ;  /* 0x00581f0005037f89 */ /* 0x00052800000e0000 */
[----:B------:R2:W1:Y:S04]  /*9f30*/  SHFL.IDX PT, R4, R8, 0x2, 0x181f ;  /* 0x00581f0008047f89 */ /* 0x00046800000e0000 */
[----:B0-----:R2:W0:Y:S02]  /*9f40*/  SHFL.IDX PT, R14, R7, 0x2, 0x181f ;  /* 0x00581f00070e7f89 */ /* 0x00142400000e0000 */
.L_x_3333:
        /* <DEDUP_REMOVED lines=17> */
[CC--:B----4-:R-:W-:Y:S02]  /*a060*/  @!P4 IADD3 R10, P0, R3.reuse, R12.reuse, RZ ;  /* 0x0000000c030ac210 */ /* 0x0d0fe40007f1e0ff */
[-C--:B------:R-:W-:Y:S02]  /*a070*/  @!P5 IADD3 R20, P2, R3, R11.reuse, RZ ;  /* 0x0000000b0314d210 */ /* 0x080fe40007f5e0ff */
[C---:B0-----:R-:W-:Y:S02]  /*a080*/  @!P4 IADD3 R12, P1, R14.reuse, R12, RZ ;  /* 0x0000000c0e0cc210 */ /* 0x041fe40007f3e0ff */
[----:B------:R-:W-:Y:S01]  /*a090*/  @!P5 IADD3 R14, P3, R14, R11, RZ ;  /* 0x0000000b0e0ed210 */ /* 0x000fe20007f7e0ff */
[----:B---3--:R-:W-:Y:S01]  /*a0a0*/  @!P5 IMAD.X R21, R0, 0x1, R15, P2 ;  /* 0x000000010015d824 */ /* 0x008fe200010e060f */
        /* <DEDUP_REMOVED lines=9> */
.L_x_3033:
[----:B------:R-:W-:Y:S05]  /*a140*/  BSYNC B1 ;  /* 0x0000000000017941 */ /* 0x000fea0003800000 */
.L_x_3032:
[----:B---3-5:R-:W-:Y:S01]  /*a150*/  IMAD.MOV.U32 R0, RZ, RZ, R32 ;  /* 0x000000ffff007224 */ /* 0x028fe200078e0020 */
[----:B------:R-:W-:Y:S01]  /*a160*/  UMOV UR4, 0xffffffff ;  /* 0xffffffff00047882 */ /* 0x000fe20000000000 */
[----:B----4-:R-:W-:Y:S01]  /*a170*/  IMAD.MOV.U32 R3, RZ, RZ, R33 ;  /* 0x000000ffff037224 */ /* 0x010fe200078e0021 */
        /* <DEDUP_REMOVED lines=17> */
[----:B------:R0:W3:Y:S04]  /*a290*/  SHFL.IDX PT, R3, R5, 0x3, 0x181f ;  /* 0x00781f0005037f89 */ /* 0x0000e800000e0000 */
[----:B------:R0:W4:Y:S04]  /*a2a0*/  SHFL.IDX PT, R4, R8, 0x3, 0x181f ;  /* 0x00781f0008047f89 */ /* 0x00012800000e0000 */
[----:B------:R0:W0:Y:S02]  /*a2b0*/  SHFL.IDX PT, R14, R7, 0x3, 0x181f ;  /* 0x00781f00070e7f89 */ /* 0x00002400000e0000 */
.L_x_3339:
[----:B------:R-:W-:Y:S01]  /*a2c0*/  IADD3 R56, R56, 0x60, RZ ;  /* 0x0000006038387810 */ /* 0x000fe20007ffe0ff */
[----:B------:R-:W-:Y:S01]  /*a2d0*/  BSSY B1, `(.L_x_3035) ;  /* 0x000001d000017945 */ /* 0x000fe20003800000 */
[----:B0-2---:R-:W-:Y:S02]  /*a2e0*/  CS2R R8, SRZ ;  /* 0x0000000000087805 */ /* 0x005fe4000001ff00 */
[----:B------:R-:W-:Y:S02]  /*a2f0*/  CS2R R12, SRZ ;  /* 0x00000000000c7805 */ /* 0x000fe4000001ff00 */
[----:B------:R-:W-:Y:S02]  /*a300*/  ISETP.GE.AND P0, PT, R56, R67, PT ;  /* 0x000000433800720c */ /* 0x000fe40003f06270 */
[----:B------:R-:W-:-:S11]  /*a310*/  CS2R R10, SRZ ;  /* 0x00000000000a7805 */ /* 0x000fd6000001ff00 */
        /* <DEDUP_REMOVED lines=9> */
[CC--:B---3--:R-:W-:Y:S02]  /*a3b0*/  @!P4 IADD3 R6, P0, R3.reuse, R68.reuse, RZ ;  /* 0x000000440306c210 */ /* 0x0c8fe40007f1e0ff */
[----:B------:R-:W-:Y:S02]  /*a3c0*/  @!P4 IADD3 R68, P1, R14, R68, RZ ;  /* 0x000000440e44c210 */ /* 0x000fe40007f3e0ff */
[----:B------:R-:W-:Y:S02]  /*a3d0*/  @!P5 IADD3 R76, P2, R3, R15, RZ ;  /* 0x0000000f034cd210 */ /* 0x000fe40007f5e0ff */
[----:B------:R-:W-:-:S02]  /*a3e0*/  CS2R R12, SRZ ;  /* 0x00000000000c7805 */ /* 0x000fc4000001ff00 */
[----:B------:R-:W-:Y:S02]  /*a3f0*/  @!P5 IADD3 R14, P3, R14, R15, RZ ;  /* 0x0000000f0e0ed210 */ /* 0x000fe40007f7e0ff */
[----:B------:R-:W-:Y:S01]  /*a400*/  CS2R R20, SRZ ;  /* 0x0000000000147805 */ /* 0x000fe2000001ff00 */
[C---:B-1----:R-:W-:Y:S02]  /*a410*/  @!P4 IMAD.X R7, R0.reuse, 0x1, R5, P0 ;  /* 0x000000010007c824 */ /* 0x042fe400000e0605 */
[--C-:B------:R-:W-:Y:S02]  /*a420*/  @!P5 IMAD.X R77, R0, 0x1, R9.reuse, P2 ;  /* 0x00000001004dd824 */ /* 0x100fe400010e0609 */
[C---:B----4-:R-:W-:Y:S01]  /*a430*/  @!P5 IMAD.X R15, R4.reuse, 0x1, R9, P3 ;  /* 0x00000001040fd824 */ /* 0x050fe200018e0609 */
[----:B------:R-:W-:Y:S01]  /*a440*/  CS2R R8, SRZ ;  /* 0x0000000000087805 */ /* 0x000fe2000001ff00 */
[----:B------:R-:W-:Y:S01]  /*a450*/  @!P4 IMAD.X R69, R4, 0x1, R5, P1 ;  /* 0x000000010445c824 */ /* 0x000fe200008e0605 */
[----:B------:R0:W5:Y:S04]  /*a460*/  @!P5 LD.E.64 R10, desc[UR42][R76.64] ;  /* 0x0000002a4c0ad980 */ /* 0x000168000c101b00 */
[----:B------:R0:W5:Y:S04]  /*a470*/  @!P5 LD.E.64 R8, desc[UR42][R14.64] ;  /* 0x0000002a0e08d980 */ /* 0x000168000c101b00 */
[----:B------:R0:W5:Y:S04]  /*a480*/  @!P4 LD.E.64 R12, desc[UR42][R6.64] ;  /* 0x0000002a060cc980 */ /* 0x000168000c101b00 */
[----:B------:R0:W5:Y:S02]  /*a490*/  @!P4 LD.E.64 R20, desc[UR42][R68.64] ;  /* 0x0000002a4414c980 */ /* 0x000164000c101b00 */
.L_x_3036:
[----:B------:R-:W-:Y:S05]  /*a4a0*/  BSYNC B1 ;  /* 0x0000000000017941 */ /* 0x000fea0003800000 */
.L_x_3035:
[----:B------:R-:W-:Y:S01]  /*a4b0*/  ULEA.HI UR4, UR39, UR39, URZ, 0x1 ;  /* 0x0000002727047291 */ /* 0x000fe2000f8f083f */
[----:B----45:R-:W-:Y:S01]  /*a4c0*/  IMAD.MOV.U32 R4, RZ, RZ, R21 ;  /* 0x000000ffff047224 */ /* 0x030fe200078e0015 */
[----:B-1----:R-:W-:Y:S01]  /*a4d0*/  VIADDMNMX R0, R67, -R192, 0x80, PT ;  /* 0x0000008043007446 */ /* 0x002fe200038009c0 */
[----:B---3--:R-:W-:Y:S01]  /*a4e0*/  IMAD.MOV.U32 R3, RZ, RZ, R20 ;  /* 0x000000ffff037224 */ /* 0x008fe200078e0014 */
        /* <DEDUP_REMOVED lines=19> */
.L_x_3340:
[----:B------:R-:W-:Y:S05]  /*a620*/  BSYNC B1 ;  /* 0x0000000000017941 */ /* 0x000fea0003800000 */
.L_x_3037:
[----:B------:R-:W-:Y:S01]  /*a630*/  BSSY B1, `(.L_x_3039) ;  /* 0x0000067000017945 */ /* 0x000fe20003800000 */
[----:B------:R-:W-:Y:S02]  /*a640*/  PRMT R15, R4, 0x7610, R15 ;  /* 0x00007610040f7816 */ /* 0x000fe4000000000f */
[----:B------:R-:W-:Y:S01]  /*a650*/  PRMT R56, R6, 0x7610, R56 ;  /* 0x0000761006387816 */ /* 0x000fe20000000038 */
[----:B------:R-:W-:Y:S06]  /*a660*/  @P1 BRA `(.L_x_3040) ;  /* 0x00000004008c1947 */ /* 0x000fec0003800000 */
[----:B------:R-:W1:Y:S01]  /*a670*/  LDC R4, c[0x0][0x3f4] ;  /* 0x0000fd00ff047b82 */ /* 0x000e620000000800 */
[----:B------:R-:W-:Y:S01]  /*a680*/  BSSY B2, `(.L_x_3041) ;  /* 0x0000032000027945 */ /* 0x000fe20003800000 */
[-C--:B-1----:R-:W-:Y:S02]  /*a690*/  ISETP.GE.AND P0, PT, R22, R4.reuse, PT ;  /* 0x000000041600720c */ /* 0x082fe40003f06270 */
[----:B------:R-:W-:-:S11]  /*a6a0*/  ISETP.GE.AND P1, PT, R185, R4, PT ;  /* 0x00000004b900720c */ /* 0x000fd60003f26270 */
[----:B------:R-:W-:Y:S05]  /*a6b0*/  @P0 BRA `(.L_x_3042) ;  /* 0x0000000000b80947 */ /* 0x000fea0003800000 */
[----:B0-----:R-:W0:Y:S01]  /*a6c0*/  LDS.128 R4, [R37] ;  /* 0x0000000025047984 */ /* 0x001e220000000c00 */
[----:B------:R-:W-:Y:S02]  /*a6d0*/  SHF.R.U32.HI R79, RZ, 0x10, R49 ;  /* 0x00000010ff4f7819 */ /* 0x000fe40000011631 */
[----:B------:R-:W-:Y:S02]  /*a6e0*/  SHF.R.U32.HI R76, RZ, 0x10, R47 ;  /* 0x00000010ff4c7819 */ /* 0x000fe4000001162f */
[----:B------:R-:W-:Y:S02]  /*a6f0*/  PRMT R79, R80, 0x5410, R79 ;  /* 0x00005410504f7816 */ /* 0x000fe4000000004f */
[----:B------:R-:W-:Y:S02]  /*a700*/  PRMT R76, R51, 0x5432, R76 ;  /* 0x00005432334c7816 */ /* 0x000fe4000000004c */
[----:B------:R-:W-:Y:S01]  /*a710*/  SHF.R.U64 R75, R46, 0x10, R47 ;  /* 0x000000102e4b7819 */ /* 0x000fe2000000122f */
[----:B------:R-:W-:Y:S01]  /*a720*/  IMAD.U32 R80, R79, 0x10000, RZ ;  /* 0x000100004f507824 */ /* 0x000fe200078e00ff */
[----:B------:R-:W-:Y:S01]  /*a730*/  SHF.R.U64 R78, R48, 0x10, R49 ;  /* 0x00000010304e7819 */ /* 0x000fe20000001231 */
[----:B------:R-:W-:Y:S01]  /*a740*/  IMAD.U32 R77, R76, 0x10000, RZ ;  /* 0x000100004c4d7824 */ /* 0x000fe200078e00ff */
[----:B------:R-:W-:-:S02]  /*a750*/  PRMT R75, R81, 0x5410, R75 ;  /* 0x00005410514b7816 */ /* 0x000fc4000000004b */
[----:B------:R-:W-:Y:S02]  /*a760*/  LOP3.LUT R79, R79, 0xffff0000, RZ, 0xc0, !PT ;  /* 0xffff00004f4f7812 */ /* 0x000fe400078ec0ff */
[----:B------:R-:W-:Y:S02]  /*a770*/  LOP3.LUT R76, R76, 0xffff0000, RZ, 0xc0, !PT ;  /* 0xffff00004c4c7812 */ /* 0x000fe400078ec0ff */
[----:B------:R-:W-:Y:S02]  /*a780*/  PRMT R78, R50, 0x5432, R78 ;  /* 0x00005432324e7816 */ /* 0x000fe4000000004e */
[C---:B0-----:R-:W-:Y:S01]  /*a790*/  LOP3.LUT R47, R6.reuse, 0xffff0000, RZ, 0xc0, !PT ;  /* 0xffff0000062f7812 */ /* 0x041fe200078ec0ff */
[----:B------:R-:W-:Y:S01]  /*a7a0*/  IMAD.U32 R46, R6, 0x10000, RZ ;  /* 0x00010000062e7824 */ /* 0x000fe200078e00ff */
[C---:B------:R-:W-:Y:S01]  /*a7b0*/  LOP3.LUT R49, R7.reuse, 0xffff0000, RZ, 0xc0, !PT ;  /* 0xffff000007317812 */ /* 0x040fe200078ec0ff */
[----:B------:R-:W-:Y:S02]  /*a7c0*/  IMAD.U32 R48, R7, 0x10000, RZ ;  /* 0x0001000007307824 */ /* 0x000fe400078e00ff */
[C---:B------:R-:W-:Y:S01]  /*a7d0*/  FMUL.FTZ R81, R47.reuse, R80 ;  /* 0x000000502f517220 */ /* 0x040fe20000410000 */
[----:B------:R-:W-:Y:S01]  /*a7e0*/  FMUL.FTZ R47, R47, R77 ;  /* 0x0000004d2f2f7220 */ /* 0x000fe20000410000 */
[----:B------:R-:W-:Y:S01]  /*a7f0*/  FMUL.FTZ R83, R49, R79 ;  /* 0x0000004f31537220 */ /* 0x000fe20000410000 */
[----:B------:R-:W-:-:S02]  /*a800*/  IMAD.U32 R6, R4, 0x10000, RZ ;  /* 0x0001000004067824 */ /* 0x000fc400078e00ff */
[C---:B------:R-:W-:Y:S01]  /*a810*/  FFMA.FTZ R81, R46.reuse, R77, -R81 ;  /* 0x0000004d2e517223 */ /* 0x040fe20000010851 */
[----:B------:R-:W-:Y:S01]  /*a820*/  FMUL.FTZ R77, R49, R76 ;  /* 0x0000004c314d7220 */ /* 0x000fe20000410000 */
[----:B------:R-:W-:Y:S02]  /*a830*/  IMAD.U32 R7, R5, 0x10000, RZ ;  /* 0x0001000005077824 */ /* 0x000fe400078e00ff */
[----:B------:R-:W-:Y:S01]  /*a840*/  FFMA.FTZ R80, R46, R80, R47 ;  /* 0x000000502e507223 */ /* 0x000fe2000001002f */
[----:B------:R-:W-:Y:S01]  /*a850*/  IMAD.U32 R49, R78, 0x10000, RZ ;  /* 0x000100004e317824 */ /* 0x000fe200078e00ff */
[----:B------:R-:W-:Y:S01]  /*a860*/  LOP3.LUT R4, R4, 0xffff0000, RZ, 0xc0, !PT ;  /* 0xffff000004047812 */ /* 0x000fe200078ec0ff */
[----:B------:R-:W-:Y:S01]  /*a870*/  IMAD.U32 R47, R75, 0x10000, RZ ;  /* 0x000100004b2f7824 */ /* 0x000fe200078e00ff */
        /* <DEDUP_REMOVED lines=8> */
[-C--:B------:R-:W-:Y:S01]  /*a900*/  FMUL.FTZ R77, R5, R46.reuse ;  /* 0x0000002e054d7220 */ /* 0x080fe20000410000 */
[C---:B------:R-:W-:Y:S01]  /*a910*/  FFMA.FTZ R4, R6.reuse, R47, -R75 ;  /* 0x0000002f06047223 */ /* 0x040fe2000001084b */
[----:B------:R-:W-:Y:S01]  /*a920*/  FFMA.FTZ R49, R6, R49, R48 ;  /* 0x0000003106317223 */ /* 0x000fe20000010030 */
[C---:B------:R-:W-:Y:S01]  /*a930*/  FFMA.FTZ R5, R7.reuse, R46, -R76 ;  /* 0x0000002e07057223 */ /* 0x040fe2000001084c */
[----:B------:R-:W-:Y:S01]  /*a940*/  FFMA.FTZ R78, R7, R78, R77 ;  /* 0x0000004e074e7223 */ /* 0x000fe2000001004d */
[----:B------:R-:W-:Y:S02]  /*a950*/  F2FP.BF16.F32.PACK_AB R6, R80, R81 ;  /* 0x000000515006723e */ /* 0x000fe400000010ff */
[----:B------:R-:W-:Y:S02]  /*a960*/  F2FP.BF16.F32.PACK_AB R7, R82, R83 ;  /* 0x000000535207723e */ /* 0x000fe400000010ff */
[----:B------:R-:W-:Y:S02]  /*a970*/  F2FP.BF16.F32.PACK_AB R4, R49, R4 ;  /* 0x000000043104723e */ /* 0x000fe400000010ff */
[----:B------:R-:W-:-:S05]  /*a980*/  F2FP.BF16.F32.PACK_AB R5, R78, R5 ;  /* 0x000000054e05723e */ /* 0x000fca00000010ff */
[----:B------:R1:W-:Y:S02]  /*a990*/  STS.128 [R37], R4 ;  /* 0x0000000425007388 */ /* 0x0003e40000000c00 */
.L_x_3042:
[----:B------:R-:W-:Y:S05]  /*a9a0*/  BSYNC B2 ;  /* 0x0000000000027941 */ /* 0x000fea0003800000 */
.L_x_3041:
[----:B------:R-:W-:Y:S05]  /*a9b0*/  @P1 BRA `(.L_x_3040) ;  /* 0x0000000000b81947 */ /* 0x000fea0003800000 */
[----:B01----:R-:W0:Y:S01]  /*a9c0*/  LDS.128 R4, [R37+0x4000] ;  /* 0x0040000025047984 */ /* 0x003e220000000c00 */
[--C-:B------:R-:W-:Y:S02]  /*a9d0*/  SHF.R.U64 R47, R40, 0x10, R41.reuse ;  /* 0x00000010282f7819 */ /* 0x100fe40000001229 */
[----:B------:R-:W-:Y:S02]  /*a9e0*/  SHF.R.U32.HI R40, RZ, 0x10, R41 ;  /* 0x00000010ff287819 */ /* 0x000fe40000011629 */
[--C-:B------:R-:W-:Y:S02]  /*a9f0*/  SHF.R.U64 R41, R38, 0x10, R39.reuse ;  /* 0x0000001026297819 */ /* 0x100fe40000001227 */
        /* <DEDUP_REMOVED lines=42> */
.L_x_3040:
[----:B------:R-:W-:Y:S05]  /*aca0*/  BSYNC B1 ;  /* 0x0000000000017941 */ /* 0x000fea0003800000 */
.L_x_3039:
[----:B-12---:R-:W-:Y:S01]  /*acb0*/  VIADD R4, R187, 0x20 ;  /* 0x00000020bb047836 */ /* 0x006fe20000000000 */
[----:B------:R-:W-:Y:S04]  /*acc0*/  BSSY B1, `(.L_x_3043) ;  /* 0x0000066000017945 */ /* 0x000fe80003800000 */
[----:B------:R-:W-:-:S13]  /*acd0*/  ISETP.GE.AND P0, PT, R4, R0, PT ;  /* 0x000000000400720c */ /* 0x000fda0003f06270 */
[----:B------:R-:W-:Y:S05]  /*ace0*/  @P0 BRA `(.L_x_3044) ;  /* 0x00000004008c0947 */ /* 0x000fea0003800000 */
[----:B------:R-:W1:Y:S01]  /*acf0*/  LDC R4, c[0x0][0x3f4] ;  /* 0x0000fd00ff047b82 */ /* 0x000e620000000800 */
[----:B------:R-:W-:Y:S01]  /*ad00*/  BSSY B2, `(.L_x_3045) ;  /* 0x0000032000027945 */ /* 0x000fe20003800000 */
[-C--:B-1----:R-:W-:Y:S02]  /*ad10*/  ISETP.GE.AND P0, PT, R22, R4.reuse, PT ;  /* 0x000000041600720c */ /* 0x082fe40003f06270 */
[----:B------:R-:W-:-:S11]  /*ad20*/  ISETP.GE.AND P1, PT, R185, R4, PT ;  /* 0x00000004b900720c */ /* 0x000fd60003f26270 */
[----:B------:R-:W-:Y:S05]  /*ad30*/  @P0 BRA `(.L_x_3046) ;  /* 0x0000000000b80947 */ /* 0x000fea0003800000 */
[----:B0-----:R-:W0:Y:S01]  /*ad40*/  LDS.128 R4, [R37+0x1000] ;  /* 0x0010000025047984 */ /* 0x001e220000000c00 */
        /* <DEDUP_REMOVED lines=8> */
[C---:B------:R-:W-:Y:S02]  /*add0*/  SHF.L.U32 R43, R64.reuse, 0x10, RZ ;  /* 0x00000010402b7819 */ /* 0x040fe400000006ff */
[----:B------:R-:W-:Y:S02]  /*ade0*/  LOP3.LUT R64, R64, 0xffff0000, RZ, 0xc0, !PT ;  /* 0xffff000040407812 */ /* 0x000fe400078ec0ff */
        /* <DEDUP_REMOVED lines=35> */
.L_x_3046:
[----:B------:R-:W-:Y:S05]  /*b020*/  BSYNC B2 ;  /* 0x0000000000027941 */ /* 0x000fea0003800000 */
.L_x_3045:
        /* <DEDUP_REMOVED lines=19> */
[----:B------:R-:W-:Y:S01]  /*b160*/  FMUL.FTZ R41, R29, R39 ;  /* 0x000000271d297220 */ /* 0x000fe20000410000 */
[C---:B------:R-:W-:Y:S01]  /*b170*/  FMUL.FTZ R29, R31.reuse, R55 ;  /* 0x000000371f1d7220 */ /* 0x040fe20000410000 */
[----:B------:R-:W-:Y:S02]  /*b180*/  IMAD.U32 R6, R4, 0x10000, RZ ;  /* 0x0001000004067824 */ /* 0x000fe400078e00ff */
[C---:B------:R-:W-:Y:S01]  /*b190*/  FFMA.FTZ R43, R28.reuse, R39, R42 ;  /* 0x000000271c2b7223 */ /* 0x040fe2000001002a */
[----:B------:R-:W-:Y:S01]  /*b1a0*/  FMUL.FTZ R39, R31, R58 ;  /* 0x0000003a1f277220 */ /* 0x000fe20000410000 */
[C---:B------:R-:W-:Y:S02]  /*b1b0*/  IMAD.U32 R7, R5.reuse, 0x10000, RZ ;  /* 0x0001000005077824 */ /* 0x040fe400078e00ff */
[----:B------:R-:W-:Y:S01]  /*b1c0*/  FFMA.FTZ R40, R28, R38, -R41 ;  /* 0x000000261c287223 */ /* 0x000fe20000010829 */
        /* <DEDUP_REMOVED lines=20> */
[----:B------:R2:W-:Y:S02]  /*b310*/  STS.128 [R37+0x5000], R4 ;  /* 0x0050000425007388 */ /* 0x0005e40000000c00 */
.L_x_3044:
[----:B------:R-:W-:Y:S05]  /*b320*/  BSYNC B1 ;  /* 0x0000000000017941 */ /* 0x000fea0003800000 */
.L_x_3043:
        /* <DEDUP_REMOVED lines=55> */
.L_x_3050:
[----:B------:R-:W-:Y:S05]  /*b6a0*/  BSYNC B2 ;  /* 0x0000000000027941 */ /* 0x000fea0003800000 */
.L_x_3049:
        /* <DEDUP_REMOVED lines=47> */
.L_x_3048:
[----:B------:R-:W-:Y:S05]  /*b9a0*/  BSYNC B1 ;  /* 0x0000000000017941 */ /* 0x000fea0003800000 */
.L_x_3047:
[----:B-12---:R-:W-:-:S05]  /*b9b0*/  VIADD R4, R187, 0x60 ;  /* 0x00000060bb047836 */ /* 0x006fca0000000000 */
        /* <DEDUP_REMOVED lines=23> */
[----:B------:R-:W-:Y:S01]  /*bb30*/  IMAD.U32 R12, R6, 0x10000, RZ ;  /* 0x00010000060c7824 */ /* 0x000fe200078e00ff */
[----:B------:R-:W-:Y:S01]  /*bb40*/  SHF.L.U32 R6, R5, 0x10, RZ ;  /* 0x0000001005067819 */ /* 0x000fe200000006ff */
[C---:B------:R-:W-:Y:S01]  /*bb50*/  FMUL.FTZ R25, R13.reuse, R24 ;  /* 0x000000180d197220 */ /* 0x040fe20000410000 */
[----:B------:R-:W-:Y:S01]  /*bb60*/  FMUL.FTZ R13, R13, R21 ;  /* 0x000000150d0d7220 */ /* 0x000fe20000410000 */
[----:B------:R-:W-:Y:S01]  /*bb70*/  FMUL.FTZ R29, R7, R68 ;  /* 0x00000044071d7220 */ /* 0x000fe20000410000 */
[----:B------:R-:W-:-:S02]  /*bb80*/  IMAD.U32 R0, R4, 0x10000, RZ ;  /* 0x0001000004007824 */ /* 0x000fc400078e00ff */
[C---:B------:R-:W-:Y:S01]  /*bb90*/  FFMA.FTZ R26, R12.reuse, R21, -R25 ;  /* 0x000000150c1a7223 */ /* 0x040fe20000010819 */
[----:B------:R-:W-:Y:S01]  /*bba0*/  FFMA.FTZ R27, R12, R24, R13 ;  /* 0x000000180c1b7223 */ /* 0x000fe2000001000d */
[-C--:B------:R-:W-:Y:S01]  /*bbb0*/  FMUL.FTZ R21, R7, R70.reuse ;  /* 0x0000004607157220 */ /* 0x080fe20000410000 */
[----:B------:R-:W-:Y:S01]  /*bbc0*/  IMAD.U32 R13, R67, 0x10000, RZ ;  /* 0x00010000430d7824 */ /* 0x000fe200078e00ff */
[----:B------:R-:W-:Y:S01]  /*bbd0*/  LOP3.LUT R4, R4, 0xffff0000, RZ, 0xc0, !PT ;  /* 0xffff000004047812 */ /* 0x000fe200078ec0ff */
[----:B------:R-:W-:Y:S01]  /*bbe0*/  IMAD.U32 R7, R69, 0x10000, RZ ;  /* 0x0001000045077824 */ /* 0x000fe200078e00ff */
[----:B------:R-:W-:Y:S01]  /*bbf0*/  LOP3.LUT R5, R5, 0xffff0000, RZ, 0xc0, !PT ;  /* 0xffff000005057812 */ /* 0x000fe200078ec0ff */
[C---:B------:R-:W-:Y:S01]  /*bc00*/  FFMA.FTZ R29, R20.reuse, R70, -R29 ;  /* 0x00000046141d7223 */ /* 0x040fe2000001081d */
[----:B------:R-:W-:Y:S01]  /*bc10*/  LOP3.LUT R67, R67, 0xffff0000, RZ, 0xc0, !PT ;  /* 0xffff000043437812 */ /* 0x000fe200078ec0ff */
[----:B------:R-:W-:Y:S01]  /*bc20*/  FFMA.FTZ R68, R20, R68, R21 ;  /* 0x0000004414447223 */ /* 0x000fe20000010015 */
[----:B------:R-:W-:Y:S01]  /*bc30*/  LOP3.LUT R69, R69, 0xffff0000, RZ, 0xc0, !PT ;  /* 0xffff000045457812 */ /* 0x000fe200078ec0ff */
[C---:B------:R-:W-:Y:S01]  /*bc40*/  FMUL.FTZ R21, R4.reuse, R13 ;  /* 0x0000000d04157220 */ /* 0x040fe20000410000 */
[----:B------:R-:W-:Y:S01]  /*bc50*/  FMUL.FTZ R12, R4, R7 ;  /* 0x00000007040c7220 */ /* 0x000fe20000410000 */
[----:B------:R-:W-:-:S02]  /*bc60*/  FMUL.FTZ R25, R5, R67 ;  /* 0x0000004305197220 */ /* 0x000fc40000410000 */
[----:B------:R-:W-:Y:S01]  /*bc70*/  FMUL.FTZ R20, R5, R69 ;  /* 0x0000004505147220 */ /* 0x000fe20000410000 */
        /* <DEDUP_REMOVED lines=9> */
.L_x_3053:
[----:B------:R-:W-:Y:S05]  /*bd10*/  BSYNC B1 ;  /* 0x0000000000017941 */ /* 0x000fea0003800000 */
.L_x_3052:
[----:B------:R-:W-:Y:S05]  /*bd20*/  @P1 BRA `(.L_x_3051) ;  /* 0x0000002800bc1947 */ /* 0x000fea0003800000 */
[----:B01----:R-:W0:Y:S01]  /*bd30*/  LDS.128 R4, [R37+0x7000] ;  /* 0x0070000025047984 */ /* 0x003e220000000c00 */
[----:B------:R-:W-:Y:S02]  /*bd40*/  SHF.R.U64 R0, R10, 0x10, R11 ;  /* 0x000000100a007819 */ /* 0x000fe4000000120b */
[--C-:B------:R-:W-:Y:S02]  /*bd50*/  SHF.R.U64 R10, R8, 0x10, R9.reuse ;  /* 0x00000010080a7819 */ /* 0x100fe40000001209 */
        /* <DEDUP_REMOVED lines=44> */
.L_x_3024:
        /* <DEDUP_REMOVED lines=30> */
[----:B------:R-:W4:Y:S04]  /*c200*/  SHFL.IDX PT, R0, R35, RZ, 0x181f ;  /* 0x00181fff23007589 */ /* 0x000f2800000e0000 */
[----:B------:R-:W5:Y:S04]  /*c210*/  SHFL.IDX PT, R14, R34, RZ, 0x181f ;  /* 0x00181fff220e7589 */ /* 0x000f6800000e0000 */
[----:B------:R-:W1:Y:S01]  /*c220*/  SHFL.IDX PT, R5, R33, RZ, 0x181f ;  /* 0x00181fff21057589 */ /* 0x000e6200000e0000 */
[----:B0-----:R-:W-:-:S04]  /*c230*/  ISETP.GE.AND P0, PT, R16, R58, PT ;  /* 0x0000003a1000720c */ /* 0x001fc80003f06270 */
[----:B------:R-:W-:-:S13]  /*c240*/  ISETP.GE.OR P1, PT, R56, R3, P0 ;  /* 0x000000033800720c */ /* 0x000fda0000726670 */
[C---:B------:R-:W-:Y:S01]  /*c250*/  @!P1 IMAD.SHL.U32 R21, R16.reuse, 0x2, RZ ;  /* 0x0000000210159824 */ /* 0x040fe200078e00ff */
[----:B------:R-:W-:-:S04]  /*c260*/  @!P1 SHF.L.U64.HI R6, R16, 0x1, R17 ;  /* 0x0000000110069819 */ /* 0x000fc80000010211 */
[----:B---3--:R-:W-:-:S05]  /*c270*/  @!P1 IADD3 R4, P2, R4, R21, RZ ;  /* 0x0000001504049210 */ /* 0x008fca0007f5e0ff */
[----:B----4-:R-:W-:Y:S02]  /*c280*/  @!P1 IMAD.X R7, R0, 0x1, R6, P2 ;  /* 0x0000000100079824 */ /* 0x010fe400010e0606 */
[----:B------:R-:W-:Y:S02]  /*c290*/  @!P1 IMAD.MOV.U32 R8, RZ, RZ, R4 ;  /* 0x000000ffff089224 */ /* 0x000fe400078e0004 */
[----:B------:R-:W-:-:S06]  /*c2a0*/  @!P1 IMAD.MOV.U32 R9, RZ, RZ, R7 ;  /* 0x000000ffff099224 */ /* 0x000fcc00078e0007 */
[----:B------:R-:W3:Y:S01]  /*c2b0*/  @!P1 LD.E.128 R8, desc[UR42][R8.64] ;  /* 0x0000002a08089980 */ /* 0x000ee2000c101d00 */
[----:B-----5:R-:W-:-:S05]  /*c2c0*/  @!P1 IADD3 R14, P2, R14, R21, RZ ;  /* 0x000000150e0e9210 */ /* 0x020fca0007f5e0ff */
[----:B-1----:R-:W-:Y:S02]  /*c2d0*/  @!P1 IMAD.X R5, R5, 0x1, R6, P2 ;  /* 0x0000000105059824 */ /* 0x002fe400010e0606 */
[----:B------:R-:W-:-:S06]  /*c2e0*/  @!P1 IMAD.MOV.U32 R4, RZ, RZ, R14 ;  /* 0x000000ffff049224 */ /* 0x000fcc00078e000e */
[----:B------:R-:W4:Y:S01]  /*c2f0*/  @!P1 LD.E.128 R4, desc[UR42][R4.64] ;  /* 0x0000002a04049980 */ /* 0x000f22000c101d00 */
        /* <DEDUP_REMOVED lines=17> */
[----:B----4-:R-:W-:Y:S01]  /*c410*/  @!P1 IMAD.MOV.U32 R38, RZ, RZ, R4 ;  /* 0x000000ffff269224 */ /* 0x010fe200078e0004 */
[----:B------:R-:W-:Y:S01]  /*c420*/  PRMT R79, R12, 0x7610, R79 ;  /* 0x000076100c4f7816 */ /* 0x000fe2000000004f */
[----:B------:R-:W-:Y:S01]  /*c430*/  @!P1 IMAD.MOV.U32 R39, RZ, RZ, R5 ;  /* 0x000000ffff279224 */ /* 0x000fe200078e0005 */
[----:B------:R-:W-:Y:S01]  /*c440*/  PRMT R52, R10, 0x7610, R52 ;  /* 0x000076100a347816 */ /* 0x000fe20000000034 */
[----:B------:R-:W-:Y:S02]  /*c450*/  @!P1 IMAD.MOV.U32 R20, RZ, RZ, R6 ;  /* 0x000000ffff149224 */ /* 0x000fe400078e0006 */
[----:B------:R-:W-:Y:S02]  /*c460*/  @!P1 IMAD.MOV.U32 R21, RZ, RZ, R7 ;  /* 0x000000ffff159224 */ /* 0x000fe400078e0007 */
[----:B------:R-:W-:Y:S02]  /*c470*/  IMAD.MOV.U32 R11, RZ, RZ, R51 ;  /* 0x000000ffff0b7224 */ /* 0x000fe400078e0033 */
[----:B------:R-:W-:Y:S01]  /*c480*/  IMAD.MOV.U32 R4, RZ, RZ, R38 ;  /* 0x000000ffff047224 */ /* 0x000fe200078e0026 */
[----:B------:R-:W-:Y:S01]  /*c490*/  MOV R7, R21 ;  /* 0x0000001500077202 */ /* 0x000fe20000000f00 */
[----:B------:R-:W-:Y:S01]  /*c4a0*/  IMAD.MOV.U32 R5, RZ, RZ, R39 ;  /* 0x000000ffff057224 */ /* 0x000fe200078e0027 */
[----:B------:R-:W-:Y:S01]  /*c4b0*/  PRMT R53, R11, 0x7610, R53 ;  /* 0x000076100b357816 */ /* 0x000fe20000000035 */
[----:B------:R-:W-:Y:S01]  /*c4c0*/  IMAD.MOV.U32 R6, RZ, RZ, R20 ;  /* 0x000000ffff067224 */ /* 0x000fe200078e0014 */
[----:B------:R-:W-:-:S02]  /*c4d0*/  PRMT R80, R4, 0x7610, R80 ;  /* 0x0000761004507816 */ /* 0x000fc40000000050 */
[----:B------:R-:W-:Y:S02]  /*c4e0*/  PRMT R81, R5, 0x7610, R81 ;  /* 0x0000761005517816 */ /* 0x000fe40000000051 */
[----:B------:R-:W-:Y:S02]  /*c4f0*/  PRMT R82, R6, 0x7610, R82 ;  /* 0x0000761006527816 */ /* 0x000fe40000000052 */
[----:B01-3--:R-:W-:-:S07]  /*c500*/  PRMT R83, R7, 0x7610, R83 ;  /* 0x0000761007537816 */ /* 0x00bfce0000000053 */
.L_x_3350:
        /* <DEDUP_REMOVED lines=19> */
.L_x_3056:
[----:B------:R-:W-:Y:S05]  /*c640*/  BSYNC B1 ;  /* 0x0000000000017941 */ /* 0x000fea0003800000 */
.L_x_3055:
        /* <DEDUP_REMOVED lines=20> */
[----:B------:R-:W3:Y:S02]  /*c790*/  SHFL.IDX PT, R0, R35, 0x2, 0x181f ;  /* 0x00581f0023007f89 */ /* 0x000ee400000e0000 */
[----:B------:R-:W-:Y:S02]  /*c7a0*/  ISETP.GE.OR P1, PT, R10, R3, P0 ;  /* 0x000000030a00720c */ /* 0x000fe40000726670 */
[----:B0-----:R-:W0:Y:S04]  /*c7b0*/  SHFL.IDX PT, R14, R34, 0x2, 0x181f ;  /* 0x00581f00220e7f89 */ /* 0x001e2800000e0000 */
[----:B------:R-:W4:Y:S07]  /*c7c0*/  SHFL.IDX PT, R28, R33, 0x2, 0x181f ;  /* 0x00581f00211c7f89 */ /* 0x000f2e00000e0000 */
[C---:B------:R-:W-:Y:S01]  /*c7d0*/  @!P1 IMAD.SHL.U32 R31, R16.reuse, 0x2, RZ ;  /* 0x00000002101f9824 */ /* 0x040fe200078e00ff */
[----:B------:R-:W-:-:S04]  /*c7e0*/  @!P1 SHF.L.U64.HI R29, R16, 0x1, R17 ;  /* 0x00000001101d9819 */ /* 0x000fc80000010211 */
[----:B-1----:R-:W-:-:S05]  /*c7f0*/  @!P1 IADD3 R8, P2, R8, R31, RZ ;  /* 0x0000001f08089210 */ /* 0x002fca0007f5e0ff */
[----:B---3--:R-:W-:-:S06]  /*c800*/  @!P1 IMAD.X R9, R0, 0x1, R29, P2 ;  /* 0x0000000100099824 */ /* 0x008fcc00010e061d */
[----:B------:R-:W3:Y:S01]  /*c810*/  @!P1 LD.E.128 R8, desc[UR42][R8.64] ;  /* 0x0000002a08089980 */ /* 0x000ee2000c101d00 */
[----:B0-----:R-:W-:-:S05]  /*c820*/  @!P1 IADD3 R14, P2, R14, R31, RZ ;  /* 0x0000001f0e0e9210 */ /* 0x001fca0007f5e0ff */
[----:B----4-:R-:W-:-:S04]  /*c830*/  @!P1 IMAD.X R29, R28, 0x1, R29, P2 ;  /* 0x000000011c1d9824 */ /* 0x010fc800010e061d */
[----:B------:R-:W-:-:S05]  /*c840*/  @!P1 IMAD.MOV.U32 R15, RZ, RZ, R29 ;  /* 0x000000ffff0f9224 */ /* 0x000fca00078e001d */
[----:B------:R-:W4:Y:S01]  /*c850*/  @!P1 LD.E.128 R28, desc[UR42][R14.64] ;  /* 0x0000002a0e1c9980 */ /* 0x000f22000c101d00 */
[----:B------:R-:W-:Y:S02]  /*c860*/  CS2R R44, SRZ ;  /* 0x00000000002c7805 */ /* 0x000fe4000001ff00 */
[----:B------:R-:W-:Y:S02]  /*c870*/  CS2R R46, SRZ ;  /* 0x00000000002e7805 */ /* 0x000fe4000001ff00 */
[----:B------:R-:W-:Y:S01]  /*c880*/  CS2R R40, SRZ ;  /* 0x0000000000287805 */ /* 0x000fe2000001ff00 */
[----:B------:R-:W0:Y:S01]  /*c890*/  SHFL.IDX PT, R32, R32, 0x3, 0x181f ;  /* 0x00781f0020207f89 */ /* 0x000e2200000e0000 */
[----:B------:R-:W-:-:S03]  /*c8a0*/  CS2R R42, SRZ ;  /* 0x00000000002a7805 */ /* 0x000fc6000001ff00 */
[----:B------:R-:W1:Y:S04]  /*c8b0*/  SHFL.IDX PT, R34, R34, 0x3, 0x181f ;  /* 0x00781f0022227f89 */ /* 0x000e6800000e0000 */
[----:B------:R-:W0:Y:S01]  /*c8c0*/  SHFL.IDX PT, R33, R33, 0x3, 0x181f ;  /* 0x00781f0021217f89 */ /* 0x000e2200000e0000 */
[----:B---3--:R-:W-:Y:S02]  /*c8d0*/  @!P1 IMAD.MOV.U32 R44, RZ, RZ, R8 ;  /* 0x000000ffff2c9224 */ /* 0x008fe400078e0008 */
        /* <DEDUP_REMOVED lines=10> */
[----:B----4-:R-:W-:Y:S01]  /*c980*/  @!P1 IMAD.MOV.U32 R40, RZ, RZ, R28 ;  /* 0x000000ffff289224 */ /* 0x010fe200078e001c */
        /* <DEDUP_REMOVED lines=13> */
[----:B01-3--:R-:W-:-:S07]  /*ca60*/  PRMT R76, R11, 0x7610, R76 ;  /* 0x000076100b4c7816 */ /* 0x00bfce000000004c */
.L_x_3360:
[----:B------:R-:W-:Y:S01]  /*ca70*/  VIADD R56, R56, 0x60 ;  /* 0x0000006038387836 */ /* 0x000fe20000000000 */
[----:B------:R-:W-:Y:S01]  /*ca80*/  BSSY B1, `(.L_x_3058) ;  /* 0x0000012000017945 */ /* 0x000fe20003800000 */
[----:B------:R-:W-:Y:S02]  /*ca90*/  CS2R R10, SRZ ;  /* 0x00000000000a7805 */ /* 0x000fe4000001ff00 */
[----:B--2---:R-:W-:Y:S02]  /*caa0*/  CS2R R12, SRZ ;  /* 0x00000000000c7805 */ /* 0x004fe4000001ff00 */
        /* <DEDUP_REMOVED lines=10> */
[----:B------:R-:W-:Y:S02]  /*cb50*/  IADD3 R8, P2, R34, R11, RZ ;  /* 0x0000000b22087210 */ /* 0x000fe40007f5e0ff */
[----:B------:R-:W-:-:S03]  /*cb60*/  IADD3.X R13, R0, R9, RZ, P1, !PT ;  /* 0x00000009000d7210 */ /* 0x000fc60000ffe4ff */
[----:B------:R-:W-:-:S03]  /*cb70*/  IMAD.X R9, R33, 0x1, R9, P2 ;  /* 0x0000000121097824 */ /* 0x000fc600010e0609 */
[----:B------:R-:W5:Y:S04]  /*cb80*/  LD.E.128 R12, desc[UR42][R12.64] ;  /* 0x0000002a0c0c7980 */ /* 0x000f68000c101d00 */
[----:B------:R-:W5:Y:S02]  /*cb90*/  LD.E.128 R8, desc[UR42][R8.64] ;  /* 0x0000002a08087980 */ /* 0x000f64000c101d00 */
.L_x_3059:
[----:B------:R-:W-:Y:S05]  /*cba0*/  BSYNC B1 ;  /* 0x0000000000017941 */ /* 0x000fea0003800000 */
.L_x_3058:
[----:B------:R-:W-:Y:S01]  /*cbb0*/  ULEA.HI UR4, UR39, UR39, URZ, 0x1 ;  /* 0x0000002727047291 */ /* 0x000fe2000f8f083f */
[----:B------:R-:W-:Y:S01]  /*cbc0*/  VIADD R28, R187, 0x20 ;  /* 0x00000020bb1c7836 */ /* 0x000fe20000000000 */
[----:B------:R-:W-:Y:S01]  /*cbd0*/  VIADDMNMX R0, R3, -R192, 0x80, PT ;  /* 0x0000008003007446 */ /* 0x000fe200038009c0 */
[C---:B------:R-:W-:Y:S01]  /*cbe0*/  VIADD R31, R187.reuse, 0x40 ;  /* 0x00000040bb1f7836 */ /* 0x040fe20000000000 */
[----:B------:R-:W-:Y:S01]  /*cbf0*/  ULOP3.LUT UR4, UR4, 0xfffffffe, URZ, 0xc0, !UPT ;  /* 0xfffffffe04047892 */ /* 0x000fe2000f8ec03f */
[C---:B------:R-:W-:Y:S01]  /*cc00*/  VIADD R30, R187.reuse, 0x60 ;  /* 0x00000060bb1e7836 */ /* 0x040fe20000000000 */
        /* <DEDUP_REMOVED lines=24> */
.L_x_3361:
[----:B------:R-:W-:Y:S05]  /*cd90*/  BSYNC B1 ;  /* 0x0000000000017941 */ /* 0x000fea0003800000 */
.L_x_3060:
[----:B------:R-:W-:Y:S04]  /*cda0*/  BSSY B1, `(.L_x_3062) ;  /* 0x000006a000017945 */ /* 0x000fe80003800000 */
[----:B------:R-:W-:Y:S05]  /*cdb0*/  @P3 BRA `(.L_x_3063) ;  /* 0x0000000400a03947 */ /* 0x000fea0003800000 */
[----:B------:R-:W-:Y:S01]  /*cdc0*/  LEA.HI R28, R58, R207, RZ, 0x1d ;  /* 0x000000cf3a1c7211 */ /* 0x000fe200078fe8ff */
[----:B------:R-:W-:Y:S01]  /*cdd0*/  IMAD.SHL.U32 R30, R187, 0x40, RZ ;  /* 0x00000040bb1e7824 */ /* 0x000fe200078e00ff */
[--C-:B------:R-:W-:Y:S02]  /*cde0*/  SHF.R.U64 R87, R48, 0x10, R49.reuse ;  /* 0x0000001030577819 */ /* 0x100fe40000001231 */
[----:B------:R-:W-:Y:S01]  /*cdf0*/  SHF.R.S32.HI R31, RZ, 0x1f, R28 ;  /* 0x0000001fff1f7819 */ /* 0x000fe2000001141c */
[----:B0-----:R-:W-:Y:S01]  /*ce00*/  IMAD.SHL.U32 R29, R28, 0x8, RZ ;  /* 0x000000081c1d7824 */ /* 0x001fe200078e00ff */
[----:B------:R-:W-:Y:S02]  /*ce10*/  SHF.R.U32.HI R48, RZ, 0x10, R49 ;  /* 0x00000010ff307819 */ /* 0x000fe40000011631 */
[----:B------:R-:W-:Y:S02]  /*ce20*/  LEA.HI R31, R31, R28, RZ, 0x3 ;  /* 0x0000001c1f1f7211 */ /* 0x000fe400078f18ff */
[----:B------:R-:W-:-:S02]  /*ce30*/  LOP3.LUT R29, R29, 0x38, RZ, 0xc0, !PT ;  /* 0x000000381d1d7812 */ /* 0x000fc400078ec0ff */
[----:B------:R-:W-:Y:S01]  /*ce40*/  SHF.R.U64 R49, R38, 0x10, R39 ;  /* 0x0000001026317819 */ /* 0x000fe20000001227 */
[----:B------:R-:W-:Y:S01]  /*ce50*/  IMAD.SHL.U32 R31, R31, 0x400, RZ ;  /* 0x000004001f1f7824 */ /* 0x000fe200078e00ff */
[----:B------:R-:W-:Y:S02]  /*ce60*/  LOP3.LUT R29, R29, 0x1c0, R30, 0xf8, !PT ;  /* 0x000001c01d1d7812 */ /* 0x000fe400078ef81e */
[----:B------:R-:W-:Y:S02]  /*ce70*/  SHF.R.U64 R85, R50, 0x10, R51 ;  /* 0x0000001032557819 */ /* 0x000fe40000001233 */
[----:B------:R-:W-:Y:S02]  /*ce80*/  LOP3.LUT R29, R29, R204, RZ, 0x3c, !PT ;  /* 0x000000cc1d1d7212 */ /* 0x000fe400078e3cff */
[----:B------:R-:W-:Y:S02]  /*ce90*/  LOP3.LUT R28, R31, 0x7fffe000, RZ, 0xc0, !PT ;  /* 0x7fffe0001f1c7812 */ /* 0x000fe400078ec0ff */
[----:B------:R-:W-:-:S02]  /*cea0*/  SHF.R.U32.HI R38, RZ, 0x10, R39 ;  /* 0x00000010ff267819 */ /* 0x000fc40000011627 */
[----:B------:R-:W-:Y:S02]  /*ceb0*/  IADD3 R77, R29, R28, R205 ;  /* 0x0000001c1d4d7210 */ /* 0x000fe40007ffe0cd */
[----:B------:R-:W0:Y:S01]  /*cec0*/  LDS.128 R28, [R37] ;  /* 0x00000000251c7984 */ /* 0x000e220000000c00 */
[----:B------:R-:W-:Y:S02]  /*ced0*/  PRMT R80, R80, 0x5410, R49 ;  /* 0x0000541050507816 */ /* 0x000fe40000000031 */
[----:B------:R-:W-:Y:S01]  /*cee0*/  IMAD R77, R77, 0x2, R18 ;  /* 0x000000024d4d7824 */ /* 0x000fe200078e0212 */
[----:B------:R-:W-:Y:S02]  /*cef0*/  SHF.R.U64 R39, R20, 0x10, R21 ;  /* 0x0000001014277819 */ /* 0x000fe40000001215 */
[----:B------:R-:W-:Y:S02]  /*cf00*/  PRMT R52, R52, 0x5410, R85 ;  /* 0x0000541034347816 */ /* 0x000fe40000000055 */
[----:B------:R-:W1:Y:S01]  /*cf10*/  LDS.128 R32, [R77+0x10400] ;  /* 0x010400004d207984 */ /* 0x000e620000000c00 */
[----:B------:R-:W-:-:S02]  /*cf20*/  SHF.R.U32.HI R84, RZ, 0x10, R51 ;  /* 0x00000010ff547819 */ /* 0x000fc40000011633 */
[----:B------:R-:W-:Y:S02]  /*cf30*/  SHF.R.U32.HI R20, RZ, 0x10, R21 ;  /* 0x00000010ff147819 */ /* 0x000fe40000011615 */
[----:B------:R-:W-:Y:S02]  /*cf40*/  PRMT R78, R78, 0x5410, R87 ;  /* 0x000054104e4e7816 */ /* 0x000fe40000000057 */
[----:B------:R-:W-:Y:S02]  /*cf50*/  PRMT R79, R79, 0x5410, R48 ;  /* 0x000054104f4f7816 */ /* 0x000fe40000000030 */
[----:B------:R-:W-:Y:S01]  /*cf60*/  PRMT R85, R81, 0x5410, R38 ;  /* 0x0000541051557816 */ /* 0x000fe20000000026 */
[----:B------:R-:W-:Y:S01]  /*cf70*/  IMAD.U32 R81, R80, 0x10000, RZ ;  /* 0x0001000050517824 */ /* 0x000fe200078e00ff */
[----:B------:R-:W-:Y:S01]  /*cf80*/  PRMT R84, R53, 0x5410, R84 ;  /* 0x0000541035547816 */ /* 0x000fe20000000054 */
[----:B------:R-:W-:Y:S01]  /*cf90*/  IMAD.U32 R53, R78, 0x10000, RZ ;  /* 0x000100004e357824 */ /* 0x000fe200078e00ff */
[----:B------:R-:W-:-:S02]  /*cfa0*/  PRMT R83, R83, 0x5410, R20 ;  /* 0x0000541053537816 */ /* 0x000fc40000000014 */
[----:B------:R-:W-:Y:S01]  /*cfb0*/  PRMT R86, R82, 0x5410, R39 ;  /* 0x0000541052567816 */ /* 0x000fe20000000027 */
[----:B------:R-:W-:Y:S01]  /*cfc0*/  IMAD.U32 R82, R85, 0x10000, RZ ;  /* 0x0001000055527824 */ /* 0x000fe200078e00ff */
[----:B------:R-:W-:Y:S01]  /*cfd0*/  LOP3.LUT R80, R80, 0xffff0000, RZ, 0xc0, !PT ;  /* 0xffff000050507812 */ /* 0x000fe200078ec0ff */
[----:B------:R-:W-:Y:S01]  /*cfe0*/  IMAD.U32 R90, R83, 0x10000, RZ ;  /* 0x00010000535a7824 */ /* 0x000fe200078e00ff */
        /* <DEDUP_REMOVED lines=15> */
[-C--:B------:R-:W-:Y:S01]  /*d0e0*/  FMUL.FTZ R89, R48, R53.reuse ;  /* 0x0000003530597220 */ /* 0x080fe20000410000 */
[C---:B------:R-:W-:Y:S01]  /*d0f0*/  IMAD.U32 R48, R79.reuse, 0x10000, RZ ;  /* 0x000100004f307824 */ /* 0x040fe200078e00ff */
[----:B------:R-:W-:Y:S01]  /*d100*/  LOP3.LUT R79, R79, 0xffff0000, RZ, 0xc0, !PT ;  /* 0xffff00004f4f7812 */ /* 0x000fe200078ec0ff */
[----:B------:R-:W-:Y:S01]  /*d110*/  FFMA.FTZ R87, R20, R53, -R87 ;  /* 0x0000003514577223 */ /* 0x000fe20000010857 */
[----:B------:R-:W-:Y:S01]  /*d120*/  FMUL.FTZ R53, R49, R82 ;  /* 0x0000005231357220 */ /* 0x000fe20000410000 */
[----:B------:R-:W-:-:S02]  /*d130*/  IMAD.U32 R51, R35, 0x10000, RZ ;  /* 0x0001000023337824 */ /* 0x000fc400078e00ff */
[----:B------:R-:W-:Y:S01]  /*d140*/  FFMA.FTZ R89, R20, R81, R89 ;  /* 0x0000005114597223 */ /* 0x000fe20000010059 */
[----:B------:R-:W-:Y:S02]  /*d150*/  IMAD.U32 R20, R84, 0x10000, RZ ;  /* 0x0001000054147824 */ /* 0x000fe400078e00ff */
[-C--:B------:R-:W-:Y:S01]  /*d160*/  FMUL.FTZ R49, R49, R48.reuse ;  /* 0x0000003031317220 */ /* 0x080fe20000410000 */
[C---:B------:R-:W-:Y:S01]  /*d170*/  FFMA.FTZ R53, R38.reuse, R48, -R53 ;  /* 0x0000003026357223 */ /* 0x040fe20000010835 */
[C---:B------:R-:W-:Y:S01]  /*d180*/  FMUL.FTZ R48, R51.reuse, R90 ;  /* 0x0000005a33307220 */ /* 0x040fe20000410000 */
[----:B------:R-:W-:Y:S01]  /*d190*/  FMUL.FTZ R81, R51, R20 ;  /* 0x0000001433517220 */ /* 0x000fe20000410000 */
[----:B------:R-:W-:Y:S01]  /*d1a0*/  FFMA.FTZ R49, R38, R82, R49 ;  /* 0x0000005226317223 */ /* 0x000fe20000010031 */
[C---:B------:R-:W-:Y:S01]  /*d1b0*/  FMUL.FTZ R38, R32.reuse, R78 ;  /* 0x0000004e20267220 */ /* 0x040fe20000410000 */
[----:B------:R-:W-:Y:S01]  /*d1c0*/  FFMA.FTZ R51, R39, R20, -R48 ;  /* 0x0000001427337223 */ /* 0x000fe20000010830 */
[----:B------:R-:W-:Y:S01]  /*d1d0*/  FMUL.FTZ R20, R32, R80 ;  /* 0x0000005020147220 */ /* 0x000fe20000410000 */
[----:B------:R-:W-:-:S02]  /*d1e0*/  IMAD.U32 R50, R34, 0x10000, RZ ;  /* 0x0001000022327824 */ /* 0x000fc400078e00ff */
[C---:B------:R-:W-:Y:S01]  /*d1f0*/  FFMA.FTZ R38, R21.reuse, R80, R38 ;  /* 0x0000005015267223 */ /* 0x040fe20000010026 */
[----:B------:R-:W-:Y:S02]  /*d200*/  IMAD.U32 R32, R86, 0x10000, RZ ;  /* 0x0001000056207824 */ /* 0x000fe400078e00ff */
[----:B------:R-:W-:Y:S01]  /*d210*/  FFMA.FTZ R78, R21, R78, -R20 ;  /* 0x0000004e154e7223 */ /* 0x000fe20000010814 */
[----:B------:R-:W-:Y:S02]  /*d220*/  IMAD.U32 R20, R52, 0x10000, RZ ;  /* 0x0001000034147824 */ /* 0x000fe400078e00ff */
[----:B------:R-:W-:Y:S01]  /*d230*/  FFMA.FTZ R81, R39, R90, R81 ;  /* 0x0000005a27517223 */ /* 0x000fe20000010051 */
[----:B------:R-:W-:Y:S01]  /*d240*/  FMUL.FTZ R80, R50, R32 ;  /* 0x0000002032507220 */ /* 0x000fe20000410000 */
[C---:B------:R-:W-:Y:S01]  /*d250*/  FMUL.FTZ R39, R33.reuse, R85 ;  /* 0x0000005521277220 */ /* 0x040fe20000410000 */
[-C--:B------:R-:W-:Y:S01]  /*d260*/  FMUL.FTZ R82, R33, R79.reuse ;  /* 0x0000004f21527220 */ /* 0x080fe20000410000 */
[----:B------:R-:W-:Y:S01]  /*d270*/  LOP3.LUT R34, R34, 0xffff0000, RZ, 0xc0, !PT ;  /* 0xffff000022227812 */ /* 0x000fe200078ec0ff */
[-C--:B------:R-:W-:Y:S01]  /*d280*/  FMUL.FTZ R50, R50, R20.reuse ;  /* 0x0000001432327220 */ /* 0x080fe20000410000 */
[----:B------:R-:W-:Y:S01]  /*d290*/  FFMA.FTZ R80, R29, R20, -R80 ;  /* 0x000000141d507223 */ /* 0x000fe20000010850 */
        /* <DEDUP_REMOVED lines=11> */
[C---:B------:R-:W-:Y:S01]  /*d350*/  FMUL.FTZ R28, R35.reuse, R20 ;  /* 0x00000014231c7220 */ /* 0x040fe20000410000 */
[C---:B------:R-:W-:Y:S01]  /*d360*/  FFMA.FTZ R21, R30.reuse, R21, -R29 ;  /* 0x000000151e157223 */ /* 0x040fe2000001081d */
[-C--:B------:R-:W-:Y:S01]  /*d370*/  FMUL.FTZ R39, R35, R84.reuse ;  /* 0x0000005423277220 */ /* 0x080fe20000410000 */
[----:B------:R-:W-:Y:S01]  /*d380*/  FFMA.FTZ R35, R30, R33, R34 ;  /* 0x000000211e237223 */ /* 0x000fe20000010022 */
[C---:B------:R-:W-:Y:S01]  /*d390*/  FFMA.FTZ R84, R31.reuse, R84, -R28 ;  /* 0x000000541f547223 */ /* 0x040fe2000001081c */
[----:B------:R-:W-:Y:S01]  /*d3a0*/  F2FP.BF16.F32.PACK_AB R28, R78, R87 ;  /* 0x000000574e1c723e */ /* 0x000fe200000010ff */
[----:B------:R-:W-:Y:S01]  /*d3b0*/  FFMA.FTZ R20, R31, R20, R39 ;  /* 0x000000141f147223 */ /* 0x000fe20000010027 */
[----:B------:R-:W-:-:S02]  /*d3c0*/  F2FP.BF16.F32.PACK_AB R29, R48, R53 ;  /* 0x00000035301d723e */ /* 0x000fc400000010ff */
[----:B------:R-:W-:Y:S02]  /*d3d0*/  F2FP.BF16.F32.PACK_AB R30, R21, R80 ;  /* 0x00000050151e723e */ /* 0x000fe400000010ff */
[----:B------:R-:W-:Y:S02]  /*d3e0*/  F2FP.BF16.F32.PACK_AB R34, R35, R50 ;  /* 0x000000322322723e */ /* 0x000fe400000010ff */
[----:B------:R-:W-:Y:S02]  /*d3f0*/  F2FP.BF16.F32.PACK_AB R31, R84, R51 ;  /* 0x00000033541f723e */ /* 0x000fe400000010ff */
[----:B------:R-:W-:Y:S02]  /*d400*/  F2FP.BF16.F32.PACK_AB R33, R82, R49 ;  /* 0x000000315221723e */ /* 0x000fe400000010ff */
[----:B------:R-:W-:Y:S01]  /*d410*/  F2FP.BF16.F32.PACK_AB R35, R20, R81 ;  /* 0x000000511423723e */ /* 0x000fe200000010ff */
[----:B------:R1:W-:Y:S04]  /*d420*/  STS.128 [R37], R28 ;  /* 0x0000001c25007388 */ /* 0x0003e80000000c00 */
[----:B------:R1:W-:Y:S02]  /*d430*/  STS.128 [R77+0x10400], R32 ;  /* 0x010400204d007388 */ /* 0x0003e40000000c00 */
.L_x_3063:
[----:B------:R-:W-:Y:S05]  /*d440*/  BSYNC B1 ;  /* 0x0000000000017941 */ /* 0x000fea0003800000 */
.L_x_3062:
[----:B------:R-:W-:Y:S04]  /*d450*/  BSSY B1, `(.L_x_3064) ;  /* 0x0000069000017945 */ /* 0x000fe80003800000 */
[----:B------:R-:W-:Y:S05]  /*d460*/  @P2 BRA `(.L_x_3065) ;  /* 0x00000004009c2947 */ /* 0x000fea0003800000 */
[----:B------:R-:W-:Y:S02]  /*d470*/  LEA.HI R20, R58, R207, RZ, 0x1d ;  /* 0x000000cf3a147211 */ /* 0x000fe400078fe8ff */
[----:B-1----:R-:W-:Y:S02]  /*d480*/  SHF.R.U32.HI R28, RZ, 0x3, R198 ;  /* 0x00000003ff1c7819 */ /* 0x002fe400000116c6 */
        /* <DEDUP_REMOVED lines=8> */
[----:B------:R-:W-:Y:S02]  /*d510*/  PRMT R57, R57, 0x5410, R4 ;  /* 0x0000541039397816 */ /* 0x000fe40000000004 */
[----:B------:R-:W-:Y:S02]  /*d520*/  LOP3.LUT R21, R29, 0x7fffe000, RZ, 0xc0, !PT ;  /* 0x7fffe0001d157812 */ /* 0x000fe400078ec0ff */
[----:B------:R-:W0:Y:S01]  /*d530*/  LDS.128 R28, [R229] ;  /* 0x00000000e51c7984 */ /* 0x000e220000000c00 */
[----:B------:R-:W-:Y:S01]  /*d540*/  SHF.R.U64 R37, R6, 0x10, R7 ;  /* 0x0000001006257819 */ /* 0x000fe20000001207 */
[----:B------:R-:W-:Y:S01]  /*d550*/  IMAD.U32 R38, R57, 0x10000, RZ ;  /* 0x0001000039267824 */ /* 0x000fe200078e00ff */
[----:B------:R-:W-:-:S02]  /*d560*/  IADD3 R21, R20, R21, R203 ;  /* 0x0000001514157210 */ /* 0x000fc40007ffe0cb */
[----:B------:R-:W-:Y:S02]  /*d570*/  SHF.R.U32.HI R20, RZ, 0x10, R5 ;  /* 0x00000010ff147819 */ /* 0x000fe40000011605 */
[----:B------:R-:W-:Y:S02]  /*d580*/  LEA R21, R21, R18, 0x1 ;  /* 0x0000001215157211 */ /* 0x000fe400078e08ff */
[----:B------:R-:W-:Y:S02]  /*d590*/  SHF.R.U32.HI R24, RZ, 0x10, R25 ;  /* 0x00000010ff187819 */ /* 0x000fe40000011619 */
[----:B------:R-:W-:Y:S01]  /*d5a0*/  SHF.R.U64 R5, R26, 0x10, R27 ;  /* 0x000000101a057819 */ /* 0x000fe2000000121b */
[----:B------:R-:W1:Y:S01]  /*d5b0*/  LDS.128 R32, [R21+0x10400] ;  /* 0x0104000015207984 */ /* 0x000e620000000c00 */
[----:B------:R-:W-:Y:S02]  /*d5c0*/  PRMT R62, R62, 0x5410, R39 ;  /* 0x000054103e3e7816 */ /* 0x000fe40000000027 */
[----:B------:R-:W-:-:S02]  /*d5d0*/  SHF.R.U32.HI R26, RZ, 0x10, R27 ;  /* 0x00000010ff1a7819 */ /* 0x000fc4000001161b */
[----:B------:R-:W-:Y:S01]  /*d5e0*/  PRMT R64, R64, 0x5410, R37 ;  /* 0x0000541040407816 */ /* 0x000fe20000000025 */
[----:B------:R-:W-:Y:S01]  /*d5f0*/  IMAD.U32 R37, R62, 0x10000, RZ ;  /* 0x000100003e257824 */ /* 0x000fe200078e00ff */
[----:B------:R-:W-:Y:S02]  /*d600*/  SHF.R.U32.HI R6, RZ, 0x10, R7 ;  /* 0x00000010ff067819 */ /* 0x000fe40000011607 */
[----:B------:R-:W-:Y:S02]  /*d610*/  PRMT R61, R61, 0x5410, R26 ;  /* 0x000054103d3d7816 */ /* 0x000fe4000000001a */
[----:B------:R-:W-:Y:S02]  /*d620*/  PRMT R63, R63, 0x5410, R20 ;  /* 0x000054103f3f7816 */ /* 0x000fe40000000014 */
[----:B------:R-:W-:Y:S02]  /*d630*/  PRMT R59, R59, 0x5410, R24 ;  /* 0x000054103b3b7816 */ /* 0x000fe40000000018 */
[----:B------:R-:W-:-:S02]  /*d640*/  PRMT R60, R60, 0x5410, R5 ;  /* 0x000054103c3c7816 */ /* 0x000fc40000000005 */
[----:B------:R-:W-:Y:S02]  /*d650*/  PRMT R65, R65, 0x5410, R6 ;  /* 0x0000541041417816 */ /* 0x000fe40000000006 */
        /* <DEDUP_REMOVED lines=16> */
[----:B------:R-:W-:Y:S01]  /*d760*/  IMAD.U32 R33, R35, 0x10000, RZ ;  /* 0x0001000023217824 */ /* 0x000fe200078e00ff */
[----:B------:R-:W-:Y:S01]  /*d770*/  LOP3.LUT R31, R34, 0xffff0000, RZ, 0xc0, !PT ;  /* 0xffff0000221f7812 */ /* 0x000fe200078ec0ff */
[----:B------:R-:W-:Y:S01]  /*d780*/  FFMA.FTZ R39, R4, R37, -R39 ;  /* 0x0000002504277223 */ /* 0x000fe20000010827 */
[----:B------:R-:W-:-:S02]  /*d790*/  IMAD.U32 R37, R61, 0x10000, RZ ;  /* 0x000100003d257824 */ /* 0x000fc400078e00ff */
[----:B------:R-:W-:Y:S01]  /*d7a0*/  FFMA.FTZ R49, R4, R38, R49 ;  /* 0x0000002604317223 */ /* 0x000fe20000010031 */
[----:B------:R-:W-:Y:S01]  /*d7b0*/  IMAD.U32 R29, R34, 0x10000, RZ ;  /* 0x00010000221d7824 */ /* 0x000fe200078e00ff */
[----:B------:R-:W-:Y:S01]  /*d7c0*/  LOP3.LUT R34, R35, 0xffff0000, RZ, 0xc0, !PT ;  /* 0xffff000023227812 */ /* 0x000fe200078ec0ff */
[----:B------:R-:W-:Y:S02]  /*d7d0*/  IMAD.U32 R35, R59, 0x10000, RZ ;  /* 0x000100003b237824 */ /* 0x000fe400078e00ff */
[----:B------:R-:W-:Y:S01]  /*d7e0*/  FMUL.FTZ R53, R33, R37 ;  /* 0x0000002521357220 */ /* 0x000fe20000410000 */
[----:B------:R-:W-:Y:S01]  /*d7f0*/  IMAD.U32 R25, R63, 0x10000, RZ ;  /* 0x000100003f197824 */ /* 0x000fe200078e00ff */
[----:B------:R-:W-:Y:S01]  /*d800*/  LOP3.LUT R59, R59, 0xffff0000, RZ, 0xc0, !PT ;  /* 0xffff00003b3b7812 */ /* 0x000fe200078ec0ff */
[----:B------:R-:W-:Y:S02]  /*d810*/  IMAD.U32 R4, R65, 0x10000, RZ ;  /* 0x0001000041047824 */ /* 0x000fe400078e00ff */
[C---:B------:R-:W-:Y:S01]  /*d820*/  FMUL.FTZ R51, R27.reuse, R35 ;  /* 0x000000231b337220 */ /* 0x040fe20000410000 */
[----:B------:R-:W-:Y:S01]  /*d830*/  FMUL.FTZ R27, R27, R25 ;  /* 0x000000191b1b7220 */ /* 0x000fe20000410000 */
[----:B------:R-:W-:Y:S01]  /*d840*/  LOP3.LUT R63, R63, 0xffff0000, RZ, 0xc0, !PT ;  /* 0xffff00003f3f7812 */ /* 0x000fe200078ec0ff */
[-C--:B------:R-:W-:Y:S01]  /*d850*/  FMUL.FTZ R38, R33, R4.reuse ;  /* 0x0000000421267220 */ /* 0x080fe20000410000 */
[----:B------:R-:W-:Y:S01]  /*d860*/  FFMA.FTZ R53, R24, R4, -R53 ;  /* 0x0000000418357223 */ /* 0x000fe20000010835 */
[----:B------:R-:W-:Y:S01]  /*d870*/  FMUL.FTZ R4, R26, R57 ;  /* 0x000000391a047220 */ /* 0x000fe20000410000 */
[C---:B------:R-:W-:Y:S01]  /*d880*/  FFMA.FTZ R51, R6.reuse, R25, -R51 ;  /* 0x0000001906337223 */ /* 0x040fe20000010833 */
[----:B------:R-:W-:Y:S01]  /*d890*/  FFMA.FTZ R25, R6, R35, R27 ;  /* 0x0000002306197223 */ /* 0x000fe2000001001b */
[-C--:B------:R-:W-:Y:S01]  /*d8a0*/  FMUL.FTZ R26, R26, R62.reuse ;  /* 0x0000003e1a1a7220 */ /* 0x080fe20000410000 */
[----:B------:R-:W-:Y:S01]  /*d8b0*/  FFMA.FTZ R62, R5, R62, -R4 ;  /* 0x0000003e053e7223 */ /* 0x000fe20000010804 */
[----:B------:R-:W-:-:S02]  /*d8c0*/  IMAD.U32 R6, R60, 0x10000, RZ ;  /* 0x000100003c067824 */ /* 0x000fc400078e00ff */
[----:B------:R-:W-:Y:S01]  /*d8d0*/  FMUL.FTZ R27, R32, R59 ;  /* 0x0000003b201b7220 */ /* 0x000fe20000410000 */
[----:B------:R-:W-:Y:S02]  /*d8e0*/  IMAD.U32 R4, R64, 0x10000, RZ ;  /* 0x0001000040047824 */ /* 0x000fe400078e00ff */
[----:B------:R-:W-:Y:S01]  /*d8f0*/  FMUL.FTZ R32, R32, R63 ;  /* 0x0000003f20207220 */ /* 0x000fe20000410000 */
[----:B------:R-:W-:Y:S01]  /*d900*/  LOP3.LUT R60, R60, 0xffff0000, RZ, 0xc0, !PT ;  /* 0xffff00003c3c7812 */ /* 0x000fe200078ec0ff */
[----:B------:R-:W-:Y:S01]  /*d910*/  FFMA.FTZ R37, R24, R37, R38 ;  /* 0x0000002518257223 */ /* 0x000fe20000010026 */
[----:B------:R-:W-:Y:S01]  /*d920*/  LOP3.LUT R64, R64, 0xffff0000, RZ, 0xc0, !PT ;  /* 0xffff000040407812 */ /* 0x000fe200078ec0ff */
[----:B------:R-:W-:Y:S01]  /*d930*/  FFMA.FTZ R24, R5, R57, R26 ;  /* 0x0000003905187223 */ /* 0x000fe2000001001a */
[----:B------:R-:W-:Y:S01]  /*d940*/  LOP3.LUT R61, R61, 0xffff0000, RZ, 0xc0, !PT ;  /* 0xffff00003d3d7812 */ /* 0x000fe200078ec0ff */
[C---:B------:R-:W-:Y:S01]  /*d950*/  FFMA.FTZ R26, R28.reuse, R63, -R27 ;  /* 0x0000003f1c1a7223 */ /* 0x040fe2000001081b */
[----:B------:R-:W-:Y:S01]  /*d960*/  LOP3.LUT R65, R65, 0xffff0000, RZ, 0xc0, !PT ;  /* 0xffff000041417812 */ /* 0x000fe200078ec0ff */
[----:B------:R-:W-:Y:S01]  /*d970*/  FFMA.FTZ R32, R28, R59, R32 ;  /* 0x0000003b1c207223 */ /* 0x000fe20000010020 */
[C---:B------:R-:W-:Y:S01]  /*d980*/  FMUL.FTZ R38, R29.reuse, R6 ;  /* 0x000000061d267220 */ /* 0x040fe20000410000 */
[----:B------:R-:W-:Y:S01]  /*d990*/  FMUL.FTZ R28, R29, R4 ;  /* 0x000000041d1c7220 */ /* 0x000fe20000410000 */
        /* <DEDUP_REMOVED lines=20> */
.L_x_3065:
[----:B------:R-:W-:Y:S05]  /*dae0*/  BSYNC B1 ;  /* 0x0000000000017941 */ /* 0x000fea0003800000 */
.L_x_3064:
[----:B------:R-:W-:Y:S04]  /*daf0*/  BSSY B1, `(.L_x_3066) ;  /* 0x0000069000017945 */ /* 0x000fe80003800000 */
[----:B------:R-:W-:Y:S05]  /*db00*/  @P1 BRA `(.L_x_3067) ;  /* 0x00000004009c1947 */ /* 0x000fea0003800000 */
        /* <DEDUP_REMOVED lines=14> */
[----:B------:R-:W1:Y:S01]  /*dbf0*/  LDS.128 R4, [R228] ;  /* 0x00000000e4047984 */ /* 0x000e620000000c00 */
[----:B------:R-:W-:Y:S01]  /*dc00*/  PRMT R66, R66, 0x5410, R31 ;  /* 0x0000541042427816 */ /* 0x000fe2000000001f */
[----:B------:R-:W-:Y:S01]  /*dc10*/  IMAD.U32 R37, R73, 0x10000, RZ ;  /* 0x0001000049257824 */ /* 0x000fe200078e00ff */
[----:B------:R-:W-:Y:S01]  /*dc20*/  SHF.R.U32.HI R44, RZ, 0x10, R45 ;  /* 0x00000010ff2c7819 */ /* 0x000fe2000001162d */
[----:B------:R-:W-:Y:S01]  /*dc30*/  IMAD R21, R21, 0x2, R18 ;  /* 0x0000000215157824 */ /* 0x000fe200078e0212 */
[----:B------:R-:W-:Y:S01]  /*dc40*/  SHF.R.U64 R20, R42, 0x10, R43 ;  /* 0x000000102a147819 */ /* 0x000fe2000000122b */
[----:B------:R-:W-:Y:S01]  /*dc50*/  IMAD.U32 R35, R66, 0x10000, RZ ;  /* 0x0001000042237824 */ /* 0x000fe200078e00ff */
[----:B------:R-:W-:Y:S02]  /*dc60*/  PRMT R74, R74, 0x5410, R41 ;  /* 0x000054104a4a7816 */ /* 0x000fe40000000029 */
[----:B------:R-:W2:Y:S01]  /*dc70*/  LDS.128 R24, [R21+0x10400] ;  /* 0x0104000015187984 */ /* 0x000ea20000000c00 */
[----:B------:R-:W-:-:S02]  /*dc80*/  SHF.R.U32.HI R43, RZ, 0x10, R43 ;  /* 0x00000010ff2b7819 */ /* 0x000fc4000001162b */
[--C-:B0-----:R-:W-:Y:S01]  /*dc90*/  SHF.R.U64 R29, R46, 0x10, R47.reuse ;  /* 0x000000102e1d7819 */ /* 0x101fe2000000122f */
[----:B------:R-:W-:Y:S01]  /*dca0*/  IMAD.U32 R39, R74, 0x10000, RZ ;  /* 0x000100004a277824 */ /* 0x000fe200078e00ff */
[----:B------:R-:W-:Y:S02]  /*dcb0*/  PRMT R67, R67, 0x5410, R44 ;  /* 0x0000541043437816 */ /* 0x000fe4000000002c */
[----:B------:R-:W-:Y:S02]  /*dcc0*/  PRMT R75, R75, 0x5410, R20 ;  /* 0x000054104b4b7816 */ /* 0x000fe40000000014 */
[----:B------:R-:W-:Y:S02]  /*dcd0*/  SHF.R.U32.HI R46, RZ, 0x10, R47 ;  /* 0x00000010ff2e7819 */ /* 0x000fe4000001162f */
[----:B------:R-:W-:Y:S02]  /*dce0*/  PRMT R76, R76, 0x5410, R43 ;  /* 0x000054104c4c7816 */ /* 0x000fe4000000002b */
[----:B------:R-:W-:-:S02]  /*dcf0*/  PRMT R55, R55, 0x5410, R46 ;  /* 0x0000541037377816 */ /* 0x000fc4000000002e */
[----:B------:R-:W-:Y:S02]  /*dd00*/  LOP3.LUT R73, R73, 0xffff0000, RZ, 0xc0, !PT ;  /* 0xffff000049497812 */ /* 0x000fe400078ec0ff */
[----:B------:R-:W-:Y:S02]  /*dd10*/  LOP3.LUT R74, R74, 0xffff0000, RZ, 0xc0, !PT ;  /* 0xffff00004a4a7812 */ /* 0x000fe400078ec0ff */
[----:B------:R-:W-:Y:S01]  /*dd20*/  PRMT R54, R54, 0x5410, R29 ;  /* 0x0000541036367816 */ /* 0x000fe2000000001d */
        /* <DEDUP_REMOVED lines=8> */
[C---:B--2---:R-:W-:Y:S01]  /*ddb0*/  IMAD.U32 R31, R24.reuse, 0x10000, RZ ;  /* 0x00010000181f7824 */ /* 0x044fe200078e00ff */
        /* <DEDUP_REMOVED lines=8> */
[----:B------:R-:W-:Y:S02]  /*de40*/  IMAD.U32 R34, R27, 0x10000, RZ ;  /* 0x000100001b227824 */ /* 0x000fe400078e00ff */
[----:B------:R-:W-:Y:S01]  /*de50*/  FFMA.FTZ R43, R20, R37, R43 ;  /* 0x00000025142b7223 */ /* 0x000fe2000001002b */
[----:B------:R-:W-:Y:S02]  /*de60*/  IMAD.U32 R41, R76, 0x10000, RZ ;  /* 0x000100004c297824 */ /* 0x000fe400078e00ff */
[-C--:B------:R-:W-:Y:S01]  /*de70*/  FMUL.FTZ R37, R32, R31.reuse ;  /* 0x0000001f20257220 */ /* 0x080fe20000410000 */
[----:B------:R-:W-:Y:S01]  /*de80*/  FFMA.FTZ R45, R28, R31, -R45 ;  /* 0x0000001f1c2d7223 */ /* 0x000fe2000001082d */
[----:B------:R-:W-:Y:S02]  /*de90*/  IMAD.U32 R35, R55, 0x10000, RZ ;  /* 0x0001000037237824 */ /* 0x000fe400078e00ff */
[----:B------:R-:W-:Y:S01]  /*dea0*/  FMUL.FTZ R31, R34, R41 ;  /* 0x00000029221f7220 */ /* 0x000fe20000410000 */
[----:B------:R-:W-:Y:S01]  /*deb0*/  FFMA.FTZ R39, R28, R39, R37 ;  /* 0x000000271c277223 */ /* 0x000fe20000010025 */
[----:B------:R-:W-:Y:S01]  /*dec0*/  LOP3.LUT R20, R67, 0xffff0000, RZ, 0xc0, !PT ;  /* 0xffff000043147812 */ /* 0x000fe200078ec0ff */
[-C--:B------:R-:W-:Y:S01]  /*ded0*/  FMUL.FTZ R34, R34, R35.reuse ;  /* 0x0000002322227220 */ /* 0x080fe20000410000 */
[----:B------:R-:W-:Y:S01]  /*dee0*/  FFMA.FTZ R40, R30, R35, -R31 ;  /* 0x000000231e287223 */ /* 0x000fe2000001081f */
[----:B------:R-:W-:Y:S01]  /*def0*/  LOP3.LUT R31, R66, 0xffff0000, RZ, 0xc0, !PT ;  /* 0xffff0000421f7812 */ /* 0x000fe200078ec0ff */
[----:B------:R-:W-:Y:S01]  /*df00*/  FMUL.FTZ R35, R24, R73 ;  /* 0x0000004918237220 */ /* 0x000fe20000410000 */
[----:B------:R-:W-:-:S02]  /*df10*/  IMAD.U32 R33, R26, 0x10000, RZ ;  /* 0x000100001a217824 */ /* 0x000fc400078e00ff */
[----:B------:R-:W-:Y:S01]  /*df20*/  FFMA.FTZ R41, R30, R41, R34 ;  /* 0x000000291e297223 */ /* 0x000fe20000010022 */
[----:B------:R-:W-:Y:S02]  /*df30*/  IMAD.U32 R28, R75, 0x10000, RZ ;  /* 0x000100004b1c7824 */ /* 0x000fe400078e00ff */
[-C--:B------:R-:W-:Y:S01]  /*df40*/  FMUL.FTZ R37, R24, R31.reuse ;  /* 0x0000001f18257220 */ /* 0x080fe20000410000 */
[----:B------:R-:W-:Y:S01]  /*df50*/  FFMA.FTZ R35, R4, R31, -R35 ;  /* 0x0000001f04237223 */ /* 0x000fe20000010823 */
[C---:B------:R-:W-:Y:S01]  /*df60*/  FMUL.FTZ R32, R25.reuse, R74 ;  /* 0x0000004a19207220 */ /* 0x040fe20000410000 */
[----:B------:R-:W-:Y:S02]  /*df70*/  IMAD.U32 R24, R54, 0x10000, RZ ;  /* 0x0001000036187824 */ /* 0x000fe400078e00ff */
[----:B------:R-:W-:Y:S01]  /*df80*/  FFMA.FTZ R30, R4, R73, R37 ;  /* 0x00000049041e7223 */ /* 0x000fe20000010025 */
[----:B------:R-:W-:Y:S01]  /*df90*/  FMUL.FTZ R25, R25, R20 ;  /* 0x0000001419197220 */ /* 0x000fe20000410000 */
[----:B------:R-:W-:Y:S01]  /*dfa0*/  FMUL.FTZ R4, R33, R28 ;  /* 0x0000001c21047220 */ /* 0x000fe20000410000 */
[C---:B------:R-:W-:Y:S01]  /*dfb0*/  FFMA.FTZ R32, R5.reuse, R20, -R32 ;  /* 0x0000001405207223 */ /* 0x040fe20000010820 */
[----:B------:R-:W-:Y:S01]  /*dfc0*/  LOP3.LUT R26, R26, 0xffff0000, RZ, 0xc0, !PT ;  /* 0xffff00001a1a7812 */ /* 0x000fe200078ec0ff */
[----:B------:R-:W-:Y:S01]  /*dfd0*/  FFMA.FTZ R74, R5, R74, R25 ;  /* 0x0000004a054a7223 */ /* 0x000fe20000010019 */
[----:B------:R-:W-:Y:S01]  /*dfe0*/  LOP3.LUT R27, R27, 0xffff0000, RZ, 0xc0, !PT ;  /* 0xffff00001b1b7812 */ /* 0x000fe200078ec0ff */
[-C--:B------:R-:W-:Y:S01]  /*dff0*/  FFMA.FTZ R20, R29, R24.reuse, -R4 ;  /* 0x000000181d147223 */ /* 0x080fe20000010804 */
[----:B------:R-:W-:Y:S01]  /*e000*/  LOP3.LUT R75, R75, 0xffff0000, RZ, 0xc0, !PT ;  /* 0xffff00004b4b7812 */ /* 0x000fe200078ec0ff */
[----:B------:R-:W-:Y:S01]  /*e010*/  FMUL.FTZ R34, R33, R24 ;  /* 0x0000001821227220 */ /* 0x000fe20000410000 */
[----:B------:R-:W-:-:S02]  /*e020*/  LOP3.LUT R76, R76, 0xffff0000, RZ, 0xc0, !PT ;  /* 0xffff00004c4c7812 */ /* 0x000fc400078ec0ff */
[----:B------:R-:W-:Y:S01]  /*e030*/  LOP3.LUT R5, R54, 0xffff0000, RZ, 0xc0, !PT ;  /* 0xffff000036057812 */ /* 0x000fe200078ec0ff */
[C---:B------:R-:W-:Y:S01]  /*e040*/  FMUL.FTZ R25, R26.reuse, R75 ;  /* 0x0000004b1a197220 */ /* 0x040fe20000410000 */
[----:B------:R-:W-:Y:S01]  /*e050*/  LOP3.LUT R4, R55, 0xffff0000, RZ, 0xc0, !PT ;  /* 0xffff000037047812 */ /* 0x000fe200078ec0ff */
[----:B------:R-:W-:Y:S01]  /*e060*/  FMUL.FTZ R24, R27, R76 ;  /* 0x0000004c1b187220 */ /* 0x000fe20000410000 */
[----:B------:R-:W-:Y:S01]  /*e070*/  FFMA.FTZ R34, R29, R28, R34 ;  /* 0x0000001c1d227223 */ /* 0x000fe20000010022 */
[-C--:B------:R-:W-:Y:S02]  /*e080*/  FMUL.FTZ R26, R26, R5.reuse ;  /* 0x000000051a1a7220 */ /* 0x080fe40000410000 */
[-C--:B------:R-:W-:Y:S01]  /*e090*/  FMUL.FTZ R31, R27, R4.reuse ;  /* 0x000000041b1f7220 */ /* 0x080fe20000410000 */
[C---:B------:R-:W-:Y:S01]  /*e0a0*/  FFMA.FTZ R27, R6.reuse, R5, -R25 ;  /* 0x00000005061b7223 */ /* 0x040fe20000010819 */
[C---:B------:R-:W-:Y:S01]  /*e0b0*/  FFMA.FTZ R29, R7.reuse, R4, -R24 ;  /* 0x00000004071d7223 */ /* 0x040fe20000010818 */
        /* <DEDUP_REMOVED lines=12> */
.L_x_3067:
[----:B------:R-:W-:Y:S05]  /*e180*/  BSYNC B1 ;  /* 0x0000000000017941 */ /* 0x000fea0003800000 */
.L_x_3066:
[----:B------:R-:W-:Y:S01]  /*e190*/  PRMT R20, R3, 0x5410, R0 ;  /* 0x0000541003147816 */ /* 0x000fe20000000000 */
[----:B------:R-:W-:Y:S06]  /*e1a0*/  @P0 BRA `(.L_x_3051) ;  /* 0x00000004009c0947 */ /* 0x000fec0003800000 */
[----:B------:R-:W-:Y:S02]  /*e1b0*/  LEA.HI R58, R58, R207, RZ, 0x1d ;  /* 0x000000cf3a3a7211 */ /* 0x000fe400078fe8ff */
[----:B--23--:R-:W-:Y:S02]  /*e1c0*/  SHF.R.U32.HI R4, RZ, 0x3, R196 ;  /* 0x00000003ff047819 */ /* 0x00cfe400000116c4 */
[----:B------:R-:W-:Y:S02]  /*e1d0*/  SHF.R.S32.HI R5, RZ, 0x1f, R58 ;  /* 0x0000001fff057819 */ /* 0x000fe4000001143a */
[----:B------:R-:W-:Y:S02]  /*e1e0*/  SHF.L.U32 R3, R58, 0x3, RZ ;  /* 0x000000033a037819 */ /* 0x000fe400000006ff */
[----:B------:R-:W-:Y:S02]  /*e1f0*/  LEA.HI R5, R5, R58, RZ, 0x3 ;  /* 0x0000003a05057211 */ /* 0x000fe400078f18ff */
[----:B------:R-:W-:-:S02]  /*e200*/  LOP3.LUT R0, R196, 0x38, R3, 0xf8, !PT ;  /* 0x00000038c4007812 */ /* 0x000fc400078ef803 */
[--C-:B------:R-:W-:Y:S01]  /*e210*/  SHF.R.U64 R12, R12, 0x10, R13.reuse ;  /* 0x000000100c0c7819 */ /* 0x100fe2000000120d */
[----:B------:R-:W-:Y:S01]  /*e220*/  IMAD.SHL.U32 R5, R5, 0x400, RZ ;  /* 0x0000040005057824 */ /* 0x000fe200078e00ff */
[----:B------:R-:W-:Y:S02]  /*e230*/  LOP3.LUT R0, R0, R4, RZ, 0x3c, !PT ;  /* 0x0000000400007212 */ /* 0x000fe400078e3cff */
[----:B------:R-:W-:Y:S02]  /*e240*/  SHF.R.U32.HI R21, RZ, 0x10, R13 ;  /* 0x00000010ff157819 */ /* 0x000fe4000001160d */
[----:B------:R-:W-:Y:S02]  /*e250*/  LOP3.LUT R3, R5, 0x7fffe000, RZ, 0xc0, !PT ;  /* 0x7fffe00005037812 */ /* 0x000fe400078ec0ff */
[----:B------:R-:W2:Y:S01]  /*e260*/  LDS.128 R4, [R227] ;  /* 0x00000000e3047984 */ /* 0x000ea20000000c00 */
[----:B------:R-:W-:Y:S02]  /*e270*/  SHF.R.U64 R13, R8, 0x10, R9 ;  /* 0x00000010080d7819 */ /* 0x000fe40000001209 */
[----:B------:R-:W-:-:S02]  /*e280*/  IADD3 R3, R0, R3, R201 ;  /* 0x0000000300037210 */ /* 0x000fc40007ffe0c9 */
[--C-:B------:R-:W-:Y:S02]  /*e290*/  SHF.R.U64 R0, R10, 0x10, R11.reuse ;  /* 0x000000100a007819 */ /* 0x100fe4000000120b */
[----:B------:R-:W-:Y:S01]  /*e2a0*/  SHF.R.U32.HI R11, RZ, 0x10, R11 ;  /* 0x00000010ff0b7819 */ /* 0x000fe2000001160b */
[----:B------:R-:W-:Y:S01]  /*e2b0*/  IMAD R3, R3, 0x2, R18 ;  /* 0x0000000203037824 */ /* 0x000fe200078e0212 */
[----:B------:R-:W-:Y:S02]  /*e2c0*/  SHF.R.U32.HI R9, RZ, 0x10, R9 ;  /* 0x00000010ff097819 */ /* 0x000fe40000011609 */
[----:B------:R-:W-:Y:S02]  /*e2d0*/  PRMT R56, R56, 0x5410, R13 ;  /* 0x0000541038387816 */ /* 0x000fe4000000000d */
[----:B------:R-:W3:Y:S01]  /*e2e0*/  LDS.128 R24, [R3+0x10400] ;  /* 0x0104000003187984 */ /* 0x000ee20000000c00 */
[----:B------:R-:W-:Y:S02]  /*e2f0*/  PRMT R71, R71, 0x5410, R12 ;  /* 0x0000541047477816 */ /* 0x000fe4000000000c */
[----:B------:R-:W-:-:S02]  /*e300*/  PRMT R70, R70, 0x5410, R11 ;  /* 0x0000541046467816 */ /* 0x000fc4000000000b */
[--C-:B-1----:R-:W-:Y:S02]  /*e310*/  SHF.R.U64 R28, R14, 0x10, R15.reuse ;  /* 0x000000100e1c7819 */ /* 0x102fe4000000120f */
[----:B0-----:R-:W-:Y:S02]  /*e320*/  SHF.R.U32.HI R29, RZ, 0x10, R15 ;  /* 0x00000010ff1d7819 */ /* 0x001fe4000001160f */
[----:B------:R-:W-:Y:S02]  /*e330*/  PRMT R68, R68, 0x5410, R9 ;  /* 0x0000541044447816 */ /* 0x000fe40000000009 */
[----:B------:R-:W-:Y:S01]  /*e340*/  PRMT R72, R72, 0x5410, R21 ;  /* 0x0000541048487816 */ /* 0x000fe20000000015 */
[----:B------:R-:W-:Y:S01]  /*e350*/  IMAD.U32 R21, R71, 0x10000, RZ ;  /* 0x0001000047157824 */ /* 0x000fe200078e00ff */
[C---:B------:R-:W-:Y:S02]  /*e360*/  PRMT R28, R20.reuse, 0x5432, R28 ;  /* 0x00005432141c7816 */ /* 0x040fe4000000001c */
[----:B------:R-:W-:-:S02]  /*e370*/  PRMT R29, R20, 0x5410, R29 ;  /* 0x00005410141d7816 */ /* 0x000fc4000000001d */
[----:B------:R-:W-:Y:S02]  /*e380*/  PRMT R69, R69, 0x5410, R0 ;  /* 0x0000541045457816 */ /* 0x000fe40000000000 */
[----:B------:R-:W-:Y:S01]  /*e390*/  LOP3.LUT R71, R71, 0xffff0000, RZ, 0xc0, !PT ;  /* 0xffff000047477812 */ /* 0x000fe200078ec0ff */
[C---:B--2---:R-:W-:Y:S01]  /*e3a0*/  IMAD.U32 R0, R4.reuse, 0x10000, RZ ;  /* 0x0001000004007824 */ /* 0x044fe200078e00ff */
[----:B------:R-:W-:Y:S01]  /*e3b0*/  LOP3.LUT R4, R4, 0xffff0000, RZ, 0xc0, !PT ;  /* 0xffff000004047812 */ /* 0x000fe200078ec0ff */
[C---:B------:R-:W-:Y:S01]  /*e3c0*/  IMAD.U32 R8, R5.reuse, 0x10000, RZ ;  /* 0x0001000005087824 */ /* 0x040fe200078e00ff */
[----:B------:R-:W-:Y:S01]  /*e3d0*/  LOP3.LUT R5, R5, 0xffff0000, RZ, 0xc0, !PT ;  /* 0xffff000005057812 */ /* 0x000fe200078ec0ff */
[C---:B------:R-:W-:Y:S01]  /*e3e0*/  IMAD.U32 R10, R7.reuse, 0x10000, RZ ;  /* 0x00010000070a7824 */ /* 0x040fe200078e00ff */
[----:B------:R-:W-:Y:S01]  /*e3f0*/  LOP3.LUT R7, R7, 0xffff0000, RZ, 0xc0, !PT ;  /* 0xffff000007077812 */ /* 0x000fe200078ec0ff */
[C---:B------:R-:W-:Y:S01]  /*e400*/  IMAD.U32 R9, R6.reuse, 0x10000, RZ ;  /* 0x0001000006097824 */ /* 0x040fe200078e00ff */
[----:B------:R-:W-:Y:S01]  /*e410*/  LOP3.LUT R6, R6, 0xffff0000, RZ, 0xc0, !PT ;  /* 0xffff000006067812 */ /* 0x000fe200078ec0ff */
[C---:B---3--:R-:W-:Y:S01]  /*e420*/  IMAD.U32 R11, R24.reuse, 0x10000, RZ ;  /* 0x00010000180b7824 */ /* 0x048fe200078e00ff */
        /* <DEDUP_REMOVED lines=8> */
[C---:B------:R-:W-:Y:S01]  /*e4b0*/  FMUL.FTZ R31, R11.reuse, R25 ;  /* 0x000000190b1f7220 */ /* 0x040fe20000410000 */
[----:B------:R-:W-:Y:S02]  /*e4c0*/  IMAD.U32 R27, R68, 0x10000, RZ ;  /* 0x00010000441b7824 */ /* 0x000fe400078e00ff */
[-C--:B------:R-:W-:Y:S01]  /*e4d0*/  FMUL.FTZ R33, R11, R21.reuse ;  /* 0x000000150b217220 */ /* 0x080fe20000410000 */
[----:B------:R-:W-:Y:S02]  /*e4e0*/  IMAD.U32 R11, R72, 0x10000, RZ ;  /* 0x00010000480b7824 */ /* 0x000fe400078e00ff */
[----:B------:R-:W-:Y:S01]  /*e4f0*/  FFMA.FTZ R30, R0, R21, -R31 ;  /* 0x00000015001e7223 */ /* 0x000fe2000001081f */
[----:B------:R-:W-:Y:S01]  /*e500*/  FMUL.FTZ R35, R13, R27 ;  /* 0x0000001b0d237220 */ /* 0x000fe20000410000 */
[----:B------:R-:W-:Y:S02]  /*e510*/  IMAD.U32 R31, R70, 0x10000, RZ ;  /* 0x00010000461f7824 */ /* 0x000fe400078e00ff */
[----:B------:R-:W-:Y:S01]  /*e520*/  FFMA.FTZ R33, R0, R25, R33 ;  /* 0x0000001900217223 */ /* 0x000fe20000010021 */
[----:B------:R-:W-:-:S02]  /*e530*/  IMAD.U32 R21, R29, 0x10000, RZ ;  /* 0x000100001d157824 */ /* 0x000fc400078e00ff */
[-C--:B------:R-:W-:Y:S01]  /*e540*/  FMUL.FTZ R13, R13, R11.reuse ;  /* 0x0000000b0d0d7220 */ /* 0x080fe20000410000 */
[----:B------:R-:W-:Y:S01]  /*e550*/  FFMA.FTZ R35, R8, R11, -R35 ;  /* 0x0000000b08237223 */ /* 0x000fe20000010823 */
[----:B------:R-:W-:Y:S01]  /*e560*/  FMUL.FTZ R25, R20, R31 ;  /* 0x0000001f14197220 */ /* 0x000fe20000410000 */
[----:B------:R-:W-:Y:S01]  /*e570*/  LOP3.LUT R11, R56, 0xffff0000, RZ, 0xc0, !PT ;  /* 0xffff0000380b7812 */ /* 0x000fe200078ec0ff */
[----:B------:R-:W-:Y:S01]  /*e580*/  FMUL.FTZ R0, R20, R21 ;  /* 0x0000001514007220 */ /* 0x000fe20000410000 */
[----:B------:R-:W-:Y:S01]  /*e590*/  FFMA.FTZ R27, R8, R27, R13 ;  /* 0x0000001b081b7223 */ /* 0x000fe2000001000d */
[----:B------:R-:W-:Y:S01]  /*e5a0*/  FFMA.FTZ R20, R10, R21, -R25 ;  /* 0x000000150a147223 */ /* 0x000fe20000010819 */
[C---:B------:R-:W-:Y:S01]  /*e5b0*/  FMUL.FTZ R21, R12.reuse, R71 ;  /* 0x000000470c157220 */ /* 0x040fe20000410000 */
[----:B------:R-:W-:Y:S01]  /*e5c0*/  FMUL.FTZ R13, R12, R11 ;  /* 0x0000000b0c0d7220 */ /* 0x000fe20000410000 */
[----:B------:R-:W-:Y:S01]  /*e5d0*/  FFMA.FTZ R31, R10, R31, R0 ;  /* 0x0000001f0a1f7223 */ /* 0x000fe20000010000 */
[----:B------:R-:W-:Y:S01]  /*e5e0*/  LOP3.LUT R72, R72, 0xffff0000, RZ, 0xc0, !PT ;  /* 0xffff000048487812 */ /* 0x000fe200078ec0ff */
[----:B------:R-:W-:Y:S01]  /*e5f0*/  IMAD.U32 R8, R69, 0x10000, RZ ;  /* 0x0001000045087824 */ /* 0x000fe200078e00ff */
[----:B------:R-:W-:Y:S01]  /*e600*/  LOP3.LUT R68, R68, 0xffff0000, RZ, 0xc0, !PT ;  /* 0xffff000044447812 */ /* 0x000fe200078ec0ff */
[----:B------:R-:W-:-:S02]  /*e610*/  IMAD.U32 R0, R28, 0x10000, RZ ;  /* 0x000100001c007824 */ /* 0x000fc400078e00ff */
[C---:B------:R-:W-:Y:S01]  /*e620*/  FFMA.FTZ R13, R4.reuse, R71, -R13 ;  /* 0x00000047040d7223 */ /* 0x040fe2000001080d */
[----:B------:R-:W-:Y:S01]  /*e630*/  FFMA.FTZ R10, R4, R11, R21 ;  /* 0x0000000b040a7223 */ /* 0x000fe20000010015 */
[----:B------:R-:W-:Y:S01]  /*e640*/  FMUL.FTZ R4, R14, R8 ;  /* 0x000000080e047220 */ /* 0x000fe20000410000 */
[C---:B------:R-:W-:Y:S01]  /*e650*/  FMUL.FTZ R12, R24.reuse, R68 ;  /* 0x00000044180c7220 */ /* 0x040fe20000410000 */
[----:B------:R-:W-:Y:S01]  /*e660*/  FMUL.FTZ R25, R24, R72 ;  /* 0x0000004818197220 */ /* 0x000fe20000410000 */
[----:B------:R-:W-:Y:S01]  /*e670*/  FMUL.FTZ R14, R14, R0 ;  /* 0x000000000e0e7220 */ /* 0x000fe20000410000 */
[----:B------:R-:W-:Y:S01]  /*e680*/  LOP3.LUT R69, R69, 0xffff0000, RZ, 0xc0, !PT ;  /* 0xffff000045457812 */ /* 0x000fe200078ec0ff */
[C---:B------:R-:W-:Y:S01]  /*e690*/  FFMA.FTZ R12, R5.reuse, R72, -R12 ;  /* 0x00000048050c7223 */ /* 0x040fe2000001080c */
[----:B------:R-:W-:Y:S01]  /*e6a0*/  LOP3.LUT R70, R70, 0xffff0000, RZ, 0xc0, !PT ;  /* 0xffff000046467812 */ /* 0x000fe200078ec0ff */
[----:B------:R-:W-:Y:S01]  /*e6b0*/  FFMA.FTZ R68, R5, R68, R25 ;  /* 0x0000004405447223 */ /* 0x000fe20000010019 */
[----:B------:R-:W-:Y:S01]  /*e6c0*/  LOP3.LUT R28, R28, 0xffff0000, RZ, 0xc0, !PT ;  /* 0xffff00001c1c7812 */ /* 0x000fe200078ec0ff */
[----:B------:R-:W-:Y:S01]  /*e6d0*/  FFMA.FTZ R14, R9, R8, R14 ;  /* 0x00000008090e7223 */ /* 0x000fe2000001000e */
[----:B------:R-:W-:Y:S01]  /*e6e0*/  LOP3.LUT R29, R29, 0xffff0000, RZ, 0xc0, !PT ;  /* 0xffff00001d1d7812 */ /* 0x000fe200078ec0ff */
[----:B------:R-:W-:Y:S01]  /*e6f0*/  FFMA.FTZ R0, R9, R0, -R4 ;  /* 0x0000000009007223 */ /* 0x000fe20000010804 */
        /* <DEDUP_REMOVED lines=18> */
.L_x_3051:
[----:B------:R-:W-:Y:S05]  /*e820*/  BSYNC B0 ;  /* 0x0000000000007941 */ /* 0x000fea0003800000 */
.L_x_3023:
        /* <DEDUP_REMOVED lines=8> */
.L_x_3021:
[----:B------:R-:W-:-:S05]  /*e8b0*/  IMAD.U32 R0, RZ, RZ, UR41 ;  /* 0x00000029ff007e24 */ /* 0x000fca000f8e00ff */
[----:B------:R-:W-:-:S13]  /*e8c0*/  ISETP.NE.AND P0, PT, R0, 0x3, PT ;  /* 0x000000030000780c */ /* 0x000fda0003f05270 */
[----:B------:R-:W-:Y:S05]  /*e8d0*/  @!P0 BRA `(.L_x_3068) ;  /* 0x0000000000048947 */ /* 0x000fea0003800000 */
[----:B------:R-:W-:Y:S01]  /*e8e0*/  BPT.TRAP 0x1 ;  /* 0x000000040000795c */ /* 0x000fe20000300000 */
.L_x_3068:
[----:B------:R-:W-:Y:S01]  /*e8f0*/  IMAD R0, R186, 0x8, R18 ;  /* 0x00000008ba007824 */ /* 0x000fe200078e0212 */
[----:B0--34-:R-:W-:-:S04]  /*e900*/  SHF.L.U32 R3, R189, 0x1f, RZ ;  /* 0x0000001fbd037819 */ /* 0x019fc800000006ff */
[----:B------:R0:W3:Y:S01]  /*e910*/  SYNCS.PHASECHK.TRANS64.TRYWAIT P1, [R0+URZ+0x28830], R3 ;  /* 0x02883003000075a7 */ /* 0x0000e2000802017f */
[----:B------:R-:W-:Y:S05]  /*e920*/  @!P0 BRA `(.L_x_3069) ;  /* 0x0000000000048947 */ /* 0x000fea0003800000 */
[----:B------:R-:W-:Y:S01]  /*e930*/  BPT.TRAP 0x1 ;  /* 0x000000040000795c */ /* 0x000fe20000300000 */
.L_x_3069:
[----:B---3--:R-:W-:Y:S05]  /*e940*/  @P1 BRA `(.L_x_3070) ;  /* 0x0000000000081947 */ /* 0x008fea0003800000 */
[----:B------:R-:W3:Y:S02]  /*e950*/  SYNCS.PHASECHK.TRANS64.TRYWAIT P1, [R0+URZ+0x28830], R3 ;  /* 0x02883003000075a7 */ /* 0x000ee4000802017f */
[----:B---3--:R-:W-:Y:S05]  /*e960*/  @!P1 BRA `(.L_x_3071) ;  /* 0x0000014800489947 */ /* 0x008fea0003800000 */
.L_x_3070:
[----:B------:R-:W-:Y:S05]  /*e970*/  WARPSYNC.ALL ;  /* 0x0000000000007948 */ /* 0x000fea0003800000 */
[----:B0--3--:R-:W-:Y:S01]  /*e980*/  VIADD R3, R18, 0x18400 ;  /* 0x0001840012037836 */ /* 0x009fe20000000000 */
[----:B------:R-:W-:Y:S01]  /*e990*/  R2UR UR4, R36 ;  /* 0x00000000240472ca */ /* 0x000fe200000e0000 */
[----:B-12---:R-:W-:Y:S01]  /*e9a0*/  IMAD.MOV.U32 R7, RZ, RZ, 0x40000040 ;  /* 0x40000040ff077424 */ /* 0x006fe200078e00ff */
        /* <DEDUP_REMOVED lines=30> */
[----:B------:R-:W-:Y:S01]  /*eb90*/  IMAD.MOV.U32 R9, RZ, RZ, 0x40000040 ;  /* 0x40000040ff097424 */ /* 0x000fe200078e00ff */
[----:B------:R-:W-:Y:S01]  /*eba0*/  R2UR UR14, R8 ;  /* 0x00000000080e72ca */ /* 0x000fe200000e0000 */
[----:B------:R-:W-:Y:S01]  /*ebb0*/  VIADD R8, R6, 0x6 ;  /* 0x0000000606087836 */ /* 0x000fe20000000000 */
[----:B------:R-:W-:Y:S01]  /*ebc0*/  HGMMA.64x128x16.F32.BF16 R24, gdesc[UR4], RZ, !UPT, gsb0 ;  /* 0x01e00000041879f0 */ /* 0x000fe2000c0018ff */
[----:B------:R-:W-:Y:S01]  /*ebd0*/  UIADD3 UR24, UR4, 0x402, URZ ;  /* 0x0000040204187890 */ /* 0x000fe2000fffe03f */
[----:B------:R-:W-:Y:S01]  /*ebe0*/  R2UR UR27, R9 ;  /* 0x00000000091b72ca */ /* 0x000fe200000e0000 */
[----:B------:R-:W-:Y:S01]  /*ebf0*/  UMOV UR25, 0x40000040 ;  /* 0x4000004000197882 */ /* 0x000fe20000000000 */
[----:B------:R-:W-:Y:S01]  /*ec00*/  R2UR UR18, R8 ;  /* 0x00000000081272ca */ /* 0x000fe200000e0000 */
[----:B------:R-:W-:Y:S01]  /*ec10*/  VIADD R8, R6, 0x400 ;  /* 0x0000040006087836 */ /* 0x000fe20000000000 */
[----:B------:R-:W-:Y:S01]  /*ec20*/  UIADD3 UR28, UR4, 0x404, URZ ;  /* 0x00000404041c7890 */ /* 0x000fe2000fffe03f */
        /* <DEDUP_REMOVED lines=8> */
[C---:B------:R-:W-:Y:S01]  /*ecb0*/  VIADD R8, R6.reuse, 0x404 ;  /* 0x0000040406087836 */ /* 0x040fe20000000000 */
[----:B------:R-:W-:-:S04]  /*ecc0*/  IADD3 R6, R6, 0x406, RZ ;  /* 0x0000040606067810 */ /* 0x000fc80007ffe0ff */
        /* <DEDUP_REMOVED lines=26> */
.L_x_3072:
[----:B------:R-:W0:Y:S01]  /*ee70*/  LDC R3, c[0x0][0x448] ;  /* 0x00011200ff037b82 */ /* 0x000e220000000800 */
[----:B------:R-:W-:Y:S01]  /*ee80*/  ULDC UR46, c[0x0][0x988] ;  /* 0x00026200002e7ab9 */ /* 0x000fe20000000800 */
[----:B------:R-:W-:Y:S01]  /*ee90*/  VIADD R0, R0, 0x28840 ;  /* 0x0002884000007836 */ /* 0x000fe20000000000 */
[----:B------:R-:W-:Y:S01]  /*eea0*/  ULDC UR44, c[0x0][0x988] ;  /* 0x00026200002c7ab9 */ /* 0x000fe20000000800 */
[----:B------:R-:W-:Y:S01]  /*eeb0*/  ULDC UR45, c[0x0][0x988] ;  /* 0x00026200002d7ab9 */ /* 0x000fe20000000800 */
        /* <DEDUP_REMOVED lines=19> */
[----:B0-----:R-:W-:Y:S01]  /*eff0*/  ISETP.NE.AND P1, PT, R3, 0x1, PT ;  /* 0x000000010300780c */ /* 0x001fe20003f25270 */
[----:B------:R-:W-:Y:S01]  /*f000*/  IMAD.IADD R3, R206, 0x1, R192 ;  /* 0x00000001ce037824 */ /* 0x000fe200078e02c0 */
[----:B------:R-:W-:Y:S02]  /*f010*/  CS2R R112, SRZ ;  /* 0x0000000000707805 */ /* 0x000fe4000001ff00 */
[----:B------:R-:W-:-:S02]  /*f020*/  CS2R R110, SRZ ;  /* 0x00000000006e7805 */ /* 0x000fc4000001ff00 */
[----:B------:R-:W-:-:S07]  /*f030*/  CS2R R108, SRZ ;  /* 0x00000000006c7805 */ /* 0x000fce000001ff00 */
[----:B------:R-:W0:Y:S08]  /*f040*/  @P1 LDC R6, c[0x0][0x44c] ;  /* 0x00011300ff061b82 */ /* 0x000e300000000800 */
[----:B------:R-:W1:Y:S01]  /*f050*/  @P1 LDC R8, c[0x0][0x450] ;  /* 0x00011400ff081b82 */ /* 0x000e620000000800 */
[----:B0-----:R-:W-:-:S04]  /*f060*/  @P1 IMAD.HI.U32 R5, R3, R6, RZ ;  /* 0x0000000603051227 */ /* 0x001fc800078e00ff */
[----:B------:R-:W-:Y:S02]  /*f070*/  IMAD.MOV.U32 R6, RZ, RZ, R3 ;  /* 0x000000ffff067224 */ /* 0x000fe400078e0003 */
[----:B------:R-:W-:Y:S01]  /*f080*/  IMAD.MOV.U32 R3, RZ, RZ, -0x80 ;  /* 0xffffff80ff037424 */ /* 0x000fe200078e00ff */
[----:B-1----:R-:W-:-:S03]  /*f090*/  @P1 SHF.R.U32.HI R6, RZ, R8, R5 ;  /* 0x00000008ff061219 */ /* 0x002fc60000011605 */
[----:B------:R-:W-:Y:S02]  /*f0a0*/  IMAD R8, R88, R3, 0x80 ;  /* 0x0000008058087424 */ /* 0x000fe400078e0203 */
[----:B------:R-:W0:Y:S03]  /*f0b0*/  SHFL.IDX PT, R5, R6, 0x1, 0x1c1f ;  /* 0x003c1f0006057f89 */ /* 0x000e2600000e0000 */
[C-C-:B------:R-:W-:Y:S02]  /*f0c0*/  IADD3 R3, -R193.reuse, 0x1, R8.reuse ;  /* 0x00000001c1037810 */ /* 0x140fe40007ffe108 */
[----:B------:R-:W-:Y:S01]  /*f0d0*/  IADD3 R10, -R193, R195, R8 ;  /* 0x000000c3c10a7210 */ /* 0x000fe20007ffe108 */
[----:B------:R-:W1:Y:S01]  /*f0e0*/  SHFL.IDX PT, R6, R6, RZ, 0x1c1f ;  /* 0x001c1fff06067589 */ /* 0x000e6200000e0000 */
[----:B------:R-:W-:-:S04]  /*f0f0*/  IADD3 R95, -R194, R3, R195 ;  /* 0x00000003c25f7210 */ /* 0x000fc80007ffe1c3 */
        /* <DEDUP_REMOVED lines=104> */
[----:B------:R-:W-:-:S04]  /*f780*/  ISETP.GT.AND P3, PT, R95, 0x18, PT ;  /* 0x000000185f00780c */ /* 0x000fc80003f64270 */
[----:B------:R-:W-:Y:S02]  /*f790*/  FSEL R36, R36, -INF , P3 ;  /* 0xff80000024247808 */ /* 0x000fe40001800000 */
[----:B------:R-:W-:-:S04]  /*f7a0*/  ISETP.GT.AND P3, PT, R95, 0x20, PT ;  /* 0x000000205f00780c */ /* 0x000fc80003f64270 */
[----:B------:R-:W-:Y:S02]  /*f7b0*/  FSEL R40, R40, -INF , P3 ;  /* 0xff80000028287808 */ /* 0x000fe40001800000 */
[C---:B------:R-:W-:Y:S02]  /*f7c0*/  ISETP.GT.AND P3, PT, R95.reuse, 0x28, PT ;  /* 0x000000285f00780c */ /* 0x040fe40003f64270 */
        /* <DEDUP_REMOVED lines=9> */
[----:B------:R-:W-:Y:S02]  /*f860*/  ISETP.GT.AND P3, PT, R95, 0x48, PT ;  /* 0x000000485f00780c */ /* 0x000fe40003f64270 */
[----:B0-----:R-:W-:-:S04]  /*f870*/  FMNMX.FTZ R5, R14, R5, !PT ;  /* 0x000000050e057209 */ /* 0x001fc80007810000 */
[C---:B------:R-:W-:Y:S01]  /*f880*/  FSETP.NEU.FTZ.AND P2, PT, R5.reuse, -INF , PT ;  /* 0xff8000000500780b */ /* 0x040fe20003f5d000 */
[----:B------:R-:W-:-:S05]  /*f890*/  FMUL.FTZ R8, R5, UR46 ;  /* 0x0000002e05087c20 */ /* 0x000fca0008410000 */
[----:B------:R-:W-:Y:S02]  /*f8a0*/  FSEL R8, R8, RZ, P2 ;  /* 0x000000ff08087208 */ /* 0x000fe40001000000 */
[----:B------:R-:W-:-:S03]  /*f8b0*/  ISETP.GT.AND P2, PT, R95, RZ, PT ;  /* 0x000000ff5f00720c */ /* 0x000fc60003f44270 */
        /* <DEDUP_REMOVED lines=20> */
[----:B------:R-:W0:Y:S01]  /*fa00*/  @P1 LDC R31, c[0x0][0x450] ;  /* 0x00011400ff1f1b82 */ /* 0x000e220000000800 */
[----:B------:R-:W-:Y:S01]  /*fa10*/  FMNMX.FTZ R97, R33, R6, !PT ;  /* 0x0000000621617209 */ /* 0x000fe20007810000 */
[--C-:B------:R-:W-:Y:S01]  /*fa20*/  FFMA.FTZ R10, R99, UR46, -R8.reuse ;  /* 0x0000002e630a7c23 */ /* 0x100fe20008010808 */
[----:B------:R-:W-:Y:S01]  /*fa30*/  FSEL R37, R37, -INF , P2 ;  /* 0xff80000025257808 */ /* 0x000fe20001000000 */
[--C-:B------:R-:W-:Y:S01]  /*fa40*/  FFMA.FTZ R167, R9, UR46, -R8.reuse ;  /* 0x0000002e09a77c23 */ /* 0x100fe20008010808 */
[----:B------:R-:W-:Y:S01]  /*fa50*/  FMNMX.FTZ R6, R36, R97, !PT ;  /* 0x0000006124067209 */ /* 0x000fe20007810000 */
[--C-:B------:R-:W-:Y:S01]  /*fa60*/  FFMA.FTZ R183, R101, UR46, -R8.reuse ;  /* 0x0000002e65b77c23 */ /* 0x100fe20008010808 */
[----:B------:R-:W-:Y:S01]  /*fa70*/  ISETP.GT.AND P2, PT, R95, 0x21, PT ;  /* 0x000000215f00780c */ /* 0x000fe20003f44270 */
[----:B------:R-:W-:Y:S01]  /*fa80*/  MUFU.EX2 R181, R181 ;  /* 0x000000b500b57308 */ /* 0x000fe20000000800 */
[----:B------:R-:W-:Y:S01]  /*fa90*/  FMNMX.FTZ R97, R37, R6, !PT ;  /* 0x0000000625617209 */ /* 0x000fe20007810000 */
[--C-:B------:R-:W-:Y:S01]  /*faa0*/  FFMA.FTZ R12, R103, UR46, -R8.reuse ;  /* 0x0000002e670c7c23 */ /* 0x100fe20008010808 */
[----:B------:R-:W-:Y:S01]  /*fab0*/  FSEL R41, R41, -INF , P2 ;  /* 0xff80000029297808 */ /* 0x000fe20001000000 */
[--C-:B------:R-:W-:Y:S01]  /*fac0*/  FFMA.FTZ R161, R11, UR46, -R8.reuse ;  /* 0x0000002e0ba17c23 */ /* 0x100fe20008010808 */
[----:B------:R-:W-:Y:S01]  /*fad0*/  FMNMX.FTZ R6, R40, R97, !PT ;  /* 0x0000006128067209 */ /* 0x000fe20007810000 */
[--C-:B------:R-:W-:Y:S01]  /*fae0*/  FFMA.FTZ R177, R105, UR46, -R8.reuse ;  /* 0x0000002e69b17c23 */ /* 0x100fe20008010808 */
[----:B------:R-:W-:Y:S01]  /*faf0*/  ISETP.GT.AND P2, PT, R95, 0x29, PT ;  /* 0x000000295f00780c */ /* 0x000fe20003f44270 */
[----:B------:R-:W1:Y:S01]  /*fb00*/  MUFU.EX2 R10, R10 ;  /* 0x0000000a000a7308 */ /* 0x000e620000000800 */
        /* <DEDUP_REMOVED lines=35> */
[--C-:B------:R-:W-:Y:S01]  /*fd40*/  FFMA.FTZ R60, R83, UR46, -R8.reuse ;  /* 0x0000002e533c7c23 */ /* 0x100fe20008010808 */
[----:B------:R-:W-:Y:S01]  /*fd50*/  ISETP.GT.AND P3, PT, R95, 0x50, PT ;  /* 0x000000505f00780c */ /* 0x000fe20003f64270 */
[--C-:B------:R-:W-:Y:S01]  /*fd60*/  FFMA.FTZ R155, R35, UR46, -R8.reuse ;  /* 0x0000002e239b7c23 */ /* 0x100fe20008010808 */
[----:B------:R-:W-:Y:S01]  /*fd70*/  FSEL R61, R61, -INF , P2 ;  /* 0xff8000003d3d7808 */ /* 0x000fe20001000000 */
[----:B------:R-:W-:Y:S01]  /*fd80*/  MUFU.EX2 R179, R179 ;  /* 0x000000b300b37308 */ /* 0x000fe20000000800 */
[----:B------:R-:W-:Y:S01]  /*fd90*/  FMNMX.FTZ R6, R43, R6, !PT ;  /* 0x000000062b067209 */ /* 0x000fe20007810000 */
[----:B------:R-:W-:Y:S01]  /*fda0*/  FFMA.FTZ R8, R87, UR46, -R8 ;  /* 0x0000002e57087c23 */ /* 0x000fe20008010808 */
[----:B------:R-:W-:-:S02]  /*fdb0*/  ISETP.GT.AND P2, PT, R95, 0x51, PT ;  /* 0x000000515f00780c */ /* 0x000fc40003f44270 */
[----:B------:R-:W-:Y:S02]  /*fdc0*/  CS2R R106, SRZ ;  /* 0x00000000006a7805 */ /* 0x000fe4000001ff00 */
[----:B------:R-:W-:Y:S02]  /*fdd0*/  FSEL R64, R64, -INF , P3 ;  /* 0xff80000040407808 */ /* 0x000fe40001800000 */
[----:B------:R-:W-:Y:S02]  /*fde0*/  CS2R R104, SRZ ;  /* 0x0000000000687805 */ /* 0x000fe4000001ff00 */
[----:B------:R-:W-:Y:S01]  /*fdf0*/  FMNMX.FTZ R39, R61, R6, !PT ;  /* 0x000000063d277209 */ /* 0x000fe20007810000 */
[----:B------:R-:W-:Y:S01]  /*fe00*/  MUFU.EX2 R20, R20 ;  /* 0x0000001400147308 */ /* 0x000fe20000000800 */
[----:B------:R-:W-:Y:S02]  /*fe10*/  ISETP.GT.AND P3, PT, R95, 0x58, PT ;  /* 0x000000585f00780c */ /* 0x000fe40003f64270 */
[----:B------:R-:W-:-:S02]  /*fe20*/  CS2R R102, SRZ ;  /* 0x0000000000667805 */ /* 0x000fc4000001ff00 */
[----:B------:R-:W-:Y:S02]  /*fe30*/  FSEL R65, R65, -INF , P2 ;  /* 0xff80000041417808 */ /* 0x000fe40001000000 */
[----:B------:R-:W-:Y:S02]  /*fe40*/  CS2R R100, SRZ ;  /* 0x0000000000647805 */ /* 0x000fe4000001ff00 */
[----:B------:R-:W-:Y:S02]  /*fe50*/  FMNMX.FTZ R6, R64, R39, !PT ;  /* 0x0000002740067209 */ /* 0x000fe40007810000 */
[----:B------:R-:W-:Y:S02]  /*fe60*/  CS2R R98, SRZ ;  /* 0x0000000000627805 */ /* 0x000fe4000001ff00 */
[----:B------:R-:W-:Y:S01]  /*fe70*/  ISETP.GT.AND P2, PT, R95, 0x59, PT ;  /* 0x000000595f00780c */ /* 0x000fe20003f44270 */
[----:B------:R-:W-:Y:S01]  /*fe80*/  MUFU.EX2 R173, R173 ;  /* 0x000000ad00ad7308 */ /* 0x000fe20000000800 */
[----:B------:R-:W-:-:S02]  /*fe90*/  FSEL R68, R68, -INF , P3 ;  /* 0xff80000044447808 */ /* 0x000fc40001800000 */
[----:B------:R-:W-:Y:S02]  /*fea0*/  CS2R R96, SRZ ;  /* 0x0000000000607805 */ /* 0x000fe4000001ff00 */
[----:B------:R-:W-:Y:S02]  /*feb0*/  FMNMX.FTZ R39, R65, R6, !PT ;  /* 0x0000000641277209 */ /* 0x000fe40007810000 */
[----:B------:R-:W-:Y:S02]  /*fec0*/  CS2R R92, SRZ ;  /* 0x00000000005c7805 */ /* 0x000fe4000001ff00 */
[----:B------:R-:W-:Y:S02]  /*fed0*/  ISETP.GT.AND P3, PT, R95, 0x60, PT ;  /* 0x000000605f00780c */ /* 0x000fe40003f64270 */
[----:B------:R-:W-:Y:S02]  /*fee0*/  CS2R R90, SRZ ;  /* 0x00000000005a7805 */ /* 0x000fe4000001ff00 */
[----:B------:R-:W-:Y:S01]  /*fef0*/  FSEL R69, R69, -INF , P2 ;  /* 0xff80000045457808 */ /* 0x000fe20001000000 */
[----:B------:R-:W-:Y:S01]  /*ff00*/  MUFU.EX2 R26, R26 ;  /* 0x0000001a001a7308 */ /* 0x000fe20000000800 */
[----:B------:R-:W-:-:S02]  /*ff10*/  FMNMX.FTZ R6, R68, R39, !PT ;  /* 0x0000002744067209 */ /* 0x000fc40007810000 */
[----:B------:R-:W-:Y:S02]  /*ff20*/  ISETP.GT.AND P2, PT, R95, 0x61, PT ;  /* 0x000000615f00780c */ /* 0x000fe40003f44270 */
[----:B------:R-:W-:Y:S02]  /*ff30*/  FSEL R72, R72, -INF , P3 ;  /* 0xff80000048487808 */ /* 0x000fe40001800000 */
[----:B------:R-:W-:Y:S01]  /*ff40*/  FMNMX.FTZ R13, R69, R6, !PT ;  /* 0x00000006450d7209 */ /* 0x000fe20007810000 */
[----:B------:R-:W-:Y:S01]  /*ff50*/  MUFU.EX2 R175, R175 ;  /* 0x000000af00af7308 */ /* 0x000fe20000000800 */
[----:B------:R-:W-:Y:S02]  /*ff60*/  ISETP.GT.AND P3, PT, R95, 0x68, PT ;  /* 0x000000685f00780c */ /* 0x000fe40003f64270 */
[----:B------:R-:W-:Y:S02]  /*ff70*/  FSEL R73, R73, -INF , P2 ;  /* 0xff80000049497808 */ /* 0x000fe40001000000 */
[----:B------:R-:W-:-:S02]  /*ff80*/  FMNMX.FTZ R6, R72, R13, !PT ;  /* 0x0000000d48067209 */ /* 0x000fc40007810000 */
        /* <DEDUP_REMOVED lines=18> */
[----:B------:R-:W-:Y:S02]  /*100b0*/  CS2R R94, SRZ ;  /* 0x00000000005e7805 */ /* 0x000fe4000001ff00 */
[----:B------:R-:W-:Y:S02]  /*100c0*/  FMNMX.FTZ R7, R81, R6, !PT ;  /* 0x0000000651077209 */ /* 0x000fe40007810000 */
[----:B------:R-:W-:Y:S02]  /*100d0*/  FSEL R85, R85, -INF , P2 ;  /* 0xff80000055557808 */ /* 0x000fe40001000000 */
[----:B------:R-:W-:Y:S01]  /*100e0*/  FMNMX.FTZ R6, R84, R7, !PT ;  /* 0x0000000754067209 */ /* 0x000fe20007810000 */
[----:B------:R-:W-:Y:S01]  /*100f0*/  MUFU.EX2 R38, R38 ;  /* 0x0000002600267308 */ /* 0x000fe20000000800 */
[----:B------:R-:W2:Y:S02]  /*10100*/  @P1 LDC R7, c[0x0][0x44c] ;  /* 0x00011300ff071b82 */ /* 0x000ea40000000800 */
[----:B------:R-:W-:-:S05]  /*10110*/  FMNMX.FTZ R6, R85, R6, !PT ;  /* 0x0000000655067209 */ /* 0x000fca0007810000 */
[----:B------:R-:W3:Y:S01]  /*10120*/  SHFL.BFLY PT, R3, R6, 0x2, 0x1f ;  /* 0x0c401f0006037f89 */ /* 0x000ee200000e0000 */
[----:B------:R-:W-:Y:S08]  /*10130*/  MUFU.EX2 R165, R165 ;  /* 0x000000a500a57308 */ /* 0x000ff00000000800 */
[----:B------:R-:W-:Y:S08]  /*10140*/  MUFU.EX2 R42, R42 ;  /* 0x0000002a002a7308 */ /* 0x000ff00000000800 */
[----:B------:R-:W-:Y:S01]  /*10150*/  MUFU.EX2 R167, R167 ;  /* 0x000000a700a77308 */ /* 0x000fe20000000800 */
[----:B---3--:R-:W-:-:S07]  /*10160*/  FMNMX.FTZ R3, R6, R3, !PT ;  /* 0x0000000306037209 */ /* 0x008fce0007810000 */
[----:B------:R-:W-:Y:S01]  /*10170*/  MUFU.EX2 R50, R50 ;  /* 0x0000003200327308 */ /* 0x000fe20000000800 */
[----:B------:R-:W3:Y:S07]  /*10180*/  SHFL.BFLY PT, R6, R3, 0x1, 0x1f ;  /* 0x0c201f0003067f89 */ /* 0x000eee00000e0000 */
[----:B------:R-:W-:Y:S08]  /*10190*/  MUFU.EX2 R161, R161 ;  /* 0x000000a100a17308 */ /* 0x000ff00000000800 */
[----:B------:R-:W-:Y:S08]  /*101a0*/  MUFU.EX2 R46, R46 ;  /* 0x0000002e002e7308 */ /* 0x000ff00000000800 */
[----:B------:R-:W-:Y:S01]  /*101b0*/  MUFU.EX2 R163, R163 ;  /* 0x000000a300a37308 */ /* 0x000fe20000000800 */
[----:B---3--:R-:W-:-:S04]  /*101c0*/  FMNMX.FTZ R6, R3, R6, !PT ;  /* 0x0000000603067209 */ /* 0x008fc80007810000 */
[C---:B------:R-:W-:Y:S01]  /*101d0*/  FSETP.NEU.FTZ.AND P2, PT, R6.reuse, -INF , PT ;  /* 0xff8000000600780b */ /* 0x040fe20003f5d000 */
[----:B------:R-:W-:Y:S02]  /*101e0*/  FMUL.FTZ R3, R6, UR46 ;  /* 0x0000002e06037c20 */ /* 0x000fe40008410000 */
[----:B------:R-:W-:Y:S03]  /*101f0*/  MUFU.EX2 R54, R54 ;  /* 0x0000003600367308 */ /* 0x000fe60000000800 */
[----:B------:R-:W-:-:S05]  /*10200*/  FSEL R66, R3, RZ, P2 ;  /* 0x000000ff03427208 */ /* 0x000fca0001000000 */
[----:B------:R-:W-:Y:S01]  /*10210*/  MUFU.EX2 R157, R157 ;  /* 0x0000009d009d7308 */ /* 0x000fe20000000800 */
[--C-:B------:R-:W-:Y:S01]  /*10220*/  FFMA.FTZ R180, R24, UR46, -R66.reuse ;  /* 0x0000002e18b47c23 */ /* 0x100fe20008010842 */
[--C-:B------:R-:W-:Y:S01]  /*10230*/  FFMA.FTZ R3, R25, UR46, -R66.reuse ;  /* 0x0000002e19037c23 */ /* 0x100fe20008010842 */
[--C-:B------:R-:W-:Y:S01]  /*10240*/  FFMA.FTZ R182, R28, UR46, -R66.reuse ;  /* 0x0000002e1cb67c23 */ /* 0x100fe20008010842 */
[--C-:B------:R-:W-:Y:S01]  /*10250*/  FFMA.FTZ R9, R29, UR46, -R66.reuse ;  /* 0x0000002e1d097c23 */ /* 0x100fe20008010842 */
[--C-:B------:R-:W-:Y:S01]  /*10260*/  FFMA.FTZ R176, R32, UR46, -R66.reuse ;  /* 0x0000002e20b07c23 */ /* 0x100fe20008010842 */
[--C-:B------:R-:W-:Y:S01]  /*10270*/  FFMA.FTZ R11, R33, UR46, -R66.reuse ;  /* 0x0000002e210b7c23 */ /* 0x100fe20008010842 */
[----:B------:R-:W-:Y:S01]  /*10280*/  IMAD.U32 R33, RZ, RZ, UR38 ;  /* 0x00000026ff217e24 */ /* 0x000fe2000f8e00ff */
[----:B------:R-:W-:Y:S01]  /*10290*/  MUFU.EX2 R180, R180 ;  /* 0x000000b400b47308 */ /* 0x000fe20000000800 */
[----:B------:R-:W-:Y:S01]  /*102a0*/  FFMA.FTZ R178, R36, UR46, -R66 ;  /* 0x0000002e24b27c23 */ /* 0x000fe20008010842 */
[----:B--2---:R-:W-:-:S04]  /*102b0*/  @P1 IMAD.HI.U32 R24, R192, R7, RZ ;  /* 0x00000007c0181227 */ /* 0x004fc800078e00ff */
[----:B------:R-:W-:Y:S01]  /*102c0*/  FFMA.FTZ R13, R37, UR46, -R66 ;  /* 0x0000002e250d7c23 */ /* 0x000fe20008010842 */
[----:B------:R-:W-:Y:S01]  /*102d0*/  PRMT R0, R33, 0x654, R0 ;  /* 0x0000065421007816 */ /* 0x000fe20000000000 */
[----:B------:R-:W-:Y:S01]  /*102e0*/  FFMA.FTZ R172, R40, UR46, -R66 ;  /* 0x0000002e28ac7c23 */ /* 0x000fe20008010842 */
[----:B------:R-:W-:Y:S01]  /*102f0*/  IMAD.MOV.U32 R28, RZ, RZ, R192 ;  /* 0x000000ffff1c7224 */ /* 0x000fe200078e00c0 */
[----:B0-----:R-:W-:Y:S01]  /*10300*/  @P1 SHF.R.U32.HI R28, RZ, R31, R24 ;  /* 0x0000001fff1c1219 */ /* 0x001fe20000011618 */
[----:B------:R-:W0:Y:S01]  /*10310*/  MUFU.EX2 R3, R3 ;  /* 0x0000000300037308 */ /* 0x000e220000000800 */
[----:B------:R1:W-:Y:S01]  /*10320*/  SYNCS.ARRIVE.TRANS64.RED.A1T0 RZ, [R0+URZ], RZ ;  /* 0x000000ff00ff79a7 */ /* 0x0003e2000810043f */
[--C-:B------:R-:W-:Y:S01]  /*10330*/  FFMA.FTZ R15, R41, UR46, -R66.reuse ;  /* 0x0000002e290f7c23 */ /* 0x100fe20008010842 */
[--C-:B------:R-:W-:Y:S01]  /*10340*/  FFMA.FTZ R174, R44, UR46, -R66.reuse ;  /* 0x0000002e2cae7c23 */ /* 0x100fe20008010842 */
[--C-:B------:R-:W-:Y:S01]  /*10350*/  FFMA.FTZ R21, R45, UR46, -R66.reuse ;  /* 0x0000002e2d157c23 */ /* 0x100fe20008010842 */
[--C-:B------:R-:W-:Y:S01]  /*10360*/  FFMA.FTZ R168, R48, UR46, -R66.reuse ;  /* 0x0000002e30a87c23 */ /* 0x100fe20008010842 */
[--C-:B------:R-:W-:Y:S01]  /*10370*/  FFMA.FTZ R27, R49, UR46, -R66.reuse ;  /* 0x0000002e311b7c23 */ /* 0x100fe20008010842 */
[----:B------:R-:W-:Y:S01]  /*10380*/  FFMA.FTZ R170, R52, UR46, -R66 ;  /* 0x0000002e34aa7c23 */ /* 0x000fe20008010842 */
[----:B------:R-:W2:Y:S01]  /*10390*/  MUFU.EX2 R182, R182 ;  /* 0x000000b600b67308 */ /* 0x000ea20000000800 */
[----:B-1----:R-:W-:Y:S01]  /*103a0*/  FADD.FTZ R0, R181, R10 ;  /* 0x0000000ab5007221 */ /* 0x002fe20000010000 */
[--C-:B------:R-:W-:Y:S01]  /*103b0*/  FFMA.FTZ R25, R53, UR46, -R66.reuse ;  /* 0x0000002e35197c23 */ /* 0x100fe20008010842 */
[----:B------:R-:W-:Y:S01]  /*103c0*/  FFMA.FTZ R164, R62, UR46, -R66 ;  /* 0x0000002e3ea47c23 */ /* 0x000fe20008010842 */
[----:B------:R-:W-:Y:S01]  /*103d0*/  IADD3 R28, R28, R195, -R194 ;  /* 0x000000c31c1c7210 */ /* 0x000fe20007ffe8c2 */
[--C-:B------:R-:W-:Y:S01]  /*103e0*/  FFMA.FTZ R29, R57, UR46, -R66.reuse ;  /* 0x0000002e391d7c23 */ /* 0x100fe20008010842 */
[--C-:B------:R-:W-:Y:S01]  /*103f0*/  FFMA.FTZ R166, R43, UR46, -R66.reuse ;  /* 0x0000002e2ba67c23 */ /* 0x100fe20008010842 */
[----:B------:R-:W-:Y:S01]  /*10400*/  FFMA.FTZ R61, R61, UR46, -R66 ;  /* 0x0000002e3d3d7c23 */ /* 0x000fe20008010842 */
[----:B------:R-:W1:Y:S01]  /*10410*/  MUFU.EX2 R9, R9 ;  /* 0x0000000900097308 */ /* 0x000e620000000800 */
[----:B0-----:R-:W-:Y:S01]  /*10420*/  FADD.FTZ R7, R180, R3 ;  /* 0x00000003b4077221 */ /* 0x001fe20000010000 */
[----:B------:R-:W-:Y:S01]  /*10430*/  SHF.R.S32.HI R33, RZ, 0x1f, R28 ;  /* 0x0000001fff217819 */ /* 0x000fe2000001141c */
[--C-:B------:R-:W-:Y:S01]  /*10440*/  FFMA.FTZ R64, R64, UR46, -R66.reuse ;  /* 0x0000002e40407c23 */ /* 0x100fe20008010842 */
[----:B------:R-:W-:Y:S01]  /*10450*/  F2FP.BF16.F32.PACK_AB R181, R10, R181 ;  /* 0x000000b50ab5723e */ /* 0x000fe200000010ff */
[--C-:B------:R-:W-:Y:S01]  /*10460*/  FFMA.FTZ R65, R65, UR46, -R66.reuse ;  /* 0x0000002e41417c23 */ /* 0x100fe20008010842 */
[----:B------:R-:W-:Y:S01]  /*10470*/  FFMA.FTZ R68, R68, UR46, -R66 ;  /* 0x0000002e44447c23 */ /* 0x000fe20008010842 */
[----:B------:R-:W-:Y:S01]  /*10480*/  F2FP.BF16.F32.PACK_AB R180, R3, R180 ;  /* 0x000000b403b4723e */ /* 0x000fe200000010ff */
[----:B------:R-:W0:Y:S01]  /*10490*/  MUFU.EX2 R176, R176 ;  /* 0x000000b000b07308 */ /* 0x000e220000000800 */
[----:B--2---:R-:W-:Y:S01]  /*104a0*/  FADD.FTZ R24, R182, R7 ;  /* 0x00000007b6187221 */ /* 0x004fe20000010000 */
[----:B------:R-:W-:Y:S01]  /*104b0*/  FADD.FTZ R7, R183, R0 ;  /* 0x00000000b7077221 */ /* 0x000fe20000010000 */
[--C-:B------:R-:W-:Y:S01]  /*104c0*/  FFMA.FTZ R69, R69, UR46, -R66.reuse ;  /* 0x0000002e45457c23 */ /* 0x100fe20008010842 */
[--C-:B------:R-:W-:Y:S01]  /*104d0*/  FFMA.FTZ R72, R72, UR46, -R66.reuse ;  /* 0x0000002e48487c23 */ /* 0x100fe20008010842 */
[--C-:B------:R-:W-:Y:S01]  /*104e0*/  FFMA.FTZ R73, R73, UR46, -R66.reuse ;  /* 0x0000002e49497c23 */ /* 0x100fe20008010842 */
[----:B------:R-:W-:Y:S01]  /*104f0*/  FADD.FTZ R0, R12, R7 ;  /* 0x000000070c007221 */ /* 0x000fe20000010000 */
[----:B------:R-:W-:Y:S01]  /*10500*/  FFMA.FTZ R76, R76, UR46, -R66 ;  /* 0x0000002e4c4c7c23 */ /* 0x000fe20008010842 */
[----:B------:R-:W2:Y:S01]  /*10510*/  MUFU.EX2 R11, R11 ;  /* 0x0000000b000b7308 */ /* 0x000ea20000000800 */
[----:B-1----:R-:W-:Y:S01]  /*10520*/  FADD.FTZ R31, R9, R24 ;  /* 0x00000018091f7221 */ /* 0x002fe20000010000 */
[----:B------:R-:W-:Y:S01]  /*10530*/  FADD.FTZ R7, R177, R0 ;  /* 0x00000000b1077221 */ /* 0x000fe20000010000 */
[----:B------:R-:W-:Y:S01]  /*10540*/  F2FP.BF16.F32.PACK_AB R182, R9, R182 ;  /* 0x000000b609b6723e */ /* 0x000fe200000010ff */
[--C-:B------:R-:W-:Y:S01]  /*10550*/  FFMA.FTZ R77, R77, UR46, -R66.reuse ;  /* 0x0000002e4d4d7c23 */ /* 0x100fe20008010842 */
[--C-:B------:R-:W-:Y:S01]  /*10560*/  FFMA.FTZ R80, R80, UR46, -R66.reuse ;  /* 0x0000002e50507c23 */ /* 0x100fe20008010842 */
[----:B------:R-:W-:Y:S01]  /*10570*/  FADD.FTZ R0, R14, R7 ;  /* 0x000000070e007221 */ /* 0x000fe20000010000 */
[----:B------:R-:W-:Y:S01]  /*10580*/  FFMA.FTZ R81, R81, UR46, -R66 ;  /* 0x0000002e51517c23 */ /* 0x000fe20008010842 */
[----:B------:R-:W1:Y:S01]  /*10590*/  MUFU.EX2 R178, R178 ;  /* 0x000000b200b27308 */ /* 0x000e620000000800 */
[----:B0-----:R-:W-:Y:S01]  /*105a0*/  FADD.FTZ R24, R176, R31 ;  /* 0x0000001fb0187221 */ /* 0x001fe20000010000 */
[----:B------:R-:W-:Y:S01]  /*105b0*/  FADD.FTZ R7, R179, R0 ;  /* 0x00000000b3077221 */ /* 0x000fe20000010000 */
[--C-:B------:R-:W-:Y:S01]  /*105c0*/  FFMA.FTZ R84, R84, UR46, -R66.reuse ;  /* 0x0000002e54547c23 */ /* 0x100fe20008010842 */
[----:B------:R-:W-:Y:S01]  /*105d0*/  FFMA.FTZ R66, R85, UR46, -R66 ;  /* 0x0000002e55427c23 */ /* 0x000fe20008010842 */
[----:B------:R-:W-:Y:S01]  /*105e0*/  F2FP.BF16.F32.PACK_AB R183, R12, R183 ;  /* 0x000000b70cb7723e */ /* 0x000fe200000010ff */
[----:B------:R-:W-:Y:S01]  /*105f0*/  FADD.FTZ R0, R20, R7 ;  /* 0x0000000714007221 */ /* 0x000fe20000010000 */
[----:B------:R-:W-:Y:S01]  /*10600*/  F2FP.BF16.F32.PACK_AB R177, R14, R177 ;  /* 0x000000b10eb1723e */ /* 0x000fe200000010ff */
[----:B------:R-:W0:Y:S01]  /*10610*/  MUFU.EX2 R13, R13 ;  /* 0x0000000d000d7308 */ /* 0x000e220000000800 */
[----:B--2---:R-:W-:Y:S01]  /*10620*/  FADD.FTZ R31, R11, R24 ;  /* 0x000000180b1f7221 */ /* 0x004fe20000010000 */
[----:B------:R-:W-:Y:S01]  /*10630*/  FADD.FTZ R7, R173, R0 ;  /* 0x00000000ad077221 */ /* 0x000fe20000010000 */
[----:B------:R-:W-:-:S02]  /*10640*/  F2FP.BF16.F32.PACK_AB R176, R11, R176 ;  /* 0x000000b00bb0723e */ /* 0x000fc400000010ff */
[----:B------:R-:W-:Y:S01]  /*10650*/  F2FP.BF16.F32.PACK_AB R179, R20, R179 ;  /* 0x000000b314b3723e */ /* 0x000fe200000010ff */
[C---:B------:R-:W-:Y:S01]  /*10660*/  FADD.FTZ R0, R26.reuse, R7 ;  /* 0x000000071a007221 */ /* 0x040fe20000010000 */
[----:B------:R-:W-:Y:S01]  /*10670*/  F2FP.BF16.F32.PACK_AB R173, R26, R173 ;  /* 0x000000ad1aad723e */ /* 0x000fe200000010ff */
[----:B------:R-:W2:Y:S01]  /*10680*/  MUFU.EX2 R172, R172 ;  /* 0x000000ac00ac7308 */ /* 0x000ea20000000800 */
[----:B-1----:R-:W-:Y:S01]  /*10690*/  FADD.FTZ R24, R178, R31 ;  /* 0x0000001fb2187221 */ /* 0x002fe20000010000 */
[----:B------:R-:W-:Y:S01]  /*106a0*/  FADD.FTZ R7, R175, R0 ;  /* 0x00000000af077221 */ /* 0x000fe20000010000 */
[----:B------:R-:W-:-:S03]  /*106b0*/  F2FP.BF16.F32.PACK_AB R175, R30, R175 ;  /* 0x000000af1eaf723e */ /* 0x000fc600000010ff */
[----:B------:R-:W-:Y:S01]  /*106c0*/  FADD.FTZ R0, R30, R7 ;  /* 0x000000071e007221 */ /* 0x000fe20000010000 */
[----:B------:R-:W-:Y:S01]  /*106d0*/  LEA.HI R7, R33, R28, RZ, 0x7 ;  /* 0x0000001c21077211 */ /* 0x000fe200078f38ff */
[----:B------:R-:W1:Y:S01]  /*106e0*/  MUFU.EX2 R15, R15 ;  /* 0x0000000f000f7308 */ /* 0x000e620000000800 */
[C---:B0-----:R-:W-:Y:S01]  /*106f0*/  FADD.FTZ R31, R13.reuse, R24 ;  /* 0x000000180d1f7221 */ /* 0x041fe20000010000 */
[----:B------:R-:W-:Y:S01]  /*10700*/  F2FP.BF16.F32.PACK_AB R178, R13, R178 ;  /* 0x000000b20db2723e */ /* 0x000fe200000010ff */
[----:B------:R-:W-:Y:S01]  /*10710*/  VIADD R13, R88, 0xfffffffe ;  /* 0xfffffffe580d7836 */ /* 0x000fe20000000000 */
[----:B------:R-:W-:-:S04]  /*10720*/  CS2R R88, SRZ ;  /* 0x0000000000587805 */ /* 0x000fc8000001ff00 */
[----:B------:R-:W0:Y:S01]  /*10730*/  MUFU.EX2 R174, R174 ;  /* 0x000000ae00ae7308 */ /* 0x000e220000000800 */
[----:B--2---:R-:W-:-:S07]  /*10740*/  FADD.FTZ R24, R172, R31 ;  /* 0x0000001fac187221 */ /* 0x004fce0000010000 */
[----:B------:R-:W2:Y:S01]  /*10750*/  MUFU.EX2 R21, R21 ;  /* 0x0000001500157308 */ /* 0x000ea20000000800 */
[C---:B-1----:R-:W-:Y:S01]  /*10760*/  FADD.FTZ R31, R15.reuse, R24 ;  /* 0x000000180f1f7221 */ /* 0x042fe20000010000 */
[----:B------:R-:W-:-:S06]  /*10770*/  F2FP.BF16.F32.PACK_AB R172, R15, R172 ;  /* 0x000000ac0fac723e */ /* 0x000fcc00000010ff */
[----:B------:R-:W1:Y:S01]  /*10780*/  MUFU.EX2 R168, R168 ;  /* 0x000000a800a87308 */ /* 0x000e620000000800 */
[----:B0-----:R-:W-:-:S07]  /*10790*/  FADD.FTZ R24, R174, R31 ;  /* 0x0000001fae187221 */ /* 0x001fce0000010000 */
[----:B------:R-:W0:Y:S01]  /*107a0*/  MUFU.EX2 R27, R27 ;  /* 0x0000001b001b7308 */ /* 0x000e220000000800 */
[C---:B--2---:R-:W-:Y:S01]  /*107b0*/  FADD.FTZ R31, R21.reuse, R24 ;  /* 0x00000018151f7221 */ /* 0x044fe20000010000 */
[----:B------:R-:W-:-:S06]  /*107c0*/  F2FP.BF16.F32.PACK_AB R174, R21, R174 ;  /* 0x000000ae15ae723e */ /* 0x000fcc00000010ff */
[----:B------:R-:W2:Y:S01]  /*107d0*/  MUFU.EX2 R170, R170 ;  /* 0x000000aa00aa7308 */ /* 0x000ea20000000800 */
[----:B-1----:R-:W-:Y:S01]  /*107e0*/  FADD.FTZ R24, R168, R31 ;  /* 0x0000001fa8187221 */ /* 0x002fe20000010000 */
[----:B------:R-:W-:Y:S01]  /*107f0*/  FADD.FTZ R31, R169, R0 ;  /* 0x00000000a91f7221 */ /* 0x000fe20000010000 */
[----:B------:R-:W-:-:S03]  /*10800*/  F2FP.BF16.F32.PACK_AB R169, R34, R169 ;  /* 0x000000a922a9723e */ /* 0x000fc600000010ff */
[----:B------:R-:W-:Y:S02]  /*10810*/  FADD.FTZ R0, R34, R31 ;  /* 0x0000001f22007221 */ /* 0x000fe40000010000 */
[----:B------:R-:W1:Y:S01]  /*10820*/  MUFU.EX2 R25, R25 ;  /* 0x0000001900197308 */ /* 0x000e620000000800 */
[----:B0-----:R-:W-:Y:S01]  /*10830*/  FADD.FTZ R33, R27, R24 ;  /* 0x000000181b217221 */ /* 0x001fe20000010000 */
[----:B------:R-:W-:Y:S01]  /*10840*/  FADD.FTZ R31, R171, R0 ;  /* 0x00000000ab1f7221 */ /* 0x000fe20000010000 */
[----:B------:R-:W-:Y:S02]  /*10850*/  F2FP.BF16.F32.PACK_AB R168, R27, R168 ;  /* 0x000000a81ba8723e */ /* 0x000fe400000010ff */
[C---:B------:R-:W-:Y:S01]  /*10860*/  F2FP.BF16.F32.PACK_AB R171, R38.reuse, R171 ;  /* 0x000000ab26ab723e */ /* 0x040fe200000010ff */
[----:B------:R-:W-:Y:S02]  /*10870*/  FADD.FTZ R0, R38, R31 ;  /* 0x0000001f26007221 */ /* 0x000fe40000010000 */
[----:B------:R-:W0:Y:S01]  /*10880*/  MUFU.EX2 R164, R164 ;  /* 0x000000a400a47308 */ /* 0x000e220000000800 */
[----:B--2---:R-:W-:Y:S01]  /*10890*/  FADD.FTZ R10, R170, R33 ;  /* 0x00000021aa0a7221 */ /* 0x004fe20000010000 */
[----:B------:R-:W-:Y:S01]  /*108a0*/  FADD.FTZ R31, R165, R0 ;  /* 0x00000000a51f7221 */ /* 0x000fe20000010000 */
[----:B------:R-:W-:-:S03]  /*108b0*/  F2FP.BF16.F32.PACK_AB R165, R42, R165 ;  /* 0x000000a52aa5723e */ /* 0x000fc600000010ff */
[----:B------:R-:W-:Y:S02]  /*108c0*/  FADD.FTZ R0, R42, R31 ;  /* 0x0000001f2a007221 */ /* 0x000fe40000010000 */
        /* <DEDUP_REMOVED lines=25> */
[----:B-1----:R-:W-:Y:S01]  /*10a60*/  FADD.FTZ R9, R65, R10 ;  /* 0x0000000a41097221 */ /* 0x002fe20000010000 */
[----:B------:R-:W-:Y:S01]  /*10a70*/  FADD.FTZ R3, R157, R0 ;  /* 0x000000009d037221 */ /* 0x000fe20000010000 */
[----:B------:R-:W-:-:S05]  /*10a80*/  F2FP.BF16.F32.PACK_AB R160, R65, R64 ;  /* 0x0000004041a0723e */ /* 0x000fca00000010ff */
[----:B------:R-:W1:Y:S01]  /*10a90*/  MUFU.EX2 R72, R72 ;  /* 0x0000004800487308 */ /* 0x000e620000000800 */
[----:B0-----:R-:W-:-:S07]  /*10aa0*/  FADD.FTZ R10, R68, R9 ;  /* 0x00000009440a7221 */ /* 0x001fce0000010000 */
[----:B------:R-:W0:Y:S01]  /*10ab0*/  MUFU.EX2 R73, R73 ;  /* 0x0000004900497308 */ /* 0x000e220000000800 */
[C---:B--2---:R-:W-:Y:S01]  /*10ac0*/  FADD.FTZ R9, R69.reuse, R10 ;  /* 0x0000000a45097221 */ /* 0x044fe20000010000 */
[----:B------:R-:W-:-:S06]  /*10ad0*/  F2FP.BF16.F32.PACK_AB R162, R69, R68 ;  /* 0x0000004445a2723e */ /* 0x000fcc00000010ff */
[----:B------:R-:W2:Y:S01]  /*10ae0*/  MUFU.EX2 R76, R76 ;  /* 0x0000004c004c7308 */ /* 0x000ea20000000800 */
[----:B-1----:R-:W-:-:S07]  /*10af0*/  FADD.FTZ R10, R72, R9 ;  /* 0x00000009480a7221 */ /* 0x002fce0000010000 */
[----:B------:R-:W1:Y:S01]  /*10b00*/  MUFU.EX2 R56, R56 ;  /* 0x0000003800387308 */ /* 0x000e620000000800 */
[C---:B0-----:R-:W-:Y:S01]  /*10b10*/  FADD.FTZ R11, R73.reuse, R10 ;  /* 0x0000000a490b7221 */ /* 0x041fe20000010000 */
[----:B------:R-:W-:-:S06]  /*10b20*/  F2FP.BF16.F32.PACK_AB R156, R73, R72 ;  /* 0x00000048499c723e */ /* 0x000fcc00000010ff */
[----:B------:R-:W0:Y:S01]  /*10b30*/  MUFU.EX2 R77, R77 ;  /* 0x0000004d004d7308 */ /* 0x000e220000000800 */
[----:B--2---:R-:W-:-:S07]  /*10b40*/  FADD.FTZ R10, R76, R11 ;  /* 0x0000000b4c0a7221 */ /* 0x004fce0000010000 */
[----:B------:R-:W2:Y:S01]  /*10b50*/  MUFU.EX2 R159, R159 ;  /* 0x0000009f009f7308 */ /* 0x000ea20000000800 */
[C---:B-1----:R-:W-:Y:S01]  /*10b60*/  FADD.FTZ R0, R56.reuse, R3 ;  /* 0x0000000338007221 */ /* 0x042fe20000010000 */
[----:B------:R-:W-:-:S06]  /*10b70*/  F2FP.BF16.F32.PACK_AB R157, R56, R157 ;  /* 0x0000009d389d723e */ /* 0x000fcc00000010ff */
[----:B------:R-:W1:Y:S01]  /*10b80*/  MUFU.EX2 R80, R80 ;  /* 0x0000005000507308 */ /* 0x000e620000000800 */
[C---:B0-----:R-:W-:Y:S01]  /*10b90*/  FADD.FTZ R11, R77.reuse, R10 ;  /* 0x0000000a4d0b7221 */ /* 0x041fe20000010000 */
[----:B------:R-:W-:-:S06]  /*10ba0*/  F2FP.BF16.F32.PACK_AB R158, R77, R76 ;  /* 0x0000004c4d9e723e */ /* 0x000fcc00000010ff */
[----:B------:R-:W0:Y:S01]  /*10bb0*/  MUFU.EX2 R58, R58 ;  /* 0x0000003a003a7308 */ /* 0x000e220000000800 */
[----:B--2---:R-:W-:-:S07]  /*10bc0*/  FADD.FTZ R3, R159, R0 ;  /* 0x000000009f037221 */ /* 0x004fce0000010000 */
[----:B------:R-:W2:Y:S01]  /*10bd0*/  MUFU.EX2 R81, R81 ;  /* 0x0000005100517308 */ /* 0x000ea20000000800 */
[----:B-1----:R-:W-:-:S07]  /*10be0*/  FADD.FTZ R10, R80, R11 ;  /* 0x0000000b500a7221 */ /* 0x002fce0000010000 */
[----:B------:R-:W1:Y:S01]  /*10bf0*/  MUFU.EX2 R153, R153 ;  /* 0x0000009900997308 */ /* 0x000e620000000800 */
[C---:B0-----:R-:W-:Y:S01]  /*10c00*/  FADD.FTZ R0, R58.reuse, R3 ;  /* 0x000000033a007221 */ /* 0x041fe20000010000 */
[----:B------:R-:W-:-:S06]  /*10c10*/  F2FP.BF16.F32.PACK_AB R159, R58, R159 ;  /* 0x0000009f3a9f723e */ /* 0x000fcc00000010ff */
[----:B------:R-:W0:Y:S01]  /*10c20*/  MUFU.EX2 R84, R84 ;  /* 0x0000005400547308 */ /* 0x000e220000000800 */
[C---:B--2---:R-:W-:Y:S01]  /*10c30*/  FADD.FTZ R11, R81.reuse, R10 ;  /* 0x0000000a510b7221 */ /* 0x044fe20000010000 */
[----:B------:R-:W-:-:S06]  /*10c40*/  F2FP.BF16.F32.PACK_AB R152, R81, R80 ;  /* 0x000000505198723e */ /* 0x000fcc00000010ff */
[----:B------:R-:W2:Y:S01]  /*10c50*/  MUFU.EX2 R60, R60 ;  /* 0x0000003c003c7308 */ /* 0x000ea20000000800 */
[----:B-1----:R-:W-:-:S07]  /*10c60*/  FADD.FTZ R3, R153, R0 ;  /* 0x0000000099037221 */ /* 0x002fce0000010000 */
[----:B------:R-:W1:Y:S01]  /*10c70*/  MUFU.EX2 R9, R66 ;  /* 0x0000004200097308 */ /* 0x000e620000000800 */
[----:B0-----:R-:W-:-:S07]  /*10c80*/  FADD.FTZ R10, R84, R11 ;  /* 0x0000000b540a7221 */ /* 0x001fce0000010000 */
[----:B------:R-:W0:Y:S01]  /*10c90*/  MUFU.EX2 R155, R155 ;  /* 0x0000009b009b7308 */ /* 0x000e220000000800 */
[C---:B--2---:R-:W-:Y:S01]  /*10ca0*/  FADD.FTZ R0, R60.reuse, R3 ;  /* 0x000000033c007221 */ /* 0x044fe20000010000 */
[----:B------:R-:W-:-:S06]  /*10cb0*/  F2FP.BF16.F32.PACK_AB R153, R60, R153 ;  /* 0x000000993c99723e */ /* 0x000fcc00000010ff */
[----:B------:R-:W2:Y:S01]  /*10cc0*/  MUFU.EX2 R8, R8 ;  /* 0x0000000800087308 */ /* 0x000ea20000000800 */
[C---:B-1----:R-:W-:Y:S01]  /*10cd0*/  FADD.FTZ R3, R9.reuse, R10 ;  /* 0x0000000a09037221 */ /* 0x042fe20000010000 */
[----:B------:R-:W-:Y:S02]  /*10ce0*/  SHF.R.S32.HI R10, RZ, 0x7, R7 ;  /* 0x00000007ff0a7819 */ /* 0x000fe40000011407 */
[----:B------:R-:W-:Y:S02]  /*10cf0*/  F2FP.BF16.F32.PACK_AB R154, R9, R84 ;  /* 0x00000054099a723e */ /* 0x000fe400000010ff */
[----:B------:R-:W-:Y:S01]  /*10d00*/  VIMNMX R10, R199, R10, !PT ;  /* 0x0000000ac70a7248 */ /* 0x000fe20007fe0100 */
[----:B0-----:R-:W-:-:S03]  /*10d10*/  FADD.FTZ R11, R155, R0 ;  /* 0x000000009b0b7221 */ /* 0x001fc60000010000 */
[----:B------:R-:W-:Y:S01]  /*10d20*/  ISETP.GE.AND P2, PT, R13, R10, PT ;  /* 0x0000000a0d00720c */ /* 0x000fe20003f46270 */
[C---:B--2---:R-:W-:Y:S01]  /*10d30*/  FADD.FTZ R0, R8.reuse, R11 ;  /* 0x0000000b08007221 */ /* 0x044fe20000010000 */
[----:B------:R-:W-:-:S11]  /*10d40*/  F2FP.BF16.F32.PACK_AB R155, R8, R155 ;  /* 0x0000009b089b723e */ /* 0x000fd600000010ff */
[----:B------:R-:W-:Y:S05]  /*10d50*/  @!P2 BRA `(.L_x_3073) ;  /* 0x0000002800eca947 */ /* 0x000fea0003800000 */
[----:B------:R-:W-:Y:S02]  /*10d60*/  IMAD.MOV.U32 R11, RZ, RZ, R5 ;  /* 0x000000ffff0b7224 */ /* 0x000fe400078e0005 */
[----:B------:R-:W-:Y:S02]  /*10d70*/  IMAD.MOV.U32 R12, RZ, RZ, R6 ;  /* 0x000000ffff0c7224 */ /* 0x000fe400078e0006 */
[----:B------:R-:W-:Y:S02]  /*10d80*/  IMAD.MOV.U32 R7, RZ, RZ, R189 ;  /* 0x000000ffff077224 */ /* 0x000fe400078e00bd */
[----:B------:R-:W-:Y:S02]  /*10d90*/  IMAD.MOV.U32 R14, RZ, RZ, R186 ;  /* 0x000000ffff0e7224 */ /* 0x000fe400078e00ba */
[----:B------:R-:W-:-:S07]  /*10da0*/  IMAD.MOV.U32 R151, RZ, RZ, RZ ;  /* 0x000000ffff977224 */ /* 0x000fce00078e00ff */
.L_x_3085:
        /* <DEDUP_REMOVED lines=8> */
.L_x_3075:
[----:B------:R-:W-:Y:S01]  /*10e30*/  VIADD R5, R14, 0x1 ;  /* 0x000000010e057836 */ /* 0x000fe20000000000 */
[----:B------:R-:W-:-:S04]  /*10e40*/  SHF.L.U32 R6, R189, 0x1f, RZ ;  /* 0x0000001fbd067819 */ /* 0x000fc800000006ff */
[----:B------:R-:W-:-:S04]  /*10e50*/  ISETP.NE.AND P3, PT, R5, 0x2, PT ;  /* 0x000000020500780c */ /* 0x000fc80003f65270 */
[----:B------:R-:W-:-:S05]  /*10e60*/  SEL R5, R5, RZ, P3 ;  /* 0x000000ff05057207 */ /* 0x000fca0001800000 */
[----:B------:R-:W-:-:S04]  /*10e70*/  IMAD R5, R5, 0x8, R18 ;  /* 0x0000000805057824 */ /* 0x000fc800078e0212 */
[----:B------:R0:W1:Y:S01]  /*10e80*/  SYNCS.PHASECHK.TRANS64.TRYWAIT P3, [R5+URZ+0x28830], R6 ;  /* 0x02883006050075a7 */ /* 0x000062000806017f */
[----:B------:R-:W-:Y:S05]  /*10e90*/  @!P0 BRA `(.L_x_3076) ;  /* 0x0000000000048947 */ /* 0x000fea0003800000 */
[----:B------:R-:W-:Y:S01]  /*10ea0*/  BPT.TRAP 0x1 ;  /* 0x000000040000795c */ /* 0x000fe20000300000 */
.L_x_3076:
[----:B------:R-:W-:Y:S04]  /*10eb0*/  BSSY B0, `(.L_x_3074) ;  /* 0x0000004000007945 */ /* 0x000fe80003800000 */
[----:B-1----:R-:W-:Y:S05]  /*10ec0*/  @P3 BRA `(.L_x_3077) ;  /* 0x0000000000083947 */ /* 0x002fea0003800000 */
[----:B------:R-:W1:Y:S02]  /*10ed0*/  SYNCS.PHASECHK.TRANS64.TRYWAIT P3, [R5+URZ+0x28830], R6 ;  /* 0x02883006050075a7 */ /* 0x000e64000806017f */
[----:B-1----:R-:W-:Y:S05]  /*10ee0*/  @!P3 BRA `(.L_x_3078) ;  /* 0x0000012000fcb947 */ /* 0x002fea0003800000 */
.L_x_3077:
[----:B------:R-:W-:Y:S05]  /*10ef0*/  BSYNC B0 ;  /* 0x0000000000007941 */ /* 0x000fea0003800000 */
.L_x_3074:
[----:B01----:R-:W0:Y:S01]  /*10f00*/  S2R R5, SR_TID.X ;  /* 0x0000000000057919 */ /* 0x003e220000002100 */
[----:B------:R-:W-:Y:S01]  /*10f10*/  VIADD R186, R14, 0x1 ;  /* 0x000000010eba7836 */ /* 0x000fe20000000000 */
[----:B------:R-:W-:Y:S05]  /*10f20*/  WARPSYNC.ALL ;  /* 0x0000000000007948 */ /* 0x000fea0003800000 */
[C---:B------:R-:W-:Y:S01]  /*10f30*/  ISETP.NE.AND P3, PT, R186.reuse, 0x2, PT ;  /* 0x00000002ba00780c */ /* 0x040fe20003f65270 */
[----:B------:R-:W-:Y:S02]  /*10f40*/  IMAD.MOV.U32 R9, RZ, RZ, 0x40000040 ;  /* 0x40000040ff097424 */ /* 0x000fe400078e00ff */
        /* <DEDUP_REMOVED lines=58> */
.L_x_3080:
[----:B------:R-:W-:Y:S01]  /*112f0*/  SHF.L.U32 R5, R7, 0x1f, RZ ;  /* 0x0000001f07057819 */ /* 0x000fe200000006ff */
[----:B------:R-:W-:-:S04]  /*11300*/  IMAD R6, R14, 0x8, R18 ;  /* 0x000000080e067824 */ /* 0x000fc800078e0212 */
[----:B------:R0:W1:Y:S01]  /*11310*/  SYNCS.PHASECHK.TRANS64.TRYWAIT P2, [R6+URZ+0x28850], R5 ;  /* 0x02885005060075a7 */ /* 0x000062000804017f */
[----:B------:R-:W-:Y:S05]  /*11320*/  @!P0 BRA `(.L_x_3081) ;  /* 0x0000000000048947 */ /* 0x000fea0003800000 */
[----:B------:R-:W-:Y:S01]  /*11330*/  BPT.TRAP 0x1 ;  /* 0x000000040000795c */ /* 0x000fe20000300000 */
.L_x_3081:
[----:B-1----:R-:W-:Y:S05]  /*11340*/  @P2 BRA `(.L_x_3079) ;  /* 0x0000000000082947 */ /* 0x002fea0003800000 */
[----:B------:R-:W1:Y:S02]  /*11350*/  SYNCS.PHASECHK.TRANS64.TRYWAIT P2, [R6+URZ+0x28850], R5 ;  /* 0x02885005060075a7 */ /* 0x000e64000804017f */
[----:B-1----:R-:W-:Y:S05]  /*11360*/  @!P2 BRA `(.L_x_3082) ;  /* 0x0000011c00f0a947 */ /* 0x002fea0003800000 */
.L_x_3079:
        /* <DEDUP_REMOVED lines=15> */
[----:B------:R-:W-:Y:S02]  /*11460*/  R2UR UR6, R8 ;  /* 0x00000000080672ca */ /* 0x000fe400000e0000 */
[----:B------:R-:W-:Y:S01]  /*11470*/  R2UR UR7, R9 ;  /* 0x00000000090772ca */ /* 0x000fe200000e0000 */
[----:B------:R-:W-:Y:S01]  /*11480*/  IMAD.MOV.U32 R9, RZ, RZ, 0x40000040 ;  /* 0x40000040ff097424 */ /* 0x000fe200078e00ff */
[----:B------:R-:W-:Y:S02]  /*11490*/  IADD3 R8, R6, 0x100, RZ ;  /* 0x0000010006087810 */ /* 0x000fe40007ffe0ff */
[----:B0-----:R-:W-:-:S04]  /*114a0*/  SHF.R.U32.HI R15, RZ, 0x7, R15 ;  /* 0x00000007ff0f7819 */ /* 0x001fc8000001160f */
[----:B------:R-:W-:Y:S01]  /*114b0*/  IADD3 R5, -R15, 0xb, RZ ;  /* 0x0000000b0f057810 */ /* 0x000fe20007ffe1ff */
        /* <DEDUP_REMOVED lines=46> */
.L_x_3083:
[----:B0-----:R-:W0:Y:S01]  /*117a0*/  @P1 LDC R5, c[0x0][0x44c] ;  /* 0x00011300ff051b82 */ /* 0x001e220000000800 */
[----:B------:R-:W-:Y:S01]  /*117b0*/  IMAD.IADD R6, R206, 0x1, R192 ;  /* 0x00000001ce067824 */ /* 0x000fe200078e02c0 */
[----:B------:R-:W-:-:S06]  /*117c0*/  UMOV UR46, UR45 ;  /* 0x0000002d002e7c82 */ /* 0x000fcc0008000000 */
[----:B------:R-:W1:Y:S01]  /*117d0*/  @P1 LDC R8, c[0x0][0x450] ;  /* 0x00011400ff081b82 */ /* 0x000e620000000800 */
[----:B0-----:R-:W-:-:S05]  /*117e0*/  @P1 IMAD.HI.U32 R5, R6, R5, RZ ;  /* 0x0000000506051227 */ /* 0x001fca00078e00ff */
[----:B-1----:R-:W-:Y:S01]  /*117f0*/  @P1 SHF.R.U32.HI R6, RZ, R8, R5 ;  /* 0x00000008ff061219 */ /* 0x002fe20000011605 */
[----:B------:R-:W-:-:S04]  /*11800*/  IMAD.MOV.U32 R8, RZ, RZ, -0x80 ;  /* 0xffffff80ff087424 */ /* 0x000fc800078e00ff */
[----:B------:R-:W0:Y:S01]  /*11810*/  SHFL.IDX PT, R20, R6, RZ, 0x1c1f ;  /* 0x001c1fff06147589 */ /* 0x000e2200000e0000 */
[----:B------:R-:W-:-:S05]  /*11820*/  IMAD R8, R13, R8, 0x1 ;  /* 0x000000010d087424 */ /* 0x000fca00078e0208 */
[----:B------:R-:W-:-:S05]  /*11830*/  IADD3 R5, R195, R8, -R193 ;  /* 0x00000008c3057210 */ /* 0x000fca0007ffe8c1 */
[----:B------:R-:W-:-:S04]  /*11840*/  IMAD.IADD R5, R5, 0x1, -R194 ;  /* 0x0000000105057824 */ /* 0x000fc800078e0ac2 */
[----:B0-----:R-:W-:-:S05]  /*11850*/  IMAD.IADD R7, R5, 0x1, R20 ;  /* 0x0000000105077824 */ /* 0x001fca00078e0214 */
        /* <DEDUP_REMOVED lines=94> */
[----:B------:R-:W-:-:S04]  /*11e40*/  FMNMX.FTZ R8, R84, R7, !PT ;  /* 0x0000000754087209 */ /* 0x000fc80007810000 */
[----:B------:R-:W-:-:S05]  /*11e50*/  FMNMX.FTZ R9, R85, R8, !PT ;  /* 0x0000000855097209 */ /* 0x000fca0007810000 */
[----:B------:R-:W0:Y:S02]  /*11e60*/  SHFL.BFLY PT, R8, R9, 0x2, 0x1f ;  /* 0x0c401f0009087f89 */ /* 0x000e2400000e0000 */
[----:B0-----:R-:W-:Y:S02]  /*11e70*/  FMNMX.FTZ R15, R9, R8, !PT ;  /* 0x00000008090f7209 */ /* 0x001fe40007810000 */
[----:B------:R-:W0:Y:S04]  /*11e80*/  SHFL.IDX PT, R8, R6, 0x1, 0x1c1f ;  /* 0x003c1f0006087f89 */ /* 0x000e2800000e0000 */
[----:B------:R-:W1:Y:S01]  /*11e90*/  SHFL.BFLY PT, R20, R15, 0x1, 0x1f ;  /* 0x0c201f000f147f89 */ /* 0x000e6200000e0000 */
[----:B0-----:R-:W-:Y:S01]  /*11ea0*/  IMAD.IADD R5, R5, 0x1, R8 ;  /* 0x0000000105057824 */ /* 0x001fe200078e0208 */
[----:B-1----:R-:W-:-:S04]  /*11eb0*/  FMNMX.FTZ R6, R15, R20, !PT ;  /* 0x000000140f067209 */ /* 0x002fc80007810000 */
[C---:B------:R-:W-:Y:S02]  /*11ec0*/  ISETP.GT.AND P3, PT, R5.reuse, RZ, PT ;  /* 0x000000ff0500720c */ /* 0x040fe40003f64270 */
[C---:B------:R-:W-:Y:S01]  /*11ed0*/  ISETP.GT.AND P4, PT, R5.reuse, 0x1, PT ;  /* 0x000000010500780c */ /* 0x040fe20003f84270 */
[----:B------:R-:W-:Y:S01]  /*11ee0*/  FMUL.FTZ R7, R6, UR46 ;  /* 0x0000002e06077c20 */ /* 0x000fe20008410000 */
        /* <DEDUP_REMOVED lines=25> */
[----:B------:R-:W-:Y:S02]  /*12080*/  FSETP.NEU.FTZ.AND P2, PT, R6, -INF , PT ;  /* 0xff8000000600780b */ /* 0x000fe40003f5d000 */
[----:B------:R-:W-:Y:S02]  /*12090*/  ISETP.GT.AND P3, PT, R5, 0x28, PT ;  /* 0x000000280500780c */ /* 0x000fe40003f64270 */
[----:B------:R-:W-:-:S02]  /*120a0*/  FSEL R43, R43, -INF , P4 ;  /* 0xff8000002b2b7808 */ /* 0x000fc40002000000 */
[----:B------:R-:W-:Y:S02]  /*120b0*/  FMNMX.FTZ R20, R42, R21, !PT ;  /* 0x000000152a147209 */ /* 0x000fe40007810000 */
[----:B------:R-:W-:Y:S02]  /*120c0*/  FSEL R7, R7, RZ, P2 ;  /* 0x000000ff07077208 */ /* 0x000fe40001000000 */
[----:B------:R-:W-:Y:S02]  /*120d0*/  ISETP.GT.AND P4, PT, R5, 0x29, PT ;  /* 0x000000290500780c */ /* 0x000fe40003f84270 */
[----:B------:R-:W-:Y:S01]  /*120e0*/  FSEL R46, R46, -INF , P3 ;  /* 0xff8000002e2e7808 */ /* 0x000fe20001800000 */
[--C-:B------:R-:W-:Y:S01]  /*120f0*/  FFMA.FTZ R180, R24, UR46, -R7.reuse ;  /* 0x0000002e18b47c23 */ /* 0x100fe20008010807 */
[----:B------:R-:W-:Y:S01]  /*12100*/  FMNMX.FTZ R21, R43, R20, !PT ;  /* 0x000000142b157209 */ /* 0x000fe20007810000 */
[--C-:B------:R-:W-:Y:S01]  /*12110*/  FFMA.FTZ R25, R25, UR46, -R7.reuse ;  /* 0x0000002e19197c23 */ /* 0x100fe20008010807 */
[----:B------:R-:W-:Y:S01]  /*12120*/  ISETP.GT.AND P3, PT, R5, 0x30, PT ;  /* 0x000000300500780c */ /* 0x000fe20003f64270 */
[--C-:B------:R-:W-:Y:S01]  /*12130*/  FFMA.FTZ R182, R28, UR46, -R7.reuse ;  /* 0x0000002e1cb67c23 */ /* 0x100fe20008010807 */
[----:B------:R-:W-:Y:S01]  /*12140*/  FSEL R47, R47, -INF , P4 ;  /* 0xff8000002f2f7808 */ /* 0x000fe20002000000 */
[----:B------:R0:W-:Y:S01]  /*12150*/  MUFU.EX2 R8, R25 ;  /* 0x0000001900087308 */ /* 0x0001e20000000800 */
[----:B------:R-:W-:Y:S01]  /*12160*/  FMNMX.FTZ R24, R46, R21, !PT ;  /* 0x000000152e187209 */ /* 0x000fe20007810000 */
[--C-:B------:R-:W-:Y:S01]  /*12170*/  FFMA.FTZ R9, R29, UR46, -R7.reuse ;  /* 0x0000002e1d097c23 */ /* 0x100fe20008010807 */
[----:B------:R-:W-:Y:S01]  /*12180*/  ISETP.GT.AND P4, PT, R5, 0x31, PT ;  /* 0x000000310500780c */ /* 0x000fe20003f84270 */
        /* <DEDUP_REMOVED lines=15> */
[----:B0-----:R-:W-:Y:S01]  /*12280*/  FMNMX.FTZ R25, R51, R24, !PT ;  /* 0x0000001833197209 */ /* 0x001fe20007810000 */
[--C-:B------:R-:W-:Y:S01]  /*12290*/  FFMA.FTZ R37, R37, UR46, -R7.reuse ;  /* 0x0000002e25257c23 */ /* 0x100fe20008010807 */
[----:B------:R-:W-:Y:S01]  /*122a0*/  ISETP.GT.AND P3, PT, R5, 0x40, PT ;  /* 0x000000400500780c */ /* 0x000fe20003f64270 */
[--C-:B------:R-:W-:Y:S01]  /*122b0*/  FFMA.FTZ R172, R40, UR46, -R7.reuse ;  /* 0x0000002e28ac7c23 */ /* 0x100fe20008010807 */
[----:B------:R-:W-:Y:S01]  /*122c0*/  FSEL R55, R55, -INF , P4 ;  /* 0xff80000037377808 */ /* 0x000fe20002000000 */
[--C-:B------:R-:W-:Y:S01]  /*122d0*/  FFMA.FTZ R21, R41, UR46, -R7.reuse ;  /* 0x0000002e29157c23 */ /* 0x100fe20008010807 */
[----:B------:R-:W-:Y:S01]  /*122e0*/  FMNMX.FTZ R24, R54, R25, !PT ;  /* 0x0000001936187209 */ /* 0x000fe20007810000 */
[----:B------:R-:W-:Y:S01]  /*122f0*/  MUFU.EX2 R9, R9 ;  /* 0x0000000900097308 */ /* 0x000fe20000000800 */
        /* <DEDUP_REMOVED lines=41> */
[----:B------:R-:W-:Y:S01]  /*12590*/  FFMA.FTZ R154, R84, UR46, -R7 ;  /* 0x0000002e549a7c23 */ /* 0x000fe20008010807 */
[----:B------:R-:W-:-:S02]  /*125a0*/  ISETP.GT.AND P3, PT, R5, 0x60, PT ;  /* 0x000000600500780c */ /* 0x000fc40003f64270 */
[----:B------:R-:W-:Y:S02]  /*125b0*/  FSEL R71, R71, -INF , P4 ;  /* 0xff80000047477808 */ /* 0x000fe40002000000 */
[----:B------:R-:W-:Y:S01]  /*125c0*/  FMNMX.FTZ R28, R70, R29, !PT ;  /* 0x0000001d461c7209 */ /* 0x000fe20007810000 */
[----:B------:R-:W-:Y:S01]  /*125d0*/  MUFU.EX2 R172, R172 ;  /* 0x000000ac00ac7308 */ /* 0x000fe20000000800 */
[----:B------:R-:W-:Y:S01]  /*125e0*/  ISETP.GT.AND P4, PT, R5, 0x61, PT ;  /* 0x000000610500780c */ /* 0x000fe20003f84270 */
[----:B0-----:R-:W-:Y:S01]  /*125f0*/  FFMA.FTZ R37, R65, UR46, -R7 ;  /* 0x0000002e41257c23 */ /* 0x001fe20008010807 */
        /* <DEDUP_REMOVED lines=25> */
[----:B------:R-:W-:Y:S02]  /*12790*/  FSEL R87, R87, -INF , P4 ;  /* 0xff80000057577808 */ /* 0x000fe40002000000 */
[----:B------:R-:W-:-:S03]  /*127a0*/  FMNMX.FTZ R32, R86, R5, !PT ;  /* 0x0000000556207209 */ /* 0x000fc60007810000 */
[----:B------:R0:W-:Y:S01]  /*127b0*/  MUFU.EX2 R28, R53 ;  /* 0x00000035001c7308 */ /* 0x0001e20000000800 */
[----:B------:R-:W-:-:S05]  /*127c0*/  FMNMX.FTZ R32, R87, R32, !PT ;  /* 0x0000002057207209 */ /* 0x000fca0007810000 */
[----:B------:R-:W1:Y:S02]  /*127d0*/  SHFL.BFLY PT, R5, R32, 0x2, 0x1f ;  /* 0x0c401f0020057f89 */ /* 0x000e6400000e0000 */
[----:B------:R-:W-:Y:S01]  /*127e0*/  MUFU.EX2 R164, R164 ;  /* 0x000000a400a47308 */ /* 0x000fe20000000800 */
[----:B0-----:R-:W-:-:S07]  /*127f0*/  IMAD R53, R186, 0x8, R18 ;  /* 0x00000008ba357824 */ /* 0x001fce00078e0212 */
[----:B------:R-:W-:Y:S08]  /*12800*/  MUFU.EX2 R41, R41 ;  /* 0x0000002900297308 */ /* 0x000ff00000000800 */
[----:B------:R-:W-:Y:S01]  /*12810*/  MUFU.EX2 R166, R166 ;  /* 0x000000a600a67308 */ /* 0x000fe20000000800 */
[----:B-1----:R-:W-:Y:S01]  /*12820*/  FMNMX.FTZ R29, R32, R5, !PT ;  /* 0x00000005201d7209 */ /* 0x002fe20007810000 */
[----:B------:R-:W-:-:S06]  /*12830*/  FFMA.FTZ R32, R77, UR46, -R7 ;  /* 0x0000002e4d207c23 */ /* 0x000fcc0008010807 */
[----:B------:R-:W-:Y:S01]  /*12840*/  MUFU.EX2 R40, R40 ;  /* 0x0000002800287308 */ /* 0x000fe20000000800 */
[----:B------:R-:W-:Y:S01]  /*12850*/  FFMA.FTZ R7, R85, UR46, -R7 ;  /* 0x0000002e55077c23 */ /* 0x000fe20008010807 */
[----:B------:R-:W0:Y:S06]  /*12860*/  SHFL.BFLY PT, R44, R29, 0x1, 0x1f ;  /* 0x0c201f001d2c7f89 */ /* 0x000e2c00000e0000 */
        /* <DEDUP_REMOVED lines=11> */
[----:B------:R-:W-:Y:S01]  /*12920*/  FSEL R35, R6, RZ, P2 ;  /* 0x000000ff06237208 */ /* 0x000fe20001000000 */
[--C-:B------:R-:W-:Y:S01]  /*12930*/  FFMA.FTZ R181, R26, UR46, -R44.reuse ;  /* 0x0000002e1ab57c23 */ /* 0x100fe2000801082c */
[--C-:B------:R-:W-:Y:S01]  /*12940*/  FFMA.FTZ R48, R27, UR46, -R44.reuse ;  /* 0x0000002e1b307c23 */ /* 0x100fe2000801082c */
[--C-:B------:R-:W-:Y:S01]  /*12950*/  FFMA.FTZ R183, R30, UR46, -R44.reuse ;  /* 0x0000002e1eb77c23 */ /* 0x100fe2000801082c */
[----:B------:R-:W-:Y:S01]  /*12960*/  FFMA.FTZ R45, R31, UR46, -R44 ;  /* 0x0000002e1f2d7c23 */ /* 0x000fe2000801082c */
[----:B------:R-:W-:Y:S01]  /*12970*/  FADD.FTZ R35, -R35, R12 ;  /* 0x0000000c23237221 */ /* 0x000fe20000010100 */
[----:B------:R-:W-:Y:S01]  /*12980*/  FSEL R12, R5, RZ, P3 ;  /* 0x000000ff050c7208 */ /* 0x000fe20001800000 */
[----:B------:R-:W-:Y:S01]  /*12990*/  MUFU.EX2 R181, R181 ;  /* 0x000000b500b57308 */ /* 0x000fe20000000800 */
[--C-:B------:R-:W-:Y:S01]  /*129a0*/  FFMA.FTZ R179, R38, UR46, -R44.reuse ;  /* 0x0000002e26b37c23 */ /* 0x100fe2000801082c */
[----:B------:R-:W-:Y:S01]  /*129b0*/  FMUL.FTZ R35, R35, UR46 ;  /* 0x0000002e23237c20 */ /* 0x000fe20008410000 */
[--C-:B------:R-:W-:Y:S01]  /*129c0*/  FFMA.FTZ R31, R39, UR46, -R44.reuse ;  /* 0x0000002e271f7c23 */ /* 0x100fe2000801082c */
[----:B------:R-:W-:Y:S01]  /*129d0*/  FADD.FTZ R12, -R12, R11 ;  /* 0x0000000b0c0c7221 */ /* 0x000fe20000010100 */
[--C-:B------:R-:W-:Y:S01]  /*129e0*/  FFMA.FTZ R173, R42, UR46, -R44.reuse ;  /* 0x0000002e2aad7c23 */ /* 0x100fe2000801082c */
[--C-:B------:R-:W-:Y:S01]  /*129f0*/  FFMA.FTZ R30, R43, UR46, -R44.reuse ;  /* 0x0000002e2b1e7c23 */ /* 0x100fe2000801082c */
[--C-:B------:R-:W-:Y:S01]  /*12a00*/  FFMA.FTZ R175, R46, UR46, -R44.reuse ;  /* 0x0000002e2eaf7c23 */ /* 0x100fe2000801082c */
[----:B------:R-:W-:Y:S01]  /*12a10*/  FMUL.FTZ R12, R12, UR46 ;  /* 0x0000002e0c0c7c20 */ /* 0x000fe20008410000 */
        /* <DEDUP_REMOVED lines=17> */
[----:B0-----:R-:W-:Y:S01]  /*12b30*/  FFMA.FTZ R3, R11, R3, R180 ;  /* 0x000000030b037223 */ /* 0x001fe200000100b4 */
[--C-:B------:R-:W-:Y:S01]  /*12b40*/  FFMA.FTZ R39, R75, UR46, -R44.reuse ;  /* 0x0000002e4b277c23 */ /* 0x100fe2000801082c */
[--C-:B------:R-:W-:Y:S01]  /*12b50*/  FFMA.FTZ R159, R78, UR46, -R44.reuse ;  /* 0x0000002e4e9f7c23 */ /* 0x100fe2000801082c */
[--C-:B------:R-:W-:Y:S01]  /*12b60*/  FFMA.FTZ R153, R82, UR46, -R44.reuse ;  /* 0x0000002e52997c23 */ /* 0x100fe2000801082c */
[----:B------:R-:W-:Y:S01]  /*12b70*/  FADD.FTZ R3, R8, R3 ;  /* 0x0000000308037221 */ /* 0x000fe20000010000 */
[----:B------:R-:W-:-:S02]  /*12b80*/  FFMA.FTZ R155, R86, UR46, -R44 ;  /* 0x0000002e569b7c23 */ /* 0x000fc4000801082c */
[----:B------:R-:W0:Y:S01]  /*12b90*/  MUFU.EX2 R183, R183 ;  /* 0x000000b700b77308 */ /* 0x000e220000000800 */
[----:B-1----:R-:W-:Y:S01]  /*12ba0*/  FFMA.FTZ R35, R12, R0, R181 ;  /* 0x000000000c237223 */ /* 0x002fe200000100b5 */
        /* <DEDUP_REMOVED lines=41> */
[----:B------:R-:W-:Y:S01]  /*12e40*/  FADD.FTZ R3, R41, R38 ;  /* 0x0000002629037221 */ /* 0x000fe20000010000 */
[----:B------:R-:W-:-:S03]  /*12e50*/  FFMA.FTZ R38, R79, UR46, -R44 ;  /* 0x0000002e4f267c23 */ /* 0x000fc6000801082c */
        /* <DEDUP_REMOVED lines=29> */
[----:B------:R-:W-:-:S06]  /*13030*/  IMAD.U32 R51, RZ, RZ, UR38 ;  /* 0x00000026ff337e24 */ /* 0x000fcc000f8e00ff */
[----:B------:R-:W0:Y:S01]  /*13040*/  MUFU.EX2 R39, R39 ;  /* 0x0000002700277308 */ /* 0x000e220000000800 */
[----:B-1----:R-:W-:Y:S01]  /*13050*/  FADD.FTZ R52, R157, R0 ;  /* 0x000000009d347221 */ /* 0x002fe20000010000 */
[----:B------:R-:W-:-:S05]  /*13060*/  VIADD R0, R53, 0x28840 ;  /* 0x0002884035007836 */ /* 0x000fca0000000000 */
[----:B------:R-:W-:Y:S01]  /*13070*/  PRMT R0, R51, 0x654, R0 ;  /* 0x0000065433007816 */ /* 0x000fe20000000000 */
[----:B------:R-:W1:Y:S01]  /*13080*/  MUFU.EX2 R158, R158 ;  /* 0x0000009e009e7308 */ /* 0x000e620000000800 */
[----:B--2---:R-:W-:Y:S02]  /*13090*/  FADD.FTZ R3, R33, R50 ;  /* 0x0000003221037221 */ /* 0x004fe40000010000 */
[----:B------:R2:W-:Y:S05]  /*130a0*/  SYNCS.ARRIVE.TRANS64.RED.A1T0 RZ, [R0+URZ], RZ ;  /* 0x000000ff00ff79a7 */ /* 0x0005ea000810043f */
[----:B------:R-:W3:Y:S01]  /*130b0*/  MUFU.EX2 R159, R159 ;  /* 0x0000009f009f7308 */ /* 0x000ee20000000800 */
[----:B0-----:R-:W-:-:S07]  /*130c0*/  FADD.FTZ R52, R39, R52 ;  /* 0x0000003427347221 */ /* 0x001fce0000010000 */
[----:B------:R-:W0:Y:S01]  /*130d0*/  MUFU.EX2 R32, R32 ;  /* 0x0000002000207308 */ /* 0x000e220000000800 */
[----:B-1----:R-:W-:-:S07]  /*130e0*/  FADD.FTZ R3, R158, R3 ;  /* 0x000000039e037221 */ /* 0x002fce0000010000 */
[----:B------:R-:W2:Y:S01]  /*130f0*/  MUFU.EX2 R38, R38 ;  /* 0x0000002600267308 */ /* 0x000ea20000000800 */
[----:B---3--:R-:W-:-:S07]  /*13100*/  FADD.FTZ R51, R159, R52 ;  /* 0x000000349f337221 */ /* 0x008fce0000010000 */
        /* <DEDUP_REMOVED lines=20> */
.L_x_3084:
[----:B------:R-:W-:Y:S01]  /*13250*/  IMAD R14, R14, 0x8, R18 ;  /* 0x000000080e0e7824 */ /* 0x000fe200078e0212 */
[----:B------:R-:W-:Y:S01]  /*13260*/  ISETP.GT.AND P2, PT, R13, R10, PT ;  /* 0x0000000a0d00720c */ /* 0x000fe20003f44270 */
[----:B------:R-:W-:Y:S01]  /*13270*/  IMAD.U32 R51, RZ, RZ, UR38 ;  /* 0x00000026ff337e24 */ /* 0x000fe2000f8e00ff */
[----:B------:R-:W-:Y:S01]  /*13280*/  F2FP.BF16.F32.PACK_AB R154, R7, R154 ;  /* 0x0000009a079a723e */ /* 0x000fe200000010ff */
[----:B------:R-:W-:Y:S02]  /*13290*/  VIADD R14, R14, 0x28860 ;  /* 0x000288600e0e7836 */ /* 0x000fe40000000000 */
[-C--:B------:R-:W-:Y:S01]  /*132a0*/  FMUL.FTZ R88, R88, R11.reuse ;  /* 0x0000000b58587220 */ /* 0x080fe20000410000 */
        /* <DEDUP_REMOVED lines=74> */
[----:B0-----:R-:W-:Y:S01]  /*13750*/  IMAD.MOV.U32 R14, RZ, RZ, R186 ;  /* 0x000000ffff0e7224 */ /* 0x001fe200078e00ba */
        /* <DEDUP_REMOVED lines=25> */
[----:B------:R-:W-:Y:S01]  /*138f0*/  F2FP.BF16.F32.PACK_AB R155, R44, R155 ;  /* 0x0000009b2c9b723e */ /* 0x000fe200000010ff */
[----:B------:R-:W-:Y:S06]  /*13900*/  @P2 BRA `(.L_x_3085) ;  /* 0xffffffd400282947 */ /* 0x000fec000383ffff */
.L_x_3073:
[----:B------:R-:W-:-:S13]  /*13910*/  ISETP.GE.AND P1, PT, R13, R199, PT ;  /* 0x000000c70d00720c */ /* 0x000fda0003f26270 */
[----:B------:R-:W-:Y:S05]  /*13920*/  @!P1 BRA `(.L_x_3086) ;  /* 0x00000020008c9947 */ /* 0x000fea0003800000 */
[----:B------:R-:W-:Y:S02]  /*13930*/  IMAD.MOV.U32 R10, RZ, RZ, R5 ;  /* 0x000000ffff0a7224 */ /* 0x000fe400078e0005 */
[----:B------:R-:W-:Y:S02]  /*13940*/  IMAD.MOV.U32 R11, RZ, RZ, R6 ;  /* 0x000000ffff0b7224 */ /* 0x000fe400078e0006 */
[----:B------:R-:W-:Y:S02]  /*13950*/  IMAD.MOV.U32 R7, RZ, RZ, R189 ;  /* 0x000000ffff077224 */ /* 0x000fe400078e00bd */
[----:B------:R-:W-:-:S07]  /*13960*/  IMAD.MOV.U32 R12, RZ, RZ, R186 ;  /* 0x000000ffff0c7224 */ /* 0x000fce00078e00ba */
.L_x_3098:
        /* <DEDUP_REMOVED lines=10> */
.L_x_3088:
[----:B------:R-:W-:Y:S01]  /*13a10*/  IMAD R5, R186, 0x8, R18 ;  /* 0x00000008ba057824 */ /* 0x000fe200078e0212 */
[----:B------:R-:W-:-:S04]  /*13a20*/  SHF.L.U32 R6, R189, 0x1f, RZ ;  /* 0x0000001fbd067819 */ /* 0x000fc800000006ff */
[----:B------:R0:W1:Y:S01]  /*13a30*/  SYNCS.PHASECHK.TRANS64.TRYWAIT P1, [R5+URZ+0x28830], R6 ;  /* 0x02883006050075a7 */ /* 0x000062000802017f */
[----:B------:R-:W-:Y:S05]  /*13a40*/  @!P0 BRA `(.L_x_3089) ;  /* 0x0000000000048947 */ /* 0x000fea0003800000 */
[----:B------:R-:W-:Y:S01]  /*13a50*/  BPT.TRAP 0x1 ;  /* 0x000000040000795c */ /* 0x000fe20000300000 */
.L_x_3089:
[----:B------:R-:W-:Y:S04]  /*13a60*/  BSSY B0, `(.L_x_3087) ;  /* 0x0000004000007945 */ /* 0x000fe80003800000 */
[----:B-1----:R-:W-:Y:S05]  /*13a70*/  @P1 BRA `(.L_x_3090) ;  /* 0x0000000000081947 */ /* 0x002fea0003800000 */
[----:B------:R-:W1:Y:S02]  /*13a80*/  SYNCS.PHASECHK.TRANS64.TRYWAIT P1, [R5+URZ+0x28830], R6 ;  /* 0x02883006050075a7 */ /* 0x000e64000802017f */
[----:B-1----:R-:W-:Y:S05]  /*13a90*/  @!P1 BRA `(.L_x_3091) ;  /* 0x000000f800389947 */ /* 0x002fea0003800000 */
.L_x_3090:
[----:B------:R-:W-:Y:S05]  /*13aa0*/  BSYNC B0 ;  /* 0x0000000000007941 */ /* 0x000fea0003800000 */
.L_x_3087:
[----:B01----:R-:W0:Y:S01]  /*13ab0*/  S2R R5, SR_TID.X ;  /* 0x0000000000057919 */ /* 0x003e220000002100 */
[----:B------:R-:W-:Y:S05]  /*13ac0*/  WARPSYNC.ALL ;  /* 0x0000000000007948 */ /* 0x000fea0003800000 */
[----:B------:R-:W-:Y:S02]  /*13ad0*/  IMAD R8, R186, 0x800, R4 ;  /* 0x00000800ba087824 */ /* 0x000fe400078e0204 */
[----:B------:R-:W-:Y:S02]  /*13ae0*/  IMAD.MOV.U32 R9, RZ, RZ, 0x40000040 ;  /* 0x40000040ff097424 */ /* 0x000fe400078e00ff */
[C---:B------:R-:W-:Y:S01]  /*13af0*/  VIADD R24, R8.reuse, 0x4 ;  /* 0x0000000408187836 */ /* 0x040fe20000000000 */
[----:B------:R-:W-:Y:S01]  /*13b00*/  R2UR UR6, R8 ;  /* 0x00000000080672ca */ /* 0x000fe200000e0000 */
[----:B------:R-:W-:Y:S01]  /*13b10*/  IMAD.MOV.U32 R25, RZ, RZ, 0x40000040 ;  /* 0x40000040ff197424 */ /* 0x000fe200078e00ff */
[----:B------:R-:W-:Y:S01]  /*13b20*/  R2UR UR7, R9 ;  /* 0x00000000090772ca */ /* 0x000fe200000e0000 */
[----:B------:R-:W-:Y:S01]  /*13b30*/  IMAD.MOV.U32 R21, RZ, RZ, 0x40000040 ;  /* 0x40000040ff157424 */ /* 0x000fe200078e00ff */
[----:B------:R-:W-:Y:S01]  /*13b40*/  R2UR UR14, R24 ;  /* 0x00000000180e72ca */ /* 0x000fe200000e0000 */
[C---:B------:R-:W-:Y:S01]  /*13b50*/  VIADD R24, R8.reuse, 0x404 ;  /* 0x0000040408187836 */ /* 0x040fe20000000000 */
[C---:B------:R-:W-:Y:S01]  /*13b60*/  R2UR UR15, R25.reuse ;  /* 0x00000000190f72ca */ /* 0x040fe200000e0000 */
[----:B------:R-:W-:Y:S01]  /*13b70*/  VIADD R14, R8, 0x6 ;  /* 0x00000006080e7836 */ /* 0x000fe20000000000 */
[----:B------:R-:W-:Y:S01]  /*13b80*/  R2UR UR31, R25 ;  /* 0x00000000191f72ca */ /* 0x000fe200000e0000 */
[----:B------:R-:W-:Y:S01]  /*13b90*/  IMAD.MOV.U32 R15, RZ, RZ, 0x40000040 ;  /* 0x40000040ff0f7424 */ /* 0x000fe200078e00ff */
[----:B------:R-:W-:-:S02]  /*13ba0*/  R2UR UR30, R24 ;  /* 0x00000000181e72ca */ /* 0x000fc400000e0000 */
[----:B------:R-:W-:Y:S02]  /*13bb0*/  IADD3 R20, R8, 0x2, RZ ;  /* 0x0000000208147810 */ /* 0x000fe40007ffe0ff */
[----:B------:R-:W-:Y:S02]  /*13bc0*/  R2UR UR11, R21 ;  /* 0x00000000150b72ca */ /* 0x000fe400000e0000 */
[----:B------:R-:W-:Y:S01]  /*13bd0*/  R2UR UR10, R20 ;  /* 0x00000000140a72ca */ /* 0x000fe200000e0000 */
[----:B------:R-:W-:Y:S01]  /*13be0*/  VIADD R20, R8, 0x400 ;  /* 0x0000040008147836 */ /* 0x000fe20000000000 */
[----:B------:R-:W-:Y:S01]  /*13bf0*/  R2UR UR18, R14 ;  /* 0x000000000e1272ca */ /* 0x000fe200000e0000 */
[C---:B------:R-:W-:Y:S01]  /*13c00*/  VIADD R14, R8.reuse, 0x402 ;  /* 0x00000402080e7836 */ /* 0x040fe20000000000 */
        /* <DEDUP_REMOVED lines=38> */
.L_x_3093:
[----:B------:R-:W-:Y:S01]  /*13e70*/  SHF.L.U32 R5, R7, 0x1f, RZ ;  /* 0x0000001f07057819 */ /* 0x000fe200000006ff */
[----:B------:R-:W-:-:S04]  /*13e80*/  IMAD R6, R12, 0x8, R18 ;  /* 0x000000080c067824 */ /* 0x000fc800078e0212 */
[----:B------:R0:W1:Y:S01]  /*13e90*/  SYNCS.PHASECHK.TRANS64.TRYWAIT P1, [R6+URZ+0x28850], R5 ;  /* 0x02885005060075a7 */ /* 0x000062000802017f */
[----:B------:R-:W-:Y:S05]  /*13ea0*/  @!P0 BRA `(.L_x_3094) ;  /* 0x0000000000048947 */ /* 0x000fea0003800000 */
[----:B------:R-:W-:Y:S01]  /*13eb0*/  BPT.TRAP 0x1 ;  /* 0x000000040000795c */ /* 0x000fe20000300000 */
.L_x_3094:
[----:B-1----:R-:W-:Y:S05]  /*13ec0*/  @P1 BRA `(.L_x_3092) ;  /* 0x0000000000081947 */ /* 0x002fea0003800000 */
[----:B------:R-:W1:Y:S02]  /*13ed0*/  SYNCS.PHASECHK.TRANS64.TRYWAIT P1, [R6+URZ+0x28850], R5 ;  /* 0x02885005060075a7 */ /* 0x000e64000802017f */
[----:B-1----:R-:W-:Y:S05]  /*13ee0*/  @!P1 BRA `(.L_x_3095) ;  /* 0x000000f400389947 */ /* 0x002fea0003800000 */
.L_x_3092:
        /* <DEDUP_REMOVED lines=17> */
[----:B------:R-:W-:Y:S01]  /*14000*/  R2UR UR7, R9 ;  /* 0x00000000090772ca */ /* 0x000fe200000e0000 */
[----:B------:R-:W-:Y:S01]  /*14010*/  IMAD.MOV.U32 R9, RZ, RZ, 0x40000040 ;  /* 0x40000040ff097424 */ /* 0x000fe200078e00ff */
        /* <DEDUP_REMOVED lines=48> */
.L_x_3096:
[----:B------:R-:W-:Y:S01]  /*14320*/  FMNMX.FTZ R6, R24, R11, !PT ;  /* 0x0000000b18067209 */ /* 0x000fe20007810000 */
[----:B------:R-:W-:Y:S01]  /*14330*/  UMOV UR46, UR44 ;  /* 0x0000002c002e7c82 */ /* 0x000fe20008000000 */
[----:B------:R-:W-:Y:S02]  /*14340*/  FMNMX.FTZ R8, R26, R10, !PT ;  /* 0x0000000a1a087209 */ /* 0x000fe40007810000 */
[----:B0-----:R-:W-:Y:S02]  /*14350*/  FMNMX.FTZ R5, R25, R6, !PT ;  /* 0x0000000619057209 */ /* 0x001fe40007810000 */
        /* <DEDUP_REMOVED lines=71> */
[----:B------:R-:W-:-:S03]  /*147d0*/  FADD.FTZ R9, -R5, R10 ;  /* 0x0000000a05097221 */ /* 0x000fc60000010100 */
[----:B------:R-:W-:Y:S01]  /*147e0*/  MUFU.EX2 R7, R11 ;  /* 0x0000000b00077308 */ /* 0x000fe20000000800 */
[----:B------:R-:W-:Y:S01]  /*147f0*/  FMUL.FTZ R8, R9, UR46 ;  /* 0x0000002e09087c20 */ /* 0x000fe20008410000 */
[----:B------:R-:W-:-:S04]  /*14800*/  FMUL.FTZ R9, R6, UR46 ;  /* 0x0000002e06097c20 */ /* 0x000fc80008410000 */
[--C-:B------:R-:W-:Y:S01]  /*14810*/  FFMA.FTZ R178, R36, UR46, -R9.reuse ;  /* 0x0000002e24b27c23 */ /* 0x100fe20008010809 */
[----:B------:R-:W-:Y:S01]  /*14820*/  FMUL.FTZ R36, R5, UR46 ;  /* 0x0000002e05247c20 */ /* 0x000fe20008410000 */
        /* <DEDUP_REMOVED lines=41> */
[--C-:B------:R-:W-:Y:S01]  /*14ac0*/  FFMA.FTZ R40, R59, UR46, -R36.reuse ;  /* 0x0000002e3b287c23 */ /* 0x100fe20008010824 */
[--C-:B------:R-:W-:Y:S01]  /*14ad0*/  FFMA.FTZ R166, R60, UR46, -R9.reuse ;  /* 0x0000002e3ca67c23 */ /* 0x100fe20008010809 */
[----:B------:R-:W-:Y:S01]  /*14ae0*/  FFMA.FTZ R167, R62, UR46, -R36 ;  /* 0x0000002e3ea77c23 */ /* 0x000fe20008010824 */
[--C-:B------:R-:W-:Y:S01]  /*14af0*/  FFMA.FTZ R21, R61, UR46, -R9.reuse ;  /* 0x0000002e3d157c23 */ /* 0x100fe20008010809 */
[----:B------:R-:W1:Y:S01]  /*14b00*/  MUFU.EX2 R182, R182 ;  /* 0x000000b600b67308 */ /* 0x000e620000000800 */
[----:B--2---:R-:W-:Y:S01]  /*14b10*/  FADD.FTZ R27, R157, R26 ;  /* 0x0000001a9d1b7221 */ /* 0x004fe20000010000 */
        /* <DEDUP_REMOVED lines=8> */
[--C-:B------:R-:W-:Y:S01]  /*14ba0*/  FFMA.FTZ R163, R70, UR46, -R36.reuse ;  /* 0x0000002e46a37c23 */ /* 0x100fe20008010824 */
[--C-:B------:R-:W-:Y:S01]  /*14bb0*/  FFMA.FTZ R15, R69, UR46, -R9.reuse ;  /* 0x0000002e450f7c23 */ /* 0x100fe20008010809 */
[--C-:B------:R-:W-:Y:S01]  /*14bc0*/  FFMA.FTZ R37, R71, UR46, -R36.reuse ;  /* 0x0000002e47257c23 */ /* 0x100fe20008010824 */
[--C-:B------:R-:W-:Y:S01]  /*14bd0*/  FFMA.FTZ R156, R72, UR46, -R9.reuse ;  /* 0x0000002e489c7c23 */ /* 0x100fe20008010809 */
[----:B------:R-:W-:Y:S01]  /*14be0*/  FFMA.FTZ R14, R73, UR46, -R9 ;  /* 0x0000002e490e7c23 */ /* 0x000fe20008010809 */
[--C-:B------:R-:W-:Y:S01]  /*14bf0*/  FFMA.FTZ R35, R75, UR46, -R36.reuse ;  /* 0x0000002e4b237c23 */ /* 0x100fe20008010824 */
[----:B------:R-:W0:Y:S01]  /*14c00*/  MUFU.EX2 R155, R155 ;  /* 0x0000009b009b7308 */ /* 0x000e220000000800 */
[----:B-1----:R-:W-:Y:S01]  /*14c10*/  FADD.FTZ R26, R182, R27 ;  /* 0x0000001bb61a7221 */ /* 0x002fe20000010000 */
[--C-:B------:R-:W-:Y:S01]  /*14c20*/  FFMA.FTZ R158, R76, UR46, -R9.reuse ;  /* 0x0000002e4c9e7c23 */ /* 0x100fe20008010809 */
[--C-:B------:R-:W-:Y:S01]  /*14c30*/  FFMA.FTZ R159, R78, UR46, -R36.reuse ;  /* 0x0000002e4e9f7c23 */ /* 0x100fe20008010824 */
[--C-:B------:R-:W-:Y:S01]  /*14c40*/  FFMA.FTZ R11, R77, UR46, -R9.reuse ;  /* 0x0000002e4d0b7c23 */ /* 0x100fe20008010809 */
[----:B------:R-:W-:Y:S01]  /*14c50*/  FFMA.FTZ R34, R79, UR46, -R36 ;  /* 0x0000002e4f227c23 */ /* 0x000fe20008010824 */
[--C-:B------:R-:W-:Y:S01]  /*14c60*/  FFMA.FTZ R152, R80, UR46, -R9.reuse ;  /* 0x0000002e50987c23 */ /* 0x100fe20008010809 */
[----:B------:R-:W-:Y:S01]  /*14c70*/  FFMA.FTZ R10, R81, UR46, -R9 ;  /* 0x0000002e510a7c23 */ /* 0x000fe20008010809 */
[----:B------:R-:W1:Y:S01]  /*14c80*/  MUFU.EX2 R49, R49 ;  /* 0x0000003100317308 */ /* 0x000e620000000800 */
[----:B--2---:R-:W-:Y:S01]  /*14c90*/  FADD.FTZ R0, R183, R0 ;  /* 0x00000000b7007221 */ /* 0x004fe20000010000 */
[----:B------:R-:W-:-:S02]  /*14ca0*/  IMAD R46, R186, 0x8, R18 ;  /* 0x00000008ba2e7824 */ /* 0x000fc400078e0212 */
[--C-:B------:R-:W-:Y:S01]  /*14cb0*/  FFMA.FTZ R154, R84, UR46, -R9.reuse ;  /* 0x0000002e549a7c23 */ /* 0x100fe20008010809 */
[----:B------:R-:W-:Y:S02]  /*14cc0*/  IMAD.U32 R51, RZ, RZ, UR38 ;  /* 0x00000026ff337e24 */ /* 0x000fe4000f8e00ff */
[----:B------:R-:W-:Y:S01]  /*14cd0*/  FFMA.FTZ R9, R85, UR46, -R9 ;  /* 0x0000002e55097c23 */ /* 0x000fe20008010809 */
[----:B------:R-:W-:Y:S01]  /*14ce0*/  VIADD R46, R46, 0x28840 ;  /* 0x000288402e2e7836 */ /* 0x000fe20000000000 */
        /* <DEDUP_REMOVED lines=92> */
[----:B-1----:R-:W-:Y:S01]  /*152b0*/  FADD.FTZ R0, R26, R47 ;  /* 0x0000002f1a007221 */ /* 0x002fe20000010000 */
[----:B------:R-:W-:-:S04]  /*152c0*/  PRMT R47, R51, 0x654, R46 ;  /* 0x00000654332f7816 */ /* 0x000fc8000000002e */
[----:B------:R1:W-:Y:S02]  /*152d0*/  SYNCS.ARRIVE.TRANS64.RED.A1T0 RZ, [R47+URZ], RZ ;  /* 0x000000ff2fff79a7 */ /* 0x0003e4000810043f */
[----:B------:R-:W3:Y:S01]  /*152e0*/  MUFU.EX2 R158, R158 ;  /* 0x0000009e009e7308 */ /* 0x000ee20000000800 */
[----:B--2---:R-:W-:-:S07]  /*152f0*/  FADD.FTZ R3, R14, R3 ;  /* 0x000000030e037221 */ /* 0x004fce0000010000 */
[----:B------:R-:W2:Y:S01]  /*15300*/  MUFU.EX2 R159, R159 ;  /* 0x0000009f009f7308 */ /* 0x000ea20000000800 */
[----:B0-----:R-:W-:-:S07]  /*15310*/  FADD.FTZ R0, R35, R0 ;  /* 0x0000000023007221 */ /* 0x001fce0000010000 */
[----:B------:R-:W1:Y:S01]  /*15320*/  MUFU.EX2 R11, R11 ;  /* 0x0000000b000b7308 */ /* 0x000e620000000800 */
[----:B---3--:R-:W-:-:S07]  /*15330*/  FADD.FTZ R46, R158, R3 ;  /* 0x000000039e2e7221 */ /* 0x008fce0000010000 */
        /* <DEDUP_REMOVED lines=22> */
.L_x_3097:
[----:B------:R-:W-:Y:S01]  /*154a0*/  IMAD R12, R12, 0x8, R18 ;  /* 0x000000080c0c7824 */ /* 0x000fe200078e0212 */
[----:B------:R-:W-:Y:S01]  /*154b0*/  ISETP.GT.AND P1, PT, R13, R199, PT ;  /* 0x000000c70d00720c */ /* 0x000fe20003f24270 */
[----:B------:R-:W-:Y:S01]  /*154c0*/  IMAD.U32 R47, RZ, RZ, UR38 ;  /* 0x00000026ff2f7e24 */ /* 0x000fe2000f8e00ff */
        /* <DEDUP_REMOVED lines=99> */
[----:B------:R-:W-:Y:S01]  /*15b00*/  VIADD R13, R13, 0xffffffff ;  /* 0xffffffff0d0d7836 */ /* 0x000fe20000000000 */
[----:B------:R-:W-:Y:S01]  /*15b10*/  MOV R10, R5 ;  /* 0x00000005000a7202 */ /* 0x000fe20000000f00 */
[----:B------:R-:W-:-:S02]  /*15b20*/  IMAD.MOV.U32 R11, RZ, RZ, R6 ;  /* 0x000000ffff0b7224 */ /* 0x000fc400078e0006 */
[----:B------:R-:W-:Y:S02]  /*15b30*/  IMAD.MOV.U32 R7, RZ, RZ, R189 ;  /* 0x000000ffff077224 */ /* 0x000fe400078e00bd */
[----:B0-----:R-:W-:Y:S01]  /*15b40*/  IMAD.MOV.U32 R12, RZ, RZ, R186 ;  /* 0x000000ffff0c7224 */ /* 0x001fe200078e00ba */
[----:B------:R-:W-:Y:S06]  /*15b50*/  @P1 BRA `(.L_x_3098) ;  /* 0xffffffdc00841947 */ /* 0x000fec000383ffff */
.L_x_3086:
[----:B------:R-:W-:Y:S05]  /*15b60*/  WARPSYNC.ALL ;  /* 0x0000000000007948 */ /* 0x000fea0003800000 */
[----:B------:R-:W-:Y:S06]  /*15b70*/  BAR.ARV 0x8, 0x180 ;  /* 0x0206000000007b1d */ /* 0x000fec0000002000 */
[----:B------:R-:W-:Y:S05]  /*15b80*/  @!P0 BRA `(.L_x_3099) ;  /* 0x0000000000048947 */ /* 0x000fea0003800000 */
[----:B------:R-:W-:Y:S01]  /*15b90*/  BPT.TRAP 0x1 ;  /* 0x000000040000795c */ /* 0x000fe20000300000 */
.L_x_3099:
[----:B------:R-:W-:Y:S01]  /*15ba0*/  IMAD R13, R186, 0x8, R18 ;  /* 0x00000008ba0d7824 */ /* 0x000fe200078e0212 */
[----:B------:R-:W-:-:S04]  /*15bb0*/  SHF.L.U32 R4, R189, 0x1f, RZ ;  /* 0x0000001fbd047819 */ /* 0x000fc800000006ff */
[----:B------:R0:W1:Y:S01]  /*15bc0*/  SYNCS.PHASECHK.TRANS64.TRYWAIT P1, [R13+URZ+0x28850], R4 ;  /* 0x028850040d0075a7 */ /* 0x000062000802017f */
[----:B------:R-:W-:Y:S05]  /*15bd0*/  @!P0 BRA `(.L_x_3100) ;  /* 0x0000000000048947 */ /* 0x000fea0003800000 */
[----:B------:R-:W-:Y:S01]  /*15be0*/  BPT.TRAP 0x1 ;  /* 0x000000040000795c */ /* 0x000fe20000300000 */
.L_x_3100:
[----:B------:R-:W-:-:S05]  /*15bf0*/  VIADD R18, R18, 0x400 ;  /* 0x0000040012127836 */ /* 0x000fca0000000000 */
[----:B------:R-:W-:-:S04]  /*15c00*/  SHF.R.U32.HI R18, RZ, 0x4, R18 ;  /* 0x00000004ff127819 */ /* 0x000fc80000011612 */
[----:B------:R-:W-:-:S04]  /*15c10*/  LOP3.LUT R18, R18, 0x3fff, RZ, 0xc0, !PT ;  /* 0x00003fff12127812 */ /* 0x000fc800078ec0ff */
[----:B------:R-:W-:Y:S01]  /*15c20*/  LOP3.LUT R9, R18, 0x4000000, RZ, 0xfc, !PT ;  /* 0x0400000012097812 */ /* 0x000fe200078efcff */
[----:B-1----:R-:W-:Y:S06]  /*15c30*/  @P1 BRA `(.L_x_3101) ;  /* 0x0000000000081947 */ /* 0x002fec0003800000 */
[----:B------:R-:W1:Y:S02]  /*15c40*/  SYNCS.PHASECHK.TRANS64.TRYWAIT P1, [R13+URZ+0x28850], R4 ;  /* 0x028850040d0075a7 */ /* 0x000e64000802017f */
[----:B-1----:R-:W-:Y:S05]  /*15c50*/  @!P1 BRA `(.L_x_3102) ;  /* 0x000000d400f09947 */ /* 0x002fea0003800000 */
.L_x_3101:
        /* <DEDUP_REMOVED lines=11> */
[----:B------:R-:W-:-:S08]  /*15d10*/  IMAD.U32 R21, RZ, RZ, UR46 ;  /* 0x0000002eff157e24 */ /* 0x000fd0000f8e00ff */
[----:B------:R-:W-:Y:S01]  /*15d20*/  HGMMA.64x128x16.F32.BF16 R88, R180, gdesc[UR4].tnspB, R88, gsb0 ;  /* 0x41e00004b4587df0 */ /* 0x000fe20008001858 */
[----:B------:R-:W-:Y:S01]  /*15d30*/  R2UR UR6, R10 ;  /* 0x000000000a0672ca */ /* 0x000fe200000e0000 */
[----:B------:R-:W-:Y:S01]  /*15d40*/  VIADD R10, R8, 0x100 ;  /* 0x00000100080a7836 */ /* 0x000fe20000000000 */
[----:B------:R-:W-:Y:S01]  /*15d50*/  R2UR UR7, R11 ;  /* 0x000000000b0772ca */ /* 0x000fe200000e0000 */
[----:B------:R-:W-:Y:S02]  /*15d60*/  IMAD.MOV.U32 R11, RZ, RZ, 0x40000040 ;  /* 0x40000040ff0b7424 */ /* 0x000fe400078e00ff */
[----:B0-----:R-:W-:Y:S01]  /*15d70*/  FADD.FTZ R4, R4, R3 ;  /* 0x0000000304047221 */ /* 0x001fe20000010000 */
[----:B------:R-:W-:Y:S01]  /*15d80*/  IMAD.MOV.U32 R3, RZ, RZ, -0x800000 ;  /* 0xff800000ff037424 */ /* 0x000fe200078e00ff */
        /* <DEDUP_REMOVED lines=34> */
[----:B------:R-:W-:Y:S01]  /*15fb0*/  IMAD.MOV.U32 R11, RZ, RZ, RZ ;  /* 0x000000ffff0b7224 */ /* 0x000fe200078e00ff */
[----:B------:R-:W-:Y:S02]  /*15fc0*/  WARPGROUP.DEPBAR.LE gsb0, 0x0 ;  /* 0x00008000000079c5 */ /* 0x000fe40000010000 */
[----:B------:R-:W-:-:S09]  /*15fd0*/  WARPGROUP.ARRIVE ;  /* 0x00000000000079c5 */ /* 0x000fd20000000000 */
[----:B------:R-:W-:Y:S01]  /*15fe0*/  HGMMA.64x128x16.F32.BF16 R88, R156, gdesc[UR4].tnspB, R88, gsb0 ;  /* 0x41e000049c587df0 */ /* 0x000fe20008001858 */
[----:B------:R-:W-:Y:S01]  /*15ff0*/  R2UR UR6, R8 ;  /* 0x00000000080672ca */ /* 0x000fe200000e0000 */
[----:B-1----:R-:W-:Y:S01]  /*16000*/  FADD.FTZ R8, R7, R0 ;  /* 0x0000000007087221 */ /* 0x002fe20000010000 */
[----:B------:R-:W-:Y:S01]  /*16010*/  R2UR UR7, R9 ;  /* 0x00000000090772ca */ /* 0x000fe200000e0000 */
[----:B------:R-:W0:Y:S01]  /*16020*/  SHFL.BFLY PT, R7, R4, 0x1, 0x1f ;  /* 0x0c201f0004077f89 */ /* 0x000e2200000e0000 */
[----:B------:R-:W-:-:S03]  /*16030*/  IMAD.MOV.U32 R0, RZ, RZ, -0x800000 ;  /* 0xff800000ff007424 */ /* 0x000fc600078e00ff */
[----:B------:R-:W1:Y:S01]  /*16040*/  SHFL.BFLY PT, R9, R8, 0x1, 0x1f ;  /* 0x0c201f0008097f89 */ /* 0x000e6200000e0000 */
[----:B0-----:R-:W-:Y:S01]  /*16050*/  FADD.FTZ R14, R4, R7 ;  /* 0x00000007040e7221 */ /* 0x001fe20000010000 */
[----:B------:R-:W-:Y:S02]  /*16060*/  IMAD.MOV.U32 R7, RZ, RZ, RZ ;  /* 0x000000ffff077224 */ /* 0x000fe400078e00ff */
[----:B-1----:R-:W-:Y:S02]  /*16070*/  FADD.FTZ R15, R8, R9 ;  /* 0x00000009080f7221 */ /* 0x002fe40000010000 */
[----:B------:R-:W-:Y:S01]  /*16080*/  FSETP.NE.FTZ.AND P1, PT, R14, RZ, PT ;  /* 0x000000ff0e00720b */ /* 0x000fe20003f35000 */
[----:B------:R-:W-:Y:S02]  /*16090*/  IMAD.U32 R9, RZ, RZ, UR46 ;  /* 0x0000002eff097e24 */ /* 0x000fe4000f8e00ff */
[----:B------:R-:W-:-:S10]  /*160a0*/  FSETP.NE.FTZ.AND P2, PT, R15, RZ, PT ;  /* 0x000000ff0f00720b */ /* 0x000fd40003f55000 */
[----:B------:R-:W0:Y:S01]  /*160b0*/  @P1 MUFU.LG2 R10, R14 ;  /* 0x0000000e000a1308 */ /* 0x000e220000000c00 */
[----:B------:R-:W-:Y:S02]  /*160c0*/  @P1 FMUL.FTZ R9, R9, 0.69314718246459960938 ;  /* 0x3f31721809091820 */ /* 0x000fe40000410000 */
[----:B------:R-:W-:-:S05]  /*160d0*/  @P2 FMUL.FTZ R21, R21, 0.69314718246459960938 ;  /* 0x3f31721815152820 */ /* 0x000fca0000410000 */
        /* <DEDUP_REMOVED lines=9> */
[----:B------:R-:W-:Y:S03]  /*16170*/  HGMMA.64x128x16.F32.BF16 R88, R152, gdesc[UR4].tnspB, R88, gsb0 ;  /* 0x41e0000498587df0 */ /* 0x000fe60008001858 */
[----:B------:R-:W-:Y:S02]  /*16180*/  WARPGROUP.DEPBAR.LE gsb0, 0x0 ;  /* 0x00008000000079c5 */ /* 0x000fe40000010000 */
[----:B--23--:R-:W-:Y:S05]  /*16190*/  @!P0 BRA `(.L_x_3103) ;  /* 0x0000000000048947 */ /* 0x00cfea0003800000 */
[----:B------:R-:W-:Y:S01]  /*161a0*/  BPT.TRAP 0x1 ;  /* 0x000000040000795c */ /* 0x000fe20000300000 */
.L_x_3103:
        /* <DEDUP_REMOVED lines=19> */
[----:B-1----:R-:W-:Y:S01]  /*162e0*/  SEL R4, RZ, 0x1, P1 ;  /* 0x00000001ff047807 */ /* 0x002fe20000800000 */
        /* <DEDUP_REMOVED lines=20> */
[-C--:B0-----:R-:W-:Y:S01]  /*16430*/  FMUL.FTZ R90, R90, R11.reuse ;  /* 0x0000000b5a5a7220 */ /* 0x081fe20000410000 */
        /* <DEDUP_REMOVED lines=34> */
.L_x_3014:
        /* <DEDUP_REMOVED lines=13> */
[----:B------:R-:W4:Y:S01]  /*16730*/  S2R R9, SR_SWINHI ;  /* 0x0000000000097919 */ /* 0x000f220000002f00 */
[----:B------:R-:W-:Y:S02]  /*16740*/  F2FP.BF16.F32.PACK_AB R36, R137, R136 ;  /* 0x000000888924723e */ /* 0x000fe400000010ff */
[----:B------:R-:W-:Y:S02]  /*16750*/  MOV R40, R18 ;  /* 0x0000001200287202 */ /* 0x000fe40000000f00 */
[----:B----4-:R-:W-:-:S03]  /*16760*/  MOV R41, R9 ;  /* 0x0000000900297202 */ /* 0x010fc60000000f00 */
[----:B--2---:R-:W-:-:S03]  /*16770*/  IMAD.WIDE R12, R8, 0x2, R40 ;  /* 0x00000002080c7825 */ /* 0x004fc600078e0228 */
[C---:B------:R-:W-:Y:S02]  /*16780*/  IADD3 R37, P0, R12.reuse, 0x40, RZ ;  /* 0x000000400c257810 */ /* 0x040fe40007f1e0ff */
[----:B------:R-:W-:Y:S02]  /*16790*/  IADD3 R35, P5, R12, 0x20, RZ ;  /* 0x000000200c237810 */ /* 0x000fe40007fbe0ff */
[----:B------:R-:W-:Y:S01]  /*167a0*/  LOP3.LUT R8, R37, 0x380, RZ, 0xc0, !PT ;  /* 0x0000038025087812 */ /* 0x000fe200078ec0ff */
[--C-:B------:R-:W-:Y:S01]  /*167b0*/  IMAD.X R31, RZ, RZ, R13.reuse, P0 ;  /* 0x000000ffff1f7224 */ /* 0x100fe200000e060d */
[C---:B------:R-:W-:Y:S01]  /*167c0*/  ISETP.NE.AND P0, PT, R208.reuse, RZ, PT ;  /* 0x000000ffd000720c */ /* 0x040fe20003f05270 */
[----:B------:R-:W-:Y:S01]  /*167d0*/  IMAD.X R29, RZ, RZ, R13, P5 ;  /* 0x000000ffff1d7224 */ /* 0x000fe200028e060d */
[----:B---3--:R-:W-:Y:S02]  /*167e0*/  LOP3.LUT R4, R35, 0x380, RZ, 0xc0, !PT ;  /* 0x0000038023047812 */ /* 0x008fe400078ec0ff */
[----:B------:R-:W-:Y:S01]  /*167f0*/  SEL R208, R208, UR4, P0 ;  /* 0x00000004d0d07c07 */ /* 0x000fe20008000000 */
[----:B------:R-:W-:Y:S05]  /*16800*/  WARPSYNC.ALL ;  /* 0x0000000000007948 */ /* 0x000fea0003800000 */
[C---:B------:R-:W-:Y:S01]  /*16810*/  LOP3.LUT R15, R12.reuse, 0x380, RZ, 0xc0, !PT ;  /* 0x000003800c0f7812 */ /* 0x040fe200078ec0ff */
[----:B------:R-:W-:Y:S01]  /*16820*/  ULDC.64 UR6, c[0x0][0xc08] ;  /* 0x0003020000067ab9 */ /* 0x000fe20000000a00 */
[----:B------:R-:W-:Y:S01]  /*16830*/  IADD3 R39, P1, R12, 0x60, RZ ;  /* 0x000000600c277810 */ /* 0x000fe20007f3e0ff */
[----:B------:R-:W-:Y:S01]  /*16840*/  ULDC.64 UR4, c[0x0][0xc00] ;  /* 0x0003000000047ab9 */ /* 0x000fe20000000a00 */
[----:B------:R-:W-:-:S02]  /*16850*/  SHF.R.U64 R4, R4, 0x3, RZ ;  /* 0x0000000304047819 */ /* 0x000fc400000012ff */
[----:B------:R-:W-:Y:S01]  /*16860*/  SHF.R.U64 R8, R8, 0x3, RZ ;  /* 0x0000000308087819 */ /* 0x000fe200000012ff */
[--C-:B------:R-:W-:Y:S01]  /*16870*/  IMAD.X R27, RZ, RZ, R13.reuse, P1 ;  /* 0x000000ffff1b7224 */ /* 0x100fe200008e060d */
[C---:B-1----:R-:W-:Y:S02]  /*16880*/  IADD3 R43, P2, R12.reuse, 0x4000, RZ ;  /* 0x000040000c2b7810 */ /* 0x042fe40007f5e0ff */
[C---:B------:R-:W-:Y:S02]  /*16890*/  IADD3 R45, P3, R12.reuse, 0x4020, RZ ;  /* 0x000040200c2d7810 */ /* 0x040fe40007f7e0ff */
[----:B------:R-:W-:Y:S01]  /*168a0*/  SHF.R.U64 R15, R15, 0x3, RZ ;  /* 0x000000030f0f7819 */ /* 0x000fe200000012ff */
[----:B------:R-:W-:Y:S01]  /*168b0*/  IMAD.X R25, RZ, RZ, R13, P2 ;  /* 0x000000ffff197224 */ /* 0x000fe200010e060d */
[C---:B------:R-:W-:Y:S02]  /*168c0*/  IADD3 R47, P4, R12.reuse, 0x4040, RZ ;  /* 0x000040400c2f7810 */ /* 0x040fe40007f9e0ff */
[----:B------:R-:W-:-:S02]  /*168d0*/  IADD3 R32, P5, R12, 0x4060, RZ ;  /* 0x000040600c207810 */ /* 0x000fc40007fbe0ff */
[----:B------:R-:W-:Y:S01]  /*168e0*/  LOP3.LUT R10, R39, 0x380, RZ, 0xc0, !PT ;  /* 0x00000380270a7812 */ /* 0x000fe200078ec0ff */
[--C-:B------:R-:W-:Y:S01]  /*168f0*/  IMAD.X R9, RZ, RZ, R13.reuse, P4 ;  /* 0x000000ffff097224 */ /* 0x100fe200020e060d */
[----:B------:R-:W-:Y:S01]  /*16900*/  LOP3.LUT R28, R4, R35, RZ, 0x3c, !PT ;  /* 0x00000023041c7212 */ /* 0x000fe200078e3cff */
[----:B------:R-:W-:Y:S01]  /*16910*/  IMAD.X R33, RZ, RZ, R13, P5 ;  /* 0x000000ffff217224 */ /* 0x000fe200028e060d */
[----:B------:R-:W-:Y:S02]  /*16920*/  LOP3.LUT R30, R8, R37, RZ, 0x3c, !PT ;  /* 0x00000025081e7212 */ /* 0x000fe400078e3cff */
[----:B------:R-:W-:Y:S02]  /*16930*/  LOP3.LUT R12, R15, R12, RZ, 0x3c, !PT ;  /* 0x0000000c0f0c7212 */ /* 0x000fe400078e3cff */
[----:B------:R-:W-:Y:S02]  /*16940*/  LOP3.LUT R4, R43, 0x380, RZ, 0xc0, !PT ;  /* 0x000003802b047812 */ /* 0x000fe400078ec0ff */
[----:B------:R-:W-:-:S02]  /*16950*/  LOP3.LUT R8, R45, 0x380, RZ, 0xc0, !PT ;  /* 0x000003802d087812 */ /* 0x000fc400078ec0ff */
[----:B------:R-:W-:Y:S02]  /*16960*/  LOP3.LUT R14, R47, 0x380, RZ, 0xc0, !PT ;  /* 0x000003802f0e7812 */ /* 0x000fe400078ec0ff */
[----:B------:R-:W-:Y:S02]  /*16970*/  LOP3.LUT R15, R32, 0x380, RZ, 0xc0, !PT ;  /* 0x00000380200f7812 */ /* 0x000fe400078ec0ff */
[----:B------:R-:W-:Y:S02]  /*16980*/  SHF.R.U64 R10, R10, 0x3, RZ ;  /* 0x000000030a0a7819 */ /* 0x000fe400000012ff */
[----:B------:R-:W-:Y:S02]  /*16990*/  SHF.R.U64 R4, R4, 0x3, RZ ;  /* 0x0000000304047819 */ /* 0x000fe400000012ff */
[----:B------:R-:W-:Y:S02]  /*169a0*/  SHF.R.U64 R8, R8, 0x3, RZ ;  /* 0x0000000308087819 */ /* 0x000fe400000012ff */
[----:B------:R-:W-:-:S02]  /*169b0*/  SHF.R.U64 R14, R14, 0x3, RZ ;  /* 0x000000030e0e7819 */ /* 0x000fc400000012ff */
[----:B------:R-:W-:Y:S02]  /*169c0*/  SHF.R.U64 R15, R15, 0x3, RZ ;  /* 0x000000030f0f7819 */ /* 0x000fe400000012ff */
[----:B------:R-:W-:Y:S02]  /*169d0*/  LOP3.LUT R26, R10, R39, RZ, 0x3c, !PT ;  /* 0x000000270a1a7212 */ /* 0x000fe400078e3cff */
[----:B-----5:R-:W-:Y:S02]  /*169e0*/  LOP3.LUT R24, R4, R43, RZ, 0x3c, !PT ;  /* 0x0000002b04187212 */ /* 0x020fe400078e3cff */
[----:B------:R-:W-:Y:S02]  /*169f0*/  LOP3.LUT R10, R8, R45, RZ, 0x3c, !PT ;  /* 0x0000002d080a7212 */ /* 0x000fe400078e3cff */
[----:B------:R-:W-:Y:S02]  /*16a00*/  IADD3.X R11, RZ, R13, RZ, P3, !PT ;  /* 0x0000000dff0b7210 */ /* 0x000fe40001ffe4ff */
[----:B------:R-:W-:-:S02]  /*16a10*/  LOP3.LUT R8, R14, R47, RZ, 0x3c, !PT ;  /* 0x0000002f0e087212 */ /* 0x000fc400078e3cff */
[----:B------:R-:W-:Y:S02]  /*16a20*/  LOP3.LUT R32, R15, R32, RZ, 0x3c, !PT ;  /* 0x000000200f207212 */ /* 0x000fe400078e3cff */
[----:B------:R-:W-:Y:S02]  /*16a30*/  MOV R4, R12 ;  /* 0x0000000c00047202 */ /* 0x000fe40000000f00 */
        /* <DEDUP_REMOVED lines=27> */
[----:B-1----:R-:W-:Y:S02]  /*16bf0*/  F2FP.BF16.F32.PACK_AB R12, R105, R104 ;  /* 0x00000068690c723e */ /* 0x002fe400000010ff */
        /* <DEDUP_REMOVED lines=11> */
[----:B------:R3:W-:Y:S01]  /*16cb0*/  STSM.16.M88.4 [R44], R28 ;  /* 0x0000001c2c007844 */ /* 0x0007e20000000200 */
[----:B------:R-:W-:-:S02]  /*16cc0*/  F2FP.BF16.F32.PACK_AB R10, R149, R148 ;  /* 0x00000094950a723e */ /* 0x000fc400000010ff */
[----:B------:R-:W-:Y:S01]  /*16cd0*/  F2FP.BF16.F32.PACK_AB R11, R151, R150 ;  /* 0x00000096970b723e */ /* 0x000fe200000010ff */
[----:B------:R-:W-:Y:S01]  /*16ce0*/  STSM.16.M88.4 [R43], R32 ;  /* 0x000000202b007844 */ /* 0x000fe20000000200 */
[----:B------:R-:W-:Y:S02]  /*16cf0*/  ISETP.NE.U32.AND P3, PT, RZ, UR6, PT ;  /* 0x00000006ff007c0c */ /* 0x000fe4000bf65070 */
[----:B------:R-:W-:Y:S01]  /*16d00*/  ISETP.NE.AND.EX P0, PT, RZ, UR5, PT, P0 ;  /* 0x00000005ff007c0c */ /* 0x000fe2000bf05300 */
[----:B-1----:R-:W-:Y:S01]  /*16d10*/  IMAD.MOV.U32 R12, RZ, RZ, RZ ;  /* 0x000000ffff0c7224 */ /* 0x002fe200078e00ff */
[----:B------:R-:W-:Y:S02]  /*16d20*/  F2FP.BF16.F32.PACK_AB R38, R141, R140 ;  /* 0x0000008c8d26723e */ /* 0x000fe400000010ff */
[----:B------:R-:W-:Y:S02]  /*16d30*/  IADD3 R14, P1, R210, UR4, RZ ;  /* 0x00000004d20e7c10 */ /* 0x000fe4000ff3e0ff */
[----:B--2---:R-:W-:-:S02]  /*16d40*/  F2FP.BF16.F32.PACK_AB R39, R143, R142 ;  /* 0x0000008e8f27723e */ /* 0x004fc400000010ff */
[----:B------:R-:W-:Y:S02]  /*16d50*/  ISETP.NE.AND.EX P3, PT, RZ, UR7, PT, P3 ;  /* 0x00000007ff007c0c */ /* 0x000fe4000bf65330 */
[----:B------:R-:W-:Y:S01]  /*16d60*/  IADD3.X R15, R211, UR5, RZ, P1, !PT ;  /* 0x00000005d30f7c10 */ /* 0x000fe20008ffe4ff */
[----:B------:R-:W-:Y:S04]  /*16d70*/  STSM.16.M88.4 [R42], R36 ;  /* 0x000000242a007844 */ /* 0x000fe80000000200 */
[----:B------:R1:W-:Y:S01]  /*16d80*/  STSM.16.M88.4 [R4], R8 ;  /* 0x0000000804007844 */ /* 0x0003e20000000200 */
[----:B------:R-:W-:Y:S05]  /*16d90*/  BAR.SYNC.DEFER_BLOCKING 0x1, 0x100 ;  /* 0x0044000000007b1d */ /* 0x000fea0000010000 */
[----:B------:R-:W-:Y:S01]  /*16da0*/  @P3 IADD3 R210, P1, R210, UR6, RZ ;  /* 0x00000006d2d23c10 */ /* 0x000fe2000ff3e0ff */
[----:B------:R-:W-:-:S03]  /*16db0*/  ULDC UR6, c[0x0][0xa88] ;  /* 0x0002a20000067ab9 */ /* 0x000fc60000000800 */
[----:B------:R-:W-:Y:S01]  /*16dc0*/  @P3 IADD3.X R211, R211, UR7, RZ, P1, !PT ;  /* 0x00000007d3d33c10 */ /* 0x000fe20008ffe4ff */
[----:B------:R-:W-:Y:S01]  /*16dd0*/  IMAD.U32 R13, RZ, RZ, UR6 ;  /* 0x00000006ff0d7e24 */ /* 0x000fe2000f8e00ff */
[----:B------:R-:W-:Y:S01]  /*16de0*/  ISETP.GT.AND P2, PT, R208, 0x1, PT ;  /* 0x00000001d000780c */ /* 0x000fe20003f44270 */
[----:B---3--:R-:W-:Y:S01]  /*16df0*/  IMAD.MOV.U32 R30, RZ, RZ, 0x9b8 ;  /* 0x000009b8ff1e7424 */ /* 0x008fe200078e00ff */
[----:B-1----:R-:W1:Y:S01]  /*16e00*/  LDC R4, c[0x0][0xbe8] ;  /* 0x0002fa00ff047b82 */ /* 0x002e620000000800 */
[----:B------:R2:W5:Y:S04]  /*16e10*/  @P0 LDG.E R12, desc[UR42][R14.64] ;  /* 0x0000002a0e0c0981 */ /* 0x000568000c1e1900 */
[----:B------:R2:W5:Y:S01]  /*16e20*/  @P3 LDG.E R13, desc[UR42][R210.64] ;  /* 0x0000002ad20d3981 */ /* 0x000562000c1e1900 */
[----:B------:R-:W-:-:S04]  /*16e30*/  SEL R30, R30, 0x978, P2 ;  /* 0x000009781e1e7807 */ /* 0x000fc80001000000 */
[----:B------:R2:W3:Y:S01]  /*16e40*/  LDC.64 R26, c[0x0][R30+0x220] ;  /* 0x000088001e1a7b82 */ /* 0x0004e20000000a00 */
[----:B-1----:R-:W-:-:S07]  /*16e50*/  ISETP.NE.AND P1, PT, R4, 0x1, PT ;  /* 0x000000010400780c */ /* 0x002fce0003f25270 */
[----:B------:R2:W1:Y:S08]  /*16e60*/  LDC.64 R24, c[0x0][R30+0x218] ;  /* 0x000086001e187b82 */ /* 0x0004700000000a00 */
[----:B------:R2:W4:Y:S01]  /*16e70*/  LDC.64 R8, c[0x0][R30+0x228] ;  /* 0x00008a001e087b82 */ /* 0x0005220000000a00 */
[----:B---3--:R-:W-:Y:S05]  /*16e80*/  @P3 BRA `(.L_x_3106) ;  /* 0x0000000000103947 */ /* 0x008fea0003800000 */
[----:B------:R-:W-:Y:S05]  /*16e90*/  @!P0 BRA `(.L_x_3106) ;  /* 0x00000000000c8947 */ /* 0x000fea0003800000 */
[----:B------:R-:W3:Y:S04]  /*16ea0*/  LDG.E R10, desc[UR42][R14.64] ;  /* 0x0000002a0e0a7981 */ /* 0x000ee8000c1e1900 */
[----:B-----5:R-:W3:Y:S02]  /*16eb0*/  LDG.E R13, desc[UR42][R14.64+0x4] ;  /* 0x0000042a0e0d7981 */ /* 0x020ee4000c1e1900 */
[----:B---3--:R-:W-:-:S07]  /*16ec0*/  IMAD.IADD R13, R13, 0x1, -R10 ;  /* 0x000000010d0d7824 */ /* 0x008fce00078e0a0a */
.L_x_3106:
[----:B------:R-:W3:Y:S01]  /*16ed0*/  LDL R36, [R1+0x14] ;  /* 0x0000140001247983 */ /* 0x000ee20000100800 */
[----:B--2---:R-:W2:Y:S01]  /*16ee0*/  LDC.64 R14, c[0x0][R30+0x210] ;  /* 0x000084001e0e7b82 */ /* 0x004ea20000000a00 */
[----:B------:R-:W-:Y:S01]  /*16ef0*/  ISETP.NE.U32.AND P0, PT, RZ, UR4, PT ;  /* 0x00000004ff007c0c */ /* 0x000fe2000bf05070 */
[-C--:B-1----:R-:W-:Y:S01]  /*16f00*/  IMAD R31, R25, R188.reuse, RZ ;  /* 0x000000bc191f7224 */ /* 0x082fe200078e02ff */
[----:B------:R-:W-:Y:S01]  /*16f10*/  SEL R29, R212, RZ, P2 ;  /* 0x000000ffd41d7207 */ /* 0x000fe20001000000 */
[----:B------:R-:W-:Y:S01]  /*16f20*/  IMAD.WIDE.U32 R24, R24, R188, RZ ;  /* 0x000000bc18187225 */ /* 0x000fe200078e00ff */
[----:B------:R-:W-:-:S03]  /*16f30*/  ISETP.NE.AND.EX P0, PT, RZ, UR5, PT, P0 ;  /* 0x00000005ff007c0c */ /* 0x000fc6000bf05300 */
[----:B------:R-:W1:Y:S01]  /*16f40*/  @P1 LDC R32, c[0x0][0xbec] ;  /* 0x0002fb00ff201b82 */ /* 0x000e620000000800 */
[----:B------:R-:W-:Y:S01]  /*16f50*/  SEL R209, R209, RZ, !P0 ;  /* 0x000000ffd1d17207 */ /* 0x000fe20004000000 */
[----:B------:R-:W-:Y:S01]  /*16f60*/  IMAD.IADD R35, R206, 0x1, R192 ;  /* 0x00000001ce237824 */ /* 0x000fe200078e02c0 */
[----:B------:R-:W-:Y:S01]  /*16f70*/  SEL R219, R219, RZ, !P0 ;  /* 0x000000ffdbdb7207 */ /* 0x000fe20004000000 */
[----:B------:R-:W-:Y:S02]  /*16f80*/  IMAD.IADD R34, R25, 0x1, R31 ;  /* 0x0000000119227824 */ /* 0x000fe400078e021f */
[----:B------:R-:W-:Y:S02]  /*16f90*/  IMAD R27, R27, R209, RZ ;  /* 0x000000d11b1b7224 */ /* 0x000fe400078e02ff */
[----:B------:R-:W0:Y:S01]  /*16fa0*/  @P1 LDC R33, c[0x0][0xbf0] ;  /* 0x0002fc00ff211b82 */ /* 0x000e220000000800 */
[----:B----4-:R-:W-:Y:S01]  /*16fb0*/  IMAD R31, R9, R29, RZ ;  /* 0x0000001d091f7224 */ /* 0x010fe200078e02ff */
[----:B-----5:R-:W-:Y:S01]  /*16fc0*/  SHF.R.S32.HI R9, RZ, 0x1f, R12 ;  /* 0x0000001fff097819 */ /* 0x020fe2000001140c */
[----:B------:R-:W-:-:S02]  /*16fd0*/  IMAD R219, R26, R219, R27 ;  /* 0x000000db1adb7224 */ /* 0x000fc400078e021b */
[----:B------:R-:W-:-:S03]  /*16fe0*/  IMAD.WIDE.U32 R26, R26, R209, RZ ;  /* 0x000000d11a1a7225 */ /* 0x000fc600078e00ff */
[----:B------:R-:W4:Y:S01]  /*16ff0*/  LDC.64 R10, c[0x0][0xba8] ;  /* 0x0002ea00ff0a7b82 */ /* 0x000f220000000a00 */
[----:B------:R-:W-:Y:S01]  /*17000*/  IMAD.IADD R219, R27, 0x1, R219 ;  /* 0x000000011bdb7824 */ /* 0x000fe200078e02db */
[----:B------:R-:W-:Y:S01]  /*17010*/  IADD3 R28, P0, P3, R26, R24, R12 ;  /* 0x000000181a1c7210 */ /* 0x000fe20007b1e00c */
[----:B------:R-:W-:Y:S02]  /*17020*/  IMAD.MOV.U32 R27, RZ, RZ, R35 ;  /* 0x000000ffff1b7224 */ /* 0x000fe400078e0023 */
[----:B------:R-:W-:Y:S01]  /*17030*/  IMAD.WIDE.U32 R24, R8, R29, RZ ;  /* 0x0000001d08187225 */ /* 0x000fe200078e00ff */
[----:B------:R-:W-:-:S03]  /*17040*/  IADD3.X R29, R219, R34, R9, P0, P3 ;  /* 0x00000022db1d7210 */ /* 0x000fc600007e6409 */
[----:B-1----:R-:W-:-:S04]  /*17050*/  @P1 IMAD.HI.U32 R26, R35, R32, RZ ;  /* 0x00000020231a1227 */ /* 0x002fc800078e00ff */
[----:B------:R-:W-:Y:S01]  /*17060*/  IMAD.IADD R31, R25, 0x1, R31 ;  /* 0x00000001191f7824 */ /* 0x000fe200078e021f */
[----:B0-----:R-:W-:-:S04]  /*17070*/  @P1 SHF.R.U32.HI R27, RZ, R33, R26 ;  /* 0x00000021ff1b1219 */ /* 0x001fc8000001161a */
[----:B------:R-:W-:Y:S01]  /*17080*/  IADD3 R24, P0, P3, R27, R28, R24 ;  /* 0x0000001c1b187210 */ /* 0x000fe20007b1e018 */
[--C-:B------:R-:W-:Y:S01]  /*17090*/  IMAD.MOV R33, RZ, RZ, -R27.reuse ;  /* 0x000000ffff217224 */ /* 0x100fe200078e0a1b */
[----:B------:R-:W-:Y:S01]  /*170a0*/  SHF.R.S32.HI R8, RZ, 0x1f, R27 ;  /* 0x0000001fff087819 */ /* 0x000fe2000001141b */
[----:B----4-:R-:W0:Y:S02]  /*170b0*/  @!P2 LDC R10, c[0x0][0xb50] ;  /* 0x0002d400ff0aab82 */ /* 0x010e240000000800 */
[----:B------:R-:W-:Y:S01]  /*170c0*/  IMAD R27, R4, R33, R35 ;  /* 0x00000021041b7224 */ /* 0x000fe200078e0223 */
[----:B------:R-:W-:-:S03]  /*170d0*/  IADD3.X R25, R8, R29, R31, P0, P3 ;  /* 0x0000001d08197210 */ /* 0x000fc600007e641f */
[----:B--2---:R-:W-:Y:S01]  /*170e0*/  IMAD R8, R15, R27, RZ ;  /* 0x0000001b0f087224 */ /* 0x004fe200078e02ff */
[----:B------:R-:W-:Y:S01]  /*170f0*/  SHF.R.S32.HI R29, RZ, 0x1f, R27 ;  /* 0x0000001fff1d7819 */ /* 0x000fe2000001141b */
[----:B------:R-:W1:Y:S04]  /*17100*/  @!P2 LDC R11, c[0x0][0xb54] ;  /* 0x0002d500ff0bab82 */ /* 0x000e680000000800 */
[C---:B------:R-:W-:Y:S02]  /*17110*/  IMAD R29, R14.reuse, R29, R8 ;  /* 0x0000001d0e1d7224 */ /* 0x040fe400078e0208 */
[----:B------:R-:W-:-:S04]  /*17120*/  IMAD.WIDE.U32 R14, R14, R27, R24 ;  /* 0x0000001b0e0e7225 */ /* 0x000fc800078e0018 */
[----:B------:R-:W-:Y:S01]  /*17130*/  IMAD.IADD R8, R15, 0x1, R29 ;  /* 0x000000010f087824 */ /* 0x000fe200078e021d */
[----:B0-----:R-:W-:-:S05]  /*17140*/  LEA R24, P0, R14, R10, 0x2 ;  /* 0x0000000a0e187211 */ /* 0x001fca00078010ff */
[----:B------:R-:W-:Y:S01]  /*17150*/  SHFL.IDX PT, R10, R24, RZ, 0x1c1f ;  /* 0x001c1fff180a7589 */ /* 0x000fe200000e0000 */
[----:B-1----:R-:W-:Y:S01]  /*17160*/  LEA.HI.X R26, R14, R11, R8, 0x2, P0 ;  /* 0x0000000b0e1a7211 */ /* 0x002fe200000f1408 */
[----:B------:R-:W-:Y:S02]  /*17170*/  IMAD R8, R13, R4, RZ ;  /* 0x000000040d087224 */ /* 0x000fe400078e02ff */
[----:B------:R-:W-:Y:S01]  /*17180*/  SHFL.IDX PT, R14, R24, 0x1, 0x1c1f ;  /* 0x003c1f00180e7f89 */ /* 0x000fe200000e0000 */
[----:B------:R-:W-:-:S03]  /*17190*/  LOP3.LUT P0, RZ, R220, 0x3, RZ, 0xc0, !PT ;  /* 0x00000003dcff7812 */ /* 0x000fc6000780c0ff */
[----:B------:R-:W0:Y:S04]  /*171a0*/  SHFL.IDX PT, R11, R26, RZ, 0x1c1f ;  /* 0x001c1fff1a0b7589 */ /* 0x000e2800000e0000 */
[----:B------:R-:W1:Y:S01]  /*171b0*/  SHFL.IDX PT, R15, R26, 0x1, 0x1c1f ;  /* 0x003c1f001a0f7f89 */ /* 0x000e6200000e0000 */
[----:B---3--:R-:W-:-:S04]  /*171c0*/  IMAD.IADD R27, R36, 0x1, R192 ;  /* 0x00000001241b7824 */ /* 0x008fc800078e02c0 */
[C---:B------:R-:W-:Y:S01]  /*171d0*/  VIADD R25, R27.reuse, 0x8 ;  /* 0x000000081b197836 */ /* 0x040fe20000000000 */
[----:B------:R-:W-:-:S04]  /*171e0*/  ISETP.GE.OR P3, PT, R27, R8, P0 ;  /* 0x000000081b00720c */ /* 0x000fc80000766670 */
[----:B------:R-:W-:-:S09]  /*171f0*/  ISETP.GE.OR P0, PT, R25, R8, P0 ;  /* 0x000000081900720c */ /* 0x000fd20000706670 */
[----:B0-----:R0:W-:Y:S04]  /*17200*/  @!P3 ST.E desc[UR42][R10.64], R3 ;  /* 0x000000030a00b985 */ /* 0x0011e8000c10192a */
[----:B-1----:R0:W-:Y:S01]  /*17210*/  @!P0 ST.E desc[UR42][R14.64], R0 ;  /* 0x000000000e008985 */ /* 0x0021e2000c10192a */
[----:B------:R-:W-:Y:S05]  /*17220*/  @P2 BRA `(.L_x_3107) ;  /* 0x0000000800a42947 */ /* 0x000fea0003800000 */
[----:B------:R-:W-:Y:S01]  /*17230*/  IMAD.SHL.U32 R36, R187, 0x40, RZ ;  /* 0x00000040bb247824 */ /* 0x000fe200078e00ff */
[----:B------:R-:W1:Y:S01]  /*17240*/  @P1 LDC R13, c[0x0][0xbec] ;  /* 0x0002fb00ff0d1b82 */ /* 0x000e620000000800 */
[----:B------:R-:W-:Y:S02]  /*17250*/  ULDC.64 UR4, c[0x0][0xaa0] ;  /* 0x0002a80000047ab9 */ /* 0x000fe40000000a00 */
[----:B0-----:R-:W-:-:S04]  /*17260*/  IMAD.IADD R3, R16, 0x1, R36 ;  /* 0x0000000110037824 */ /* 0x001fc800078e0224 */
[----:B------:R-:W-:Y:S01]  /*17270*/  IMAD.WIDE R40, R3, 0x2, R40 ;  /* 0x0000000203287825 */ /* 0x000fe200078e0228 */
[----:B------:R-:W0:Y:S02]  /*17280*/  @P1 LDC R15, c[0x0][0xbf0] ;  /* 0x0002fc00ff0f1b82 */ /* 0x000e240000000800 */
        /* <DEDUP_REMOVED lines=8> */
[----:B------:R-:W-:Y:S01]  /*17310*/  LOP3.LUT R32, R32, R33, RZ, 0x3c, !PT ;  /* 0x0000002120207212 */ /* 0x000fe200078e3cff */
[----:B------:R-:W-:Y:S01]  /*17320*/  IMAD.X R33, RZ, RZ, R41, P0 ;  /* 0x000000ffff217224 */ /* 0x000fe200000e0629 */
[C---:B------:R-:W-:Y:S02]  /*17330*/  IADD3 R37, P2, R40.reuse, 0x3000, RZ ;  /* 0x0000300028257810 */ /* 0x040fe40007f5e0ff */
[C---:B------:R-:W-:Y:S01]  /*17340*/  IADD3 R43, P3, R40.reuse, 0x4000, RZ ;  /* 0x00004000282b7810 */ /* 0x040fe20007f7e0ff */
[----:B------:R-:W-:Y:S01]  /*17350*/  IMAD R9, R9, UR4, RZ ;  /* 0x0000000409097c24 */ /* 0x000fe2000f8e02ff */
[----:B------:R-:W-:Y:S01]  /*17360*/  IADD3 R45, P4, R40, 0x5000, RZ ;  /* 0x00005000282d7810 */ /* 0x000fe20007f9e0ff */
[----:B------:R-:W-:Y:S01]  /*17370*/  IMAD.WIDE.U32 R10, R12, UR4, RZ ;  /* 0x000000040c0a7c25 */ /* 0x000fe2000f8e00ff */
[C---:B------:R-:W-:Y:S01]  /*17380*/  IADD3 R49, P5, R40.reuse, 0x6000, RZ ;  /* 0x0000600028317810 */ /* 0x040fe20007fbe0ff */
[----:B------:R-:W5:Y:S01]  /*17390*/  LD.E.128 R28, desc[UR42][R28.64] ;  /* 0x0000002a1c1c7980 */ /* 0x000f62000c101d00 */
[----:B------:R-:W-:-:S02]  /*173a0*/  IADD3 R3, P0, R40, 0x7000, RZ ;  /* 0x0000700028037810 */ /* 0x000fc40007f1e0ff */
[----:B------:R-:W-:Y:S01]  /*173b0*/  LOP3.LUT R36, R37, 0x380, RZ, 0xc0, !PT ;  /* 0x0000038025247812 */ /* 0x000fe200078ec0ff */
[----:B------:R-:W5:Y:S01]  /*173c0*/  LD.E.128 R32, desc[UR42][R32.64] ;  /* 0x0000002a20207980 */ /* 0x000f62000c101d00 */
[----:B------:R-:W-:Y:S02]  /*173d0*/  LOP3.LUT R42, R43, 0x380, RZ, 0xc0, !PT ;  /* 0x000003802b2a7812 */ /* 0x000fe400078ec0ff */
[----:B------:R-:W-:Y:S01]  /*173e0*/  LOP3.LUT R25, R40, 0x380, RZ, 0xc0, !PT ;  /* 0x0000038028197812 */ /* 0x000fe200078ec0ff */
[----:B------:R-:W-:Y:S01]  /*173f0*/  IMAD R9, R12, UR5, R9 ;  /* 0x000000050c097c24 */ /* 0x000fe2000f8e0209 */
[----:B------:R-:W-:Y:S01]  /*17400*/  LOP3.LUT R44, R45, 0x380, RZ, 0xc0, !PT ;  /* 0x000003802d2c7812 */ /* 0x000fe200078ec0ff */
[----:B------:R-:W-:Y:S01]  /*17410*/  IMAD.X R53, RZ, RZ, R41, P0 ;  /* 0x000000ffff357224 */ /* 0x000fe200000e0629 */
[----:B------:R-:W-:Y:S01]  /*17420*/  LOP3.LUT R48, R49, 0x380, RZ, 0xc0, !PT ;  /* 0x0000038031307812 */ /* 0x000fe200078ec0ff */
[----:B------:R-:W-:Y:S01]  /*17430*/  ULDC.64 UR4, c[0x0][0xae8] ;  /* 0x0002ba0000047ab9 */ /* 0x000fe20000000a00 */
[----:B------:R-:W-:-:S02]  /*17440*/  LOP3.LUT R0, R3, 0x380, RZ, 0xc0, !PT ;  /* 0x0000038003007812 */ /* 0x000fc400078ec0ff */
[----:B------:R-:W-:Y:S02]  /*17450*/  SHF.R.U64 R36, R36, 0x3, RZ ;  /* 0x0000000324247819 */ /* 0x000fe400000012ff */
[----:B------:R-:W-:Y:S02]  /*17460*/  SHF.R.U64 R42, R42, 0x3, RZ ;  /* 0x000000032a2a7819 */ /* 0x000fe400000012ff */
[----:B------:R-:W-:Y:S02]  /*17470*/  SHF.R.U64 R44, R44, 0x3, RZ ;  /* 0x000000032c2c7819 */ /* 0x000fe400000012ff */
[----:B------:R-:W-:Y:S02]  /*17480*/  SHF.R.U64 R48, R48, 0x3, RZ ;  /* 0x0000000330307819 */ /* 0x000fe400000012ff */
[----:B------:R-:W-:Y:S02]  /*17490*/  SHF.R.U64 R25, R25, 0x3, RZ ;  /* 0x0000000319197819 */ /* 0x000fe400000012ff */
[----:B------:R-:W-:-:S02]  /*174a0*/  SHF.R.U64 R0, R0, 0x3, RZ ;  /* 0x0000000300007819 */ /* 0x000fc400000012ff */
        /* <DEDUP_REMOVED lines=10> */
[----:B------:R-:W-:Y:S01]  /*17550*/  LOP3.LUT R52, R0, R3, RZ, 0x3c, !PT ;  /* 0x0000000300347212 */ /* 0x000fe200078e3cff */
[----:B------:R-:W-:Y:S01]  /*17560*/  IMAD.IADD R11, R11, 0x1, R9 ;  /* 0x000000010b0b7824 */ /* 0x000fe200078e0209 */
[----:B------:R-:W5:Y:S01]  /*17570*/  LD.E.128 R36, desc[UR42][R36.64] ;  /* 0x0000002a24247980 */ /* 0x000f62000c101d00 */
[----:B------:R-:W-:-:S02]  /*17580*/  IMAD R3, R207, 0x20, R187 ;  /* 0x00000020cf037824 */ /* 0x000fc400078e02bb */
[----:B------:R-:W-:Y:S01]  /*17590*/  IMAD.WIDE.U32 R10, R188, UR4, R10 ;  /* 0x00000004bc0a7c25 */ /* 0x000fe2000f8e000a */
[----:B------:R-:W5:Y:S01]  /*175a0*/  LD.E.128 R24, desc[UR42][R24.64] ;  /* 0x0000002a18187980 */ /* 0x000f62000c101d00 */
[----:B------:R-:W-:-:S03]  /*175b0*/  SHF.R.S32.HI R12, RZ, 0x1f, R209 ;  /* 0x0000001fff0c7819 */ /* 0x000fc600000114d1 */
[----:B------:R-:W5:Y:S01]  /*175c0*/  LD.E.128 R40, desc[UR42][R42.64] ;  /* 0x0000002a2a287980 */ /* 0x000f62000c101d00 */
[----:B------:R-:W-:-:S03]  /*175d0*/  IMAD.IADD R14, R192, 0x1, R3 ;  /* 0x00000001c00e7824 */ /* 0x000fc600078e0203 */
[----:B------:R-:W5:Y:S04]  /*175e0*/  LD.E.128 R44, desc[UR42][R44.64] ;  /* 0x0000002a2c2c7980 */ /* 0x000f68000c101d00 */
[----:B------:R-:W5:Y:S04]  /*175f0*/  LD.E.128 R48, desc[UR42][R48.64] ;  /* 0x0000002a30307980 */ /* 0x000f68000c101d00 */
[----:B------:R-:W5:Y:S01]  /*17600*/  LD.E.128 R52, desc[UR42][R52.64] ;  /* 0x0000002a34347980 */ /* 0x000f62000c101d00 */
[----:B------:R-:W-:Y:S01]  /*17610*/  @!PT LDS RZ, [RZ] ;  /* 0x00000000fffff984 */ /* 0x000fe20000000800 */
[----:B------:R-:W-:Y:S01]  /*17620*/  @!PT LDS RZ, [RZ] ;  /* 0x00000000fffff984 */ /* 0x000fe20000000800 */
[----:B------:R-:W-:Y:S01]  /*17630*/  @!PT LDS RZ, [RZ] ;  /* 0x00000000fffff984 */ /* 0x000fe20000000800 */
[----:B------:R-:W-:Y:S01]  /*17640*/  @!PT LDS RZ, [RZ] ;  /* 0x00000000fffff984 */ /* 0x000fe20000000800 */
[----:B------:R2:W-:Y:S06]  /*17650*/  MEMBAR.ALL.CTA ;  /* 0x0000000000007992 */ /* 0x0005ec0000008000 */
[----:B--2---:R-:W2:Y:S01]  /*17660*/  FENCE.VIEW.ASYNC.S ;  /* 0x00000000000073c6 */ /* 0x004ea20000000000 */
[----:B------:R-:W-:Y:S01]  /*17670*/  IMAD R11, R188, UR5, R11 ;  /* 0x00000005bc0b7c24 */ /* 0x000fe2000f8e020b */
[----:B------:R-:W-:Y:S01]  /*17680*/  ULDC.64 UR4, c[0x0][0xaf0] ;  /* 0x0002bc0000047ab9 */ /* 0x000fe20000000a00 */
[----:B-1----:R-:W-:-:S04]  /*17690*/  @P1 IMAD.HI.U32 R0, R14, R13, RZ ;  /* 0x0000000d0e001227 */ /* 0x002fc800078e00ff */
[----:B------:R-:W-:Y:S02]  /*176a0*/  IMAD R12, R12, UR4, RZ ;  /* 0x000000040c0c7c24 */ /* 0x000fe4000f8e02ff */
[----:B------:R-:W-:Y:S01]  /*176b0*/  IMAD.MOV.U32 R3, RZ, RZ, R14 ;  /* 0x000000ffff037224 */ /* 0x000fe200078e000e */
[----:B0-----:R-:W-:Y:S01]  /*176c0*/  @P1 SHF.R.U32.HI R3, RZ, R15, R0 ;  /* 0x0000000fff031219 */ /* 0x001fe20000011600 */
[C---:B------:R-:W-:Y:S02]  /*176d0*/  IMAD R13, R209.reuse, UR5, R12 ;  /* 0x00000005d10d7c24 */ /* 0x040fe4000f8e020c */
[----:B------:R-:W-:Y:S01]  /*176e0*/  IMAD.WIDE.U32 R10, R209, UR4, R10 ;  /* 0x00000004d10a7c25 */ /* 0x000fe2000f8e000a */
[----:B------:R-:W-:Y:S01]  /*176f0*/  SHF.R.S32.HI R9, RZ, 0x1f, R3 ;  /* 0x0000001fff097819 */ /* 0x000fe20000011403 */
[----:B------:R-:W-:Y:S02]  /*17700*/  ULDC.64 UR4, c[0x0][0xae0] ;  /* 0x0002b80000047ab9 */ /* 0x000fe40000000a00 */
[----:B------:R-:W-:-:S02]  /*17710*/  IMAD.IADD R11, R11, 0x1, R13 ;  /* 0x000000010b0b7824 */ /* 0x000fc400078e020d */
[----:B------:R-:W-:Y:S02]  /*17720*/  VIADD R0, R18, 0x28820 ;  /* 0x0002882012007836 */ /* 0x000fe40000000000 */
[----:B------:R-:W-:Y:S02]  /*17730*/  IMAD.MOV R13, RZ, RZ, -R3 ;  /* 0x000000ffff0d7224 */ /* 0x000fe400078e0a03 */
[----:B------:R-:W-:Y:S01]  /*17740*/  IMAD R12, R9, UR4, RZ ;  /* 0x00000004090c7c24 */ /* 0x000fe2000f8e02ff */
[----:B------:R-:W-:Y:S01]  /*17750*/  PRMT R0, RZ, 0x654, R0 ;  /* 0x00000654ff007816 */ /* 0x000fe20000000000 */
[----:B------:R-:W-:-:S03]  /*17760*/  IMAD R9, R4, R13, R14 ;  /* 0x0000000d04097224 */ /* 0x000fc600078e020e */
[----:B--2---:R0:W-:Y:S01]  /*17770*/  SYNCS.ARRIVE.TRANS64.RED.A1T0 RZ, [R0+URZ], RZ ;  /* 0x000000ff00ff79a7 */ /* 0x0041e2000810043f */
[C---:B------:R-:W-:Y:S02]  /*17780*/  IMAD R13, R3.reuse, UR5, R12 ;  /* 0x00000005030d7c24 */ /* 0x040fe4000f8e020c */
[----:B------:R-:W-:Y:S01]  /*17790*/  IMAD.WIDE.U32 R10, R3, UR4, R10 ;  /* 0x00000004030a7c25 */ /* 0x000fe2000f8e000a */
[----:B------:R-:W-:Y:S01]  /*177a0*/  ULDC.64 UR4, c[0x0][0xad8] ;  /* 0x0002b60000047ab9 */ /* 0x000fe20000000a00 */
[----:B0-----:R-:W-:Y:S02]  /*177b0*/  SHF.R.S32.HI R0, RZ, 0x1f, R9 ;  /* 0x0000001fff007819 */ /* 0x001fe40000011409 */
        /* <DEDUP_REMOVED lines=13> */
.L_x_3364:
        /* <DEDUP_REMOVED lines=12> */
.L_x_3110:
[----:B------:R-:W-:Y:S05]  /*17950*/  BSYNC B1 ;  /* 0x0000000000017941 */ /* 0x000fea0003800000 */
.L_x_3109:
[----:B------:R-:W-:-:S03]  /*17960*/  UMOV UR4, 0xffffffff ;  /* 0xffffffff00047882 */ /* 0x000fc60000000000 */
[----:B------:R-:W-:Y:S05]  /*17970*/  BRA.DIV UR4, `(.L_x_3111) ;  /* 0x000000ba04f07947 */ /* 0x000fea000b800000 */
[----:B-1----:R1:W4:Y:S04]  /*17980*/  SHFL.IDX PT, R3, R4, 0x1, 0x181f ;  /* 0x00381f0004037f89 */ /* 0x00232800000e0000 */
[----:B--23--:R1:W2:Y:S02]  /*17990*/  SHFL.IDX PT, R14, R0, 0x1, 0x181f ;  /* 0x00381f00000e7f89 */ /* 0x00c2a400000e0000 */
.L_x_3368:
[----:B------:R-:W-:Y:S01]  /*179a0*/  IADD3 R9, R21, 0x20, RZ ;  /* 0x0000002015097810 */ /* 0x000fe20007ffe0ff */
[----:B------:R-:W-:Y:S03]  /*179b0*/  BSSY B1, `(.L_x_3112) ;  /* 0x000000c000017945 */ /* 0x000fe60003800000 */
        /* <DEDUP_REMOVED lines=9> */
[----:B-----5:R3:W-:Y:S04]  /*17a50*/  @!P2 ST.E.128 desc[UR42][R10.64], R28 ;  /* 0x0000001c0a00a985 */ /* 0x0207e8000c101d2a */
[----:B------:R3:W-:Y:S02]  /*17a60*/  @!P3 ST.E.128 desc[UR42][R14.64], R44 ;  /* 0x0000002c0e00b985 */ /* 0x0007e4000c101d2a */
.L_x_3113:
[----:B------:R-:W-:Y:S05]  /*17a70*/  BSYNC B1 ;  /* 0x0000000000017941 */ /* 0x000fea0003800000 */
.L_x_3112:
[----:B------:R-:W-:-:S03]  /*17a80*/  UMOV UR4, 0xffffffff ;  /* 0xffffffff00047882 */ /* 0x000fc60000000000 */
[----:B------:R-:W-:Y:S05]  /*17a90*/  BRA.DIV UR4, `(.L_x_3114) ;  /* 0x000000ba04f07947 */ /* 0x000fea000b800000 */
[----:B----4-:R4:W0:Y:S04]  /*17aa0*/  SHFL.IDX PT, R3, R4, 0x2, 0x181f ;  /* 0x00581f0004037f89 */ /* 0x01082800000e0000 */
[----:B--23--:R4:W2:Y:S02]  /*17ab0*/  SHFL.IDX PT, R14, R0, 0x2, 0x181f ;  /* 0x00581f00000e7f89 */ /* 0x00c8a400000e0000 */
.L_x_3372:
        /* <DEDUP_REMOVED lines=11> */
[----:B-----5:R3:W-:Y:S04]  /*17b70*/  @!P2 ST.E.128 desc[UR42][R10.64], R32 ;  /* 0x000000200a00a985 */ /* 0x0207e8000c101d2a */
[----:B------:R3:W-:Y:S02]  /*17b80*/  @!P3 ST.E.128 desc[UR42][R14.64], R48 ;  /* 0x000000300e00b985 */ /* 0x0007e4000c101d2a */
.L_x_3116:
[----:B------:R-:W-:Y:S05]  /*17b90*/  BSYNC B1 ;  /* 0x0000000000017941 */ /* 0x000fea0003800000 */
.L_x_3115:
[----:B------:R-:W-:-:S03]  /*17ba0*/  UMOV UR4, 0xffffffff ;  /* 0xffffffff00047882 */ /* 0x000fc60000000000 */
[----:B------:R-:W-:Y:S05]  /*17bb0*/  BRA.DIV UR4, `(.L_x_3117) ;  /* 0x000000ba04f07947 */ /* 0x000fea000b800000 */
[----:B0-----:R0:W0:Y:S04]  /*17bc0*/  SHFL.IDX PT, R3, R4, 0x3, 0x181f ;  /* 0x00781f0004037f89 */ /* 0x00102800000e0000 */
[----:B--23--:R2:W3:Y:S02]  /*17bd0*/  SHFL.IDX PT, R14, R0, 0x3, 0x181f ;  /* 0x00781f00000e7f89 */ /* 0x00c4e400000e0000 */
.L_x_3376:
        /* <DEDUP_REMOVED lines=8> */
[----:B-----5:R0:W-:Y:S10]  /*17c60*/  @!P1 ST.E.128 desc[UR42][R8.64], R36 ;  /* 0x0000002408009985 */ /* 0x0201f4000c101d2a */
[----:B------:R-:W-:Y:S05]  /*17c70*/  @P0 BRA `(.L_x_3118) ;  /* 0x0000001800480947 */ /* 0x000fea0003800000 */
[----:B------:R-:W-:-:S04]  /*17c80*/  LEA R14, P0, R2, R14, 0x1 ;  /* 0x0000000e020e7211 */ /* 0x000fc800078008ff */
[----:B------:R-:W-:-:S05]  /*17c90*/  LEA.HI.X R15, R2, R3, R184, 0x1, P0 ;  /* 0x00000003020f7211 */ /* 0x000fca00000f0cb8 */
[----:B------:R3:W-:Y:S01]  /*17ca0*/  ST.E.128 desc[UR42][R14.64], R52 ;  /* 0x000000340e007985 */ /* 0x0007e2000c101d2a */
[----:B------:R-:W-:Y:S05]  /*17cb0*/  BRA `(.L_x_3118) ;  /* 0x0000001800387947 */ /* 0x000fea0003800000 */
.L_x_3107:
[----:B0-----:R-:W0:Y:S01]  /*17cc0*/  @P1 LDC R14, c[0x0][0xbec] ;  /* 0x0002fb00ff0e1b82 */ /* 0x001e220000000800 */
[----:B------:R-:W-:Y:S01]  /*17cd0*/  ULDC.64 UR4, c[0x0][0xb08] ;  /* 0x0002c20000047ab9 */ /* 0x000fe20000000a00 */
[----:B------:R-:W-:Y:S01]  /*17ce0*/  SHF.R.S32.HI R0, RZ, 0x1f, R209 ;  /* 0x0000001fff007819 */ /* 0x000fe200000114d1 */
[----:B------:R-:W-:Y:S01]  /*17cf0*/  IMAD R9, R9, UR4, RZ ;  /* 0x0000000409097c24 */ /* 0x000fe2000f8e02ff */
[----:B------:R-:W-:Y:S01]  /*17d00*/  ULDC.64 UR6, c[0x0][0xb30] ;  /* 0x0002cc0000067ab9 */ /* 0x000fe20000000a00 */
[----:B------:R-:W-:-:S03]  /*17d10*/  IMAD.WIDE.U32 R10, R12, UR4, RZ ;  /* 0x000000040c0a7c25 */ /* 0x000fc6000f8e00ff */
[----:B------:R-:W1:Y:S01]  /*17d20*/  @P1 LDC R13, c[0x0][0xbf0] ;  /* 0x0002fc00ff0d1b82 */ /* 0x000e620000000800 */
[----:B------:R-:W-:Y:S01]  /*17d30*/  IMAD R9, R12, UR5, R9 ;  /* 0x000000050c097c24 */ /* 0x000fe2000f8e0209 */
[----:B------:R-:W-:Y:S01]  /*17d40*/  ULDC.64 UR4, c[0x0][0xb38] ;  /* 0x0002ce0000047ab9 */ /* 0x000fe20000000a00 */
[----:B------:R-:W-:Y:S02]  /*17d50*/  IMAD.MOV.U32 R3, RZ, RZ, R35 ;  /* 0x000000ffff037224 */ /* 0x000fe400078e0023 */
[----:B------:R-:W-:Y:S02]  /*17d60*/  IMAD.IADD R11, R11, 0x1, R9 ;  /* 0x000000010b0b7824 */ /* 0x000fe400078e0209 */
        /* <DEDUP_REMOVED lines=9> */
[C---:B------:R-:W-:Y:S01]  /*17e00*/  IMAD R9, R209.reuse, UR5, R0 ;  /* 0x00000005d1097c24 */ /* 0x040fe2000f8e0200 */
[----:B-1----:R-:W-:Y:S01]  /*17e10*/  @P1 SHF.R.U32.HI R3, RZ, R13, R14 ;  /* 0x0000000dff031219 */ /* 0x002fe2000001160e */
[----:B------:R-:W-:Y:S01]  /*17e20*/  IMAD.WIDE.U32 R10, R209, UR4, R10 ;  /* 0x00000004d10a7c25 */ /* 0x000fe2000f8e000a */
[----:B------:R-:W-:Y:S02]  /*17e30*/  ULDC.64 UR4, c[0x0][0xb48] ;  /* 0x0002d20000047ab9 */ /* 0x000fe40000000a00 */
[----:B------:R-:W-:Y:S01]  /*17e40*/  SHF.R.S32.HI R0, RZ, 0x1f, R3 ;  /* 0x0000001fff007819 */ /* 0x000fe20000011403 */
[----:B------:R-:W-:Y:S02]  /*17e50*/  IMAD.IADD R11, R11, 0x1, R9 ;  /* 0x000000010b0b7824 */ /* 0x000fe400078e0209 */
[----:B------:R-:W-:Y:S02]  /*17e60*/  IMAD.MOV R9, RZ, RZ, -R3 ;  /* 0x000000ffff097224 */ /* 0x000fe400078e0a03 */
[----:B------:R-:W-:-:S04]  /*17e70*/  IMAD.WIDE.U32 R10, R212, UR4, R10 ;  /* 0x00000004d40a7c25 */ /* 0x000fc8000f8e000a */
        /* <DEDUP_REMOVED lines=20> */
[C---:B------:R-:W-:Y:S01]  /*17fc0*/  VIADD R39, R193.reuse, 0x28 ;  /* 0x00000028c1277836 */ /* 0x040fe20000000000 */
[----:B------:R-:W-:Y:S01]  /*17fd0*/  SHF.R.S32.HI R36, RZ, 0x1f, R35 ;  /* 0x0000001fff247819 */ /* 0x000fe20000011423 */
[C---:B------:R-:W-:Y:S01]  /*17fe0*/  VIADD R41, R193.reuse, 0x30 ;  /* 0x00000030c1297836 */ /* 0x040fe20000000000 */
[----:B------:R-:W-:Y:S01]  /*17ff0*/  SHF.R.S32.HI R38, RZ, 0x1f, R37 ;  /* 0x0000001fff267819 */ /* 0x000fe20000011425 */
[C---:B------:R-:W-:Y:S01]  /*18000*/  VIADD R43, R193.reuse, 0x38 ;  /* 0x00000038c12b7836 */ /* 0x040fe20000000000 */
[----:B------:R-:W-:Y:S01]  /*18010*/  SHF.R.S32.HI R40, RZ, 0x1f, R39 ;  /* 0x0000001fff287819 */ /* 0x000fe20000011427 */
[C---:B------:R-:W-:Y:S01]  /*18020*/  VIADD R45, R193.reuse, 0x40 ;  /* 0x00000040c12d7836 */ /* 0x040fe20000000000 */
[----:B0-----:R-:W-:Y:S01]  /*18030*/  LEA.HI.X R4, R10, UR5, R3, 0x2, P0 ;  /* 0x000000050a047c11 */ /* 0x001fe200080f1403 */
[----:B------:R-:W-:Y:S01]  /*18040*/  VIADD R47, R193, 0x48 ;  /* 0x00000048c12f7836 */ /* 0x000fe20000000000 */
[----:B------:R-:W-:-:S02]  /*18050*/  SHF.R.S32.HI R42, RZ, 0x1f, R41 ;  /* 0x0000001fff2a7819 */ /* 0x000fc40000011429 */
[----:B------:R-:W-:Y:S02]  /*18060*/  SHF.R.S32.HI R44, RZ, 0x1f, R43 ;  /* 0x0000001fff2c7819 */ /* 0x000fe4000001142b */
[----:B------:R-:W-:Y:S02]  /*18070*/  SHF.R.S32.HI R46, RZ, 0x1f, R45 ;  /* 0x0000001fff2e7819 */ /* 0x000fe4000001142d */
[----:B------:R-:W-:Y:S01]  /*18080*/  SHF.R.S32.HI R48, RZ, 0x1f, R47 ;  /* 0x0000001fff307819 */ /* 0x000fe2000001142f */
[----:B------:R-:W-:Y:S06]  /*18090*/  BRA.DIV UR4, `(.L_x_3119) ;  /* 0x000000ba04007947 */ /* 0x000fec000b800000 */
[----:B------:R0:W1:Y:S04]  /*180a0*/  SHFL.IDX PT, R3, R4, RZ, 0x1c1f ;  /* 0x001c1fff04037589 */ /* 0x00006800000e0000 */
[----:B------:R0:W2:Y:S02]  /*180b0*/  SHFL.IDX PT, R14, R0, RZ, 0x1c1f ;  /* 0x001c1fff000e7589 */ /* 0x0000a400000e0000 */
.L_x_3379:
        /* <DEDUP_REMOVED lines=12> */
[-C--:B------:R-:W-:Y:S01]  /*18180*/  @!P3 LEA R26, P4, R33, R14.reuse, 0x2 ;  /* 0x0000000e211ab211 */ /* 0x080fe200078810ff */
        /* <DEDUP_REMOVED lines=19> */
[-C--:B------:R-:W-:Y:S02]  /*182c0*/  @!P1 LEA R20, P5, R43, R14.reuse, 0x2 ;  /* 0x0000000e2b149211 */ /* 0x080fe400078a10ff */
        /* <DEDUP_REMOVED lines=9> */
[CC--:B----4-:R-:W-:Y:S02]  /*18360*/  @!P2 LEA R28, P4, R47.reuse, R14.reuse, 0x2 ;  /* 0x0000000e2f1ca211 */ /* 0x0d0fe400078810ff */
        /* <DEDUP_REMOVED lines=25> */
.L_x_3121:
[----:B------:R-:W-:Y:S05]  /*18500*/  BSYNC B1 ;  /* 0x0000000000017941 */ /* 0x000fea0003800000 */
.L_x_3120:
[----:B------:R-:W-:-:S03]  /*18510*/  UMOV UR4, 0xffffffff ;  /* 0xffffffff00047882 */ /* 0x000fc60000000000 */
[----:B------:R-:W-:Y:S05]  /*18520*/  BRA.DIV UR4, `(.L_x_3122) ;  /* 0x000000b604107947 */ /* 0x000fea000b800000 */
[----:B-1----:R1:W3:Y:S04]  /*18530*/  SHFL.IDX PT, R3, R4, 0x1, 0x1c1f ;  /* 0x003c1f0004037f89 */ /* 0x0022e800000e0000 */
[----:B--2---:R1:W2:Y:S02]  /*18540*/  SHFL.IDX PT, R14, R0, 0x1, 0x1c1f ;  /* 0x003c1f00000e7f89 */ /* 0x0042a400000e0000 */
.L_x_3383:
        /* <DEDUP_REMOVED lines=8> */
[----:B---3--:R-:W-:Y:S02]  /*185d0*/  @!P4 IMAD.MOV.U32 R15, RZ, RZ, R3 ;  /* 0x000000ffff0fc224 */ /* 0x008fe400078e0003 */
[----:B------:R-:W-:Y:S02]  /*185e0*/  @!P2 LEA.HI.X R11, R24, R3, R32, 0x2, P3 ;  /* 0x00000003180ba211 */ /* 0x000fe400018f1420 */
[----:B------:R-:W-:Y:S01]  /*185f0*/  ISETP.GE.AND P3, PT, R37, UR4, PT ;  /* 0x0000000425007c0c */ /* 0x000fe2000bf66270 */
[----:B------:R-:W-:Y:S01]  /*18600*/  @!P4 IMAD.WIDE R8, R193, 0x4, R14 ;  /* 0x00000004c108c825 */ /* 0x000fe200078e020e */
[----:B------:R-:W-:-:S04]  /*18610*/  @!P1 LEA R12, P5, R33, R14, 0x2 ;  /* 0x0000000e210c9211 */ /* 0x000fc800078a10ff */
[----:B------:R2:W-:Y:S01]  /*18620*/  @!P4 ST.E.64 desc[UR42][R8.64], R90 ;  /* 0x0000005a0800c985 */ /* 0x0005e2000c101b2a */
[-C--:B------:R-:W-:Y:S02]  /*18630*/  @!P1 LEA.HI.X R13, R33, R3.reuse, R34, 0x2, P5 ;  /* 0x00000003210d9211 */ /* 0x080fe400028f1422 */
[----:B------:R-:W-:Y:S01]  /*18640*/  ISETP.GE.AND P4, PT, R39, UR4, PT ;  /* 0x0000000427007c0c */ /* 0x000fe2000bf86270 */
[----:B------:R3:W-:Y:S01]  /*18650*/  @!P2 ST.E.64 desc[UR42][R10.64], R94 ;  /* 0x0000005e0a00a985 */ /* 0x0007e2000c101b2a */
[----:B------:R-:W-:Y:S02]  /*18660*/  ISETP.GE.AND P2, PT, R41, UR4, PT ;  /* 0x0000000429007c0c */ /* 0x000fe4000bf46270 */
[-C--:B------:R-:W-:Y:S01]  /*18670*/  @!P0 LEA R20, P5, R35, R14.reuse, 0x2 ;  /* 0x0000000e23148211 */ /* 0x080fe200078a10ff */
[----:B------:R4:W-:Y:S01]  /*18680*/  @!P1 ST.E.64 desc[UR42][R12.64], R98 ;  /* 0x000000620c009985 */ /* 0x0009e2000c101b2a */
[----:B------:R-:W-:Y:S02]  /*18690*/  @!P3 LEA R24, P1, R37, R14, 0x2 ;  /* 0x0000000e2518b211 */ /* 0x000fe400078210ff */
[----:B------:R-:W-:-:S02]  /*186a0*/  @!P0 LEA.HI.X R21, R35, R3, R36, 0x2, P5 ;  /* 0x0000000323158211 */ /* 0x000fc400028f1424 */
[-C--:B------:R-:W-:Y:S02]  /*186b0*/  @!P3 LEA.HI.X R25, R37, R3.reuse, R38, 0x2, P1 ;  /* 0x000000032519b211 */ /* 0x080fe400008f1426 */
[----:B------:R-:W-:Y:S01]  /*186c0*/  ISETP.GE.AND P1, PT, R43, UR4, PT ;  /* 0x000000042b007c0c */ /* 0x000fe2000bf26270 */
[----:B------:R5:W-:Y:S01]  /*186d0*/  @!P0 ST.E.64 desc[UR42][R20.64], R102 ;  /* 0x0000006614008985 */ /* 0x000be2000c101b2a */
[-C--:B--2---:R-:W-:Y:S02]  /*186e0*/  @!P4 LEA R8, P5, R39, R14.reuse, 0x2 ;  /* 0x0000000e2708c211 */ /* 0x084fe400078a10ff */
[----:B------:R-:W-:Y:S01]  /*186f0*/  ISETP.GE.AND P0, PT, R45, UR4, PT ;  /* 0x000000042d007c0c */ /* 0x000fe2000bf06270 */
[----:B------:R2:W-:Y:S01]  /*18700*/  @!P3 ST.E.64 desc[UR42][R24.64], R106 ;  /* 0x0000006a1800b985 */ /* 0x0005e2000c101b2a */
[----:B------:R-:W-:Y:S02]  /*18710*/  @!P4 LEA.HI.X R9, R39, R3, R40, 0x2, P5 ;  /* 0x000000032709c211 */ /* 0x000fe400028f1428 */
[----:B---3--:R-:W-:-:S02]  /*18720*/  @!P2 LEA R10, P5, R41, R14, 0x2 ;  /* 0x0000000e290aa211 */ /* 0x008fc400078a10ff */
[----:B------:R-:W-:Y:S01]  /*18730*/  ISETP.GE.AND P3, PT, R47, UR4, PT ;  /* 0x000000042f007c0c */ /* 0x000fe2000bf66270 */
[----:B------:R3:W-:Y:S01]  /*18740*/  @!P4 ST.E.64 desc[UR42][R8.64], R110 ;  /* 0x0000006e0800c985 */ /* 0x0007e2000c101b2a */
[-C--:B------:R-:W-:Y:S02]  /*18750*/  @!P2 LEA.HI.X R11, R41, R3.reuse, R42, 0x2, P5 ;  /* 0x00000003290ba211 */ /* 0x080fe400028f142a */
[CC--:B----4-:R-:W-:Y:S02]  /*18760*/  @!P1 LEA R12, P5, R43.reuse, R14.reuse, 0x2 ;  /* 0x0000000e2b0c9211 */ /* 0x0d0fe400078a10ff */
[----:B------:R-:W-:Y:S01]  /*18770*/  ISETP.GE.AND P4, PT, R218, UR4, PT ;  /* 0x00000004da007c0c */ /* 0x000fe2000bf86270 */
[----:B------:R4:W-:Y:S01]  /*18780*/  @!P2 ST.E.64 desc[UR42][R10.64], R114 ;  /* 0x000000720a00a985 */ /* 0x0009e2000c101b2a */
[----:B------:R-:W-:Y:S02]  /*18790*/  @!P1 LEA.HI.X R13, R43, R3, R44, 0x2, P5 ;  /* 0x000000032b0d9211 */ /* 0x000fe400028f142c */
[----:B------:R-:W-:-:S02]  /*187a0*/  @!P0 LEA R26, P5, R45, R14, 0x2 ;  /* 0x0000000e2d1a8211 */ /* 0x000fc400078a10ff */
[----:B------:R-:W-:Y:S01]  /*187b0*/  ISETP.GE.AND P2, PT, R216, UR4, PT ;  /* 0x00000004d8007c0c */ /* 0x000fe2000bf46270 */
[----:B------:R0:W-:Y:S01]  /*187c0*/  @!P1 ST.E.64 desc[UR42][R12.64], R118 ;  /* 0x000000760c009985 */ /* 0x0001e2000c101b2a */
[-C--:B------:R-:W-:Y:S02]  /*187d0*/  @!P0 LEA.HI.X R27, R45, R3.reuse, R46, 0x2, P5 ;  /* 0x000000032d1b8211 */ /* 0x080fe400028f142e */
[-C--:B-----5:R-:W-:Y:S02]  /*187e0*/  @!P3 LEA R20, P5, R47, R14.reuse, 0x2 ;  /* 0x0000000e2f14b211 */ /* 0x0a0fe400078a10ff */
[----:B------:R-:W-:Y:S01]  /*187f0*/  ISETP.GE.AND P1, PT, R217, UR4, PT ;  /* 0x00000004d9007c0c */ /* 0x000fe2000bf26270 */
[----:B------:R5:W-:Y:S01]  /*18800*/  @!P0 ST.E.64 desc[UR42][R26.64], R122 ;  /* 0x0000007a1a008985 */ /* 0x000be2000c101b2a */
[----:B------:R-:W-:Y:S02]  /*18810*/  @!P3 LEA.HI.X R21, R47, R3, R48, 0x2, P5 ;  /* 0x000000032f15b211 */ /* 0x000fe400028f1430 */
[----:B--2---:R-:W-:-:S02]  /*18820*/  @!P4 LEA R24, P5, R218, R14, 0x2 ;  /* 0x0000000eda18c211 */ /* 0x004fc400078a10ff */
[----:B------:R-:W-:Y:S01]  /*18830*/  ISETP.GE.AND P0, PT, R215, UR4, PT ;  /* 0x00000004d7007c0c */ /* 0x000fe2000bf06270 */
[----:B------:R2:W-:Y:S01]  /*18840*/  @!P3 ST.E.64 desc[UR42][R20.64], R126 ;  /* 0x0000007e1400b985 */ /* 0x0005e2000c101b2a */
[----:B------:R-:W-:Y:S02]  /*18850*/  ISETP.GE.AND P3, PT, R214, UR4, PT ;  /* 0x00000004d6007c0c */ /* 0x000fe4000bf66270 */
[----:B------:R-:W-:-:S03]  /*18860*/  @!P4 LEA.HI.X R25, R218, R3, R226, 0x2, P5 ;  /* 0x00000003da19c211 */ /* 0x000fc600028f14e2 */
[CC--:B---3--:R-:W-:Y:S02]  /*18870*/  @!P1 LEA R8, P5, R217.reuse, R14.reuse, 0x2 ;  /* 0x0000000ed9089211 */ /* 0x0c8fe400078a10ff */
[----:B------:R2:W-:Y:S01]  /*18880*/  @!P4 ST.E.64 desc[UR42][R24.64], R130 ;  /* 0x000000821800c985 */ /* 0x0005e2000c101b2a */
[CC--:B----4-:R-:W-:Y:S02]  /*18890*/  @!P2 LEA R10, P4, R216.reuse, R14.reuse, 0x2 ;  /* 0x0000000ed80aa211 */ /* 0x0d0fe400078810ff */
[-C--:B------:R-:W-:Y:S02]  /*188a0*/  @!P1 LEA.HI.X R9, R217, R3.reuse, R225, 0x2, P5 ;  /* 0x00000003d9099211 */ /* 0x080fe400028f14e1 */
[-C--:B0-----:R-:W-:Y:S02]  /*188b0*/  @!P0 LEA R12, P5, R215, R14.reuse, 0x2 ;  /* 0x0000000ed70c8211 */ /* 0x081fe400078a10ff */
[----:B------:R-:W-:Y:S01]  /*188c0*/  @!P2 LEA.HI.X R11, R216, R3, R224, 0x2, P4 ;  /* 0x00000003d80ba211 */ /* 0x000fe200020f14e0 */
[----:B------:R2:W-:Y:S01]  /*188d0*/  @!P1 ST.E.64 desc[UR42][R8.64], R134 ;  /* 0x0000008608009985 */ /* 0x0005e2000c101b2a */
[----:B-----5:R-:W-:-:S02]  /*188e0*/  @!P3 LEA R26, P4, R214, R14, 0x2 ;  /* 0x0000000ed61ab211 */ /* 0x020fc400078810ff */
[-C--:B------:R-:W-:Y:S01]  /*188f0*/  @!P0 LEA.HI.X R13, R215, R3.reuse, R223, 0x2, P5 ;  /* 0x00000003d70d8211 */ /* 0x080fe200028f14df */
[----:B------:R2:W-:Y:S01]  /*18900*/  @!P2 ST.E.64 desc[UR42][R10.64], R138 ;  /* 0x0000008a0a00a985 */ /* 0x0005e2000c101b2a */
[----:B------:R-:W-:-:S03]  /*18910*/  @!P3 LEA.HI.X R27, R214, R3, R222, 0x2, P4 ;  /* 0x00000003d61bb211 */ /* 0x000fc600020f14de */
[----:B------:R2:W-:Y:S01]  /*18920*/  @!P0 ST.E.64 desc[UR42][R12.64], R142 ;  /* 0x0000008e0c008985 */ /* 0x0005e2000c101b2a */
[----:B------:R-:W-:-:S03]  /*18930*/  ISETP.GE.AND P0, PT, R213, UR4, PT ;  /* 0x00000004d5007c0c */ /* 0x000fc6000bf06270 */
[----:B------:R2:W-:Y:S10]  /*18940*/  @!P3 ST.E.64 desc[UR42][R26.64], R146 ;  /* 0x000000921a00b985 */ /* 0x0005f4000c101b2a */
[----:B------:R-:W-:Y:S05]  /*18950*/  @P0 BRA `(.L_x_3118) ;  /* 0x0000000c00100947 */ /* 0x000fea0003800000 */
[----:B------:R-:W-:-:S04]  /*18960*/  LEA R14, P0, R213, R14, 0x2 ;  /* 0x0000000ed50e7211 */ /* 0x000fc800078010ff */
[----:B------:R-:W-:-:S05]  /*18970*/  LEA.HI.X R15, R213, R3, R221, 0x2, P0 ;  /* 0x00000003d50f7211 */ /* 0x000fca00000f14dd */
[----:B------:R0:W-:Y:S01]  /*18980*/  ST.E.64 desc[UR42][R14.64], R150 ;  /* 0x000000960e007985 */ /* 0x0001e2000c101b2a */
[----:B------:R-:W-:Y:S05]  /*18990*/  BRA `(.L_x_3118) ;  /* 0x0000000c00007947 */ /* 0x000fea0003800000 */
.L_x_3105:
        /* <DEDUP_REMOVED lines=10> */
[----:B-----5:R-:W-:-:S04]  /*18a40*/  IMAD.U32 R24, RZ, RZ, UR4 ;  /* 0x00000004ff187e24 */ /* 0x020fc8000f8e00ff */
[----:B------:R-:W-:-:S04]  /*18a50*/  @P1 IADD3 R210, P2, R210, UR6, RZ ;  /* 0x00000006d2d21c10 */ /* 0x000fc8000ff5e0ff */
[----:B------:R-:W-:Y:S01]  /*18a60*/  @P1 IADD3.X R211, R211, UR7, RZ, P2, !PT ;  /* 0x00000007d3d31c10 */ /* 0x000fe200097fe4ff */
[----:B------:R4:W5:Y:S04]  /*18a70*/  @P0 LDG.E R3, desc[UR42][R8.64] ;  /* 0x0000002a08030981 */ /* 0x000968000c1e1900 */
[----:B------:R4:W5:Y:S01]  /*18a80*/  @P1 LDG.E R24, desc[UR42][R210.64] ;  /* 0x0000002ad2181981 */ /* 0x000962000c1e1900 */
[----:B------:R-:W-:Y:S01]  /*18a90*/  ISETP.NE.AND P2, PT, R208, RZ, PT ;  /* 0x000000ffd000720c */ /* 0x000fe20003f45270 */
[----:B------:R-:W1:-:S12]  /*18aa0*/  S2R R0, SR_TID.X ;  /* 0x0000000000007919 */ /* 0x000e580000002100 */
[----:B------:R-:W2:Y:S01]  /*18ab0*/  @!P2 LDC R208, c[0x0][0xad4] ;  /* 0x0002b500ffd0ab82 */ /* 0x000ea20000000800 */
[----:B-1----:R-:W-:Y:S01]  /*18ac0*/  VIADD R0, R0, 0xffffff80 ;  /* 0xffffff8000007836 */ /* 0x002fe20000000000 */
[----:B--2---:R-:W-:-:S04]  /*18ad0*/  ISETP.GT.AND P2, PT, R208, 0x1, PT ;  /* 0x00000001d000780c */ /* 0x004fc80003f44270 */
[----:B------:R-:W-:Y:S01]  /*18ae0*/  ISETP.GT.AND P3, PT, R0, 0x7f, PT ;  /* 0x0000007f0000780c */ /* 0x000fe20003f64270 */
[----:B----4-:R-:W-:-:S12]  /*18af0*/  @P1 BRA `(.L_x_3123) ;  /* 0x0000000000101947 */ /* 0x010fd80003800000 */
[----:B------:R-:W-:Y:S05]  /*18b00*/  @!P0 BRA `(.L_x_3123) ;  /* 0x00000000000c8947 */ /* 0x000fea0003800000 */
[----:B------:R-:W2:Y:S04]  /*18b10*/  LDG.E R11, desc[UR42][R8.64] ;  /* 0x0000002a080b7981 */ /* 0x000ea8000c1e1900 */
[----:B-----5:R-:W2:Y:S02]  /*18b20*/  LDG.E R24, desc[UR42][R8.64+0x4] ;  /* 0x0000042a08187981 */ /* 0x020ea4000c1e1900 */
[----:B--2---:R-:W-:-:S07]  /*18b30*/  IMAD.IADD R24, R24, 0x1, -R11 ;  /* 0x0000000118187824 */ /* 0x004fce00078e0a0b */
.L_x_3123:
[----:B------:R-:W-:Y:S01]  /*18b40*/  BSSY B1, `(.L_x_3124) ;  /* 0x0000036000017945 */ /* 0x000fe20003800000 */
[----:B------:R-:W-:Y:S02]  /*18b50*/  SEL R209, R209, RZ, !P0 ;  /* 0x000000ffd1d17207 */ /* 0x000fe40004000000 */
[----:B------:R-:W-:Y:S02]  /*18b60*/  SEL R219, R219, RZ, !P0 ;  /* 0x000000ffdbdb7207 */ /* 0x000fe40004000000 */
[----:B-----5:R-:W-:Y:S01]  /*18b70*/  SHF.R.S32.HI R28, RZ, 0x1f, R3 ;  /* 0x0000001fff1c7819 */ /* 0x020fe20000011403 */
[----:B------:R-:W-:Y:S06]  /*18b80*/  @P3 BRA `(.L_x_3125) ;  /* 0x0000000000c43947 */ /* 0x000fec0003800000 */
[----:B------:R-:W1:Y:S01]  /*18b90*/  S2R R31, SR_TID.X ;  /* 0x00000000001f7919 */ /* 0x000e620000002100 */
[----:B------:R-:W2:Y:S02]  /*18ba0*/  LDC R35, c[0x0][0xbe8] ;  /* 0x0002fa00ff237b82 */ /* 0x000ea40000000800 */
[----:B--2---:R-:W-:Y:S01]  /*18bb0*/  IMAD R0, R24, R35, RZ ;  /* 0x0000002318007224 */ /* 0x004fe200078e02ff */
[----:B-1----:R-:W-:-:S04]  /*18bc0*/  IADD3 R31, R192, -0x80, R31 ;  /* 0xffffff80c01f7810 */ /* 0x002fc80007ffe01f */
[----:B------:R-:W-:-:S13]  /*18bd0*/  ISETP.GE.AND P0, PT, R31, R0, PT ;  /* 0x000000001f00720c */ /* 0x000fda0003f06270 */
[----:B------:R-:W-:Y:S05]  /*18be0*/  @P0 BRA `(.L_x_3125) ;  /* 0x0000000000ac0947 */ /* 0x000fea0003800000 */
[----:B------:R-:W-:Y:S01]  /*18bf0*/  IMAD.MOV.U32 R26, RZ, RZ, 0x9b8 ;  /* 0x000009b8ff1a7424 */ /* 0x000fe200078e00ff */
[----:B------:R-:W-:Y:S01]  /*18c00*/  ISETP.GT.AND P0, PT, R208, 0x1, PT ;  /* 0x00000001d000780c */ /* 0x000fe20003f04270 */
[----:B------:R-:W1:Y:S01]  /*18c10*/  LDC.64 R32, c[0x0][0xba8] ;  /* 0x0002ea00ff207b82 */ /* 0x000e620000000a00 */
[----:B------:R-:W-:Y:S01]  /*18c20*/  ISETP.NE.AND P1, PT, R35, 0x1, PT ;  /* 0x000000012300780c */ /* 0x000fe20003f25270 */
[----:B------:R-:W-:Y:S01]  /*18c30*/  IMAD.MOV.U32 R25, RZ, RZ, R31 ;  /* 0x000000ffff197224 */ /* 0x000fe200078e001f */
[----:B------:R-:W-:-:S05]  /*18c40*/  SEL R26, R26, 0x978, P0 ;  /* 0x000009781a1a7807 */ /* 0x000fca0000000000 */
[----:B------:R-:W2:Y:S08]  /*18c50*/  LDC.64 R10, c[0x0][R26+0x220] ;  /* 0x000088001a0a7b82 */ /* 0x000eb00000000a00 */
[----:B------:R-:W4:Y:S08]  /*18c60*/  LDC.64 R8, c[0x0][R26+0x218] ;  /* 0x000086001a087b82 */ /* 0x000f300000000a00 */
[----:B------:R-:W5:Y:S08]  /*18c70*/  LDC.64 R12, c[0x0][R26+0x228] ;  /* 0x00008a001a0c7b82 */ /* 0x000f700000000a00 */
[----:B------:R-:W0:Y:S08]  /*18c80*/  @P1 LDC R0, c[0x0][0xbec] ;  /* 0x0002fb00ff001b82 */ /* 0x000e300000000800 */
[----:B------:R-:W5:Y:S08]  /*18c90*/  LDC.64 R14, c[0x0][R26+0x210] ;  /* 0x000084001a0e7b82 */ /* 0x000f700000000a00 */
[----:B------:R-:W3:Y:S01]  /*18ca0*/  @P1 LDC R29, c[0x0][0xbf0] ;  /* 0x0002fc00ff1d1b82 */ /* 0x000ee20000000800 */
[----:B0-----:R-:W-:-:S07]  /*18cb0*/  @P1 IMAD.HI.U32 R0, R31, R0, RZ ;  /* 0x000000001f001227 */ /* 0x001fce00078e00ff */
[----:B-1----:R-:W0:Y:S01]  /*18cc0*/  @!P0 LDC R32, c[0x0][0xb50] ;  /* 0x0002d400ff208b82 */ /* 0x002e220000000800 */
[-C--:B--2---:R-:W-:Y:S02]  /*18cd0*/  IMAD R11, R11, R209.reuse, RZ ;  /* 0x000000d10b0b7224 */ /* 0x084fe400078e02ff */
[----:B------:R-:W-:-:S05]  /*18ce0*/  IMAD.WIDE.U32 R20, R10, R209, RZ ;  /* 0x000000d10a147225 */ /* 0x000fca00078e00ff */
[----:B------:R-:W1:Y:S01]  /*18cf0*/  @!P0 LDC R33, c[0x0][0xb54] ;  /* 0x0002d500ff218b82 */ /* 0x000e620000000800 */
[-C--:B----4-:R-:W-:Y:S02]  /*18d00*/  IMAD R27, R9, R188.reuse, RZ ;  /* 0x000000bc091b7224 */ /* 0x090fe400078e02ff */
[----:B------:R-:W-:Y:S01]  /*18d10*/  IMAD.WIDE.U32 R8, R8, R188, RZ ;  /* 0x000000bc08087225 */ /* 0x000fe200078e00ff */
[----:B---3--:R-:W-:-:S03]  /*18d20*/  @P1 SHF.R.U32.HI R25, RZ, R29, R0 ;  /* 0x0000001dff191219 */ /* 0x008fc60000011600 */
[----:B------:R-:W-:Y:S01]  /*18d30*/  IMAD R29, R10, R219, R11 ;  /* 0x000000db0a1d7224 */ /* 0x000fe200078e020b */
[----:B------:R-:W-:Y:S01]  /*18d40*/  SEL R11, R212, RZ, P0 ;  /* 0x000000ffd40b7207 */ /* 0x000fe20000000000 */
[----:B------:R-:W-:Y:S01]  /*18d50*/  IMAD.IADD R27, R9, 0x1, R27 ;  /* 0x00000001091b7824 */ /* 0x000fe200078e021b */
[----:B------:R-:W-:Y:S01]  /*18d60*/  IADD3 R0, P1, P3, R20, R8, R3 ;  /* 0x0000000814007210 */ /* 0x000fe20007b3e003 */
[----:B------:R-:W-:Y:S02]  /*18d70*/  IMAD.MOV R4, RZ, RZ, -R25 ;  /* 0x000000ffff047224 */ /* 0x000fe400078e0a19 */
[----:B------:R-:W-:Y:S02]  /*18d80*/  IMAD.IADD R29, R21, 0x1, R29 ;  /* 0x00000001151d7824 */ /* 0x000fe400078e021d */
[----:B-----5:R-:W-:-:S04]  /*18d90*/  IMAD.WIDE.U32 R8, R12, R11, RZ ;  /* 0x0000000b0c087225 */ /* 0x020fc800078e00ff */
[----:B------:R-:W-:Y:S02]  /*18da0*/  IMAD R13, R13, R11, RZ ;  /* 0x0000000b0d0d7224 */ /* 0x000fe400078e02ff */
[----:B------:R-:W-:Y:S01]  /*18db0*/  IMAD R11, R35, R4, R31 ;  /* 0x00000004230b7224 */ /* 0x000fe200078e021f */
[----:B------:R-:W-:Y:S01]  /*18dc0*/  IADD3.X R4, R29, R27, R28, P1, P3 ;  /* 0x0000001b1d047210 */ /* 0x000fe20000fe641c */
[----:B------:R-:W-:Y:S01]  /*18dd0*/  IMAD.IADD R13, R9, 0x1, R13 ;  /* 0x00000001090d7824 */ /* 0x000fe200078e020d */
[----:B------:R-:W-:Y:S01]  /*18de0*/  IADD3 R8, P0, P1, R25, R0, R8 ;  /* 0x0000000019087210 */ /* 0x000fe2000791e008 */
[----:B------:R-:W-:Y:S01]  /*18df0*/  IMAD R0, R15, R11, RZ ;  /* 0x0000000b0f007224 */ /* 0x000fe200078e02ff */
        /* <DEDUP_REMOVED lines=10> */
.L_x_3125:
[----:B------:R-:W-:Y:S05]  /*18ea0*/  BSYNC B1 ;  /* 0x0000000000017941 */ /* 0x000fea0003800000 */
.L_x_3124:
        /* <DEDUP_REMOVED lines=11> */
[----:B------:R-:W-:-:S03]  /*18f60*/  IMAD.WIDE.U32 R8, R188, UR4, R8 ;  /* 0x00000004bc087c25 */ /* 0x000fc6000f8e0008 */
[----:B------:R-:W-:Y:S01]  /*18f70*/  MOV R3, R13 ;  /* 0x0000000d00037202 */ /* 0x000fe20000000f00 */
[----:B------:R-:W-:Y:S01]  /*18f80*/  IMAD R9, R188, UR5, R9 ;  /* 0x00000005bc097c24 */ /* 0x000fe2000f8e0209 */
[----:B------:R-:W-:Y:S01]  /*18f90*/  ULDC.64 UR4, c[0x0][0xae0] ;  /* 0x0002b80000047ab9 */ /* 0x000fe20000000a00 */
[----:B------:R-:W-:Y:S01]  /*18fa0*/  IMAD.IADD R192, R187, 0x1, R192 ;  /* 0x00000001bbc07824 */ /* 0x000fe200078e02c0 */
[----:B--2---:R-:W-:Y:S01]  /*18fb0*/  ISETP.NE.AND P0, PT, R21, 0x1, PT ;  /* 0x000000011500780c */ /* 0x004fe20003f05270 */
[----:B------:R-:W-:-:S12]  /*18fc0*/  IMAD.WIDE.U32 R8, R209, UR6, R8 ;  /* 0x00000006d1087c25 */ /* 0x000fd8000f8e0008 */
[----:B---3--:R-:W1:Y:S08]  /*18fd0*/  @P0 LDC R4, c[0x0][0xbec] ;  /* 0x0002fb00ff040b82 */ /* 0x008e700000000800 */
        /* <DEDUP_REMOVED lines=25> */
[----:B------:R1:W3:Y:S02]  /*19170*/  SHFL.IDX PT, R14, R0, RZ, 0x181f ;  /* 0x00181fff000e7589 */ /* 0x0002e400000e0000 */
.L_x_3386:
[----:B------:R-:W-:Y:S01]  /*19180*/  IMAD R21, R24, R21, RZ ;  /* 0x0000001518157224 */ /* 0x000fe200078e02ff */
[----:B------:R-:W-:Y:S04]  /*19190*/  BSSY B1, `(.L_x_3127) ;  /* 0x000000c000017945 */ /* 0x000fe80003800000 */
[----:B------:R-:W-:-:S13]  /*191a0*/  ISETP.GE.AND P0, PT, R192, R21, PT ;  /* 0x00000015c000720c */ /* 0x000fda0003f06270 */
[----:B------:R-:W-:Y:S05]  /*191b0*/  @P0 BRA `(.L_x_3128) ;  /* 0x0000000000240947 */ /* 0x000fea0003800000 */
[----:B------:R-:W-:Y:S02]  /*191c0*/  ULDC UR4, c[0x0][0xac8] ;  /* 0x0002b20000047ab9 */ /* 0x000fe40000000800 */
[----:B------:R-:W-:Y:S02]  /*191d0*/  ISETP.GE.AND P2, PT, R16, UR4, PT ;  /* 0x0000000410007c0c */ /* 0x000fe4000bf46270 */
[----:B------:R-:W-:-:S11]  /*191e0*/  ISETP.GE.AND P3, PT, R2, UR4, PT ;  /* 0x0000000402007c0c */ /* 0x000fd6000bf66270 */
[-C--:B---3--:R-:W-:Y:S02]  /*191f0*/  @!P2 LEA R8, P0, R16, R14.reuse, 0x1 ;  /* 0x0000000e1008a211 */ /* 0x088fe400078008ff */
[----:B------:R-:W-:Y:S02]  /*19200*/  @!P3 LEA R14, P1, R2, R14, 0x1 ;  /* 0x0000000e020eb211 */ /* 0x000fe400078208ff */
[-C--:B--2---:R-:W-:Y:S02]  /*19210*/  @!P2 LEA.HI.X R9, R16, R3.reuse, R17, 0x1, P0 ;  /* 0x000000031009a211 */ /* 0x084fe400000f0c11 */
[----:B------:R-:W-:-:S03]  /*19220*/  @!P3 LEA.HI.X R15, R2, R3, R184, 0x1, P1 ;  /* 0x00000003020fb211 */ /* 0x000fc600008f0cb8 */
[----:B------:R4:W-:Y:S04]  /*19230*/  @!P2 ST.E.128 desc[UR42][R8.64], RZ ;  /* 0x000000ff0800a985 */ /* 0x0009e8000c101d2a */
[----:B------:R4:W-:Y:S02]  /*19240*/  @!P3 ST.E.128 desc[UR42][R14.64], RZ ;  /* 0x000000ff0e00b985 */ /* 0x0009e4000c101d2a */
.L_x_3128:
[----:B------:R-:W-:Y:S05]  /*19250*/  BSYNC B1 ;  /* 0x0000000000017941 */ /* 0x000fea0003800000 */
.L_x_3127:
[----:B------:R-:W-:-:S03]  /*19260*/  UMOV UR4, 0xffffffff ;  /* 0xffffffff00047882 */ /* 0x000fc60000000000 */
[----:B------:R-:W-:Y:S05]  /*19270*/  BRA.DIV UR4, `(.L_x_3129) ;  /* 0x000000aa04387947 */ /* 0x000fea000b800000 */
[----:B--2---:R2:W0:Y:S04]  /*19280*/  SHFL.IDX PT, R3, R4, 0x1, 0x181f ;  /* 0x00381f0004037f89 */ /* 0x00442800000e0000 */
[----:B---34-:R2:W3:Y:S02]  /*19290*/  SHFL.IDX PT, R14, R0, 0x1, 0x181f ;  /* 0x00381f00000e7f89 */ /* 0x0184e400000e0000 */
.L_x_3390:
[----:B------:R-:W-:Y:S01]  /*192a0*/  VIADD R8, R192, 0x20 ;  /* 0x00000020c0087836 */ /* 0x000fe20000000000 */
        /* <DEDUP_REMOVED lines=10> */
[----:B------:R4:W-:Y:S04]  /*19350*/  @!P2 ST.E.128 desc[UR42][R8.64], RZ ;  /* 0x000000ff0800a985 */ /* 0x0009e8000c101d2a */
[----:B------:R4:W-:Y:S02]  /*19360*/  @!P3 ST.E.128 desc[UR42][R14.64], RZ ;  /* 0x000000ff0e00b985 */ /* 0x0009e4000c101d2a */
.L_x_3131:
[----:B------:R-:W-:Y:S05]  /*19370*/  BSYNC B1 ;  /* 0x0000000000017941 */ /* 0x000fea0003800000 */
.L_x_3130:
[----:B------:R-:W-:-:S03]  /*19380*/  UMOV UR4, 0xffffffff ;  /* 0xffffffff00047882 */ /* 0x000fc60000000000 */
[----:B------:R-:W-:Y:S05]  /*19390*/  BRA.DIV UR4, `(.L_x_3132) ;  /* 0x000000aa04387947 */ /* 0x000fea000b800000 */
[----:B0-----:R0:W0:Y:S04]  /*193a0*/  SHFL.IDX PT, R3, R4, 0x2, 0x181f ;  /* 0x00581f0004037f89 */ /* 0x00102800000e0000 */
[----:B---34-:R3:W4:Y:S02]  /*193b0*/  SHFL.IDX PT, R14, R0, 0x2, 0x181f ;  /* 0x00581f00000e7f89 */ /* 0x01872400000e0000 */
.L_x_3394:
        /* <DEDUP_REMOVED lines=13> */
.L_x_3134:
[----:B------:R-:W-:Y:S05]  /*19490*/  BSYNC B1 ;  /* 0x0000000000017941 */ /* 0x000fea0003800000 */
.L_x_3133:
[----:B------:R-:W-:-:S03]  /*194a0*/  UMOV UR4, 0xffffffff ;  /* 0xffffffff00047882 */ /* 0x000fc60000000000 */
[----:B------:R-:W-:Y:S05]  /*194b0*/  BRA.DIV UR4, `(.L_x_3135) ;  /* 0x000000aa04387947 */ /* 0x000fea000b800000 */
[----:B0-----:R0:W0:Y:S04]  /*194c0*/  SHFL.IDX PT, R3, R4, 0x3, 0x181f ;  /* 0x00781f0004037f89 */ /* 0x00102800000e0000 */
[----:B----4-:R4:W0:Y:S02]  /*194d0*/  SHFL.IDX PT, R14, R0, 0x3, 0x181f ;  /* 0x00781f00000e7f89 */ /* 0x01082400000e0000 */
.L_x_3398:
[----:B-1234-:R-:W-:-:S05]  /*194e0*/  VIADD R0, R192, 0x60 ;  /* 0x00000060c0007836 */ /* 0x01efca0000000000 */
        /* <DEDUP_REMOVED lines=11> */
.L_x_3118:
[----:B------:R-:W-:Y:S05]  /*195a0*/  BSYNC B0 ;  /* 0x0000000000007941 */ /* 0x000fea0003800000 */
.L_x_3104:
[----:B------:R-:W-:Y:S02]  /*195b0*/  ULDC UR4, c[0x0][0xc3c] ;  /* 0x00030f0000047ab9 */ /* 0x000fe40000000800 */
[----:B---3--:R-:W-:-:S13]  /*195c0*/  ISETP.GE.AND P0, PT, R7, UR4, PT ;  /* 0x0000000407007c0c */ /* 0x008fda000bf06270 */
[----:B------:R-:W-:Y:S05]  /*195d0*/  @!P0 BRA `(.L_x_3136) ;  /* 0xfffffe7c000c8947 */ /* 0x000fea000383ffff */
[----:B------:R-:W-:Y:S05]  /*195e0*/  BRA `(.L_x_2902) ;  /* 0x0000007800487947 */ /* 0x000fea0003800000 */
.L_x_2900:
        /* <DEDUP_REMOVED lines=16> */
.L_x_3137:
        /* <DEDUP_REMOVED lines=43> */
.L_x_3141:
        /* <DEDUP_REMOVED lines=37> */
.L_x_3139:
        /* <DEDUP_REMOVED lines=13> */
.L_x_3142:
        /* <DEDUP_REMOVED lines=25> */
[-C--:B------:R-:W-:Y:S01]  /*19e50*/  @!P1 IADD3 R3, R3, -R12.reuse, RZ ;  /* 0x8000000c03039210 */ /* 0x080fe20007ffe0ff */
        /* <DEDUP_REMOVED lines=36> */
.L_x_3143:
        /* <DEDUP_REMOVED lines=57> */
[----:B------:R-:W-:-:S06]  /*1a430*/  @P0 IADD3 R2, R2, 0x1, RZ ;  /* 0x0000000102020810 */ /* 0x000fcc0007ffe0ff */
[----:B------:R-:W-:Y:S01]  /*1a440*/  @!P2 IMAD.MOV R2, RZ, RZ, -R2 ;  /* 0x000000ffff02a224 */ /* 0x000fe200078e0a02 */
[----:B------:R-:W-:-:S05]  /*1a450*/  @!P1 LOP3.LUT R2, RZ, R13, RZ, 0x33, !PT ;  /* 0x0000000dff029212 */ /* 0x000fca00078e33ff */
[----:B------:R-:W-:-:S07]  /*1a460*/  IMAD R18, R2, R18, R3 ;  /* 0x0000001202127224 */ /* 0x000fce00078e0203 */
.L_x_3144:
[----:B------:R-:W-:-:S05]  /*1a470*/  LOP3.LUT R17, RZ, R2, RZ, 0x33, !PT ;  /* 0x00000002ff117212 */ /* 0x000fca00078e33ff */
[----:B------:R-:W-:Y:S01]  /*1a480*/  IMAD.IADD R17, R6, 0x1, R17 ;  /* 0x0000000106117824 */ /* 0x000fe200078e0211 */
[----:B------:R-:W-:Y:S06]  /*1a490*/  BRA `(.L_x_3145) ;  /* 0x00000000000c7947 */ /* 0x000fec0003800000 */
.L_x_3140:
[----:B------:R-:W-:Y:S02]  /*1a4a0*/  IMAD.MOV.U32 R17, RZ, RZ, RZ ;  /* 0x000000ffff117224 */ /* 0x000fe400078e00ff */
[----:B------:R-:W-:Y:S02]  /*1a4b0*/  IMAD.U32 R16, RZ, RZ, UR6 ;  /* 0x00000006ff107e24 */ /* 0x000fe4000f8e00ff */
[----:B------:R-:W-:-:S07]  /*1a4c0*/  IMAD.MOV.U32 R18, RZ, RZ, RZ ;  /* 0x000000ffff127224 */ /* 0x000fce00078e00ff */
.L_x_3145:
[----:B------:R-:W-:-:S13]  /*1a4d0*/  ISETP.NE.AND P0, PT, R7, RZ, PT ;  /* 0x000000ff0700720c */ /* 0x000fda0003f05270 */
[----:B------:R-:W0:Y:S01]  /*1a4e0*/  @!P0 S2R R3, SR_CgaCtaId ;  /* 0x0000000000038919 */ /* 0x000e220000008800 */
[----:B------:R-:W-:-:S04]  /*1a4f0*/  @!P0 MOV R2, 0x400 ;  /* 0x0000040000028802 */ /* 0x000fc80000000f00 */
[----:B0-----:R-:W-:-:S05]  /*1a500*/  @!P0 LEA R2, R3, R2, 0x18 ;  /* 0x0000000203028211 */ /* 0x001fca00078ec0ff */
[----:B------:R1:W-:Y:S01]  /*1a510*/  @!P0 STS.128 [R2+0x288d0], R16 ;  /* 0x0288d01002008388 */ /* 0x0003e20000000c00 */
[----:B------:R-:W-:Y:S06]  /*1a520*/  BAR.ARV 0x5, 0x180 ;  /* 0x0146000000007b1d */ /* 0x000fec0000002000 */
.L_x_3138:
        /* <DEDUP_REMOVED lines=33> */
.L_x_3249:
[----:B0-----:R-:W0:Y:S02]  /*1a740*/  LDC.64 R2, c[0x0][0xc88] ;  /* 0x00032200ff027b82 */ /* 0x001e240000000a00 */
[----:B0-----:R-:W-:-:S05]  /*1a750*/  IMAD.WIDE R2, R19, 0x4, R2 ;  /* 0x0000000413027825 */ /* 0x001fca00078e0202 */
[----:B--2---:R-:W2:Y:S01]  /*1a760*/  LDG.E R33, desc[UR42][R2.64] ;  /* 0x0000002a02217981 */ /* 0x004ea2000c1e1900 */
        /* <DEDUP_REMOVED lines=8> */
[----:B--2---:R-:W-:-:S11]  /*1a7f0*/  SHF.R.S32.HI R0, RZ, 0x1f, R33 ;  /* 0x0000001fff007819 */ /* 0x004fd60000011421 */
[C---:B------:R-:W-:Y:S01]  /*1a800*/  @P0 LEA R2, P1, R33.reuse, UR4, 0x2 ;  /* 0x0000000421020c11 */ /* 0x040fe2000f8210ff */
[C---:B------:R-:W-:Y:S01]  /*1a810*/  IMAD.SHL.U32 R23, R33.reuse, 0x4, RZ ;  /* 0x0000000421177824 */ /* 0x040fe200078e00ff */
[C-C-:B------:R-:W-:Y:S01]  /*1a820*/  SHF.L.U64.HI R24, R33.reuse, 0x2, R0.reuse ;  /* 0x0000000221187819 */ /* 0x140fe20000010200 */
[----:B------:R0:W-:Y:S01]  /*1a830*/  STL [R1+0x14], R0 ;  /* 0x0000140001007387 */ /* 0x0001e20000100800 */
[----:B------:R-:W-:Y:S01]  /*1a840*/  @P0 LEA.HI.X R3, R33, UR5, R0, 0x2, P1 ;  /* 0x0000000521030c11 */ /* 0x000fe200088f1400 */
[----:B------:R-:W-:-:S04]  /*1a850*/  ULDC.64 UR4, c[0x0][0xa00] ;  /* 0x0002800000047ab9 */ /* 0x000fc80000000a00 */
[----:B-1----:R1:W2:Y:S01]  /*1a860*/  @P0 LDG.E R13, desc[UR42][R2.64] ;  /* 0x0000002a020d0981 */ /* 0x0022a2000c1e1900 */
        /* <DEDUP_REMOVED lines=10> */
[----:B------:R-:W3:Y:S01]  /*1a910*/  @P0 LDG.E R6, desc[UR42][R2.64] ;  /* 0x0000002a02060981 */ /* 0x000ee2000c1e1900 */
[----:B------:R-:W-:Y:S01]  /*1a920*/  ULDC UR4, c[0x0][0x288] ;  /* 0x0000a20000047ab9 */ /* 0x000fe20000000800 */
[----:B------:R-:W-:Y:S01]  /*1a930*/  IADD3.X R5, R24, UR7, RZ, P4, !PT ;  /* 0x0000000718057c10 */ /* 0x000fe2000a7fe4ff */
[----:B------:R-:W-:Y:S01]  /*1a940*/  IMAD.U32 R8, RZ, RZ, UR4 ;  /* 0x00000004ff087e24 */ /* 0x000fe2000f8e00ff */
[----:B------:R-:W-:-:S03]  /*1a950*/  ULDC.64 UR4, c[0x0][0x418] ;  /* 0x0001060000047ab9 */ /* 0x000fc60000000a00 */
[----:B------:R-:W5:Y:S04]  /*1a960*/  @P1 LDG.E R0, desc[UR42][R4.64] ;  /* 0x0000002a04001981 */ /* 0x000f68000c1e1900 */
[----:B---3--:R0:W-:Y:S02]  /*1a970*/  STL [R1+0xc], R6 ;  /* 0x00000c0601007387 */ /* 0x0081e40000100800 */
[----:B0-----:R-:W-:-:S04]  /*1a980*/  @P2 IADD3 R6, P3, R23, UR8, RZ ;  /* 0x0000000817062c10 */ /* 0x001fc8000ff7e0ff */
[----:B------:R-:W-:-:S05]  /*1a990*/  @P2 IADD3.X R7, R24, UR9, RZ, P3, !PT ;  /* 0x0000000918072c10 */ /* 0x000fca0009ffe4ff */
[----:B------:R0:W3:Y:S01]  /*1a9a0*/  @P2 LDG.E R8, desc[UR42][R6.64] ;  /* 0x0000002a06082981 */ /* 0x0000e2000c1e1900 */
[----:B------:R-:W-:-:S03]  /*1a9b0*/  UISETP.NE.U32.AND UP0, UPT, UR4, URZ, UPT ;  /* 0x0000003f0400728c */ /* 0x000fc6000bf05070 */
[----:B------:R-:W-:Y:S01]  /*1a9c0*/  ULDC UR4, c[0x0][0x424] ;  /* 0x0001090000047ab9 */ /* 0x000fe20000000800 */
[----:B------:R-:W-:-:S03]  /*1a9d0*/  UISETP.NE.AND.EX UP0, UPT, UR5, URZ, UPT, UP0 ;  /* 0x0000003f0500728c */ /* 0x000fc6000bf05300 */
[----:B------:R-:W-:Y:S01]  /*1a9e0*/  ULDC UR5, c[0x0][0x2f0] ;  /* 0x0000bc0000057ab9 */ /* 0x000fe20000000800 */
[----:B------:R-:W-:-:S04]  /*1a9f0*/  USEL UR4, UR4, 0x1, UP0 ;  /* 0x0000000104047887 */ /* 0x000fc80008000000 */
[----:B------:R-:W-:-:S03]  /*1aa00*/  UIMAD UR4, UR4, UR5, URZ ;  /* 0x00000005040472a4 */ /* 0x000fc6000f8e023f */
[----:B------:R-:W-:Y:S02]  /*1aa10*/  ULDC UR5, c[0x0][0x348] ;  /* 0x0000d20000057ab9 */ /* 0x000fe40000000800 */
[----:B0-----:R-:W-:Y:S02]  /*1aa20*/  IMAD.U32 R6, RZ, RZ, UR5 ;  /* 0x00000005ff067e24 */ /* 0x001fe4000f8e00ff */
[----:B------:R-:W-:Y:S01]  /*1aa30*/  IMAD.U32 R9, RZ, RZ, UR4 ;  /* 0x00000004ff097e24 */ /* 0x000fe2000f8e00ff */
[----:B---3--:R0:W-:Y:S04]  /*1aa40*/  STL [R1+0x10], R8 ;  /* 0x0000100801007387 */ /* 0x0081e80000100800 */
[----:B--2---:R0:W-:Y:S01]  /*1aa50*/  STL [R1], R13 ;  /* 0x0000000d01007387 */ /* 0x0041e20000100800 */
[----:B------:R-:W-:Y:S01]  /*1aa60*/  IMAD.MOV.U32 R12, RZ, RZ, R8 ;  /* 0x000000ffff0c7224 */ /* 0x000fe200078e0008 */
[----:B------:R-:W-:Y:S06]  /*1aa70*/  @P2 BRA `(.L_x_3147) ;  /* 0x0000000000142947 */ /* 0x000fec0003800000 */
[----:B------:R-:W-:Y:S05]  /*1aa80*/  @!P0 BRA `(.L_x_3147) ;  /* 0x0000000000108947 */ /* 0x000fea0003800000 */
[----:B0-----:R-:W2:Y:S04]  /*1aa90*/  LDG.E R8, desc[UR42][R2.64] ;  /* 0x0000002a02087981 */ /* 0x001ea8000c1e1900 */
[----:B------:R-:W2:Y:S02]  /*1aaa0*/  LDG.E R7, desc[UR42][R2.64+0x4] ;  /* 0x0000042a02077981 */ /* 0x000ea4000c1e1900 */
[----:B--2---:R-:W-:-:S05]  /*1aab0*/  IMAD.IADD R12, R7, 0x1, -R8 ;  /* 0x00000001070c7824 */ /* 0x004fca00078e0a08 */
[----:B------:R1:W-:Y:S02]  /*1aac0*/  STL [R1+0x10], R12 ;  /* 0x0000100c01007387 */ /* 0x0003e40000100800 */
.L_x_3147:
[----:B------:R-:W-:Y:S01]  /*1aad0*/  ULDC.64 UR4, c[0x0][0xa20] ;  /* 0x0002880000047ab9 */ /* 0x000fe20000000a00 */
[C---:B------:R-:W-:Y:S01]  /*1aae0*/  LOP3.LUT R2, R18.reuse, 0xff000000, RZ, 0xc0, !PT ;  /* 0xff00000012027812 */ /* 0x040fe200078ec0ff */
[----:B------:R-:W-:Y:S01]  /*1aaf0*/  IMAD.MOV.U32 R34, RZ, RZ, R33 ;  /* 0x000000ffff227224 */ /* 0x000fe200078e0021 */
[----:B------:R-:W-:Y:S02]  /*1ab00*/  ISETP.NE.U32.AND P0, PT, RZ, UR4, PT ;  /* 0x00000004ff007c0c */ /* 0x000fe4000bf05070 */
[----:B------:R-:W-:Y:S02]  /*1ab10*/  SHF.R.U32.HI R3, RZ, 0x8, R2 ;  /* 0x00000008ff037819 */ /* 0x000fe40000011602 */
[----:B------:R-:W-:Y:S02]  /*1ab20*/  ISETP.NE.AND.EX P0, PT, RZ, UR5, PT, P0 ;  /* 0x00000005ff007c0c */ /* 0x000fe4000bf05300 */
[C---:B0-----:R-:W-:Y:S02]  /*1ab30*/  LOP3.LUT R8, R18.reuse, 0xff0000, RZ, 0xc0, !PT ;  /* 0x00ff000012087812 */ /* 0x041fe400078ec0ff */
[----:B------:R-:W-:-:S02]  /*1ab40*/  LOP3.LUT R18, R18, 0xffff, RZ, 0xc0, !PT ;  /* 0x0000ffff12127812 */ /* 0x000fc400078ec0ff */
[----:B------:R-:W-:-:S07]  /*1ab50*/  LEA.HI R8, R8, R3, RZ, 0x10 ;  /* 0x0000000308087211 */ /* 0x000fce00078f80ff */
[----:B------:R-:W-:Y:S05]  /*1ab60*/  @!P0 BRA `(.L_x_3148) ;  /* 0x0000000000108947 */ /* 0x000fea0003800000 */
[----:B------:R-:W-:-:S04]  /*1ab70*/  IADD3 R2, P0, R23, UR4, RZ ;  /* 0x0000000417027c10 */ /* 0x000fc8000ff1e0ff */
[----:B------:R-:W-:-:S05]  /*1ab80*/  IADD3.X R3, R24, UR5, RZ, P0, !PT ;  /* 0x0000000518037c10 */ /* 0x000fca00087fe4ff */
[----:B------:R0:W5:Y:S01]  /*1ab90*/  LDG.E R9, desc[UR42][R2.64] ;  /* 0x0000002a02097981 */ /* 0x000162000c1e1900 */
[----:B------:R-:W-:Y:S05]  /*1aba0*/  BRA `(.L_x_3149) ;  /* 0x0000000000247947 */ /* 0x000fea0003800000 */
.L_x_3148:
        /* <DEDUP_REMOVED lines=9> */
.L_x_3149:
[----:B0-----:R-:W2:Y:S01]  /*1ac40*/  @P1 LDG.E R2, desc[UR42][R4.64] ;  /* 0x0000002a04021981 */ /* 0x001ea2000c1e1900 */
[----:B------:R-:W0:Y:S03]  /*1ac50*/  LDC R3, c[0x0][0x448] ;  /* 0x00011200ff037b82 */ /* 0x000e260000000800 */
[----:B------:R-:W2:Y:S01]  /*1ac60*/  @P1 LDG.E R11, desc[UR42][R4.64+0x4] ;  /* 0x0000042a040b1981 */ /* 0x000ea2000c1e1900 */
[----:B-----5:R-:W-:Y:S01]  /*1ac70*/  IMAD.IADD R9, R9, 0x1, -R13 ;  /* 0x0000000109097824 */ /* 0x020fe200078e0a0d */
[----:B------:R-:W-:Y:S01]  /*1ac80*/  BSSY B0, `(.L_x_3150) ;  /* 0x0000035000007945 */ /* 0x000fe20003800000 */
[----:B------:R-:W-:Y:S02]  /*1ac90*/  LOP3.LUT R37, R8, 0xff, RZ, 0xc0, !PT ;  /* 0x000000ff08257812 */ /* 0x000fe400078ec0ff */
[----:B------:R-:W-:Y:S02]  /*1aca0*/  MOV R13, RZ ;  /* 0x000000ff000d7202 */ /* 0x000fe40000000f00 */
[----:B0-----:R-:W-:-:S13]  /*1acb0*/  ISETP.NE.AND P0, PT, R3, 0x1, PT ;  /* 0x000000010300780c */ /* 0x001fda0003f05270 */
[----:B------:R-:W0:Y:S08]  /*1acc0*/  @P0 LDC R7, c[0x0][0x44c] ;  /* 0x00011300ff070b82 */ /* 0x000e300000000800 */
[----:B------:R-:W3:Y:S01]  /*1acd0*/  @P0 LDC R3, c[0x0][0x450] ;  /* 0x00011400ff030b82 */ /* 0x000ee20000000800 */
[----:B--2---:R-:W-:Y:S02]  /*1ace0*/  @P1 IMAD.IADD R6, R11, 0x1, -R2 ;  /* 0x000000010b061824 */ /* 0x004fe400078e0a02 */
[----:B------:R-:W-:-:S02]  /*1acf0*/  IMAD.SHL.U32 R2, R17, 0x80, RZ ;  /* 0x0000008011027824 */ /* 0x000fc400078e00ff */
[----:B------:R-:W-:Y:S02]  /*1ad00*/  IMAD.IADD R36, R9, 0x1, R6 ;  /* 0x0000000109247824 */ /* 0x000fe400078e0206 */
[----:B------:R-:W-:-:S04]  /*1ad10*/  VIADD R2, R2, 0x7f ;  /* 0x0000007f02027836 */ /* 0x000fc80000000000 */
[----:B0-----:R-:W-:Y:S01]  /*1ad20*/  @P0 IMAD.HI.U32 R10, R2, R7, RZ ;  /* 0x00000007020a0227 */ /* 0x001fe200078e00ff */
[----:B------:R-:W-:-:S04]  /*1ad30*/  IADD3 R7, R36, 0x80, -R12 ;  /* 0x0000008024077810 */ /* 0x000fc80007ffe80c */
[----:B---3--:R-:W-:Y:S01]  /*1ad40*/  @P0 SHF.R.U32.HI R2, RZ, R3, R10 ;  /* 0x00000003ff020219 */ /* 0x008fe2000001160a */
[----:B------:R-:W-:-:S04]  /*1ad50*/  VIADD R3, R36, 0x7f ;  /* 0x0000007f24037836 */ /* 0x000fc80000000000 */
[----:B------:R-:W-:Y:S01]  /*1ad60*/  IMAD.IADD R2, R7, 0x1, R2 ;  /* 0x0000000107027824 */ /* 0x000fe200078e0202 */
[----:B------:R-:W-:-:S04]  /*1ad70*/  SHF.R.S32.HI R4, RZ, 0x1f, R3 ;  /* 0x0000001fff047819 */ /* 0x000fc80000011403 */
[----:B------:R-:W-:Y:S02]  /*1ad80*/  LEA.HI R4, R4, R3, RZ, 0x7 ;  /* 0x0000000304047211 */ /* 0x000fe400078f38ff */
[----:B------:R-:W-:Y:S02]  /*1ad90*/  SHF.R.S32.HI R3, RZ, 0x1f, R2 ;  /* 0x0000001fff037819 */ /* 0x000fe40000011402 */
[----:B------:R-:W-:Y:S02]  /*1ada0*/  SHF.R.S32.HI R5, RZ, 0x7, R4 ;  /* 0x00000007ff057819 */ /* 0x000fe40000011404 */
[----:B------:R-:W-:Y:S02]  /*1adb0*/  LEA.HI R3, R3, R2, RZ, 0x7 ;  /* 0x0000000203037211 */ /* 0x000fe400078f38ff */
[----:B------:R-:W-:Y:S02]  /*1adc0*/  SHF.R.U32.HI R4, RZ, 0x10, R8 ;  /* 0x00000010ff047819 */ /* 0x000fe40000011608 */
[----:B------:R-:W-:-:S04]  /*1add0*/  SHF.R.S32.HI R10, RZ, 0x7, R3 ;  /* 0x00000007ff0a7819 */ /* 0x000fc80000011403 */
[----:B------:R-:W-:-:S04]  /*1ade0*/  VIMNMX R10, R5, R10, PT ;  /* 0x0000000a050a7248 */ /* 0x000fc80003fe0100 */
[----:B------:R-:W-:-:S13]  /*1adf0*/  ISETP.GE.AND P0, PT, R10, 0x1, PT ;  /* 0x000000010a00780c */ /* 0x000fda0003f06270 */
[----:B------:R-:W-:Y:S05]  /*1ae00*/  @!P0 BRA `(.L_x_3151) ;  /* 0x0000000000708947 */ /* 0x000fea0003800000 */
[----:B------:R-:W-:Y:S01]  /*1ae10*/  ISETP.NE.AND P0, PT, R4, RZ, PT ;  /* 0x000000ff0400720c */ /* 0x000fe20003f05270 */
[----:B------:R-:W-:-:S03]  /*1ae20*/  ULDC UR4, c[0x0][0x9f0] ;  /* 0x00027c0000047ab9 */ /* 0x000fc60000000800 */
[----:B------:R-:W-:-:S04]  /*1ae30*/  SEL R8, R4, UR4, P0 ;  /* 0x0000000404087c07 */ /* 0x000fc80008000000 */
[----:B-1----:R-:W-:Y:S02]  /*1ae40*/  IABS R12, R8 ;  /* 0x00000008000c7213 */ /* 0x002fe40000000000 */
        /* <DEDUP_REMOVED lines=24> */
.L_x_3151:
[----:B------:R-:W-:Y:S05]  /*1afd0*/  BSYNC B0 ;  /* 0x0000000000007941 */ /* 0x000fea0003800000 */
.L_x_3150:
[-C--:B------:R-:W-:Y:S01]  /*1afe0*/  IMAD R2, R37, R13.reuse, RZ ;  /* 0x0000000d25027224 */ /* 0x080fe200078e02ff */
[----:B------:R-:W-:Y:S04]  /*1aff0*/  BSSY B0, `(.L_x_3152) ;  /* 0x0000114000007945 */ /* 0x000fe80003800000 */
[C---:B------:R-:W-:Y:S01]  /*1b000*/  VIADDMNMX R10, R2.reuse, R13, R10, PT ;  /* 0x0000000d020a7246 */ /* 0x040fe2000380010a */
[----:B------:R-:W-:-:S04]  /*1b010*/  IMAD R2, R2, 0x80, -R9 ;  /* 0x0000008002027824 */ /* 0x000fc800078e0a09 */
[----:B------:R-:W-:-:S05]  /*1b020*/  IMAD R10, R10, 0x80, -R9 ;  /* 0x000000800a0a7824 */ /* 0x000fca00078e0a09 */
[----:B------:R-:W-:Y:S02]  /*1b030*/  VIMNMX R10, R10, R6, PT ;  /* 0x000000060a0a7248 */ /* 0x000fe40003fe0100 */
[----:B------:R-:W-:-:S04]  /*1b040*/  VIMNMX R6, RZ, R2, !PT ;  /* 0x00000002ff067248 */ /* 0x000fc80007fe0100 */
[----:B------:R-:W-:Y:S02]  /*1b050*/  ISETP.GT.AND P0, PT, R10, R6, PT ;  /* 0x000000060a00720c */ /* 0x000fe40003f04270 */
[----:B------:R-:W-:-:S11]  /*1b060*/  SHF.R.U32.HI R6, RZ, 0x7, R6 ;  /* 0x00000007ff067819 */ /* 0x000fd60000011606 */
        /* <DEDUP_REMOVED lines=14> */
[----:B------:R0:W2:Y:S02]  /*1b150*/  SHFL.IDX PT, R14, R8, RZ, 0x1f ;  /* 0x00001fff080e7589 */ /* 0x0000a400000e0000 */
.L_x_3401:
[----:B--2---:R-:W-:Y:S02]  /*1b160*/  ISETP.NE.AND P0, PT, R14, RZ, PT ;  /* 0x000000ff0e00720c */ /* 0x004fe40003f05270 */
[----:B------:R-:W-:-:S11]  /*1b170*/  PLOP3.LUT P6, PT, PT, PT, PT, 0x8, 0x0 ;  /* 0x000000000000781c */ /* 0x000fd60003fce170 */
[----:B------:R-:W-:Y:S05]  /*1b180*/  @P0 BRA `(.L_x_3155) ;  /* 0x00000000000c0947 */ /* 0x000fea0003800000 */
[----:B------:R-:W-:-:S03]  /*1b190*/  UMOV UR4, 0xffffffff ;  /* 0xffffffff00047882 */ /* 0x000fc60000000000 */
[----:B------:R-:W-:Y:S05]  /*1b1a0*/  BRA.DIV UR4, `(.L_x_3156) ;  /* 0x0000008e04787947 */ /* 0x000fea000b800000 */
[----:B------:R-:W-:-:S13]  /*1b1b0*/  ELECT P6, URZ, PT ;  /* 0x00000000003f782f */ /* 0x000fda00038c0000 */
.L_x_3155:
        /* <DEDUP_REMOVED lines=9> */
.L_x_3404:
[----:B------:R-:W-:Y:S05]  /*1b250*/  BSYNC B1 ;  /* 0x0000000000017941 */ /* 0x000fea0003800000 */
.L_x_3157:
[----:B------:R-:W-:Y:S04]  /*1b260*/  BSSY B1, `(.L_x_3159) ;  /* 0x000006e000017945 */ /* 0x000fe80003800000 */
[----:B------:R-:W-:Y:S05]  /*1b270*/  @!P6 BRA `(.L_x_3160) ;  /* 0x0000000400b0e947 */ /* 0x000fea0003800000 */
[----:B0-----:R-:W-:Y:S01]  /*1b280*/  IMAD R8, R27, 0x8, R22 ;  /* 0x000000081b087824 */ /* 0x001fe200078e0216 */
[----:B------:R-:W-:Y:S01]  /*1b290*/  SHF.L.U32 R9, R29, 0x1f, RZ ;  /* 0x0000001f1d097819 */ /* 0x000fe200000006ff */
[----:B------:R-:W0:Y:S01]  /*1b2a0*/  S2R R10, SR_TID.X ;  /* 0x00000000000a7919 */ /* 0x000e220000002100 */
[----:B------:R-:W-:Y:S02]  /*1b2b0*/  BSSY B2, `(.L_x_3161) ;  /* 0x0000005000027945 */ /* 0x000fe40003800000 */
[----:B------:R-:W2:Y:S01]  /*1b2c0*/  SYNCS.PHASECHK.TRANS64.TRYWAIT P0, [R8+URZ+0x288a0], R9 ;  /* 0x0288a009080075a7 */ /* 0x000ea2000800017f */
[----:B0-----:R-:W-:-:S04]  /*1b2d0*/  LOP3.LUT R10, R10, 0x7f, RZ, 0xc0, !PT ;  /* 0x0000007f0a0a7812 */ /* 0x001fc800078ec0ff */
[----:B------:R-:W-:Y:S01]  /*1b2e0*/  ISETP.NE.AND P1, PT, R10, RZ, PT ;  /* 0x000000ff0a00720c */ /* 0x000fe20003f25270 */
[----:B--2---:R-:W-:-:S12]  /*1b2f0*/  @!P0 BRA `(.L_x_3162) ;  /* 0x0000008c00588947 */ /* 0x004fd80003800000 */
.L_x_3405:
[----:B------:R-:W-:Y:S05]  /*1b300*/  BSYNC B2 ;  /* 0x0000000000027941 */ /* 0x000fea0003800000 */
.L_x_3161:
[----:B------:R-:W-:Y:S04]  /*1b310*/  BSSY B2, `(.L_x_3163) ;  /* 0x0000009000027945 */ /* 0x000fe80003800000 */
        /* <DEDUP_REMOVED lines=8> */
.L_x_3164:
[----:B------:R-:W-:Y:S05]  /*1b3a0*/  BSYNC B2 ;  /* 0x0000000000027941 */ /* 0x000fea0003800000 */
.L_x_3163:
        /* <DEDUP_REMOVED lines=10> */
[----:B-1----:R-:W-:Y:S01]  /*1b450*/  VIADD R12, R8, 0x28890 ;  /* 0x00028890080c7836 */ /* 0x002fe20000000000 */
[----:B------:R-:W-:Y:S01]  /*1b460*/  UMOV UR7, 0x12f00000 ;  /* 0x12f0000000077882 */ /* 0x000fe20000000000 */
[----:B------:R-:W-:-:S08]  /*1b470*/  VIADD R13, R11, 0x18400 ;  /* 0x000184000b0d7836 */ /* 0x000fd00000000000 */
.L_x_3165:
        /* <DEDUP_REMOVED lines=16> */
.L_x_3166:
        /* <DEDUP_REMOVED lines=13> */
.L_x_3406:
[----:B------:R-:W-:Y:S05]  /*1b650*/  BSYNC B2 ;  /* 0x0000000000027941 */ /* 0x000fea0003800000 */
.L_x_3167:
        /* <DEDUP_REMOVED lines=11> */
.L_x_3170:
[----:B------:R-:W-:Y:S05]  /*1b710*/  BSYNC B2 ;  /* 0x0000000000027941 */ /* 0x000fea0003800000 */
.L_x_3169:
        /* <DEDUP_REMOVED lines=9> */
.L_x_3171:
        /* <DEDUP_REMOVED lines=15> */
.L_x_3172:
        /* <DEDUP_REMOVED lines=9> */
[----:B--2---:R-:W-:Y:S05]  /*1b930*/  @P0 BRA.U.ANY `(.L_x_3172) ;  /* 0xfffffffd00d80947 */ /* 0x004fea000393ffff */
.L_x_3160:
[----:B------:R-:W-:Y:S05]  /*1b940*/  BSYNC B1 ;  /* 0x0000000000017941 */ /* 0x000fea0003800000 */
.L_x_3159:
[----:B-1----:R-:W-:Y:S01]  /*1b950*/  VIADD R12, R3, 0xfffffffe ;  /* 0xfffffffe030c7836 */ /* 0x002fe20000000000 */
        /* <DEDUP_REMOVED lines=8> */
.L_x_3187:
[----:B------:R-:W-:Y:S05]  /*1b9e0*/  YIELD ;  /* 0x0000000000007946 */ /* 0x000fea0003800000 */
[----:B------:R-:W-:Y:S04]  /*1b9f0*/  BSSY B1, `(.L_x_3173) ;  /* 0x000006b000017945 */ /* 0x000fe80003800000 */
[----:B------:R-:W-:Y:S05]  /*1ba00*/  @!P6 BRA `(.L_x_3174) ;  /* 0x0000000400a4e947 */ /* 0x000fea0003800000 */
[----:B------:R-:W-:Y:S01]  /*1ba10*/  LEA R11, R27, R22, 0x3 ;  /* 0x000000161b0b7211 */ /* 0x000fe200078e18ff */
[----:B------:R-:W1:Y:S01]  /*1ba20*/  S2R R3, SR_TID.X ;  /* 0x0000000000037919 */ /* 0x000e620000002100 */
[----:B------:R-:W-:Y:S01]  /*1ba30*/  SHF.L.U32 R10, R29, 0x1f, RZ ;  /* 0x0000001f1d0a7819 */ /* 0x000fe200000006ff */
[----:B------:R-:W-:Y:S03]  /*1ba40*/  BSSY B2, `(.L_x_3175) ;  /* 0x0000005000027945 */ /* 0x000fe60003800000 */
[----:B------:R-:W2:Y:S01]  /*1ba50*/  SYNCS.PHASECHK.TRANS64.TRYWAIT P1, [R11+URZ+0x288a0], R10 ;  /* 0x0288a00a0b0075a7 */ /* 0x000ea2000802017f */
[----:B-1----:R-:W-:-:S04]  /*1ba60*/  LOP3.LUT R3, R3, 0x7f, RZ, 0xc0, !PT ;  /* 0x0000007f03037812 */ /* 0x002fc800078ec0ff */
[----:B------:R-:W-:Y:S01]  /*1ba70*/  ISETP.NE.AND P2, PT, R3, RZ, PT ;  /* 0x000000ff0300720c */ /* 0x000fe20003f45270 */
[----:B--2---:R-:W-:-:S12]  /*1ba80*/  @!P1 BRA `(.L_x_3176) ;  /* 0x00000084009c9947 */ /* 0x004fd80003800000 */
.L_x_3407:
[----:B------:R-:W-:Y:S05]  /*1ba90*/  BSYNC B2 ;  /* 0x0000000000027941 */ /* 0x000fea0003800000 */
.L_x_3175:
        /* <DEDUP_REMOVED lines=9> */
.L_x_3178:
[----:B------:R-:W-:Y:S05]  /*1bb30*/  BSYNC B2 ;  /* 0x0000000000027941 */ /* 0x000fea0003800000 */
.L_x_3177:
[----:B------:R-:W-:Y:S01]  /*1bb40*/  IMAD.MOV.U32 R20, RZ, RZ, RZ ;  /* 0x000000ffff147224 */ /* 0x000fe200078e00ff */
[----:B------:R-:W-:Y:S01]  /*1bb50*/  UIADD3 UR4, UP0, UR40, 0x570, URZ ;  /* 0x0000057028047890 */ /* 0x000fe2000ff1e03f */
[----:B------:R-:W-:Y:S01]  /*1bb60*/  IMAD R9, R27, 0x8000, R22 ;  /* 0x000080001b097824 */ /* 0x000fe200078e0216 */
[----:B------:R-:W-:Y:S01]  /*1bb70*/  PLOP3.LUT P1, PT, PT, PT, PT, 0x80, 0x0 ;  /* 0x000000000000781c */ /* 0x000fe20003f2f070 */
[----:B0-----:R-:W-:Y:S01]  /*1bb80*/  IMAD R8, R12, 0x80, R0 ;  /* 0x000000800c087824 */ /* 0x001fe200078e0200 */
[----:B------:R-:W-:Y:S01]  /*1bb90*/  R2UR UR10, R20 ;  /* 0x00000000140a72ca */ /* 0x000fe200000e0000 */
[----:B------:R-:W-:Y:S01]  /*1bba0*/  VIADD R3, R11, 0x28890 ;  /* 0x000288900b037836 */ /* 0x000fe20000000000 */
[----:B------:R-:W-:Y:S01]  /*1bbb0*/  UIADD3.X UR5, URZ, UR41, URZ, UP0, !UPT ;  /* 0x000000293f057290 */ /* 0x000fe200087fe43f */
[----:B------:R-:W-:Y:S01]  /*1bbc0*/  VIADD R13, R9, 0x18400 ;  /* 0x00018400090d7836 */ /* 0x000fe20000000000 */
[----:B------:R-:W-:Y:S01]  /*1bbd0*/  UMOV UR6, 0x0 ;  /* 0x0000000000067882 */ /* 0x000fe20000000000 */
[----:B------:R-:W-:-:S10]  /*1bbe0*/  UMOV UR7, 0x12f00000 ;  /* 0x12f0000000077882 */ /* 0x000fd40000000000 */
.L_x_3179:
        /* <DEDUP_REMOVED lines=16> */
.L_x_3180:
        /* <DEDUP_REMOVED lines=13> */
.L_x_3408:
[----:B------:R-:W-:Y:S05]  /*1bdc0*/  BSYNC B2 ;  /* 0x0000000000027941 */ /* 0x000fea0003800000 */
.L_x_3181:
        /* <DEDUP_REMOVED lines=11> */
.L_x_3184:
[----:B------:R-:W-:Y:S05]  /*1be80*/  BSYNC B2 ;  /* 0x0000000000027941 */ /* 0x000fea0003800000 */
.L_x_3183:
        /* <DEDUP_REMOVED lines=8> */
.L_x_3185:
        /* <DEDUP_REMOVED lines=15> */
.L_x_3186:
        /* <DEDUP_REMOVED lines=10> */
.L_x_3174:
[----:B------:R-:W-:Y:S05]  /*1c0a0*/  BSYNC B1 ;  /* 0x0000000000017941 */ /* 0x000fea0003800000 */
.L_x_3173:
[C---:B------:R-:W-:Y:S01]  /*1c0b0*/  ISETP.GT.AND P2, PT, R12.reuse, R6, PT ;  /* 0x000000060c00720c */ /* 0x040fe20003f44270 */
[----:B------:R-:W-:Y:S02]  /*1c0c0*/  VIADD R27, R27, 0x1 ;  /* 0x000000011b1b7836 */ /* 0x000fe40000000000 */
[----:B------:R-:W-:-:S03]  /*1c0d0*/  VIADD R12, R12, 0xffffffff ;  /* 0xffffffff0c0c7836 */ /* 0x000fc60000000000 */
[----:B------:R-:W-:-:S04]  /*1c0e0*/  ISETP.NE.AND P1, PT, R27, 0x2, PT ;  /* 0x000000021b00780c */ /* 0x000fc80003f25270 */
[----:B------:R-:W-:Y:S02]  /*1c0f0*/  SEL R3, RZ, 0x1, P1 ;  /* 0x00000001ff037807 */ /* 0x000fe40000800000 */
[----:B------:R-:W-:Y:S02]  /*1c100*/  SEL R27, R27, RZ, P1 ;  /* 0x000000ff1b1b7207 */ /* 0x000fe40000800000 */
[----:B------:R-:W-:Y:S01]  /*1c110*/  LOP3.LUT R29, R29, R3, RZ, 0x3c, !PT ;  /* 0x000000031d1d7212 */ /* 0x000fe200078e3cff */
[----:B------:R-:W-:Y:S06]  /*1c120*/  @P2 BRA `(.L_x_3187) ;  /* 0xfffffff8002c2947 */ /* 0x000fec000383ffff */
.L_x_3153:
[----:B------:R-:W-:Y:S05]  /*1c130*/  BSYNC B0 ;  /* 0x0000000000007941 */ /* 0x000fea0003800000 */
.L_x_3152:
[----:B------:R-:W2:Y:S01]  /*1c140*/  LDC R0, c[0x0][0x448] ;  /* 0x00011200ff007b82 */ /* 0x000ea20000000800 */
[----:B------:R-:W-:Y:S01]  /*1c150*/  LEA R2, R17, 0x7f, 0x7 ;  /* 0x0000007f11027811 */ /* 0x000fe200078e38ff */
[----:B------:R-:W-:Y:S06]  /*1c160*/  @!P0 WARPSYNC.ALL ;  /* 0x0000000000008948 */ /* 0x000fec0003800000 */
[----:B------:R-:W-:Y:S01]  /*1c170*/  @!P0 BAR.SYNC.DEFER_BLOCKING 0xc, 0x180 ;  /* 0x0306000000008b1d */ /* 0x000fe20000010000 */
[----:B------:R-:W-:-:S05]  /*1c180*/  ISETP.NE.AND P2, PT, R4, RZ, PT ;  /* 0x000000ff0400720c */ /* 0x000fca0003f45270 */
[----:B------:R-:W-:Y:S08]  /*1c190*/  BSSY B0, `(.L_x_3188) ;  /* 0x0000029000007945 */ /* 0x000ff00003800000 */
[----:B------:R-:W3:Y:S01]  /*1c1a0*/  @!P2 LDC R4, c[0x0][0x9f0] ;  /* 0x00027c00ff04ab82 */ /* 0x000ee20000000800 */
[----:B--2---:R-:W-:-:S13]  /*1c1b0*/  ISETP.NE.AND P1, PT, R0, 0x1, PT ;  /* 0x000000010000780c */ /* 0x004fda0003f25270 */
[----:B------:R-:W2:Y:S08]  /*1c1c0*/  @P1 LDC R9, c[0x0][0x44c] ;  /* 0x00011300ff091b82 */ /* 0x000eb00000000800 */
[----:B------:R-:W4:Y:S01]  /*1c1d0*/  @P1 LDC R3, c[0x0][0x450] ;  /* 0x00011400ff031b82 */ /* 0x000f220000000800 */
[----:B--2---:R-:W-:-:S05]  /*1c1e0*/  @P1 IMAD.HI.U32 R0, R2, R9, RZ ;  /* 0x0000000902001227 */ /* 0x004fca00078e00ff */
[----:B----4-:R-:W-:-:S05]  /*1c1f0*/  @P1 SHF.R.U32.HI R2, RZ, R3, R0 ;  /* 0x00000003ff021219 */ /* 0x010fca0000011600 */
[----:B------:R-:W-:-:S05]  /*1c200*/  IMAD.IADD R2, R7, 0x1, R2 ;  /* 0x0000000107027824 */ /* 0x000fca00078e0202 */
[----:B------:R-:W-:-:S04]  /*1c210*/  SHF.R.S32.HI R3, RZ, 0x1f, R2 ;  /* 0x0000001fff037819 */ /* 0x000fc80000011402 */
[----:B------:R-:W-:-:S04]  /*1c220*/  LEA.HI R3, R3, R2, RZ, 0x7 ;  /* 0x0000000203037211 */ /* 0x000fc800078f38ff */
[----:B------:R-:W-:-:S04]  /*1c230*/  SHF.R.S32.HI R0, RZ, 0x7, R3 ;  /* 0x00000007ff007819 */ /* 0x000fc80000011403 */
[----:B------:R-:W-:Y:S01]  /*1c240*/  VIMNMX R5, R5, R0, PT ;  /* 0x0000000005057248 */ /* 0x000fe20003fe0100 */
[----:B------:R-:W-:-:S03]  /*1c250*/  IMAD.MOV.U32 R0, RZ, RZ, RZ ;  /* 0x000000ffff007224 */ /* 0x000fc600078e00ff */
[----:B------:R-:W-:-:S13]  /*1c260*/  ISETP.GE.AND P1, PT, R5, 0x1, PT ;  /* 0x000000010500780c */ /* 0x000fda0003f26270 */
[----:B---3--:R-:W-:Y:S05]  /*1c270*/  @!P1 BRA `(.L_x_3189) ;  /* 0x0000000000689947 */ /* 0x008fea0003800000 */
[----:B------:R-:W-:Y:S01]  /*1c280*/  IABS R0, R4 ;  /* 0x0000000400007213 */ /* 0x000fe20000000000 */
[----:B------:R-:W-:-:S03]  /*1c290*/  IMAD.MOV.U32 R2, RZ, RZ, RZ ;  /* 0x000000ffff027224 */ /* 0x000fc600078e00ff */
[----:B0-----:R-:W0:Y:S08]  /*1c2a0*/  I2F.RP R8, R0 ;  /* 0x0000000000087306 */ /* 0x001e300000209400 */
[----:B0-----:R-:W0:Y:S02]  /*1c2b0*/  MUFU.RCP R8, R8 ;  /* 0x0000000800087308 */ /* 0x001e240000001000 */
[----:B0-----:R-:W-:-:S06]  /*1c2c0*/  VIADD R9, R8, 0xffffffe ;  /* 0x0ffffffe08097836 */ /* 0x001fcc0000000000 */
[----:B------:R-:W0:Y:S02]  /*1c2d0*/  F2I.FTZ.U32.TRUNC.NTZ R3, R9 ;  /* 0x0000000900037305 */ /* 0x000e24000021f000 */
[----:B0-----:R-:W-:-:S04]  /*1c2e0*/  IMAD.MOV R7, RZ, RZ, -R3 ;  /* 0x000000ffff077224 */ /* 0x001fc800078e0a03 */
        /* <DEDUP_REMOVED lines=19> */
.L_x_3189:
[----:B------:R-:W-:Y:S05]  /*1c420*/  BSYNC B0 ;  /* 0x0000000000007941 */ /* 0x000fea0003800000 */
.L_x_3188:
[-C--:B------:R-:W-:Y:S01]  /*1c430*/  IMAD R37, R37, R0.reuse, RZ ;  /* 0x0000000025257224 */ /* 0x080fe200078e02ff */
[----:B------:R-:W-:Y:S04]  /*1c440*/  BSSY B7, `(.L_x_3190) ;  /* 0x0000371000077945 */ /* 0x000fe80003800000 */
[----:B------:R-:W-:-:S04]  /*1c450*/  VIADDMNMX R2, R37, R0, R5, PT ;  /* 0x0000000025027246 */ /* 0x000fc80003800105 */
[----:B------:R-:W-:Y:S01]  /*1c460*/  ISETP.GT.AND P0, PT, R2, R37, PT ;  /* 0x000000250200720c */ /* 0x000fe20003f04270 */
[----:B------:R2:W-:-:S12]  /*1c470*/  STL [R1+0x20], R2 ;  /* 0x0000200201007387 */ /* 0x0005d80000100800 */
[----:B--2---:R-:W-:Y:S05]  /*1c480*/  @P0 BRA `(.L_x_3191) ;  /* 0x0000000000440947 */ /* 0x004fea0003800000 */
[----:B------:R-:W2:Y:S02]  /*1c490*/  S2R R2, SR_TID.X ;  /* 0x0000000000027919 */ /* 0x000ea40000002100 */
[----:B--2---:R-:W-:-:S04]  /*1c4a0*/  LOP3.LUT R2, R2, 0x7f, RZ, 0xc0, !PT ;  /* 0x0000007f02027812 */ /* 0x004fc800078ec0ff */
[----:B------:R-:W-:-:S13]  /*1c4b0*/  ISETP.NE.AND P0, PT, R2, RZ, PT ;  /* 0x000000ff0200720c */ /* 0x000fda0003f05270 */
[----:B------:R-:W-:Y:S05]  /*1c4c0*/  @P0 BRA `(.L_x_3192) ;  /* 0x0000003400a00947 */ /* 0x000fea0003800000 */
[----:B------:R-:W2:Y:S01]  /*1c4d0*/  S2R R5, SR_LANEID ;  /* 0x0000000000057919 */ /* 0x000ea20000000000 */
[----:B------:R-:W-:Y:S01]  /*1c4e0*/  VOTEU.ANY UR4, UPT, PT ;  /* 0x0000000000047886 */ /* 0x000fe200038e0100 */
[----:B------:R-:W3:Y:S01]  /*1c4f0*/  LDC.64 R2, c[0x0][0xc60] ;  /* 0x00031800ff027b82 */ /* 0x000ee20000000a00 */
[----:B------:R-:W2:Y:S02]  /*1c500*/  FLO.U32 R0, UR4 ;  /* 0x0000000400007d00 */ /* 0x000ea400080e0000 */
[----:B--2---:R-:W-:-:S06]  /*1c510*/  ISETP.EQ.U32.AND P0, PT, R0, R5, PT ;  /* 0x000000050000720c */ /* 0x004fcc0003f02070 */
[----:B------:R-:W3:Y:S07]  /*1c520*/  POPC R5, UR4 ;  /* 0x0000000400057d09 */ /* 0x000eee0008000000 */
[----:B---3--:R-:W2:Y:S01]  /*1c530*/  @P0 ATOMG.E.ADD.STRONG.GPU PT, R3, desc[UR42][R2.64], R5 ;  /* 0x00000005020309a8 */ /* 0x008ea200081ee1ea */
[----:B------:R-:W3:Y:S02]  /*1c540*/  S2R R4, SR_LTMASK ;  /* 0x0000000000047919 */ /* 0x000ee40000003900 */
[----:B---3--:R-:W-:-:S04]  /*1c550*/  LOP3.LUT R4, R4, UR4, RZ, 0xc0, !PT ;  /* 0x0000000404047c12 */ /* 0x008fc8000f8ec0ff */
[----:B------:R-:W3:Y:S01]  /*1c560*/  POPC R7, R4 ;  /* 0x0000000400077309 */ /* 0x000ee20000000000 */
[----:B--2---:R-:W3:Y:S02]  /*1c570*/  SHFL.IDX PT, R0, R3, R0, 0x1f ;  /* 0x00001f0003007589 */ /* 0x004ee400000e0000 */
[----:B---3--:R-:W-:Y:S01]  /*1c580*/  IADD3 R16, R0, UR37, R7 ;  /* 0x0000002500107c10 */ /* 0x008fe2000fffe007 */
[----:B------:R-:W-:Y:S06]  /*1c590*/  BRA `(.L_x_3192) ;  /* 0x00000034006c7947 */ /* 0x000fec0003800000 */
.L_x_3191:
        /* <DEDUP_REMOVED lines=9> */
[----:B0-----:R-:W-:Y:S01]  /*1c630*/  MOV R8, 0x70 ;  /* 0x0000007000087802 */ /* 0x001fe20000000f00 */
[----:B------:R-:W0:Y:S01]  /*1c640*/  LDC.64 R2, c[0x4][R2] ;  /* 0x0100000002027b82 */ /* 0x000e220000000a00 */
[----:B------:R-:W-:Y:S02]  /*1c650*/  IMAD.U32 R5, RZ, RZ, UR7 ;  /* 0x00000007ff057e24 */ /* 0x000fe4000f8e00ff */
[----:B------:R-:W-:Y:S02]  /*1c660*/  IMAD.U32 R6, RZ, RZ, UR8 ;  /* 0x00000008ff067e24 */ /* 0x000fe4000f8e00ff */
[----:B------:R-:W-:-:S02]  /*1c670*/  IMAD.U32 R7, RZ, RZ, UR9 ;  /* 0x00000009ff077e24 */ /* 0x000fc4000f8e00ff */
[----:B------:R-:W-:Y:S02]  /*1c680*/  IMAD.U32 R10, RZ, RZ, UR4 ;  /* 0x00000004ff0a7e24 */ /* 0x000fe4000f8e00ff */
[----:B------:R-:W-:Y:S02]  /*1c690*/  IMAD.U32 R11, RZ, RZ, UR5 ;  /* 0x00000005ff0b7e24 */ /* 0x000fe4000f8e00ff */
[----:B-1----:R-:W-:Y:S02]  /*1c6a0*/  IMAD.MOV.U32 R12, RZ, RZ, 0x1 ;  /* 0x00000001ff0c7424 */ /* 0x002fe400078e00ff */
[----:B------:R-:W-:-:S07]  /*1c6b0*/  IMAD.MOV.U32 R13, RZ, RZ, RZ ;  /* 0x000000ffff0d7224 */ /* 0x000fce00078e00ff */
[----:B------:R-:W-:-:S07]  /*1c6c0*/  LEPC R20, `(.L_x_3194) ;  /* 0x000000001014794e */ /* 0x000fce0000000000 */
[----:B0-----:R-:W-:Y:S05]  /*1c6d0*/  CALL.ABS.NOINC R2 ;  /* 0x0000000002007343 */ /* 0x001fea0003c00000 */
.L_x_3194:
[----:B------:R-:W-:Y:S05]  /*1c6e0*/  BSYNC B6 ;  /* 0x0000000000067941 */ /* 0x000fea0003800000 */
.L_x_3193:
        /* <DEDUP_REMOVED lines=8> */
[----:B------:R2:W3:Y:S01]  /*1c770*/  LDC.64 R2, c[0x4][R26] ;  /* 0x010000001a027b82 */ /* 0x0004e20000000a00 */
[----:B------:R-:W-:Y:S02]  /*1c780*/  IMAD.U32 R4, RZ, RZ, UR6 ;  /* 0x00000006ff047e24 */ /* 0x000fe4000f8e00ff */
[----:B------:R-:W-:Y:S02]  /*1c790*/  IMAD.U32 R5, RZ, RZ, UR7 ;  /* 0x00000007ff057e24 */ /* 0x000fe4000f8e00ff */
[----:B------:R-:W-:Y:S02]  /*1c7a0*/  IMAD.U32 R6, RZ, RZ, UR8 ;  /* 0x00000008ff067e24 */ /* 0x000fe4000f8e00ff */
[----:B------:R-:W-:-:S02]  /*1c7b0*/  IMAD.U32 R7, RZ, RZ, UR9 ;  /* 0x00000009ff077e24 */ /* 0x000fc4000f8e00ff */
[----:B------:R-:W-:Y:S02]  /*1c7c0*/  IMAD.U32 R10, RZ, RZ, UR4 ;  /* 0x00000004ff0a7e24 */ /* 0x000fe4000f8e00ff */
[----:B------:R-:W-:Y:S02]  /*1c7d0*/  IMAD.U32 R11, RZ, RZ, UR5 ;  /* 0x00000005ff0b7e24 */ /* 0x000fe4000f8e00ff */
[----:B0-----:R-:W-:Y:S02]  /*1c7e0*/  IMAD.MOV.U32 R8, RZ, RZ, 0x70 ;  /* 0x00000070ff087424 */ /* 0x001fe400078e00ff */
[----:B-1----:R-:W-:Y:S02]  /*1c7f0*/  IMAD.MOV.U32 R12, RZ, RZ, 0x1 ;  /* 0x00000001ff0c7424 */ /* 0x002fe400078e00ff */
[----:B--2---:R-:W-:-:S07]  /*1c800*/  IMAD.MOV.U32 R13, RZ, RZ, RZ ;  /* 0x000000ffff0d7224 */ /* 0x004fce00078e00ff */
[----:B------:R-:W-:-:S07]  /*1c810*/  LEPC R20, `(.L_x_3197) ;  /* 0x000000001014794e */ /* 0x000fce0000000000 */
[----:B---3--:R-:W-:Y:S05]  /*1c820*/  CALL.ABS.NOINC R2 ;  /* 0x0000000002007343 */ /* 0x008fea0003c00000 */
.L_x_3197:
        /* <DEDUP_REMOVED lines=15> */
.L_x_3196:
[----:B------:R-:W-:Y:S05]  /*1c920*/  BSYNC B6 ;  /* 0x0000000000067941 */ /* 0x000fea0003800000 */
.L_x_3195:
[----:B------:R-:W2:Y:S01]  /*1c930*/  LDL R26, [R1+0x20] ;  /* 0x00002000011a7983 */ /* 0x000ea20000100800 */
[----:B------:R-:W-:Y:S01]  /*1c940*/  ULDC.64 UR4, c[0x0][0x9f8] ;  /* 0x00027e0000047ab9 */ /* 0x000fe20000000a00 */
[----:B------:R-:W3:Y:S01]  /*1c950*/  LDC R0, c[0x0][0x430] ;  /* 0x00010c00ff007b82 */ /* 0x000ee20000000800 */
[----:B------:R-:W-:Y:S01]  /*1c960*/  ISETP.NE.U32.AND P0, PT, RZ, UR4, PT ;  /* 0x00000004ff007c0c */ /* 0x000fe2000bf05070 */
[----:B------:R-:W4:Y:S03]  /*1c970*/  LDL R20, [R1] ;  /* 0x0000000001147983 */ /* 0x000f260000100800 */
[----:B------:R-:W-:-:S13]  /*1c980*/  ISETP.NE.AND.EX P0, PT, RZ, UR5, PT, P0 ;  /* 0x00000005ff007c0c */ /* 0x000fda000bf05300 */
[----:B------:R-:W-:Y:S01]  /*1c990*/  @P0 IADD3 R2, P1, R23, UR4, RZ ;  /* 0x0000000417020c10 */ /* 0x000fe2000ff3e0ff */
[----:B------:R-:W0:Y:S01]  /*1c9a0*/  S2R R5, SR_TID.X ;  /* 0x0000000000057919 */ /* 0x000e220000002100 */
[----:B------:R-:W-:Y:S02]  /*1c9b0*/  ULDC UR4, c[0x0][0x2f4] ;  /* 0x0000bd0000047ab9 */ /* 0x000fe40000000800 */
[----:B------:R-:W-:-:S05]  /*1c9c0*/  @P0 IADD3.X R3, R24, UR5, RZ, P1, !PT ;  /* 0x0000000518030c10 */ /* 0x000fca0008ffe4ff */
[----:B------:R1:W4:Y:S01]  /*1c9d0*/  @P0 LDG.E R34, desc[UR42][R2.64] ;  /* 0x0000002a02220981 */ /* 0x000322000c1e1900 */
[----:B---3--:R-:W-:Y:S01]  /*1c9e0*/  ISETP.NE.AND P1, PT, R0, 0x1, PT ;  /* 0x000000010000780c */ /* 0x008fe20003f25270 */
[----:B------:R-:W3:-:S12]  /*1c9f0*/  S2R R21, SR_TID.X ;  /* 0x0000000000157919 */ /* 0x000ed80000002100 */
[----:B------:R-:W1:Y:S08]  /*1ca00*/  @P1 LDC R4, c[0x0][0x434] ;  /* 0x00010d00ff041b82 */ /* 0x000e700000000800 */
[----:B------:R-:W1:Y:S01]  /*1ca10*/  @P1 LDC R6, c[0x0][0x438] ;  /* 0x00010e00ff061b82 */ /* 0x000e620000000800 */
[----:B0-----:R-:W-:-:S05]  /*1ca20*/  IMAD.SHL.U32 R5, R5, 0x10, RZ ;  /* 0x0000001005057824 */ /* 0x001fca00078e00ff */
[----:B------:R-:W-:Y:S02]  /*1ca30*/  LOP3.LUT R5, R5, 0x70, RZ, 0xc0, !PT ;  /* 0x0000007005057812 */ /* 0x000fe400078ec0ff */
[----:B---3--:R-:W-:-:S04]  /*1ca40*/  LOP3.LUT R21, R21, 0x7f, RZ, 0xc0, !PT ;  /* 0x0000007f15157812 */ /* 0x008fc800078ec0ff */
[----:B------:R-:W-:Y:S02]  /*1ca50*/  SHF.R.U32.HI R21, RZ, 0x3, R21 ;  /* 0x00000003ff157819 */ /* 0x000fe40000011615 */
[----:B------:R-:W-:Y:S01]  /*1ca60*/  LOP3.LUT R32, R32, 0xfffffffb, RZ, 0xc0, !PT ;  /* 0xfffffffb20207812 */ /* 0x000fe200078ec0ff */
[----:B------:R-:W-:Y:S01]  /*1ca70*/  UMOV UR5, 0xffffffff ;  /* 0xffffffff00057882 */ /* 0x000fe20000000000 */
[----:B--2---:R-:W-:-:S04]  /*1ca80*/  VIADD R26, R26, 0xffffffff ;  /* 0xffffffff1a1a7836 */ /* 0x004fc80000000000 */
[----:B------:R-:W-:-:S05]  /*1ca90*/  IMAD.SHL.U32 R8, R26, 0x80, RZ ;  /* 0x000000801a087824 */ /* 0x000fca00078e00ff */
[----:B------:R-:W-:-:S04]  /*1caa0*/  LOP3.LUT R5, R8, R21, R5, 0xfe, !PT ;  /* 0x0000001508057212 */ /* 0x000fc800078efe05 */
[C---:B------:R-:W-:Y:S01]  /*1cab0*/  ISETP.GE.AND P0, PT, R5.reuse, R36, PT ;  /* 0x000000240500720c */ /* 0x040fe20003f06270 */
[----:B----4-:R-:W-:-:S04]  /*1cac0*/  IMAD.IADD R5, R5, 0x1, R20 ;  /* 0x0000000105057824 */ /* 0x010fc800078e0214 */
[----:B-1----:R-:W-:-:S04]  /*1cad0*/  @P1 IMAD.HI.U32 R7, R5, R4, RZ ;  /* 0x0000000405071227 */ /* 0x002fc800078e00ff */
[----:B------:R-:W-:Y:S01]  /*1cae0*/  IMAD.MOV.U32 R4, RZ, RZ, R5 ;  /* 0x000000ffff047224 */ /* 0x000fe200078e0005 */
[----:B------:R-:W-:-:S03]  /*1caf0*/  @P1 SHF.R.U32.HI R4, RZ, R6, R7 ;  /* 0x00000006ff041219 */ /* 0x000fc60000011607 */
[----:B------:R-:W0:Y:S02]  /*1cb00*/  @!P0 LDC.64 R2, c[0x0][0x428] ;  /* 0x00010a00ff028b82 */ /* 0x000e240000000a00 */
[----:B------:R-:W-:Y:S01]  /*1cb10*/  IMAD.MOV R6, RZ, RZ, -R4 ;  /* 0x000000ffff067224 */ /* 0x000fe200078e0a04 */
[----:B------:R-:W-:-:S03]  /*1cb20*/  SHF.R.S32.HI R9, RZ, 0x1f, R34 ;  /* 0x0000001fff097819 */ /* 0x000fc60000011422 */
[----:B------:R-:W-:Y:S01]  /*1cb30*/  IMAD R0, R0, R6, R5 ;  /* 0x0000000600007224 */ /* 0x000fe200078e0205 */
[--C-:B------:R-:W-:Y:S01]  /*1cb40*/  @!P0 SHF.R.S32.HI R5, RZ, 0x1f, R4.reuse ;  /* 0x0000001fff058819 */ /* 0x100fe20000011404 */
[----:B------:R-:W-:Y:S01]  /*1cb50*/  IMAD.U32 R7, RZ, RZ, UR38 ;  /* 0x00000026ff077e24 */ /* 0x000fe2000f8e00ff */
[----:B------:R1:W-:Y:S01]  /*1cb60*/  STL [R1+0x4], R9 ;  /* 0x0000040901007387 */ /* 0x0003e20000100800 */
[-C--:B0-----:R-:W-:Y:S02]  /*1cb70*/  @!P0 IMAD R6, R9, R2.reuse, RZ ;  /* 0x0000000209068224 */ /* 0x081fe400078e02ff */
[----:B------:R-:W-:-:S04]  /*1cb80*/  @!P0 IMAD.WIDE.U32 R4, R34, R2, R4 ;  /* 0x0000000222048225 */ /* 0x000fc800078e0004 */
[----:B------:R-:W-:Y:S02]  /*1cb90*/  @!P0 IMAD R6, R34, R3, R6 ;  /* 0x0000000322068224 */ /* 0x000fe400078e0206 */
[----:B------:R-:W0:Y:S02]  /*1cba0*/  @!P0 LDC.64 R2, c[0x0][0x418] ;  /* 0x00010600ff028b82 */ /* 0x000e240000000a00 */
[----:B------:R-:W-:Y:S01]  /*1cbb0*/  @!P0 IMAD.IADD R6, R5, 0x1, R6 ;  /* 0x0000000105068824 */ /* 0x000fe200078e0206 */
        /* <DEDUP_REMOVED lines=12> */
[----:B-1----:R-:W-:Y:S06]  /*1cc80*/  BRA.DIV UR5, `(.L_x_3198) ;  /* 0x0000007605447947 */ /* 0x002fec000b800000 */
.L_x_3411:
[----:B------:R-:W-:Y:S05]  /*1cc90*/  @!P2 BRA `(.L_x_3199) ;  /* 0x000000000004a947 */ /* 0x000fea0003800000 */
[----:B------:R-:W-:Y:S01]  /*1cca0*/  BPT.TRAP 0x1 ;  /* 0x000000040000795c */ /* 0x000fe20000300000 */
.L_x_3199:
        /* <DEDUP_REMOVED lines=23> */
.L_x_3412:
[----:B------:R-:W-:Y:S05]  /*1ce20*/  BSYNC B0 ;  /* 0x0000000000007941 */ /* 0x000fea0003800000 */
.L_x_3200:
        /* <DEDUP_REMOVED lines=14> */
[----:B------:R-:W-:Y:S01]  /*1cf10*/  IMAD R5, R25, 0x4000, R35 ;  /* 0x0000400019057824 */ /* 0x000fe200078e0223 */
[----:B------:R-:W-:-:S03]  /*1cf20*/  IADD3 R3, R3, R6, RZ ;  /* 0x0000000603037210 */ /* 0x000fc60007ffe0ff */
[C---:B------:R-:W-:Y:S01]  /*1cf30*/  IMAD.WIDE.U32 R2, R18.reuse, UR4, R2 ;  /* 0x0000000412027c25 */ /* 0x040fe2000f8e0002 */
[----:B------:R-:W-:Y:S01]  /*1cf40*/  UMOV UR4, 0xffffffff ;  /* 0xffffffff00047882 */ /* 0x000fe20000000000 */
[----:B-1----:R-:W-:Y:S02]  /*1cf50*/  LOP3.LUT R9, R9, 0x7f, RZ, 0xc0, !PT ;  /* 0x0000007f09097812 */ /* 0x002fe400078ec0ff */
[----:B------:R-:W-:Y:S01]  /*1cf60*/  IMAD R0, R18, UR5, R3 ;  /* 0x0000000512007c24 */ /* 0x000fe2000f8e0203 */
[C---:B------:R-:W-:Y:S02]  /*1cf70*/  LEA R4, P0, R2.reuse, UR6, 0x1 ;  /* 0x0000000602047c11 */ /* 0x040fe4000f8008ff */
[----:B------:R-:W-:Y:S02]  /*1cf80*/  SHF.R.U32.HI R9, RZ, 0x3, R9 ;  /* 0x00000003ff097819 */ /* 0x000fe40000011609 */
[----:B------:R-:W-:Y:S02]  /*1cf90*/  LEA.HI.X R0, R2, UR7, R0, 0x1, P0 ;  /* 0x0000000702007c11 */ /* 0x000fe400080f0c00 */
        /* <DEDUP_REMOVED lines=82> */
.L_x_3430:
        /* <DEDUP_REMOVED lines=11> */
.L_x_3203:
        /* <DEDUP_REMOVED lines=11> */
.L_x_3204:
        /* <DEDUP_REMOVED lines=39> */
.L_x_3206:
[----:B------:R-:W-:Y:S05]  /*1d890*/  BSYNC B6 ;  /* 0x0000000000067941 */ /* 0x000fea0003800000 */
.L_x_3205:
[----:B------:R-:W2:Y:S01]  /*1d8a0*/  LDL.LU R20, [R1+0x14] ;  /* 0x0000140001147983 */ /* 0x000ea20000300800 */
[----:B------:R-:W3:Y:S01]  /*1d8b0*/  LDC R6, c[0x0][0x448] ;  /* 0x00011200ff067b82 */ /* 0x000ee20000000800 */
[----:B------:R-:W-:Y:S01]  /*1d8c0*/  ULDC.64 UR4, c[0x0][0x2d8] ;  /* 0x0000b60000047ab9 */ /* 0x000fe20000000a00 */
[----:B------:R-:W-:Y:S01]  /*1d8d0*/  ULDC.64 UR6, c[0x0][0x280] ;  /* 0x0000a00000067ab9 */ /* 0x000fe20000000a00 */
[----:B------:R-:W4:Y:S04]  /*1d8e0*/  LDL.LU R21, [R1+0xc] ;  /* 0x00000c0001157983 */ /* 0x000f280000300800 */
[----:B0-----:R-:W4:Y:S04]  /*1d8f0*/  LDL.LU.64 R2, [R1+0x18] ;  /* 0x0000180001027983 */ /* 0x001f280000300a00 */
[----:B------:R0:W5:Y:S04]  /*1d900*/  LDL R10, [R1+0x10] ;  /* 0x00001000010a7983 */ /* 0x0001680000100800 */
[----:B------:R0:W5:Y:S01]  /*1d910*/  LDL R8, [R1+0x8] ;  /* 0x0000080001087983 */ /* 0x0001620000100800 */
[----:B---3--:R-:W-:-:S13]  /*1d920*/  ISETP.NE.AND P0, PT, R6, 0x1, PT ;  /* 0x000000010600780c */ /* 0x008fda0003f05270 */
[----:B-1----:R-:W1:Y:S01]  /*1d930*/  @P0 LDC R7, c[0x0][0x44c] ;  /* 0x00011300ff070b82 */ /* 0x002e620000000800 */
[----:B----4-:R-:W-:Y:S02]  /*1d940*/  IMAD.MOV.U32 R3, RZ, RZ, R21 ;  /* 0x000000ffff037224 */ /* 0x010fe400078e0015 */
[C---:B------:R-:W-:Y:S01]  /*1d950*/  IMAD.WIDE.U32 R2, R18.reuse, UR4, R2 ;  /* 0x0000000412027c25 */ /* 0x040fe2000f8e0002 */
[----:B------:R-:W3:Y:S03]  /*1d960*/  S2R R21, SR_TID.X ;  /* 0x0000000000157919 */ /* 0x000ee60000002100 */
[----:B------:R-:W-:Y:S01]  /*1d970*/  IMAD R3, R18, UR5, R3 ;  /* 0x0000000512037c24 */ /* 0x000fe2000f8e0203 */
[----:B------:R-:W-:Y:S02]  /*1d980*/  ULDC.64 UR4, c[0x0][0x2e0] ;  /* 0x0000b80000047ab9 */ /* 0x000fe40000000a00 */
[----:B--2---:R-:W-:-:S02]  /*1d990*/  IMAD R0, R20, UR4, RZ ;  /* 0x0000000414007c24 */ /* 0x004fc4000f8e02ff */
[----:B------:R-:W2:Y:S01]  /*1d9a0*/  S2R R20, SR_TID.X ;  /* 0x0000000000147919 */ /* 0x000ea20000002100 */
[----:B------:R-:W-:-:S04]  /*1d9b0*/  IMAD.WIDE.U32 R2, R33, UR4, R2 ;  /* 0x0000000421027c25 */ /* 0x000fc8000f8e0002 */
[----:B------:R-:W-:Y:S01]  /*1d9c0*/  IMAD R0, R33, UR5, R0 ;  /* 0x0000000521007c24 */ /* 0x000fe2000f8e0200 */
[----:B------:R-:W-:-:S03]  /*1d9d0*/  ULDC.64 UR4, c[0x0][0x2d0] ;  /* 0x0000b40000047ab9 */ /* 0x000fc60000000a00 */
[----:B------:R-:W-:Y:S02]  /*1d9e0*/  IMAD.IADD R3, R3, 0x1, R0 ;  /* 0x0000000103037824 */ /* 0x000fe400078e0200 */
[----:B------:R-:W4:Y:S01]  /*1d9f0*/  @P0 LDC R0, c[0x0][0x450] ;  /* 0x00011400ff000b82 */ /* 0x000f220000000800 */
[----:B---3--:R-:W-:Y:S01]  /*1da00*/  IMAD.SHL.U32 R21, R21, 0x10, RZ ;  /* 0x0000001015157824 */ /* 0x008fe200078e00ff */
[----:B--2---:R-:W-:-:S04]  /*1da10*/  LOP3.LUT R20, R20, 0x7f, RZ, 0xc0, !PT ;  /* 0x0000007f14147812 */ /* 0x004fc800078ec0ff */
[----:B------:R-:W-:Y:S02]  /*1da20*/  LOP3.LUT R21, R21, 0x70, RZ, 0xc0, !PT ;  /* 0x0000007015157812 */ /* 0x000fe400078ec0ff */
[----:B------:R-:W-:-:S04]  /*1da30*/  SHF.R.U32.HI R20, RZ, 0x3, R20 ;  /* 0x00000003ff147819 */ /* 0x000fc80000011614 */
[----:B------:R-:W-:-:S05]  /*1da40*/  LOP3.LUT R20, R20, R21, RZ, 0xfc, !PT ;  /* 0x0000001514147212 */ /* 0x000fca00078efcff */
[----:B------:R-:W-:-:S04]  /*1da50*/  IMAD R5, R17, 0x80, R20 ;  /* 0x0000008011057824 */ /* 0x000fc800078e0214 */
[----:B-1----:R-:W-:-:S04]  /*1da60*/  @P0 IMAD.HI.U32 R7, R5, R7, RZ ;  /* 0x0000000705070227 */ /* 0x002fc800078e00ff */
[----:B------:R-:W-:Y:S01]  /*1da70*/  IMAD.MOV.U32 R4, RZ, RZ, R5 ;  /* 0x000000ffff047224 */ /* 0x000fe200078e0005 */
[----:B----4-:R-:W-:Y:S01]  /*1da80*/  @P0 SHF.R.U32.HI R4, RZ, R0, R7 ;  /* 0x00000000ff040219 */ /* 0x010fe20000011607 */
[----:B------:R-:W1:Y:S03]  /*1da90*/  S2R R20, SR_TID.X ;  /* 0x0000000000147919 */ /* 0x000e660000002100 */
[----:B------:R-:W-:-:S05]  /*1daa0*/  IADD3 R0, -R4, RZ, RZ ;  /* 0x000000ff04007210 */ /* 0x000fca0007ffe1ff */
        /* <DEDUP_REMOVED lines=93> */
.L_x_3447:
        /* <DEDUP_REMOVED lines=11> */
.L_x_3209:
[----:B------:R-:W-:Y:S05]  /*1e130*/  BSYNC B0 ;  /* 0x0000000000007941 */ /* 0x000fea0003800000 */
.L_x_3208:
[----:B------:R-:W-:Y:S01]  /*1e140*/  NOP ;  /* 0x0000000000007918 */ /* 0x000fe20000000000 */
[----:B------:R-:W-:-:S13]  /*1e150*/  PLOP3.LUT P0, PT, PT, PT, PT, 0x80, 0x0 ;  /* 0x000000000000781c */ /* 0x000fda0003f0f070 */
.L_x_3210:
        /* <DEDUP_REMOVED lines=21> */
.L_x_3448:
[----:B------:R-:W-:Y:S05]  /*1e2b0*/  BSYNC B0 ;  /* 0x0000000000007941 */ /* 0x000fea0003800000 */
.L_x_3211:
[----:B------:R-:W-:Y:S04]  /*1e2c0*/  BSSY B0, `(.L_x_3213) ;  /* 0x0000109000007945 */ /* 0x000fe80003800000 */
[----:B------:R-:W-:Y:S05]  /*1e2d0*/  @!P1 BRA `(.L_x_3214) ;  /* 0x00000010001c9947 */ /* 0x000fea0003800000 */
[----:B------:R-:W-:Y:S01]  /*1e2e0*/  ULDC UR4, c[0x0][0x2f4] ;  /* 0x0000bd0000047ab9 */ /* 0x000fe20000000800 */
[----:B------:R-:W-:Y:S01]  /*1e2f0*/  MOV R10, R25 ;  /* 0x00000019000a7202 */ /* 0x000fe20000000f00 */
[----:B------:R-:W-:Y:S01]  /*1e300*/  IMAD.MOV.U32 R17, RZ, RZ, R28 ;  /* 0x000000ffff117224 */ /* 0x000fe200078e001c */
[----:B------:R-:W-:Y:S01]  /*1e310*/  ISETP.GE.AND P2, PT, R31, UR4, PT ;  /* 0x000000041f007c0c */ /* 0x000fe2000bf46270 */
[----:B------:R-:W-:Y:S01]  /*1e320*/  IMAD.MOV.U32 R33, RZ, RZ, R26 ;  /* 0x000000ffff217224 */ /* 0x000fe200078e001a */
[----:B------:R-:W-:-:S13]  /*1e330*/  ISETP.GE.AND P1, PT, R30, UR4, PT ;  /* 0x000000041e007c0c */ /* 0x000fda000bf26270 */
.L_x_3227:
        /* <DEDUP_REMOVED lines=41> */
.L_x_3215:
[----:B------:R-:W-:Y:S01]  /*1e5d0*/  IMAD R6, R25, 0x8, R22 ;  /* 0x0000000819067824 */ /* 0x000fe200078e0216 */
[----:B------:R-:W-:Y:S01]  /*1e5e0*/  SHF.L.U32 R3, R28, 0x1f, RZ ;  /* 0x0000001f1c037819 */ /* 0x000fe200000006ff */
[----:B------:R-:W-:Y:S03]  /*1e5f0*/  BSSY B1, `(.L_x_3216) ;  /* 0x0000003000017945 */ /* 0x000fe60003800000 */
[----:B------:R-:W0:Y:S02]  /*1e600*/  SYNCS.PHASECHK.TRANS64.TRYWAIT P0, [R6+URZ+0x28840], R3 ;  /* 0x02884003060075a7 */ /* 0x000e24000800017f */
[----:B0-----:R-:W-:Y:S05]  /*1e610*/  @!P0 BRA `(.L_x_3217) ;  /* 0x0000007000888947 */ /* 0x001fea0003800000 */
.L_x_3449:
[----:B------:R-:W-:Y:S05]  /*1e620*/  BSYNC B1 ;  /* 0x0000000000017941 */ /* 0x000fea0003800000 */
.L_x_3216:
        /* <DEDUP_REMOVED lines=69> */
.L_x_3467:
        /* <DEDUP_REMOVED lines=9> */
.L_x_3219:
        /* <DEDUP_REMOVED lines=11> */
.L_x_3220:
[----:B------:R1:W-:Y:S01]  /*1ebc0*/  SYNCS.ARRIVE.TRANS64.A1T0 RZ, [R6+URZ+0x28830], RZ ;  /* 0x028830ff06ff79a7 */ /* 0x0003e2000810003f */
[----:B------:R-:W-:Y:S05]  /*1ebd0*/  @!P4 BRA `(.L_x_3221) ;  /* 0x000000000004c947 */ /* 0x000fea0003800000 */
[----:B------:R-:W-:Y:S01]  /*1ebe0*/  BPT.TRAP 0x1 ;  /* 0x000000040000795c */ /* 0x000fe20000300000 */
.L_x_3221:
[----:B------:R-:W-:Y:S01]  /*1ebf0*/  SHF.L.U32 R2, R17, 0x1f, RZ ;  /* 0x0000001f11027819 */ /* 0x000fe200000006ff */
[----:B-1----:R-:W-:Y:S01]  /*1ec00*/  IMAD R6, R10, 0x8, R22 ;  /* 0x000000080a067824 */ /* 0x002fe200078e0216 */
[----:B------:R-:W-:Y:S03]  /*1ec10*/  BSSY B1, `(.L_x_3222) ;  /* 0x0000003000017945 */ /* 0x000fe60003800000 */
[----:B------:R-:W1:Y:S02]  /*1ec20*/  SYNCS.PHASECHK.TRANS64.TRYWAIT P0, [R6+URZ+0x28860], R2 ;  /* 0x02886002060075a7 */ /* 0x000e64000800017f */
[----:B-1----:R-:W-:Y:S05]  /*1ec30*/  @!P0 BRA `(.L_x_3223) ;  /* 0x0000007400608947 */ /* 0x002fea0003800000 */
.L_x_3468:
[----:B------:R-:W-:Y:S05]  /*1ec40*/  BSYNC B1 ;  /* 0x0000000000017941 */ /* 0x000fea0003800000 */
.L_x_3222:
        /* <DEDUP_REMOVED lines=52> */
[----:B0-----:R-:W-:-:S04]  /*1ef90*/  IADD3 R2, P0, R2, R5, RZ ;  /* 0x0000000502027210 */ /* 0x001fc80007f1e0ff */
[----:B-1----:R-:W-:Y:S02]  /*1efa0*/  IADD3.X R3, RZ, R3, RZ, P0, !PT ;  /* 0x00000003ff037210 */ /* 0x002fe400007fe4ff */
        /* <DEDUP_REMOVED lines=13> */
.L_x_3486:
        /* <DEDUP_REMOVED lines=27> */
.L_x_3225:
        /* <DEDUP_REMOVED lines=11> */
.L_x_3226:
[C---:B------:R-:W-:Y:S01]  /*1f2e0*/  ISETP.GT.AND P0, PT, R26.reuse, R37, PT ;  /* 0x000000251a00720c */ /* 0x040fe20003f04270 */
[----:B------:R0:W-:Y:S01]  /*1f2f0*/  SYNCS.ARRIVE.TRANS64.A1T0 RZ, [R6+URZ+0x28850], RZ ;  /* 0x028850ff06ff79a7 */ /* 0x0001e2000810003f */
[----:B------:R-:W-:Y:S02]  /*1f300*/  IMAD.MOV.U32 R10, RZ, RZ, R25 ;  /* 0x000000ffff0a7224 */ /* 0x000fe400078e0019 */
[----:B------:R-:W-:Y:S02]  /*1f310*/  IMAD.MOV.U32 R17, RZ, RZ, R28 ;  /* 0x000000ffff117224 */ /* 0x000fe400078e001c */
[----:B------:R-:W-:Y:S02]  /*1f320*/  IMAD.MOV.U32 R33, RZ, RZ, R26 ;  /* 0x000000ffff217224 */ /* 0x000fe400078e001a */
[----:B0-----:R-:W-:-:S05]  /*1f330*/  VIADD R6, R26, 0xffffffff ;  /* 0xffffffff1a067836 */ /* 0x001fca0000000000 */
[----:B------:R-:W-:Y:S05]  /*1f340*/  @P0 BRA `(.L_x_3227) ;  /* 0xffffffec00fc0947 */ /* 0x000fea000383ffff */
.L_x_3214:
[----:B------:R-:W-:Y:S05]  /*1f350*/  BSYNC B0 ;  /* 0x0000000000007941 */ /* 0x000fea0003800000 */
.L_x_3213:
        /* <DEDUP_REMOVED lines=17> */
.L_x_3229:
[----:B------:R-:W-:Y:S05]  /*1f470*/  BSYNC B0 ;  /* 0x0000000000007941 */ /* 0x000fea0003800000 */
.L_x_3228:
[----:B------:R-:W-:-:S05]  /*1f480*/  IMAD.U32 R0, RZ, RZ, UR38 ;  /* 0x00000026ff007e24 */ /* 0x000fca000f8e00ff */
[----:B------:R-:W-:-:S13]  /*1f490*/  ISETP.NE.AND P0, PT, R0, 0x3, PT ;  /* 0x000000030000780c */ /* 0x000fda0003f05270 */
[----:B------:R-:W-:Y:S05]  /*1f4a0*/  @!P0 BRA `(.L_x_3230) ;  /* 0x0000000000048947 */ /* 0x000fea0003800000 */
[----:B------:R-:W-:Y:S01]  /*1f4b0*/  BPT.TRAP 0x1 ;  /* 0x000000040000795c */ /* 0x000fe20000300000 */
.L_x_3230:
[----:B------:R-:W-:Y:S01]  /*1f4c0*/  IMAD R0, R25, 0x8, R22 ;  /* 0x0000000819007824 */ /* 0x000fe200078e0216 */
[----:B0-----:R-:W-:Y:S01]  /*1f4d0*/  SHF.L.U32 R3, R28, 0x1f, RZ ;  /* 0x0000001f1c037819 */ /* 0x001fe200000006ff */
[----:B------:R-:W-:Y:S01]  /*1f4e0*/  BSSY B0, `(.L_x_3231) ;  /* 0x0000004000007945 */ /* 0x000fe20003800000 */
[----:B------:R-:W-:Y:S02]  /*1f4f0*/  IMAD R6, R26, -0x80, R36 ;  /* 0xffffff801a067824 */ /* 0x000fe400078e0224 */
[----:B------:R-:W0:Y:S02]  /*1f500*/  SYNCS.PHASECHK.TRANS64.TRYWAIT P0, [R0+URZ+0x28860], R3 ;  /* 0x02886003000075a7 */ /* 0x000e24000800017f */
[----:B0-----:R-:W-:Y:S05]  /*1f510*/  @!P0 BRA `(.L_x_3232) ;  /* 0x0000007400c48947 */ /* 0x001fea0003800000 */
.L_x_3487:
[----:B------:R-:W-:Y:S05]  /*1f520*/  BSYNC B0 ;  /* 0x0000000000007941 */ /* 0x000fea0003800000 */
.L_x_3231:
        /* <DEDUP_REMOVED lines=70> */
.L_x_3505:
        /* <DEDUP_REMOVED lines=11> */
.L_x_3234:
        /* <DEDUP_REMOVED lines=11> */
.L_x_3235:
[----:B------:R0:W-:Y:S01]  /*1faf0*/  SYNCS.ARRIVE.TRANS64.A1T0 RZ, [R0+URZ+0x28850], RZ ;  /* 0x028850ff00ff79a7 */ /* 0x0001e2000810003f */
[----:B------:R-:W-:-:S05]  /*1fb00*/  VIADD R25, R25, 0x1 ;  /* 0x0000000119197836 */ /* 0x000fca0000000000 */
[----:B------:R-:W-:-:S04]  /*1fb10*/  ISETP.NE.AND P0, PT, R25, 0x2, PT ;  /* 0x000000021900780c */ /* 0x000fc80003f05270 */
[----:B------:R-:W-:Y:S02]  /*1fb20*/  SEL R3, RZ, 0x1, P0 ;  /* 0x00000001ff037807 */ /* 0x000fe40000000000 */
[----:B------:R-:W-:Y:S02]  /*1fb30*/  SEL R25, R25, RZ, P0 ;  /* 0x000000ff19197207 */ /* 0x000fe40000000000 */
[----:B0-----:R-:W-:-:S07]  /*1fb40*/  LOP3.LUT R28, R28, R3, RZ, 0x3c, !PT ;  /* 0x000000031c1c7212 */ /* 0x001fce00078e3cff */
.L_x_3192:
[----:B------:R-:W-:Y:S05]  /*1fb50*/  BSYNC B7 ;  /* 0x0000000000077941 */ /* 0x000fea0003800000 */
.L_x_3190:
[----:B------:R-:W-:-:S13]  /*1fb60*/  LOP3.LUT P0, RZ, R32, 0x8, RZ, 0xc0, !PT ;  /* 0x0000000820ff7812 */ /* 0x000fda000780c0ff */
[----:B------:R-:W-:Y:S05]  /*1fb70*/  @!P0 BRA `(.L_x_3236) ;  /* 0x0000000000248947 */ /* 0x000fea0003800000 */
[----:B------:R-:W-:Y:S05]  /*1fb80*/  WARPSYNC.ALL ;  /* 0x0000000000007948 */ /* 0x000fea0003800000 */
[----:B------:R-:W2:Y:S08]  /*1fb90*/  S2UR UR5, SR_CgaCtaId ;  /* 0x00000000000579c3 */ /* 0x000eb00000008800 */
[----:B------:R-:W-:Y:S06]  /*1fba0*/  BAR.SYNC.DEFER_BLOCKING 0x5, 0x180 ;  /* 0x0146000000007b1d */ /* 0x000fec0000010000 */
[----:B------:R-:W-:-:S02]  /*1fbb0*/  UMOV UR4, 0x400 ;  /* 0x0000040000047882 */ /* 0x000fc40000000000 */
[----:B--2---:R-:W-:-:S06]  /*1fbc0*/  ULEA UR4, UR5, UR4, 0x18 ;  /* 0x0000000405047291 */ /* 0x004fcc000f8ec03f */
[----:B0-----:R-:W-:-:S05]  /*1fbd0*/  IMAD.U32 R22, RZ, RZ, UR4 ;  /* 0x00000004ff167e24 */ /* 0x001fca000f8e00ff */
[----:B------:R2:W3:Y:S01]  /*1fbe0*/  LDS.128 R16, [R22+0x288d0] ;  /* 0x0288d00016107984 */ /* 0x0004e20000000c00 */
[----:B------:R-:W-:Y:S06]  /*1fbf0*/  BAR.ARV 0x4, 0x180 ;  /* 0x0106000000007b1d */ /* 0x000fec0000002000 */
[----:B------:R-:W-:Y:S05]  /*1fc00*/  BRA `(.L_x_3237) ;  /* 0x0000000c00d47947 */ /* 0x000fea0003800000 */
.L_x_3236:
[----:B0-----:R-:W0:Y:S01]  /*1fc10*/  S2R R8, SR_TID.X ;  /* 0x0000000000087919 */ /* 0x001e220000002100 */
        /* <DEDUP_REMOVED lines=8> */
[----:B------:R-:W2:Y:S01]  /*1fca0*/  @!P1 LDC.64 R4, c[0x0][0xc78] ;  /* 0x00031e00ff049b82 */ /* 0x000ea20000000a00 */
[----:B0-----:R-:W-:-:S05]  /*1fcb0*/  @!P1 IMAD.WIDE R2, R7, 0x4, R2 ;  /* 0x0000000407029825 */ /* 0x001fca00078e0202 */
[----:B------:R2:W3:Y:S02]  /*1fcc0*/  @!P1 LDG.E R6, desc[UR42][R2.64] ;  /* 0x0000002a02069981 */ /* 0x0004e4000c1e1900 */
        /* <DEDUP_REMOVED lines=30> */
[----:B------:R0:W2:Y:S02]  /*1feb0*/  SHFL.IDX PT, R14, R2, 0x1f, 0x1f ;  /* 0x03e01f00020e7f89 */ /* 0x0000a400000e0000 */
.L_x_3515:
[----:B------:R-:W-:Y:S02]  /*1fec0*/  ULDC UR4, c[0x0][0xc38] ;  /* 0x00030e0000047ab9 */ /* 0x000fe40000000800 */
[----:B------:R-:W-:-:S04]  /*1fed0*/  IMAD.U32 R5, RZ, RZ, UR4 ;  /* 0x00000004ff057e24 */ /* 0x000fc8000f8e00ff */
[----:B--2---:R-:W-:-:S04]  /*1fee0*/  IMAD R14, R14, R5, RZ ;  /* 0x000000050e0e7224 */ /* 0x004fc800078e02ff */
[----:B------:R-:W-:-:S05]  /*1fef0*/  IMAD.IADD R7, R7, 0x1, R14 ;  /* 0x0000000107077824 */ /* 0x000fca00078e020e */
[----:B------:R-:W-:-:S13]  /*1ff00*/  ISETP.GT.AND P6, PT, R7, R0, PT ;  /* 0x000000000700720c */ /* 0x000fda0003fc4270 */
[----:B------:R-:W-:Y:S05]  /*1ff10*/  @P6 BRA `(.L_x_3239) ;  /* 0x0000000000a46947 */ /* 0x000fea0003800000 */
.L_x_3242:
        /* <DEDUP_REMOVED lines=10> */
[----:B------:R-:W2:Y:S01]  /*1ffc0*/  @!P6 LDC.64 R4, c[0x0][0xc78] ;  /* 0x00031e00ff04eb82 */ /* 0x000ea20000000a00 */
[----:B0-----:R-:W-:-:S05]  /*1ffd0*/  @!P6 IMAD.WIDE R2, R9, 0x4, R2 ;  /* 0x000000040902e825 */ /* 0x001fca00078e0202 */
[----:B------:R2:W3:Y:S02]  /*1ffe0*/  @!P6 LDG.E R17, desc[UR42][R2.64] ;  /* 0x0000002a0211e981 */ /* 0x0004e4000c1e1900 */
[----:B--2---:R-:W-:-:S04]  /*1fff0*/  @!P6 IMAD.WIDE R2, R9, 0x4, R4 ;  /* 0x000000040902e825 */ /* 0x004fc800078e0204 */
[----:B------:R-:W-:-:S06]  /*20000*/  IMAD.MOV.U32 R4, RZ, RZ, RZ ;  /* 0x000000ffff047224 */ /* 0x000fcc00078e00ff */
[----:B------:R-:W3:Y:S01]  /*20010*/  @!P6 LDG.E R4, desc[UR42][R2.64] ;  /* 0x0000002a0204e981 */ /* 0x000ee2000c1e1900 */
[----:B------:R-:W-:Y:S01]  /*20020*/  UMOV UR4, 0xffffffff ;  /* 0xffffffff00047882 */ /* 0x000fe20000000000 */
[----:B---3--:R-:W-:Y:S02]  /*20030*/  IMAD R13, R4, R17, RZ ;  /* 0x00000011040d7224 */ /* 0x008fe400078e02ff */
        /* <DEDUP_REMOVED lines=16> */
[----:B------:R0:W2:Y:S02]  /*20140*/  SHFL.IDX PT, R14, R2, 0x1f, 0x1f ;  /* 0x03e01f00020e7f89 */ /* 0x0000a400000e0000 */
.L_x_3523:
[----:B------:R-:W-:Y:S02]  /*20150*/  ULDC UR4, c[0x0][0xc38] ;  /* 0x00030e0000047ab9 */ /* 0x000fe40000000800 */
[----:B------:R-:W-:-:S04]  /*20160*/  IMAD.U32 R5, RZ, RZ, UR4 ;  /* 0x00000004ff057e24 */ /* 0x000fc8000f8e00ff */
[----:B--2---:R-:W-:-:S04]  /*20170*/  IMAD R14, R14, R5, RZ ;  /* 0x000000050e0e7224 */ /* 0x004fc800078e02ff */
[----:B------:R-:W-:-:S05]  /*20180*/  IMAD.IADD R7, R14, 0x1, R7 ;  /* 0x000000010e077824 */ /* 0x000fca00078e0207 */
[----:B------:R-:W-:-:S13]  /*20190*/  ISETP.GT.AND P6, PT, R7, R0, PT ;  /* 0x000000000700720c */ /* 0x000fda0003fc4270 */
[----:B------:R-:W-:Y:S05]  /*201a0*/  @!P6 BRA `(.L_x_3242) ;  /* 0xfffffffc005ce947 */ /* 0x000fea000383ffff */
.L_x_3239:
[----:B------:R-:W-:Y:S01]  /*201b0*/  IMAD.IADD R7, R7, 0x1, -R14 ;  /* 0x0000000107077824 */ /* 0x000fe200078e0a0e */
[----:B------:R-:W-:-:S03]  /*201c0*/  UMOV UR4, 0xffffffff ;  /* 0xffffffff00047882 */ /* 0x000fc60000000000 */
[----:B------:R-:W-:-:S05]  /*201d0*/  IMAD R3, R2, R5, R7 ;  /* 0x0000000502037224 */ /* 0x000fca00078e0207 */
[----:B------:R-:W-:Y:S01]  /*201e0*/  ISETP.GT.AND P6, PT, R3, R0, PT ;  /* 0x000000000300720c */ /* 0x000fe20003fc4270 */
[----:B------:R-:W-:-:S12]  /*201f0*/  BRA.DIV UR4, `(.L_x_3243) ;  /* 0x0000007e04107947 */ /* 0x000fd8000b800000 */
[----:B------:R-:W-:-:S04]  /*20200*/  VOTE.ANY R3, PT, !P6 ;  /* 0x0000000000037806 */ /* 0x000fc800070e0100 */
[----:B-1----:R-:W1:Y:S02]  /*20210*/  POPC R12, R3 ;  /* 0x00000003000c7309 */ /* 0x002e640000000000 */
[----:B-1----:R1:W2:Y:S01]  /*20220*/  SHFL.IDX PT, R17, R17, R12, 0x1f ;  /* 0x00001f0c11117589 */ /* 0x0022a200000e0000 */
[----:B------:R-:W-:-:S03]  /*20230*/  IMAD.IADD R19, R12, 0x1, R19 ;  /* 0x000000010c137824 */ /* 0x000fc600078e0213 */
[----:B------:R1:W3:Y:S04]  /*20240*/  SHFL.IDX PT, R4, R4, R12, 0x1f ;  /* 0x00001f0c04047589 */ /* 0x0002e800000e0000 */
.L_x_3528:
[----:B------:R-:W-:-:S13]  /*20250*/  ISETP.NE.AND P0, PT, R3, RZ, PT ;  /* 0x000000ff0300720c */ /* 0x000fda0003f05270 */
[----:B------:R-:W-:Y:S05]  /*20260*/  @!P0 BRA `(.L_x_3244) ;  /* 0x0000000000108947 */ /* 0x000fea0003800000 */
[----:B------:R-:W-:Y:S01]  /*20270*/  UMOV UR4, 0xffffffff ;  /* 0xffffffff00047882 */ /* 0x000fe20000000000 */
[----:B-1----:R-:W-:Y:S02]  /*20280*/  VIADD R12, R12, 0xffffffff ;  /* 0xffffffff0c0c7836 */ /* 0x002fe40000000000 */
[----:B------:R-:W-:Y:S05]  /*20290*/  BRA.DIV UR4, `(.L_x_3245) ;  /* 0x0000007e04447947 */ /* 0x000fea000b800000 */
[----:B------:R4:W1:Y:S02]  /*202a0*/  SHFL.IDX PT, R6, R2, R12, 0x1f ;  /* 0x00001f0c02067589 */ /* 0x00086400000e0000 */
.L_x_3244:
        /* <DEDUP_REMOVED lines=52> */
[----:B------:R-:W-:Y:S02]  /*205f0*/  @!P2 IADD3 R6, -R6, RZ, RZ ;  /* 0x000000ff0606a210 */ /* 0x000fe40007ffe1ff */
[----:B------:R-:W-:-:S05]  /*20600*/  @!P1 LOP3.LUT R6, RZ, R4, RZ, 0x33, !PT ;  /* 0x00000004ff069212 */ /* 0x000fca00078e33ff */
[--C-:B------:R-:W-:Y:S02]  /*20610*/  IMAD.MOV R5, RZ, RZ, -R6.reuse ;  /* 0x000000ffff057224 */ /* 0x100fe400078e0a06 */
[C---:B------:R-:W-:Y:S02]  /*20620*/  IMAD R3, R4.reuse, 0x1000000, R6 ;  /* 0x0100000004037824 */ /* 0x040fe400078e0206 */
[----:B------:R-:W-:-:S04]  /*20630*/  IMAD R4, R4, R5, R7 ;  /* 0x0000000504047224 */ /* 0x000fc800078e0207 */
[----:B------:R-:W-:Y:S01]  /*20640*/  IMAD R18, R4, 0x10000, R3 ;  /* 0x0001000004127824 */ /* 0x000fe200078e0203 */
[----:B------:R-:W-:Y:S06]  /*20650*/  BRA `(.L_x_3247) ;  /* 0x0000000000f07947 */ /* 0x000fec0003800000 */
.L_x_3246:
        /* <DEDUP_REMOVED lines=60> */
.L_x_3247:
[----:B------:R-:W-:-:S05]  /*20a20*/  LOP3.LUT R2, RZ, R2, RZ, 0x33, !PT ;  /* 0x00000002ff027212 */ /* 0x000fca00078e33ff */
[----:B------:R-:W-:Y:S01]  /*20a30*/  IMAD.IADD R17, R17, 0x1, R2 ;  /* 0x0000000111117824 */ /* 0x000fe200078e0202 */
[----:B------:R-:W-:Y:S06]  /*20a40*/  BRA `(.L_x_3248) ;  /* 0x00000000001c7947 */ /* 0x000fec0003800000 */
.L_x_3240:
[----:B------:R-:W-:Y:S01]  /*20a50*/  UMOV UR4, URZ ;  /* 0x0000003f00047c82 */ /* 0x000fe20008000000 */
[----:B------:R-:W-:Y:S01]  /*20a60*/  UMOV UR5, URZ ;  /* 0x0000003f00057c82 */ /* 0x000fe20008000000 */
[----:B------:R-:W-:Y:S01]  /*20a70*/  ULDC UR6, c[0x0][0xc3c] ;  /* 0x00030f0000067ab9 */ /* 0x000fe20000000800 */
[----:B------:R-:W-:Y:S02]  /*20a80*/  IMAD.MOV.U32 R16, RZ, RZ, R0 ;  /* 0x000000ffff107224 */ /* 0x000fe400078e0000 */
[----:B------:R-:W-:Y:S02]  /*20a90*/  IMAD.U32 R17, RZ, RZ, UR4 ;  /* 0x00000004ff117e24 */ /* 0x000fe4000f8e00ff */
[----:B------:R-:W-:Y:S02]  /*20aa0*/  IMAD.U32 R18, RZ, RZ, UR5 ;  /* 0x00000005ff127e24 */ /* 0x000fe4000f8e00ff */
[----:B------:R-:W-:-:S07]  /*20ab0*/  IMAD.U32 R19, RZ, RZ, UR6 ;  /* 0x00000006ff137e24 */ /* 0x000fce000f8e00ff */
.L_x_3248:
        /* <DEDUP_REMOVED lines=10> */
.L_x_3237:
[----:B------:R-:W-:Y:S02]  /*20b60*/  ULDC UR4, c[0x0][0xc3c] ;  /* 0x00030f0000047ab9 */ /* 0x000fe40000000800 */
[----:B---3--:R-:W-:-:S13]  /*20b70*/  ISETP.GE.AND P0, PT, R19, UR4, PT ;  /* 0x0000000413007c0c */ /* 0x008fda000bf06270 */
[----:B------:R-:W-:Y:S05]  /*20b80*/  @!P0 BRA `(.L_x_3249) ;  /* 0xffffff9800ec8947 */ /* 0x000fea000383ffff */
[----:B------:R-:W-:Y:S05]  /*20b90*/  BSYNC B8 ;  /* 0x0000000000087941 */ /* 0x000fea0003800000 */
.L_x_3146:
        /* <DEDUP_REMOVED lines=12> */
.L_x_3531:
[----:B------:R-:W-:Y:S05]  /*20c60*/  BSYNC B0 ;  /* 0x0000000000007941 */ /* 0x000fea0003800000 */
.L_x_3250:
[----:B------:R-:W-:-:S03]  /*20c70*/  UMOV UR4, 0xffffffff ;  /* 0xffffffff00047882 */ /* 0x000fc60000000000 */
[----:B------:R-:W-:Y:S05]  /*20c80*/  BRA.DIV UR4, `(.L_x_3252) ;  /* 0x0000007604047947 */ /* 0x000fea000b800000 */
[----:B-1----:R-:W1:Y:S02]  /*20c90*/  S2R R0, SR_TID.X ;  /* 0x0000000000007919 */ /* 0x002e640000002100 */
[----:B-1----:R-:W-:-:S04]  /*20ca0*/  SHF.R.U32.HI R0, RZ, 0x5, R0 ;  /* 0x00000005ff007819 */ /* 0x002fc80000011600 */
[----:B------:R-:W-:-:S05]  /*20cb0*/  LOP3.LUT R0, R0, 0x3, RZ, 0xc0, !PT ;  /* 0x0000000300007812 */ /* 0x000fca00078ec0ff */
[----:B------:R1:W3:Y:S02]  /*20cc0*/  SHFL.IDX PT, R14, R0, RZ, 0x1f ;  /* 0x00001fff000e7589 */ /* 0x0002e400000e0000 */
.L_x_3534:
[----:B---3--:R-:W-:-:S13]  /*20cd0*/  ISETP.NE.AND P0, PT, R14, RZ, PT ;  /* 0x000000ff0e00720c */ /* 0x008fda0003f05270 */
[----:B------:R-:W-:Y:S05]  /*20ce0*/  @P0 BRA `(.L_x_2902) ;  /* 0x0000000000880947 */ /* 0x000fea0003800000 */
[----:B------:R-:W-:-:S03]  /*20cf0*/  UMOV UR4, 0xffffffff ;  /* 0xffffffff00047882 */ /* 0x000fc60000000000 */
[----:B------:R-:W-:Y:S05]  /*20d00*/  BRA.DIV UR4, `(.L_x_3253) ;  /* 0x0000007604187947 */ /* 0x000fea000b800000 */
[----:B------:R-:W-:-:S13]  /*20d10*/  ELECT P6, URZ, PT ;  /* 0x00000000003f782f */ /* 0x000fda00038c0000 */
.L_x_3537:
[----:B------:R-:W-:Y:S05]  /*20d20*/  @!P6 BRA `(.L_x_2902) ;  /* 0x000000000078e947 */ /* 0x000fea0003800000 */
[----:B------:R-:W-:-:S06]  /*20d30*/  ULOP3.LUT UR4, UR36, 0x2, URZ, 0xfc, !UPT ;  /* 0x0000000224047892 */ /* 0x000fcc000f8efc3f */
[----:B-1----:R-:W-:-:S05]  /*20d40*/  IMAD.U32 R0, RZ, RZ, UR4 ;  /* 0x00000004ff007e24 */ /* 0x002fca000f8e00ff */
[----:B------:R-:W-:-:S13]  /*20d50*/  ISETP.NE.AND P0, PT, R0, 0x3, PT ;  /* 0x000000030000780c */ /* 0x000fda0003f05270 */
[----:B------:R-:W-:Y:S05]  /*20d60*/  @!P0 BRA `(.L_x_3254) ;  /* 0x0000000000048947 */ /* 0x000fea0003800000 */
[----:B------:R-:W-:Y:S01]  /*20d70*/  BPT.TRAP 0x1 ;  /* 0x000000040000795c */ /* 0x000fe20000300000 */
.L_x_3254:
[C---:B------:R-:W-:Y:S01]  /*20d80*/  IMAD R5, R25.reuse, 0x8, R4 ;  /* 0x0000000819057824 */ /* 0x040fe200078e0204 */
[----:B------:R-:W-:Y:S01]  /*20d90*/  SHF.L.U32 R0, R28, 0x1f, RZ ;  /* 0x0000001f1c007819 */ /* 0x000fe200000006ff */
[----:B------:R-:W-:-:S03]  /*20da0*/  VIADD R25, R25, 0x1 ;  /* 0x0000000119197836 */ /* 0x000fc60000000000 */
[----:B------:R-:W1:Y:S02]  /*20db0*/  SYNCS.PHASECHK.TRANS64.TRYWAIT P1, [R5+URZ+0x28840], R0 ;  /* 0x02884000050075a7 */ /* 0x000e64000802017f */
[----:B------:R-:W-:-:S04]  /*20dc0*/  ISETP.NE.AND P2, PT, R25, 0x2, PT ;  /* 0x000000021900780c */ /* 0x000fc80003f45270 */
[----:B------:R-:W-:Y:S01]  /*20dd0*/  SEL R3, RZ, 0x1, P2 ;  /* 0x00000001ff037807 */ /* 0x000fe20001000000 */
[----:B-1----:R-:W-:Y:S08]  /*20de0*/  @!P1 BRA `(.L_x_3255) ;  /* 0x0000007400009947 */ /* 0x002ff00003800000 */
.L_x_3538:
[----:B------:R-:W-:Y:S02]  /*20df0*/  SEL R25, R25, RZ, P2 ;  /* 0x000000ff19197207 */ /* 0x000fe40001000000 */
[----:B------:R-:W-:Y:S01]  /*20e00*/  LOP3.LUT R2, R28, R3, RZ, 0x3c, !PT ;  /* 0x000000031c027212 */ /* 0x000fe200078e3cff */
[----:B------:R-:W-:Y:S06]  /*20e10*/  @!P0 BRA `(.L_x_3256) ;  /* 0x0000000000048947 */ /* 0x000fec0003800000 */
[----:B------:R-:W-:Y:S01]  /*20e20*/  BPT.TRAP 0x1 ;  /* 0x000000040000795c */ /* 0x000fe20000300000 */
.L_x_3256:
[----:B------:R-:W-:Y:S01]  /*20e30*/  IMAD R25, R25, 0x8, R4 ;  /* 0x0000000819197824 */ /* 0x000fe200078e0204 */
[----:B------:R-:W-:-:S04]  /*20e40*/  SHF.L.U32 R2, R2, 0x1f, RZ ;  /* 0x0000001f02027819 */ /* 0x000fc800000006ff */
[----:B------:R-:W3:Y:S02]  /*20e50*/  SYNCS.PHASECHK.TRANS64.TRYWAIT P1, [R25+URZ+0x28840], R2 ;  /* 0x02884002190075a7 */ /* 0x000ee4000802017f */
[----:B---3--:R-:W-:Y:S05]  /*20e60*/  @!P1 BRA `(.L_x_3257) ;  /* 0x0000007000f49947 */ /* 0x008fea0003800000 */
.L_x_3539:
[----:B------:R-:W-:Y:S05]  /*20e70*/  @!P0 BRA `(.L_x_3258) ;  /* 0x0000000000048947 */ /* 0x000fea0003800000 */
[----:B------:R-:W-:Y:S01]  /*20e80*/  BPT.TRAP 0x1 ;  /* 0x000000040000795c */ /* 0x000fe20000300000 */
.L_x_3258:
[----:B------:R-:W4:Y:S02]  /*20e90*/  SYNCS.PHASECHK.TRANS64.TRYWAIT P1, [R5+URZ+0x28860], R0 ;  /* 0x02886000050075a7 */ /* 0x000f24000802017f */
[----:B----4-:R-:W-:Y:S05]  /*20ea0*/  @!P1 BRA `(.L_x_3259) ;  /* 0x0000007000f89947 */ /* 0x010fea0003800000 */
.L_x_3540:
[----:B------:R-:W-:Y:S05]  /*20eb0*/  @!P0 BRA `(.L_x_3260) ;  /* 0x0000000000048947 */ /* 0x000fea0003800000 */
[----:B------:R-:W-:Y:S01]  /*20ec0*/  BPT.TRAP 0x1 ;  /* 0x000000040000795c */ /* 0x000fe20000300000 */
.L_x_3260:
[----:B------:R0:W0:Y:S02]  /*20ed0*/  SYNCS.PHASECHK.TRANS64.TRYWAIT P0, [R25+URZ+0x28860], R2 ;  /* 0x02886002190075a7 */ /* 0x000024000800017f */
[----:B0-----:R-:W-:Y:S05]  /*20ee0*/  @!P0 NANOSLEEP.SYNCS 0x989680 ;  /* 0x009896800000895d */ /* 0x001fea0003900000 */
[----:B------:R-:W0:Y:S02]  /*20ef0*/  @!P0 SYNCS.PHASECHK.TRANS64 P0, [R25+URZ+0x28860], R2 ;  /* 0x02886002190085a7 */ /* 0x000e24000800007f */
[----:B0-----:R-:W-:Y:S05]  /*20f00*/  @!P0 BRA `(.L_x_3260) ;  /* 0xfffffffc00f08947 */ /* 0x001fea000383ffff */
.L_x_2902:
[----:B------:R-:W-:Y:S05]  /*20f10*/  BSYNC B9 ;  /* 0x0000000000097941 */ /* 0x000fea0003800000 */
.L_x_2899:
[----:B------:R-:W-:Y:S05]  /*20f20*/  EXIT ;  /* 0x000000000000794d */ /* 0x000fea0003800000 */
.L_x_2926:
[----:B0-----:R0:W1:Y:S02]  /*20f30*/  SYNCS.PHASECHK.TRANS64.TRYWAIT P6, [R89+URZ+0x28890], R100 ;  /* 0x02889064590075a7 */ /* 0x00106400080c017f */
[----:B-1----:R-:W-:Y:S05]  /*20f40*/  @!P6 NANOSLEEP.SYNCS 0x989680 ;  /* 0x009896800000e95d */ /* 0x002fea0003900000 */
[----:B------:R-:W1:Y:S02]  /*20f50*/  @!P6 SYNCS.PHASECHK.TRANS64 P6, [R89+URZ+0x28890], R100 ;  /* 0x028890645900e5a7 */ /* 0x000e6400080c007f */
[----:B-1----:R-:W-:Y:S05]  /*20f60*/  @!P6 BRA `(.L_x_2926) ;  /* 0xfffffffc00f0e947 */ /* 0x002fea000383ffff */
[----:B------:R-:W-:Y:S05]  /*20f70*/  BRA `(.L_x_3261) ;  /* 0xfffffe2400447947 */ /* 0x000fea000383ffff */
.L_x_2927:
        /* <DEDUP_REMOVED lines=8> */
.L_x_3263:
[----:B------:R-:W-:Y:S05]  /*21000*/  BSYNC B1 ;  /* 0x0000000000017941 */ /* 0x000fea0003800000 */
.L_x_3262:
        /* <DEDUP_REMOVED lines=8> */
.L_x_3264:
[----:B------:R-:W-:Y:S01]  /*21090*/  IMAD.MOV.U32 R103, RZ, RZ, R14 ;  /* 0x000000ffff677224 */ /* 0x000fe200078e000e */
[----:B------:R-:W-:Y:S06]  /*210a0*/  BRA `(.L_x_3265) ;  /* 0xfffffe24000c7947 */ /* 0x000fec000383ffff */
.L_x_2936:
        /* <DEDUP_REMOVED lines=8> */
.L_x_3267:
[----:B------:R-:W-:Y:S05]  /*21130*/  BSYNC B1 ;  /* 0x0000000000017941 */ /* 0x000fea0003800000 */
.L_x_3266:
        /* <DEDUP_REMOVED lines=8> */
.L_x_3268:
[----:B------:R-:W-:Y:S01]  /*211c0*/  IMAD.MOV.U32 R69, RZ, RZ, R14 ;  /* 0x000000ffff457224 */ /* 0x000fe200078e000e */
[----:B------:R-:W-:Y:S06]  /*211d0*/  BRA `(.L_x_3269) ;  /* 0xfffffe2800a07947 */ /* 0x000fec000383ffff */
.L_x_2945:
        /* <DEDUP_REMOVED lines=8> */
.L_x_3271:
[----:B------:R-:W-:Y:S05]  /*21260*/  BSYNC B1 ;  /* 0x0000000000017941 */ /* 0x000fea0003800000 */
.L_x_3270:
        /* <DEDUP_REMOVED lines=8> */
.L_x_3272:
[----:B------:R-:W-:Y:S01]  /*212f0*/  IMAD.MOV.U32 R61, RZ, RZ, R14 ;  /* 0x000000ffff3d7224 */ /* 0x000fe200078e000e */
[----:B------:R-:W-:Y:S06]  /*21300*/  BRA `(.L_x_3273) ;  /* 0xfffffe3000347947 */ /* 0x000fec000383ffff */
.L_x_2954:
        /* <DEDUP_REMOVED lines=8> */
.L_x_3275:
[----:B------:R-:W-:Y:S05]  /*21390*/  BSYNC B1 ;  /* 0x0000000000017941 */ /* 0x000fea0003800000 */
.L_x_3274:
        /* <DEDUP_REMOVED lines=8> */
.L_x_3276:
[----:B------:R-:W-:Y:S01]  /*21420*/  IMAD.MOV.U32 R51, RZ, RZ, R14 ;  /* 0x000000ffff337224 */ /* 0x000fe200078e000e */
[----:B------:R-:W-:Y:S06]  /*21430*/  BRA `(.L_x_3277) ;  /* 0xfffffe3400c47947 */ /* 0x000fec000383ffff */
.L_x_2966:
[----:B-1----:R1:W2:Y:S02]  /*21440*/  SYNCS.PHASECHK.TRANS64.TRYWAIT P4, [R89+URZ+0x28890], R100 ;  /* 0x02889064590075a7 */ /* 0x0022a4000808017f */
[----:B--2---:R-:W-:Y:S05]  /*21450*/  @!P4 NANOSLEEP.SYNCS 0x989680 ;  /* 0x009896800000c95d */ /* 0x004fea0003900000 */
[----:B------:R-:W2:Y:S02]  /*21460*/  @!P4 SYNCS.PHASECHK.TRANS64 P4, [R89+URZ+0x28890], R100 ;  /* 0x028890645900c5a7 */ /* 0x000ea4000808007f */
[----:B--2---:R-:W-:Y:S05]  /*21470*/  @!P4 BRA `(.L_x_2966) ;  /* 0xfffffffc00f0c947 */ /* 0x004fea000383ffff */
[----:B------:R-:W-:Y:S05]  /*21480*/  BRA `(.L_x_3278) ;  /* 0xfffffe4400fc7947 */ /* 0x000fea000383ffff */
.L_x_2967:
        /* <DEDUP_REMOVED lines=8> */
.L_x_3280:
[----:B------:R-:W-:Y:S05]  /*21510*/  BSYNC B1 ;  /* 0x0000000000017941 */ /* 0x000fea0003800000 */
.L_x_3279:
        /* <DEDUP_REMOVED lines=8> */
.L_x_3281:
[----:B------:R-:W-:Y:S01]  /*215a0*/  IMAD.MOV.U32 R104, RZ, RZ, R14 ;  /* 0x000000ffff687224 */ /* 0x000fe200078e000e */
[----:B------:R-:W-:Y:S06]  /*215b0*/  BRA `(.L_x_3282) ;  /* 0xfffffe4400c87947 */ /* 0x000fec000383ffff */
.L_x_2972:
[----:B------:R-:W-:Y:S01]  /*215c0*/  BSSY B1, `(.L_x_3283) ;  /* 0x0000008000017945 */ /* 0x000fe20003800000 */
[----:B----4-:R-:W-:Y:S02]  /*215d0*/  IMAD.MOV.U32 R13, RZ, RZ, R101 ;  /* 0x000000ffff0d7224 */ /* 0x010fe400078e0065 */
[----:B------:R-:W-:Y:S02]  /*215e0*/  IMAD.MOV.U32 R12, RZ, RZ, 0x1 ;  /* 0x00000001ff0c7424 */ /* 0x000fe400078e00ff */
[----:B------:R-:W-:Y:S02]  /*215f0*/  IMAD.MOV.U32 R11, RZ, RZ, 0x181f ;  /* 0x0000181fff0b7424 */ /* 0x000fe400078e00ff */
[----:B------:R-:W-:-:S07]  /*21600*/  IMAD.MOV.U32 R15, RZ, RZ, -0x1 ;  /* 0xffffffffff0f7424 */ /* 0x000fce00078e00ff */
[----:B0123--:R-:W-:Y:S05]  /*21610*/  WARPSYNC.COLLECTIVE R15, `(.L_x_3284) ;  /* 0x000000000f087348 */ /* 0x00ffea0003c00000 */
[----:B------:R4:W0:Y:S02]  /*21620*/  SHFL.IDX P6, R14, R13, R12, R11 ;  /* 0x0000000c0d0e7389 */ /* 0x00082400000c000b */
[----:B01234-:R-:W-:Y:S01]  /*21630*/  ENDCOLLECTIVE ;  /* 0x000000000000791b */ /* 0x01ffe20003800000 */
.L_x_3284:
[----:B------:R-:W-:Y:S05]  /*21640*/  BSYNC B1 ;  /* 0x0000000000017941 */ /* 0x000fea0003800000 */
.L_x_3283:
        /* <DEDUP_REMOVED lines=8> */
.L_x_3285:
[----:B------:R-:W-:Y:S01]  /*216d0*/  IMAD.MOV.U32 R46, RZ, RZ, R14 ;  /* 0x000000ffff2e7224 */ /* 0x000fe200078e000e */
[----:B------:R-:W-:Y:S06]  /*216e0*/  BRA `(.L_x_3286) ;  /* 0xfffffe4c007c7947 */ /* 0x000fec000383ffff */
.L_x_2977:
        /* <DEDUP_REMOVED lines=8> */
.L_x_3288:
[----:B------:R-:W-:Y:S05]  /*21770*/  BSYNC B1 ;  /* 0x0000000000017941 */ /* 0x000fea0003800000 */
.L_x_3287:
        /* <DEDUP_REMOVED lines=8> */
.L_x_3289:
[----:B------:R-:W-:Y:S01]  /*21800*/  IMAD.MOV.U32 R46, RZ, RZ, R14 ;  /* 0x000000ffff2e7224 */ /* 0x000fe200078e000e */
[----:B------:R-:W-:Y:S06]  /*21810*/  BRA `(.L_x_3290) ;  /* 0xfffffe5400307947 */ /* 0x000fec000383ffff */
.L_x_2982:
[----:B------:R-:W-:Y:S01]  /*21820*/  BSSY B1, `(.L_x_3291) ;  /* 0x0000008000017945 */ /* 0x000fe20003800000 */
[----:B----4-:R-:W-:Y:S01]  /*21830*/  MOV R13, R101 ;  /* 0x00000065000d7202 */ /* 0x010fe20000000f00 */
[----:B------:R-:W-:Y:S02]  /*21840*/  IMAD.MOV.U32 R12, RZ, RZ, 0x3 ;  /* 0x00000003ff0c7424 */ /* 0x000fe400078e00ff */
[----:B------:R-:W-:Y:S02]  /*21850*/  IMAD.MOV.U32 R11, RZ, RZ, 0x181f ;  /* 0x0000181fff0b7424 */ /* 0x000fe400078e00ff */
[----:B------:R-:W-:-:S07]  /*21860*/  IMAD.MOV.U32 R15, RZ, RZ, -0x1 ;  /* 0xffffffffff0f7424 */ /* 0x000fce00078e00ff */
[----:B0123--:R-:W-:Y:S05]  /*21870*/  WARPSYNC.COLLECTIVE R15, `(.L_x_3292) ;  /* 0x000000000f087348 */ /* 0x00ffea0003c00000 */
[----:B------:R4:W0:Y:S02]  /*21880*/  SHFL.IDX P6, R14, R13, R12, R11 ;  /* 0x0000000c0d0e7389 */ /* 0x00082400000c000b */
[----:B01234-:R-:W-:Y:S01]  /*21890*/  ENDCOLLECTIVE ;  /* 0x000000000000791b */ /* 0x01ffe20003800000 */
.L_x_3292:
[----:B------:R-:W-:Y:S05]  /*218a0*/  BSYNC B1 ;  /* 0x0000000000017941 */ /* 0x000fea0003800000 */
.L_x_3291:
        /* <DEDUP_REMOVED lines=8> */
.L_x_3293:
[----:B------:R-:W-:Y:S01]  /*21930*/  IMAD.MOV.U32 R106, RZ, RZ, R14 ;  /* 0x000000ffff6a7224 */ /* 0x000fe200078e000e */
[----:B------:R-:W-:Y:S06]  /*21940*/  BRA `(.L_x_3294) ;  /* 0xfffffe5800ec7947 */ /* 0x000fec000383ffff */
.L_x_2987:
[----:B0-----:R0:W1:Y:S02]  /*21950*/  SYNCS.PHASECHK.TRANS64.TRYWAIT P3, [R89+URZ+0x28890], R100 ;  /* 0x02889064590075a7 */ /* 0x001064000806017f */
[----:B-1----:R-:W-:Y:S05]  /*21960*/  @!P3 NANOSLEEP.SYNCS 0x989680 ;  /* 0x009896800000b95d */ /* 0x002fea0003900000 */
[----:B------:R-:W1:Y:S02]  /*21970*/  @!P3 SYNCS.PHASECHK.TRANS64 P3, [R89+URZ+0x28890], R100 ;  /* 0x028890645900b5a7 */ /* 0x000e64000806007f */
[----:B-1----:R-:W-:Y:S05]  /*21980*/  @!P3 BRA `(.L_x_2987) ;  /* 0xfffffffc00f0b947 */ /* 0x002fea000383ffff */
[----:B------:R-:W-:Y:S05]  /*21990*/  BRA `(.L_x_3295) ;  /* 0xfffffe6000f47947 */ /* 0x000fea000383ffff */
.L_x_2988:
        /* <DEDUP_REMOVED lines=8> */
.L_x_3297:
[----:B------:R-:W-:Y:S05]  /*21a20*/  BSYNC B1 ;  /* 0x0000000000017941 */ /* 0x000fea0003800000 */
.L_x_3296:
        /* <DEDUP_REMOVED lines=8> */
.L_x_3298:
[----:B------:R-:W-:Y:S05]  /*21ab0*/  BRA `(.L_x_3299) ;  /* 0xfffffe6400147947 */ /* 0x000fea000383ffff */
.L_x_2991:
        /* <DEDUP_REMOVED lines=8> */
.L_x_3301:
[----:B------:R-:W-:Y:S05]  /*21b40*/  BSYNC B1 ;  /* 0x0000000000017941 */ /* 0x000fea0003800000 */
.L_x_3300:
        /* <DEDUP_REMOVED lines=8> */
.L_x_3302:
[----:B------:R-:W-:Y:S05]  /*21bd0*/  BRA `(.L_x_3303) ;  /* 0xfffffe6400147947 */ /* 0x000fea000383ffff */
.L_x_2994:
        /* <DEDUP_REMOVED lines=8> */
.L_x_3305:
[----:B------:R-:W-:Y:S05]  /*21c60*/  BSYNC B1 ;  /* 0x0000000000017941 */ /* 0x000fea0003800000 */
.L_x_3304:
        /* <DEDUP_REMOVED lines=8> */
.L_x_3306:
[----:B------:R-:W-:Y:S05]  /*21cf0*/  BRA `(.L_x_3307) ;  /* 0xfffffe6400187947 */ /* 0x000fea000383ffff */
.L_x_2997:
        /* <DEDUP_REMOVED lines=8> */
.L_x_3309:
[----:B------:R-:W-:Y:S05]  /*21d80*/  BSYNC B1 ;  /* 0x0000000000017941 */ /* 0x000fea0003800000 */
.L_x_3308:
        /* <DEDUP_REMOVED lines=8> */
.L_x_3310:
[----:B------:R-:W-:Y:S05]  /*21e10*/  BRA `(.L_x_3311) ;  /* 0xfffffe64001c7947 */ /* 0x000fea000383ffff */
.L_x_3001:
[----:B------:R0:W0:Y:S02]  /*21e20*/  SYNCS.PHASECHK.TRANS64.TRYWAIT P4, [R89+URZ+0x288b0], R100 ;  /* 0x0288b064590075a7 */ /* 0x000024000808017f */
[----:B0-----:R-:W-:Y:S05]  /*21e30*/  @!P4 NANOSLEEP.SYNCS 0x989680 ;  /* 0x009896800000c95d */ /* 0x001fea0003900000 */
[----:B------:R-:W0:Y:S02]  /*21e40*/  @!P4 SYNCS.PHASECHK.TRANS64 P4, [R89+URZ+0x288b0], R100 ;  /* 0x0288b0645900c5a7 */ /* 0x000e24000808007f */
[----:B0-----:R-:W-:Y:S05]  /*21e50*/  @!P4 BRA `(.L_x_3001) ;  /* 0xfffffffc00f0c947 */ /* 0x001fea000383ffff */
[----:B------:R-:W-:Y:S05]  /*21e60*/  BRA `(.L_x_3312) ;  /* 0xfffffe6400987947 */ /* 0x000fea000383ffff */
.L_x_3015:
[----:B------:R-:W0:Y:S01]  /*21e70*/  S2R R5, SR_TID.X ;  /* 0x0000000000057919 */ /* 0x000e220000002100 */
[----:B------:R-:W-:Y:S01]  /*21e80*/  BSSY B0, `(.L_x_3313) ;  /* 0x000000c000007945 */ /* 0x000fe20003800000 */
[----:B------:R-:W-:Y:S02]  /*21e90*/  IMAD.MOV.U32 R12, RZ, RZ, RZ ;  /* 0x000000ffff0c7224 */ /* 0x000fe400078e00ff */
[----:B------:R-:W-:Y:S02]  /*21ea0*/  IMAD.MOV.U32 R11, RZ, RZ, 0x1f ;  /* 0x0000001fff0b7424 */ /* 0x000fe400078e00ff */
[----:B------:R-:W-:Y:S02]  /*21eb0*/  IMAD.MOV.U32 R15, RZ, RZ, -0x1 ;  /* 0xffffffffff0f7424 */ /* 0x000fe400078e00ff */
[----:B0-----:R-:W-:-:S05]  /*21ec0*/  VIADD R5, R5, 0xffffff80 ;  /* 0xffffff8005057836 */ /* 0x001fca0000000000 */
[----:B------:R-:W-:-:S04]  /*21ed0*/  SHF.R.S32.HI R4, RZ, 0x1f, R5 ;  /* 0x0000001fff047819 */ /* 0x000fc80000011405 */
[----:B------:R-:W-:-:S04]  /*21ee0*/  LEA.HI R4, R4, R5, RZ, 0x7 ;  /* 0x0000000504047211 */ /* 0x000fc800078f38ff */
[----:B------:R-:W-:-:S05]  /*21ef0*/  SHF.R.S32.HI R4, RZ, 0x7, R4 ;  /* 0x00000007ff047819 */ /* 0x000fca0000011404 */
[----:B--2---:R-:W-:-:S07]  /*21f00*/  IMAD.MOV.U32 R13, RZ, RZ, R4 ;  /* 0x000000ffff0d7224 */ /* 0x004fce00078e0004 */
[----:B-1---5:R-:W-:Y:S05]  /*21f10*/  WARPSYNC.COLLECTIVE R15, `(.L_x_3314) ;  /* 0x000000000f087348 */ /* 0x022fea0003c00000 */
[----:B------:R0:W2:Y:S02]  /*21f20*/  SHFL.IDX P6, R14, R13, R12, R11 ;  /* 0x0000000c0d0e7389 */ /* 0x0000a400000c000b */
[----:B012--5:R-:W-:Y:S01]  /*21f30*/  ENDCOLLECTIVE ;  /* 0x000000000000791b */ /* 0x027fe20003800000 */
.L_x_3314:
[----:B------:R-:W-:Y:S05]  /*21f40*/  BSYNC B0 ;  /* 0x0000000000007941 */ /* 0x000fea0003800000 */
.L_x_3313:
[----:B------:R-:W-:Y:S01]  /*21f50*/  IMAD.MOV.U32 R191, RZ, RZ, R14 ;  /* 0x000000ffffbf7224 */ /* 0x000fe200078e000e */
[----:B------:R-:W-:Y:S06]  /*21f60*/  BRA `(.L_x_3315) ;  /* 0xfffffe70007c7947 */ /* 0x000fec000383ffff */
.L_x_3025:
        /* <DEDUP_REMOVED lines=8> */
.L_x_3317:
[----:B------:R-:W-:Y:S05]  /*21ff0*/  BSYNC B1 ;  /* 0x0000000000017941 */ /* 0x000fea0003800000 */
.L_x_3316:
        /* <DEDUP_REMOVED lines=8> */
.L_x_3318:
[----:B------:R-:W-:Y:S02]  /*22080*/  IMAD.MOV.U32 R13, RZ, RZ, R8 ;  /* 0x000000ffff0d7224 */ /* 0x000fe400078e0008 */
[----:B------:R-:W-:-:S07]  /*22090*/  IMAD.MOV.U32 R3, RZ, RZ, R14 ;  /* 0x000000ffff037224 */ /* 0x000fce00078e000e */
[----:B------:R-:W-:Y:S05]  /*220a0*/  WARPSYNC.COLLECTIVE R15, `(.L_x_3319) ;  /* 0x000000000f087348 */ /* 0x000fea0003c00000 */
[----:B------:R0:W1:Y:S02]  /*220b0*/  SHFL.IDX P6, R14, R13, R12, R11 ;  /* 0x0000000c0d0e7389 */ /* 0x00006400000c000b */
[----:B01----:R-:W-:Y:S01]  /*220c0*/  ENDCOLLECTIVE ;  /* 0x000000000000791b */ /* 0x003fe20003800000 */
.L_x_3319:
[----:B------:R-:W-:Y:S02]  /*220d0*/  IMAD.MOV.U32 R13, RZ, RZ, R7 ;  /* 0x000000ffff0d7224 */ /* 0x000fe400078e0007 */
[----:B------:R-:W-:-:S07]  /*220e0*/  IMAD.MOV.U32 R4, RZ, RZ, R14 ;  /* 0x000000ffff047224 */ /* 0x000fce00078e000e */
[----:B------:R-:W-:Y:S05]  /*220f0*/  WARPSYNC.COLLECTIVE R15, `(.L_x_3320) ;  /* 0x000000000f087348 */ /* 0x000fea0003c00000 */
[----:B------:R0:W1:Y:S02]  /*22100*/  SHFL.IDX P6, R14, R13, R12, R11 ;  /* 0x0000000c0d0e7389 */ /* 0x00006400000c000b */
[----:B01----:R-:W-:Y:S01]  /*22110*/  ENDCOLLECTIVE ;  /* 0x000000000000791b */ /* 0x003fe20003800000 */
.L_x_3320:
[----:B------:R-:W-:Y:S05]  /*22120*/  BRA `(.L_x_3321) ;  /* 0xfffffe7400d87947 */ /* 0x000fea000383ffff */
.L_x_3028:
[----:B------:R-:W-:Y:S01]  /*22130*/  BSSY B1, `(.L_x_3322) ;  /* 0x0000008000017945 */ /* 0x000fe20003800000 */
[----:B0-----:R-:W-:Y:S02]  /*22140*/  IMAD.MOV.U32 R13, RZ, RZ, R6 ;  /* 0x000000ffff0d7224 */ /* 0x001fe400078e0006 */
[----:B------:R-:W-:Y:S02]  /*22150*/  IMAD.MOV.U32 R12, RZ, RZ, 0x1 ;  /* 0x00000001ff0c7424 */ /* 0x000fe400078e00ff */
[----:B------:R-:W-:Y:S02]  /*22160*/  IMAD.MOV.U32 R11, RZ, RZ, 0x181f ;  /* 0x0000181fff0b7424 */ /* 0x000fe400078e00ff */
[----:B------:R-:W-:-:S07]  /*22170*/  IMAD.MOV.U32 R15, RZ, RZ, -0x1 ;  /* 0xffffffffff0f7424 */ /* 0x000fce00078e00ff */
[----:B------:R-:W-:Y:S05]  /*22180*/  WARPSYNC.COLLECTIVE R15, `(.L_x_3323) ;  /* 0x000000000f087348 */ /* 0x000fea0003c00000 */
[----:B------:R0:W1:Y:S02]  /*22190*/  SHFL.IDX P6, R14, R13, R12, R11 ;  /* 0x0000000c0d0e7389 */ /* 0x00006400000c000b */
[----:B01----:R-:W-:Y:S01]  /*221a0*/  ENDCOLLECTIVE ;  /* 0x000000000000791b */ /* 0x003fe20003800000 */
.L_x_3323:
[----:B------:R-:W-:Y:S05]  /*221b0*/  BSYNC B1 ;  /* 0x0000000000017941 */ /* 0x000fea0003800000 */
.L_x_3322:
        /* <DEDUP_REMOVED lines=8> */
.L_x_3324:
[----:B------:R-:W-:Y:S02]  /*22240*/  IMAD.MOV.U32 R13, RZ, RZ, R8 ;  /* 0x000000ffff0d7224 */ /* 0x000fe400078e0008 */
[----:B------:R-:W-:-:S07]  /*22250*/  IMAD.MOV.U32 R3, RZ, RZ, R14 ;  /* 0x000000ffff037224 */ /* 0x000fce00078e000e */
[----:B------:R-:W-:Y:S05]  /*22260*/  WARPSYNC.COLLECTIVE R15, `(.L_x_3325) ;  /* 0x000000000f087348 */ /* 0x000fea0003c00000 */
[----:B------:R0:W1:Y:S02]  /*22270*/  SHFL.IDX P6, R14, R13, R12, R11 ;  /* 0x0000000c0d0e7389 */ /* 0x00006400000c000b */
[----:B01----:R-:W-:Y:S01]  /*22280*/  ENDCOLLECTIVE ;  /* 0x000000000000791b */ /* 0x003fe20003800000 */
.L_x_3325:
[----:B------:R-:W-:Y:S02]  /*22290*/  IMAD.MOV.U32 R13, RZ, RZ, R7 ;  /* 0x000000ffff0d7224 */ /* 0x000fe400078e0007 */
[----:B------:R-:W-:-:S07]  /*222a0*/  IMAD.MOV.U32 R4, RZ, RZ, R14 ;  /* 0x000000ffff047224 */ /* 0x000fce00078e000e */
[----:B------:R-:W-:Y:S05]  /*222b0*/  WARPSYNC.COLLECTIVE R15, `(.L_x_3326) ;  /* 0x000000000f087348 */ /* 0x000fea0003c00000 */
[----:B------:R0:W1:Y:S02]  /*222c0*/  SHFL.IDX P6, R14, R13, R12, R11 ;  /* 0x0000000c0d0e7389 */ /* 0x00006400000c000b */
[----:B01----:R-:W-:Y:S01]  /*222d0*/  ENDCOLLECTIVE ;  /* 0x000000000000791b */ /* 0x003fe20003800000 */
.L_x_3326:
[----:B------:R-:W-:Y:S05]  /*222e0*/  BRA `(.L_x_3327) ;  /* 0xfffffe7800447947 */ /* 0x000fea000383ffff */
.L_x_3031:
[----:B------:R-:W-:Y:S01]  /*222f0*/  BSSY B1, `(.L_x_3328) ;  /* 0x0000008000017945 */ /* 0x000fe20003800000 */
[----:B0-----:R-:W-:Y:S02]  /*22300*/  IMAD.MOV.U32 R13, RZ, RZ, R6 ;  /* 0x000000ffff0d7224 */ /* 0x001fe400078e0006 */
[----:B------:R-:W-:Y:S02]  /*22310*/  IMAD.MOV.U32 R12, RZ, RZ, 0x2 ;  /* 0x00000002ff0c7424 */ /* 0x000fe400078e00ff */
[----:B------:R-:W-:Y:S02]  /*22320*/  IMAD.MOV.U32 R11, RZ, RZ, 0x181f ;  /* 0x0000181fff0b7424 */ /* 0x000fe400078e00ff */
[----:B------:R-:W-:-:S07]  /*22330*/  IMAD.MOV.U32 R15, RZ, RZ, -0x1 ;  /* 0xffffffffff0f7424 */ /* 0x000fce00078e00ff */
[----:B-1----:R-:W-:Y:S05]  /*22340*/  WARPSYNC.COLLECTIVE R15, `(.L_x_3329) ;  /* 0x000000000f087348 */ /* 0x002fea0003c00000 */
[----:B------:R0:W2:Y:S02]  /*22350*/  SHFL.IDX P6, R14, R13, R12, R11 ;  /* 0x0000000c0d0e7389 */ /* 0x0000a400000c000b */
[----:B012---:R-:W-:Y:S01]  /*22360*/  ENDCOLLECTIVE ;  /* 0x000000000000791b */ /* 0x007fe20003800000 */
.L_x_3329:
[----:B------:R-:W-:Y:S05]  /*22370*/  BSYNC B1 ;  /* 0x0000000000017941 */ /* 0x000fea0003800000 */
.L_x_3328:
        /* <DEDUP_REMOVED lines=8> */
.L_x_3330:
[----:B------:R-:W-:Y:S02]  /*22400*/  IMAD.MOV.U32 R13, RZ, RZ, R8 ;  /* 0x000000ffff0d7224 */ /* 0x000fe400078e0008 */
[----:B------:R-:W-:-:S07]  /*22410*/  IMAD.MOV.U32 R3, RZ, RZ, R14 ;  /* 0x000000ffff037224 */ /* 0x000fce00078e000e */
[----:B------:R-:W-:Y:S05]  /*22420*/  WARPSYNC.COLLECTIVE R15, `(.L_x_3331) ;  /* 0x000000000f087348 */ /* 0x000fea0003c00000 */
[----:B------:R0:W1:Y:S02]  /*22430*/  SHFL.IDX P6, R14, R13, R12, R11 ;  /* 0x0000000c0d0e7389 */ /* 0x00006400000c000b */
[----:B01----:R-:W-:Y:S01]  /*22440*/  ENDCOLLECTIVE ;  /* 0x000000000000791b */ /* 0x003fe20003800000 */
.L_x_3331:
[----:B------:R-:W-:Y:S02]  /*22450*/  IMAD.MOV.U32 R13, RZ, RZ, R7 ;  /* 0x000000ffff0d7224 */ /* 0x000fe400078e0007 */
[----:B------:R-:W-:-:S07]  /*22460*/  IMAD.MOV.U32 R4, RZ, RZ, R14 ;  /* 0x000000ffff047224 */ /* 0x000fce00078e000e */
[----:B------:R-:W-:Y:S05]  /*22470*/  WARPSYNC.COLLECTIVE R15, `(.L_x_3332) ;  /* 0x000000000f087348 */ /* 0x000fea0003c00000 */
[----:B------:R0:W1:Y:S02]  /*22480*/  SHFL.IDX P6, R14, R13, R12, R11 ;  /* 0x0000000c0d0e7389 */ /* 0x00006400000c000b */
[----:B01----:R-:W-:Y:S01]  /*22490*/  ENDCOLLECTIVE ;  /* 0x000000000000791b */ /* 0x003fe20003800000 */
.L_x_3332:
[----:B------:R-:W-:Y:S05]  /*224a0*/  BRA `(.L_x_3333) ;  /* 0xfffffe7800a87947 */ /* 0x000fea000383ffff */
.L_x_3034:
[----:B------:R-:W-:Y:S01]  /*224b0*/  BSSY B1, `(.L_x_3334) ;  /* 0x0000008000017945 */ /* 0x000fe20003800000 */
[----:B------:R-:W-:Y:S02]  /*224c0*/  IMAD.MOV.U32 R13, RZ, RZ, R6 ;  /* 0x000000ffff0d7224 */ /* 0x000fe400078e0006 */
[----:B------:R-:W-:Y:S02]  /*224d0*/  IMAD.MOV.U32 R12, RZ, RZ, 0x3 ;  /* 0x00000003ff0c7424 */ /* 0x000fe400078e00ff */
[----:B------:R-:W-:Y:S02]  /*224e0*/  IMAD.MOV.U32 R11, RZ, RZ, 0x181f ;  /* 0x0000181fff0b7424 */ /* 0x000fe400078e00ff */
[----:B------:R-:W-:-:S07]  /*224f0*/  IMAD.MOV.U32 R15, RZ, RZ, -0x1 ;  /* 0xffffffffff0f7424 */ /* 0x000fce00078e00ff */
[----:B--2---:R-:W-:Y:S05]  /*22500*/  WARPSYNC.COLLECTIVE R15, `(.L_x_3335) ;  /* 0x000000000f087348 */ /* 0x004fea0003c00000 */
[----:B------:R0:W1:Y:S02]  /*22510*/  SHFL.IDX P6, R14, R13, R12, R11 ;  /* 0x0000000c0d0e7389 */ /* 0x00006400000c000b */
[----:B012---:R-:W-:Y:S01]  /*22520*/  ENDCOLLECTIVE ;  /* 0x000000000000791b */ /* 0x007fe20003800000 */
.L_x_3335:
[----:B------:R-:W-:Y:S05]  /*22530*/  BSYNC B1 ;  /* 0x0000000000017941 */ /* 0x000fea0003800000 */
.L_x_3334:
        /* <DEDUP_REMOVED lines=8> */
.L_x_3336:
[----:B------:R-:W-:Y:S02]  /*225c0*/  IMAD.MOV.U32 R13, RZ, RZ, R8 ;  /* 0x000000ffff0d7224 */ /* 0x000fe400078e0008 */
[----:B------:R-:W-:-:S07]  /*225d0*/  IMAD.MOV.U32 R3, RZ, RZ, R14 ;  /* 0x000000ffff037224 */ /* 0x000fce00078e000e */
[----:B------:R-:W-:Y:S05]  /*225e0*/  WARPSYNC.COLLECTIVE R15, `(.L_x_3337) ;  /* 0x000000000f087348 */ /* 0x000fea0003c00000 */
[----:B------:R0:W1:Y:S02]  /*225f0*/  SHFL.IDX P6, R14, R13, R12, R11 ;  /* 0x0000000c0d0e7389 */ /* 0x00006400000c000b */
[----:B01----:R-:W-:Y:S01]  /*22600*/  ENDCOLLECTIVE ;  /* 0x000000000000791b */ /* 0x003fe20003800000 */
.L_x_3337:
[----:B------:R-:W-:Y:S02]  /*22610*/  IMAD.MOV.U32 R13, RZ, RZ, R7 ;  /* 0x000000ffff0d7224 */ /* 0x000fe400078e0007 */
[----:B------:R-:W-:-:S07]  /*22620*/  IMAD.MOV.U32 R4, RZ, RZ, R14 ;  /* 0x000000ffff047224 */ /* 0x000fce00078e000e */
[----:B------:R-:W-:Y:S05]  /*22630*/  WARPSYNC.COLLECTIVE R15, `(.L_x_3338) ;  /* 0x000000000f087348 */ /* 0x000fea0003c00000 */
[----:B------:R0:W1:Y:S02]  /*22640*/  SHFL.IDX P6, R14, R13, R12, R11 ;  /* 0x0000000c0d0e7389 */ /* 0x00006400000c000b */
[----:B01----:R-:W-:Y:S01]  /*22650*/  ENDCOLLECTIVE ;  /* 0x000000000000791b */ /* 0x003fe20003800000 */
.L_x_3338:
[----:B------:R-:W-:Y:S05]  /*22660*/  BRA `(.L_x_3339) ;  /* 0xfffffe7c00147947 */ /* 0x000fea000383ffff */
.L_x_3038:
[----:B0-----:R0:W1:Y:S02]  /*22670*/  SYNCS.PHASECHK.TRANS64.TRYWAIT P0, [R18+URZ+0x28800], R5 ;  /* 0x02880005120075a7 */ /* 0x001064000800017f */
[----:B-1----:R-:W-:Y:S05]  /*22680*/  @!P0 NANOSLEEP.SYNCS 0x989680 ;  /* 0x009896800000895d */ /* 0x002fea0003900000 */
[----:B------:R-:W1:Y:S02]  /*22690*/  @!P0 SYNCS.PHASECHK.TRANS64 P0, [R18+URZ+0x28800], R5 ;  /* 0x02880005120085a7 */ /* 0x000e64000800007f */
[----:B-1----:R-:W-:Y:S05]  /*226a0*/  @!P0 BRA `(.L_x_3038) ;  /* 0xfffffffc00f08947 */ /* 0x002fea000383ffff */
[----:B------:R-:W-:Y:S05]  /*226b0*/  BRA `(.L_x_3340) ;  /* 0xfffffe7c00d87947 */ /* 0x000fea000383ffff */
.L_x_3054:
[----:B------:R-:W0:Y:S01]  /*226c0*/  LDC R58, c[0x0][0x3f4] ;  /* 0x0000fd00ff3a7b82 */ /* 0x000e220000000800 */
[----:B------:R-:W-:Y:S01]  /*226d0*/  BSSY B1, `(.L_x_3341) ;  /* 0x0000008000017945 */ /* 0x000fe20003800000 */
[----:B--2---:R-:W-:Y:S01]  /*226e0*/  IMAD.MOV.U32 R13, RZ, RZ, R35 ;  /* 0x000000ffff0d7224 */ /* 0x004fe200078e0023 */
[----:B------:R-:W-:Y:S01]  /*226f0*/  MOV R12, RZ ;  /* 0x000000ff000c7202 */ /* 0x000fe20000000f00 */
[----:B------:R-:W-:Y:S02]  /*22700*/  IMAD.MOV.U32 R11, RZ, RZ, 0x181f ;  /* 0x0000181fff0b7424 */ /* 0x000fe400078e00ff */
[----:B------:R-:W-:-:S07]  /*22710*/  IMAD.MOV.U32 R15, RZ, RZ, -0x1 ;  /* 0xffffffffff0f7424 */ /* 0x000fce00078e00ff */
[----:B01----:R-:W-:Y:S05]  /*22720*/  WARPSYNC.COLLECTIVE R15, `(.L_x_3342) ;  /* 0x000000000f087348 */ /* 0x003fea0003c00000 */
[----:B------:R2:W3:Y:S02]  /*22730*/  SHFL.IDX P6, R14, R13, R12, R11 ;  /* 0x0000000c0d0e7389 */ /* 0x0004e400000c000b */
[----:B0123--:R-:W-:Y:S01]  /*22740*/  ENDCOLLECTIVE ;  /* 0x000000000000791b */ /* 0x00ffe20003800000 */
.L_x_3342:
[----:B------:R-:W-:Y:S05]  /*22750*/  BSYNC B1 ;  /* 0x0000000000017941 */ /* 0x000fea0003800000 */
.L_x_3341:
        /* <DEDUP_REMOVED lines=10> */
.L_x_3343:
        /* <DEDUP_REMOVED lines=8> */
.L_x_3344:
        /* <DEDUP_REMOVED lines=9> */
.L_x_3345:
        /* <DEDUP_REMOVED lines=22> */
.L_x_3346:
[----:B------:R-:W-:Y:S01]  /*22a70*/  IMAD.MOV.U32 R24, RZ, RZ, R51 ;  /* 0x000000ffff187224 */ /* 0x000fe200078e0033 */
[----:B------:R-:W-:Y:S01]  /*22a80*/  PRMT R78, R0, 0x7610, R78 ;  /* 0x00007610004e7816 */ /* 0x000fe2000000004e */
[----:B------:R-:W-:-:S03]  /*22a90*/  IMAD.MOV.U32 R10, RZ, RZ, R50 ;  /* 0x000000ffff0a7224 */ /* 0x000fc600078e0032 */
[----:B------:R-:W-:Y:S02]  /*22aa0*/  PRMT R53, R24, 0x7610, R53 ;  /* 0x0000761018357816 */ /* 0x000fe40000000035 */
[----:B------:R-:W-:Y:S02]  /*22ab0*/  CS2R R24, SRZ ;  /* 0x0000000000187805 */ /* 0x000fe4000001ff00 */
[----:B------:R-:W-:Y:S01]  /*22ac0*/  @!P1 MOV R38, R4 ;  /* 0x0000000400269202 */ /* 0x000fe20000000f00 */
[----:B------:R-:W-:Y:S01]  /*22ad0*/  @!P1 IMAD.MOV.U32 R39, RZ, RZ, R5 ;  /* 0x000000ffff279224 */ /* 0x000fe200078e0005 */
[----:B------:R-:W-:Y:S01]  /*22ae0*/  PRMT R52, R10, 0x7610, R52 ;  /* 0x000076100a347816 */ /* 0x000fe20000000034 */
[----:B------:R-:W-:Y:S02]  /*22af0*/  @!P1 IMAD.MOV.U32 R20, RZ, RZ, R6 ;  /* 0x000000ffff149224 */ /* 0x000fe400078e0006 */
[----:B------:R-:W-:Y:S02]  /*22b00*/  @!P1 IMAD.MOV.U32 R21, RZ, RZ, R7 ;  /* 0x000000ffff159224 */ /* 0x000fe400078e0007 */
[----:B------:R-:W-:-:S02]  /*22b10*/  IMAD.MOV.U32 R13, RZ, RZ, R32 ;  /* 0x000000ffff0d7224 */ /* 0x000fc400078e0020 */
[----:B------:R-:W-:Y:S02]  /*22b20*/  IMAD.MOV.U32 R4, RZ, RZ, R38 ;  /* 0x000000ffff047224 */ /* 0x000fe400078e0026 */
[----:B------:R-:W-:Y:S02]  /*22b30*/  IMAD.MOV.U32 R5, RZ, RZ, R39 ;  /* 0x000000ffff057224 */ /* 0x000fe400078e0027 */
[----:B------:R-:W-:Y:S01]  /*22b40*/  IMAD.MOV.U32 R6, RZ, RZ, R20 ;  /* 0x000000ffff067224 */ /* 0x000fe200078e0014 */
[----:B------:R-:W-:Y:S01]  /*22b50*/  PRMT R80, R4, 0x7610, R80 ;  /* 0x0000761004507816 */ /* 0x000fe20000000050 */
[----:B------:R-:W-:Y:S01]  /*22b60*/  IMAD.MOV.U32 R7, RZ, RZ, R21 ;  /* 0x000000ffff077224 */ /* 0x000fe200078e0015 */
[----:B------:R-:W-:Y:S01]  /*22b70*/  PRMT R81, R5, 0x7610, R81 ;  /* 0x0000761005517816 */ /* 0x000fe20000000051 */
[----:B------:R-:W-:Y:S01]  /*22b80*/  IMAD.MOV.U32 R0, RZ, RZ, R14 ;  /* 0x000000ffff007224 */ /* 0x000fe200078e000e */
[----:B------:R-:W-:-:S07]  /*22b90*/  PRMT R82, R6, 0x7610, R82 ;  /* 0x0000761006527816 */ /* 0x000fce0000000052 */
[----:B------:R-:W-:Y:S05]  /*22ba0*/  WARPSYNC.COLLECTIVE R15, `(.L_x_3347) ;  /* 0x000000000f087348 */ /* 0x000fea0003c00000 */
[----:B------:R0:W1:Y:S02]  /*22bb0*/  SHFL.IDX P6, R14, R13, R12, R11 ;  /* 0x0000000c0d0e7389 */ /* 0x00006400000c000b */
[----:B01----:R-:W-:Y:S01]  /*22bc0*/  ENDCOLLECTIVE ;  /* 0x000000000000791b */ /* 0x003fe20003800000 */
.L_x_3347:
[----:B------:R-:W-:Y:S01]  /*22bd0*/  PRMT R83, R7, 0x7610, R83 ;  /* 0x0000761007537816 */ /* 0x000fe20000000053 */
[----:B------:R-:W-:Y:S02]  /*22be0*/  IMAD.MOV.U32 R13, RZ, RZ, R33 ;  /* 0x000000ffff0d7224 */ /* 0x000fe400078e0021 */
[----:B------:R-:W-:-:S07]  /*22bf0*/  IMAD.MOV.U32 R8, RZ, RZ, R14 ;  /* 0x000000ffff087224 */ /* 0x000fce00078e000e */
[----:B------:R-:W-:Y:S05]  /*22c00*/  WARPSYNC.COLLECTIVE R15, `(.L_x_3348) ;  /* 0x000000000f087348 */ /* 0x000fea0003c00000 */
[----:B------:R0:W1:Y:S02]  /*22c10*/  SHFL.IDX P6, R14, R13, R12, R11 ;  /* 0x0000000c0d0e7389 */ /* 0x00006400000c000b */
[----:B01----:R-:W-:Y:S01]  /*22c20*/  ENDCOLLECTIVE ;  /* 0x000000000000791b */ /* 0x003fe20003800000 */
.L_x_3348:
[----:B------:R-:W-:Y:S02]  /*22c30*/  IMAD.MOV.U32 R13, RZ, RZ, R34 ;  /* 0x000000ffff0d7224 */ /* 0x000fe400078e0022 */
[----:B------:R-:W-:-:S07]  /*22c40*/  IMAD.MOV.U32 R9, RZ, RZ, R14 ;  /* 0x000000ffff097224 */ /* 0x000fce00078e000e */
[----:B------:R-:W-:Y:S05]  /*22c50*/  WARPSYNC.COLLECTIVE R15, `(.L_x_3349) ;  /* 0x000000000f087348 */ /* 0x000fea0003c00000 */
[----:B------:R0:W1:Y:S02]  /*22c60*/  SHFL.IDX P6, R14, R13, R12, R11 ;  /* 0x0000000c0d0e7389 */ /* 0x00006400000c000b */
[----:B01----:R-:W-:Y:S01]  /*22c70*/  ENDCOLLECTIVE ;  /* 0x000000000000791b */ /* 0x003fe20003800000 */
.L_x_3349:
[----:B------:R-:W-:Y:S05]  /*22c80*/  BRA `(.L_x_3350) ;  /* 0xfffffe9800207947 */ /* 0x000fea000383ffff */
.L_x_3057:
[----:B------:R-:W-:Y:S01]  /*22c90*/  BSSY B1, `(.L_x_3351) ;  /* 0x0000008000017945 */ /* 0x000fe20003800000 */
[----:B--2---:R-:W-:Y:S02]  /*22ca0*/  IMAD.MOV.U32 R13, RZ, RZ, R35 ;  /* 0x000000ffff0d7224 */ /* 0x004fe400078e0023 */
[----:B------:R-:W-:Y:S02]  /*22cb0*/  IMAD.MOV.U32 R12, RZ, RZ, 0x2 ;  /* 0x00000002ff0c7424 */ /* 0x000fe400078e00ff */
[----:B------:R-:W-:Y:S02]  /*22cc0*/  IMAD.MOV.U32 R11, RZ, RZ, 0x181f ;  /* 0x0000181fff0b7424 */ /* 0x000fe400078e00ff */
[----:B0-----:R-:W-:-:S07]  /*22cd0*/  IMAD.MOV.U32 R15, RZ, RZ, -0x1 ;  /* 0xffffffffff0f7424 */ /* 0x001fce00078e00ff */
[----:B------:R-:W-:Y:S05]  /*22ce0*/  WARPSYNC.COLLECTIVE R15, `(.L_x_3352) ;  /* 0x000000000f087348 */ /* 0x000fea0003c00000 */
[----:B------:R0:W1:Y:S02]  /*22cf0*/  SHFL.IDX P6, R14, R13, R12, R11 ;  /* 0x0000000c0d0e7389 */ /* 0x00006400000c000b */
[----:B01----:R-:W-:Y:S01]  /*22d00*/  ENDCOLLECTIVE ;  /* 0x000000000000791b */ /* 0x003fe20003800000 */
.L_x_3352:
[----:B------:R-:W-:Y:S05]  /*22d10*/  BSYNC B1 ;  /* 0x0000000000017941 */ /* 0x000fea0003800000 */
.L_x_3351:
        /* <DEDUP_REMOVED lines=9> */
.L_x_3353:
        /* <DEDUP_REMOVED lines=8> */
.L_x_3354:
[----:B------:R-:W-:-:S05]  /*22e30*/  @!P1 IADD3 R8, P2, R8, R31, RZ ;  /* 0x0000001f08089210 */ /* 0x000fca0007f5e0ff */
[----:B------:R-:W-:Y:S02]  /*22e40*/  @!P1 IMAD.X R9, R0, 0x1, R29, P2 ;  /* 0x0000000100099824 */ /* 0x000fe400010e061d */
[----:B------:R-:W-:Y:S02]  /*22e50*/  IMAD.MOV.U32 R13, RZ, RZ, R34 ;  /* 0x000000ffff0d7224 */ /* 0x000fe400078e0022 */
[----:B------:R-:W-:-:S07]  /*22e60*/  IMAD.MOV.U32 R28, RZ, RZ, R14 ;  /* 0x000000ffff1c7224 */ /* 0x000fce00078e000e */
[----:B------:R-:W-:Y:S05]  /*22e70*/  WARPSYNC.COLLECTIVE R15, `(.L_x_3355) ;  /* 0x000000000f087348 */ /* 0x000fea0003c00000 */
[----:B------:R0:W1:Y:S02]  /*22e80*/  SHFL.IDX P6, R14, R13, R12, R11 ;  /* 0x0000000c0d0e7389 */ /* 0x00006400000c000b */
[----:B01----:R-:W-:Y:S01]  /*22e90*/  ENDCOLLECTIVE ;  /* 0x000000000000791b */ /* 0x003fe20003800000 */
.L_x_3355:
        /* <DEDUP_REMOVED lines=9> */
[----:B------:R-:W-:Y:S02]  /*22f30*/  CS2R R42, SRZ ;  /* 0x00000000002a7805 */ /* 0x000fe4000001ff00 */
[----:B0-----:R-:W-:Y:S01]  /*22f40*/  MOV R15, 0xffffffff ;  /* 0xffffffff000f7802 */ /* 0x001fe20000000f00 */
        /* <DEDUP_REMOVED lines=12> */
.L_x_3356:
        /* <DEDUP_REMOVED lines=19> */
.L_x_3357:
[----:B------:R-:W-:Y:S02]  /*23140*/  PRMT R75, R10, 0x7610, R75 ;  /* 0x000076100a4b7816 */ /* 0x000fe4000000004b */
[----:B------:R-:W-:Y:S01]  /*23150*/  CS2R R8, SRZ ;  /* 0x0000000000087805 */ /* 0x000fe2000001ff00 */
[----:B------:R-:W-:Y:S02]  /*23160*/  IMAD.MOV.U32 R13, RZ, RZ, R33 ;  /* 0x000000ffff0d7224 */ /* 0x000fe400078e0021 */
[----:B------:R-:W-:-:S07]  /*23170*/  IMAD.MOV.U32 R32, RZ, RZ, R14 ;  /* 0x000000ffff207224 */ /* 0x000fce00078e000e */
[----:B------:R-:W-:Y:S05]  /*23180*/  WARPSYNC.COLLECTIVE R15, `(.L_x_3358) ;  /* 0x000000000f087348 */ /* 0x000fea0003c00000 */
[----:B------:R0:W1:Y:S02]  /*23190*/  SHFL.IDX P6, R14, R13, R12, R11 ;  /* 0x0000000c0d0e7389 */ /* 0x00006400000c000b */
[----:B01----:R-:W-:Y:S01]  /*231a0*/  ENDCOLLECTIVE ;  /* 0x000000000000791b */ /* 0x003fe20003800000 */
.L_x_3358:
[----:B------:R-:W-:Y:S02]  /*231b0*/  IMAD.MOV.U32 R13, RZ, RZ, R34 ;  /* 0x000000ffff0d7224 */ /* 0x000fe400078e0022 */
[----:B------:R-:W-:-:S07]  /*231c0*/  IMAD.MOV.U32 R33, RZ, RZ, R14 ;  /* 0x000000ffff217224 */ /* 0x000fce00078e000e */
[----:B------:R-:W-:Y:S05]  /*231d0*/  WARPSYNC.COLLECTIVE R15, `(.L_x_3359) ;  /* 0x000000000f087348 */ /* 0x000fea0003c00000 */
[----:B------:R0:W1:Y:S02]  /*231e0*/  SHFL.IDX P6, R14, R13, R12, R11 ;  /* 0x0000000c0d0e7389 */ /* 0x00006400000c000b */
[----:B01----:R-:W-:Y:S01]  /*231f0*/  ENDCOLLECTIVE ;  /* 0x000000000000791b */ /* 0x003fe20003800000 */
.L_x_3359:
[----:B------:R-:W-:-:S05]  /*23200*/  IMAD.MOV.U32 R11, RZ, RZ, R43 ;  /* 0x000000ffff0b7224 */ /* 0x000fca00078e002b */
[----:B------:R-:W-:Y:S01]  /*23210*/  PRMT R76, R11, 0x7610, R76 ;  /* 0x000076100b4c7816 */ /* 0x000fe2000000004c */
[----:B------:R-:W-:Y:S01]  /*23220*/  IMAD.MOV.U32 R34, RZ, RZ, R14 ;  /* 0x000000ffff227224 */ /* 0x000fe200078e000e */
[----:B------:R-:W-:Y:S06]  /*23230*/  BRA `(.L_x_3360) ;  /* 0xfffffe98000c7947 */ /* 0x000fec000383ffff */
.L_x_3061:
[----:B0-----:R0:W1:Y:S02]  /*23240*/  SYNCS.PHASECHK.TRANS64.TRYWAIT P4, [R18+URZ+0x28800], R29 ;  /* 0x0288001d120075a7 */ /* 0x001064000808017f */
[----:B-1----:R-:W-:Y:S05]  /*23250*/  @!P4 NANOSLEEP.SYNCS 0x989680 ;  /* 0x009896800000c95d */ /* 0x002fea0003900000 */
[----:B------:R-:W1:Y:S02]  /*23260*/  @!P4 SYNCS.PHASECHK.TRANS64 P4, [R18+URZ+0x28800], R29 ;  /* 0x0288001d1200c5a7 */ /* 0x000e64000808007f */
[----:B-1----:R-:W-:Y:S05]  /*23270*/  @!P4 BRA `(.L_x_3061) ;  /* 0xfffffffc00f0c947 */ /* 0x002fea000383ffff */
[----:B------:R-:W-:Y:S05]  /*23280*/  BRA `(.L_x_3361) ;  /* 0xfffffe9800c07947 */ /* 0x000fea000383ffff */
.L_x_3071:
[----:B---3--:R3:W4:Y:S02]  /*23290*/  SYNCS.PHASECHK.TRANS64.TRYWAIT P1, [R0+URZ+0x28830], R3 ;  /* 0x02883003000075a7 */ /* 0x008724000802017f */
[----:B----4-:R-:W-:Y:S05]  /*232a0*/  @!P1 NANOSLEEP.SYNCS 0x989680 ;  /* 0x009896800000995d */ /* 0x010fea0003900000 */
[----:B------:R-:W4:Y:S02]  /*232b0*/  @!P1 SYNCS.PHASECHK.TRANS64 P1, [R0+URZ+0x28830], R3 ;  /* 0x02883003000095a7 */ /* 0x000f24000802007f */
[----:B----4-:R-:W-:Y:S05]  /*232c0*/  @!P1 BRA `(.L_x_3071) ;  /* 0xfffffffc00f09947 */ /* 0x010fea000383ffff */
[----:B------:R-:W-:Y:S05]  /*232d0*/  BRA `(.L_x_3070) ;  /* 0xfffffeb400a47947 */ /* 0x000fea000383ffff */
.L_x_3078:
[----:B-1----:R1:W2:Y:S02]  /*232e0*/  SYNCS.PHASECHK.TRANS64.TRYWAIT P3, [R5+URZ+0x28830], R6 ;  /* 0x02883006050075a7 */ /* 0x0022a4000806017f */
[----:B--2---:R-:W-:Y:S05]  /*232f0*/  @!P3 NANOSLEEP.SYNCS 0x989680 ;  /* 0x009896800000b95d */ /* 0x004fea0003900000 */
[----:B------:R-:W2:Y:S02]  /*23300*/  @!P3 SYNCS.PHASECHK.TRANS64 P3, [R5+URZ+0x28830], R6 ;  /* 0x028830060500b5a7 */ /* 0x000ea4000806007f */
[----:B--2---:R-:W-:Y:S05]  /*23310*/  @!P3 BRA `(.L_x_3078) ;  /* 0xfffffffc00f0b947 */ /* 0x004fea000383ffff */
[----:B------:R-:W-:Y:S05]  /*23320*/  BRA `(.L_x_3077) ;  /* 0xfffffed800f07947 */ /* 0x000fea000383ffff */
.L_x_3082:
[----:B-1----:R1:W2:Y:S02]  /*23330*/  SYNCS.PHASECHK.TRANS64.TRYWAIT P2, [R6+URZ+0x28850], R5 ;  /* 0x02885005060075a7 */ /* 0x0022a4000804017f */
[----:B--2---:R-:W-:Y:S05]  /*23340*/  @!P2 NANOSLEEP.SYNCS 0x989680 ;  /* 0x009896800000a95d */ /* 0x004fea0003900000 */
[----:B------:R-:W2:Y:S02]  /*23350*/  @!P2 SYNCS.PHASECHK.TRANS64 P2, [R6+URZ+0x28850], R5 ;  /* 0x028850050600a5a7 */ /* 0x000ea4000804007f */
[----:B--2---:R-:W-:Y:S05]  /*23360*/  @!P2 BRA `(.L_x_3082) ;  /* 0xfffffffc00f0a947 */ /* 0x004fea000383ffff */
[----:B------:R-:W-:Y:S05]  /*23370*/  BRA `(.L_x_3079) ;  /* 0xfffffedc00fc7947 */ /* 0x000fea000383ffff */
.L_x_3091:
[----:B-1----:R1:W2:Y:S02]  /*23380*/  SYNCS.PHASECHK.TRANS64.TRYWAIT P1, [R5+URZ+0x28830], R6 ;  /* 0x02883006050075a7 */ /* 0x0022a4000802017f */
[----:B--2---:R-:W-:Y:S05]  /*23390*/  @!P1 NANOSLEEP.SYNCS 0x989680 ;  /* 0x009896800000995d */ /* 0x004fea0003900000 */
[----:B------:R-:W2:Y:S02]  /*233a0*/  @!P1 SYNCS.PHASECHK.TRANS64 P1, [R5+URZ+0x28830], R6 ;  /* 0x02883006050095a7 */ /* 0x000ea4000802007f */
[----:B--2---:R-:W-:Y:S05]  /*233b0*/  @!P1 BRA `(.L_x_3091) ;  /* 0xfffffffc00f09947 */ /* 0x004fea000383ffff */
[----:B------:R-:W-:Y:S05]  /*233c0*/  BRA `(.L_x_3090) ;  /* 0xffffff0400b47947 */ /* 0x000fea000383ffff */
.L_x_3095:
[----:B-1----:R1:W2:Y:S02]  /*233d0*/  SYNCS.PHASECHK.TRANS64.TRYWAIT P1, [R6+URZ+0x28850], R5 ;  /* 0x02885005060075a7 */ /* 0x0022a4000802017f */
[----:B--2---:R-:W-:Y:S05]  /*233e0*/  @!P1 NANOSLEEP.SYNCS 0x989680 ;  /* 0x009896800000995d */ /* 0x004fea0003900000 */
[----:B------:R-:W2:Y:S02]  /*233f0*/  @!P1 SYNCS.PHASECHK.TRANS64 P1, [R6+URZ+0x28850], R5 ;  /* 0x02885005060095a7 */ /* 0x000ea4000802007f */
[----:B--2---:R-:W-:Y:S05]  /*23400*/  @!P1 BRA `(.L_x_3095) ;  /* 0xfffffffc00f09947 */ /* 0x004fea000383ffff */
[----:B------:R-:W-:Y:S05]  /*23410*/  BRA `(.L_x_3092) ;  /* 0xffffff0800b47947 */ /* 0x000fea000383ffff */
.L_x_3102:
[----:B-1----:R1:W2:Y:S02]  /*23420*/  SYNCS.PHASECHK.TRANS64.TRYWAIT P1, [R13+URZ+0x28850], R4 ;  /* 0x028850040d0075a7 */ /* 0x0022a4000802017f */
[----:B--2---:R-:W-:Y:S05]  /*23430*/  @!P1 NANOSLEEP.SYNCS 0x989680 ;  /* 0x009896800000995d */ /* 0x004fea0003900000 */
[----:B------:R-:W2:Y:S02]  /*23440*/  @!P1 SYNCS.PHASECHK.TRANS64 P1, [R13+URZ+0x28850], R4 ;  /* 0x028850040d0095a7 */ /* 0x000ea4000802007f */
[----:B--2---:R-:W-:Y:S05]  /*23450*/  @!P1 BRA `(.L_x_3102) ;  /* 0xfffffffc00f09947 */ /* 0x004fea000383ffff */
[----:B------:R-:W-:Y:S05]  /*23460*/  BRA `(.L_x_3101) ;  /* 0xffffff2400fc7947 */ /* 0x000fea000383ffff */
.L_x_3108:
[----:B------:R-:W-:Y:S02]  /*23470*/  IMAD.MOV.U32 R13, RZ, RZ, R4 ;  /* 0x000000ffff0d7224 */ /* 0x000fe400078e0004 */
[----:B------:R-:W-:Y:S02]  /*23480*/  IMAD.MOV.U32 R12, RZ, RZ, RZ ;  /* 0x000000ffff0c7224 */ /* 0x000fe400078e00ff */
[----:B------:R-:W-:Y:S02]  /*23490*/  IMAD.MOV.U32 R11, RZ, RZ, 0x181f ;  /* 0x0000181fff0b7424 */ /* 0x000fe400078e00ff */
[----:B------:R-:W-:-:S07]  /*234a0*/  IMAD.MOV.U32 R15, RZ, RZ, -0x1 ;  /* 0xffffffffff0f7424 */ /* 0x000fce00078e00ff */
[----:B-----5:R-:W-:Y:S05]  /*234b0*/  WARPSYNC.COLLECTIVE R15, `(.L_x_3362) ;  /* 0x000000000f087348 */ /* 0x020fea0003c00000 */
[----:B------:R0:W1:Y:S02]  /*234c0*/  SHFL.IDX P6, R14, R13, R12, R11 ;  /* 0x0000000c0d0e7389 */ /* 0x00006400000c000b */
[----:B01---5:R-:W-:Y:S01]  /*234d0*/  ENDCOLLECTIVE ;  /* 0x000000000000791b */ /* 0x023fe20003800000 */
.L_x_3362:
[----:B------:R-:W-:Y:S02]  /*234e0*/  IMAD.MOV.U32 R13, RZ, RZ, R0 ;  /* 0x000000ffff0d7224 */ /* 0x000fe400078e0000 */
[----:B------:R-:W-:-:S07]  /*234f0*/  IMAD.MOV.U32 R3, RZ, RZ, R14 ;  /* 0x000000ffff037224 */ /* 0x000fce00078e000e */
[----:B------:R-:W-:Y:S05]  /*23500*/  WARPSYNC.COLLECTIVE R15, `(.L_x_3363) ;  /* 0x000000000f087348 */ /* 0x000fea0003c00000 */
[----:B------:R0:W1:Y:S02]  /*23510*/  SHFL.IDX P6, R14, R13, R12, R11 ;  /* 0x0000000c0d0e7389 */ /* 0x00006400000c000b */
[----:B01----:R-:W-:Y:S01]  /*23520*/  ENDCOLLECTIVE ;  /* 0x000000000000791b */ /* 0x003fe20003800000 */
.L_x_3363:
[----:B------:R-:W-:Y:S05]  /*23530*/  BRA `(.L_x_3364) ;  /* 0xffffff4000d47947 */ /* 0x000fea000383ffff */
.L_x_3111:
        /* <DEDUP_REMOVED lines=8> */
.L_x_3366:
[----:B------:R-:W-:Y:S05]  /*235c0*/  BSYNC B1 ;  /* 0x0000000000017941 */ /* 0x000fea0003800000 */
.L_x_3365:
        /* <DEDUP_REMOVED lines=8> */
.L_x_3367:
[----:B------:R-:W-:Y:S05]  /*23650*/  BRA `(.L_x_3368) ;  /* 0xffffff4000d07947 */ /* 0x000fea000383ffff */
.L_x_3114:
[----:B------:R-:W-:Y:S01]  /*23660*/  BSSY B1, `(.L_x_3369) ;  /* 0x0000008000017945 */ /* 0x000fe20003800000 */
[----:B------:R-:W-:Y:S01]  /*23670*/  IMAD.MOV.U32 R13, RZ, RZ, R4 ;  /* 0x000000ffff0d7224 */ /* 0x000fe200078e0004 */
[----:B---3--:R-:W-:Y:S01]  /*23680*/  MOV R11, 0x181f ;  /* 0x0000181f000b7802 */ /* 0x008fe20000000f00 */
[----:B------:R-:W-:Y:S02]  /*23690*/  IMAD.MOV.U32 R12, RZ, RZ, 0x2 ;  /* 0x00000002ff0c7424 */ /* 0x000fe400078e00ff */
[----:B------:R-:W-:-:S07]  /*236a0*/  IMAD.MOV.U32 R15, RZ, RZ, -0x1 ;  /* 0xffffffffff0f7424 */ /* 0x000fce00078e00ff */
[----:B012-45:R-:W-:Y:S05]  /*236b0*/  WARPSYNC.COLLECTIVE R15, `(.L_x_3370) ;  /* 0x000000000f087348 */ /* 0x037fea0003c00000 */
[----:B--2---:R2:W3:Y:S02]  /*236c0*/  SHFL.IDX P6, R14, R13, R12, R11 ;  /* 0x0000000c0d0e7389 */ /* 0x0044e400000c000b */
[----:B012345:R-:W-:Y:S01]  /*236d0*/  ENDCOLLECTIVE ;  /* 0x000000000000791b */ /* 0x03ffe20003800000 */
.L_x_3370:
[----:B------:R-:W-:Y:S05]  /*236e0*/  BSYNC B1 ;  /* 0x0000000000017941 */ /* 0x000fea0003800000 */
.L_x_3369:
        /* <DEDUP_REMOVED lines=8> */
.L_x_3371:
[----:B------:R-:W-:Y:S05]  /*23770*/  BRA `(.L_x_3372) ;  /* 0xffffff4000d07947 */ /* 0x000fea000383ffff */
.L_x_3117:
[----:B------:R-:W-:Y:S01]  /*23780*/  BSSY B1, `(.L_x_3373) ;  /* 0x0000008000017945 */ /* 0x000fe20003800000 */
[----:B------:R-:W-:Y:S02]  /*23790*/  IMAD.MOV.U32 R13, RZ, RZ, R4 ;  /* 0x000000ffff0d7224 */ /* 0x000fe400078e0004 */
[----:B------:R-:W-:Y:S02]  /*237a0*/  IMAD.MOV.U32 R12, RZ, RZ, 0x3 ;  /* 0x00000003ff0c7424 */ /* 0x000fe400078e00ff */
[----:B---3--:R-:W-:Y:S02]  /*237b0*/  IMAD.MOV.U32 R11, RZ, RZ, 0x181f ;  /* 0x0000181fff0b7424 */ /* 0x008fe400078e00ff */
[----:B------:R-:W-:-:S07]  /*237c0*/  IMAD.MOV.U32 R15, RZ, RZ, -0x1 ;  /* 0xffffffffff0f7424 */ /* 0x000fce00078e00ff */
[----:B012-45:R-:W-:Y:S05]  /*237d0*/  WARPSYNC.COLLECTIVE R15, `(.L_x_3374) ;  /* 0x000000000f087348 */ /* 0x037fea0003c00000 */
[----:B--2---:R2:W3:Y:S02]  /*237e0*/  SHFL.IDX P6, R14, R13, R12, R11 ;  /* 0x0000000c0d0e7389 */ /* 0x0044e400000c000b */
[----:B012345:R-:W-:Y:S01]  /*237f0*/  ENDCOLLECTIVE ;  /* 0x000000000000791b */ /* 0x03ffe20003800000 */
.L_x_3374:
[----:B------:R-:W-:Y:S05]  /*23800*/  BSYNC B1 ;  /* 0x0000000000017941 */ /* 0x000fea0003800000 */
.L_x_3373:
        /* <DEDUP_REMOVED lines=8> */
.L_x_3375:
[----:B------:R-:W-:Y:S05]  /*23890*/  BRA `(.L_x_3376) ;  /* 0xffffff4000d07947 */ /* 0x000fea000383ffff */
.L_x_3119:
[----:B------:R-:W-:Y:S02]  /*238a0*/  IMAD.MOV.U32 R13, RZ, RZ, R4 ;  /* 0x000000ffff0d7224 */ /* 0x000fe400078e0004 */
[----:B------:R-:W-:Y:S02]  /*238b0*/  IMAD.MOV.U32 R12, RZ, RZ, RZ ;  /* 0x000000ffff0c7224 */ /* 0x000fe400078e00ff */
[----:B------:R-:W-:Y:S02]  /*238c0*/  IMAD.MOV.U32 R11, RZ, RZ, 0x1c1f ;  /* 0x00001c1fff0b7424 */ /* 0x000fe400078e00ff */
[----:B------:R-:W-:-:S07]  /*238d0*/  IMAD.MOV.U32 R15, RZ, RZ, -0x1 ;  /* 0xffffffffff0f7424 */ /* 0x000fce00078e00ff */
[----:B------:R-:W-:Y:S05]  /*238e0*/  WARPSYNC.COLLECTIVE R15, `(.L_x_3377) ;  /* 0x000000000f087348 */ /* 0x000fea0003c00000 */
[----:B------:R0:W1:Y:S02]  /*238f0*/  SHFL.IDX P6, R14, R13, R12, R11 ;  /* 0x0000000c0d0e7389 */ /* 0x00006400000c000b */
[----:B01----:R-:W-:Y:S01]  /*23900*/  ENDCOLLECTIVE ;  /* 0x000000000000791b */ /* 0x003fe20003800000 */
.L_x_3377:
[----:B------:R-:W-:Y:S02]  /*23910*/  IMAD.MOV.U32 R13, RZ, RZ, R0 ;  /* 0x000000ffff0d7224 */ /* 0x000fe400078e0000 */
[----:B------:R-:W-:-:S07]  /*23920*/  IMAD.MOV.U32 R3, RZ, RZ, R14 ;  /* 0x000000ffff037224 */ /* 0x000fce00078e000e */
[----:B------:R-:W-:Y:S05]  /*23930*/  WARPSYNC.COLLECTIVE R15, `(.L_x_3378) ;  /* 0x000000000f087348 */ /* 0x000fea0003c00000 */
[----:B------:R0:W1:Y:S02]  /*23940*/  SHFL.IDX P6, R14, R13, R12, R11 ;  /* 0x0000000c0d0e7389 */ /* 0x00006400000c000b */
[----:B01----:R-:W-:Y:S01]  /*23950*/  ENDCOLLECTIVE ;  /* 0x000000000000791b */ /* 0x003fe20003800000 */
.L_x_3378:
[----:B------:R-:W-:Y:S05]  /*23960*/  BRA `(.L_x_3379) ;  /* 0xffffff4400d47947 */ /* 0x000fea000383ffff */
.L_x_3122:
        /* <DEDUP_REMOVED lines=8> */
.L_x_3381:
[----:B------:R-:W-:Y:S05]  /*239f0*/  BSYNC B1 ;  /* 0x0000000000017941 */ /* 0x000fea0003800000 */
.L_x_3380:
        /* <DEDUP_REMOVED lines=8> */
.L_x_3382:
[----:B------:R-:W-:Y:S05]  /*23a80*/  BRA `(.L_x_3383) ;  /* 0xffffff4800b07947 */ /* 0x000fea000383ffff */
.L_x_3126:
[----:B------:R-:W-:Y:S02]  /*23a90*/  IMAD.MOV.U32 R13, RZ, RZ, R4 ;  /* 0x000000ffff0d7224 */ /* 0x000fe400078e0004 */
[----:B------:R-:W-:Y:S02]  /*23aa0*/  IMAD.MOV.U32 R12, RZ, RZ, RZ ;  /* 0x000000ffff0c7224 */ /* 0x000fe400078e00ff */
[----:B------:R-:W-:Y:S02]  /*23ab0*/  IMAD.MOV.U32 R11, RZ, RZ, 0x181f ;  /* 0x0000181fff0b7424 */ /* 0x000fe400078e00ff */
[----:B------:R-:W-:-:S07]  /*23ac0*/  IMAD.MOV.U32 R15, RZ, RZ, -0x1 ;  /* 0xffffffffff0f7424 */ /* 0x000fce00078e00ff */
[----:B0-----:R-:W-:Y:S05]  /*23ad0*/  WARPSYNC.COLLECTIVE R15, `(.L_x_3384) ;  /* 0x000000000f087348 */ /* 0x001fea0003c00000 */
[----:B------:R1:W2:Y:S02]  /*23ae0*/  SHFL.IDX P6, R14, R13, R12, R11 ;  /* 0x0000000c0d0e7389 */ /* 0x0002a400000c000b */
[----:B012---:R-:W-:Y:S01]  /*23af0*/  ENDCOLLECTIVE ;  /* 0x000000000000791b */ /* 0x007fe20003800000 */
.L_x_3384:
[----:B------:R-:W-:Y:S01]  /*23b00*/  IMAD.MOV.U32 R13, RZ, RZ, R0 ;  /* 0x000000ffff0d7224 */ /* 0x000fe200078e0000 */
[----:B------:R-:W-:-:S07]  /*23b10*/  MOV R3, R14 ;  /* 0x0000000e00037202 */ /* 0x000fce0000000f00 */
[----:B------:R-:W-:Y:S05]  /*23b20*/  WARPSYNC.COLLECTIVE R15, `(.L_x_3385) ;  /* 0x000000000f087348 */ /* 0x000fea0003c00000 */
[----:B------:R0:W1:Y:S02]  /*23b30*/  SHFL.IDX P6, R14, R13, R12, R11 ;  /* 0x0000000c0d0e7389 */ /* 0x00006400000c000b */
[----:B01----:R-:W-:Y:S01]  /*23b40*/  ENDCOLLECTIVE ;  /* 0x000000000000791b */ /* 0x003fe20003800000 */
.L_x_3385:
[----:B------:R-:W-:Y:S05]  /*23b50*/  BRA `(.L_x_3386) ;  /* 0xffffff5400887947 */ /* 0x000fea000383ffff */
.L_x_3129:
[----:B------:R-:W-:Y:S01]  /*23b60*/  BSSY B1, `(.L_x_3387) ;  /* 0x0000008000017945 */ /* 0x000fe20003800000 */
[----:B------:R-:W-:Y:S02]  /*23b70*/  IMAD.MOV.U32 R13, RZ, RZ, R4 ;  /* 0x000000ffff0d7224 */ /* 0x000fe400078e0004 */
[----:B------:R-:W-:Y:S02]  /*23b80*/  IMAD.MOV.U32 R12, RZ, RZ, 0x1 ;  /* 0x00000001ff0c7424 */ /* 0x000fe400078e00ff */
[----:B------:R-:W-:Y:S02]  /*23b90*/  IMAD.MOV.U32 R11, RZ, RZ, 0x181f ;  /* 0x0000181fff0b7424 */ /* 0x000fe400078e00ff */
[----:B----4-:R-:W-:-:S07]  /*23ba0*/  IMAD.MOV.U32 R15, RZ, RZ, -0x1 ;  /* 0xffffffffff0f7424 */ /* 0x010fce00078e00ff */
[----:B0123--:R-:W-:Y:S05]  /*23bb0*/  WARPSYNC.COLLECTIVE R15, `(.L_x_3388) ;  /* 0x000000000f087348 */ /* 0x00ffea0003c00000 */
[----:B---3--:R3:W4:Y:S02]  /*23bc0*/  SHFL.IDX P6, R14, R13, R12, R11 ;  /* 0x0000000c0d0e7389 */ /* 0x00872400000c000b */
[----:B01234-:R-:W-:Y:S01]  /*23bd0*/  ENDCOLLECTIVE ;  /* 0x000000000000791b */ /* 0x01ffe20003800000 */
.L_x_3388:
[----:B------:R-:W-:Y:S05]  /*23be0*/  BSYNC B1 ;  /* 0x0000000000017941 */ /* 0x000fea0003800000 */
.L_x_3387:
        /* <DEDUP_REMOVED lines=8> */
.L_x_3389:
[----:B------:R-:W-:Y:S05]  /*23c70*/  BRA `(.L_x_3390) ;  /* 0xffffff5400887947 */ /* 0x000fea000383ffff */
.L_x_3132:
        /* <DEDUP_REMOVED lines=8> */
.L_x_3392:
[----:B------:R-:W-:Y:S05]  /*23d00*/  BSYNC B1 ;  /* 0x0000000000017941 */ /* 0x000fea0003800000 */
.L_x_3391:
        /* <DEDUP_REMOVED lines=8> */
.L_x_3393:
[----:B------:R-:W-:Y:S05]  /*23d90*/  BRA `(.L_x_3394) ;  /* 0xffffff5400887947 */ /* 0x000fea000383ffff */
.L_x_3135:
        /* <DEDUP_REMOVED lines=8> */
.L_x_3396:
[----:B------:R-:W-:Y:S05]  /*23e20*/  BSYNC B1 ;  /* 0x0000000000017941 */ /* 0x000fea0003800000 */
.L_x_3395:
        /* <DEDUP_REMOVED lines=8> */
.L_x_3397:
[----:B------:R-:W-:Y:S05]  /*23eb0*/  BRA `(.L_x_3398) ;  /* 0xffffff5400887947 */ /* 0x000fea000383ffff */
.L_x_3154:
[----:B------:R-:W0:Y:S01]  /*23ec0*/  S2R R8, SR_TID.X ;  /* 0x0000000000087919 */ /* 0x000e220000002100 */
[----:B------:R-:W-:Y:S01]  /*23ed0*/  BSSY B1, `(.L_x_3399) ;  /* 0x000000a000017945 */ /* 0x000fe20003800000 */
[----:B-1----:R-:W-:Y:S02]  /*23ee0*/  IMAD.MOV.U32 R12, RZ, RZ, RZ ;  /* 0x000000ffff0c7224 */ /* 0x002fe400078e00ff */
        /* <DEDUP_REMOVED lines=8> */
.L_x_3400:
[----:B------:R-:W-:Y:S05]  /*23f70*/  BSYNC B1 ;  /* 0x0000000000017941 */ /* 0x000fea0003800000 */
.L_x_3399:
[----:B------:R-:W-:Y:S05]  /*23f80*/  BRA `(.L_x_3401) ;  /* 0xffffff7000747947 */ /* 0x000fea000383ffff */
.L_x_3156:
[----:B------:R-:W-:Y:S01]  /*23f90*/  BSSY B1, `(.L_x_3402) ;  /* 0x0000006000017945 */ /* 0x000fe20003800000 */
[----:B------:R-:W-:-:S07]  /*23fa0*/  IMAD.MOV.U32 R15, RZ, RZ, -0x1 ;  /* 0xffffffffff0f7424 */ /* 0x000fce00078e00ff */
[----:B01----:R-:W-:Y:S05]  /*23fb0*/  WARPSYNC.COLLECTIVE R15, `(.L_x_3403) ;  /* 0x000000000f0c7348 */ /* 0x003fea0003c00000 */
[----:B------:R-:W-:Y:S02]  /*23fc0*/  ELECT P6, UR62, PT ;  /* 0x00000000003e782f */ /* 0x000fe400038c0000 */
[----:B------:R-:W-:Y:S01]  /*23fd0*/  MOV R14, UR62 ;  /* 0x0000003e000e7c02 */ /* 0x000fe20008000f00 */
[----:B01----:R-:W-:Y:S10]  /*23fe0*/  ENDCOLLECTIVE ;  /* 0x000000000000791b */ /* 0x003ff40003800000 */
.L_x_3403:
[----:B------:R-:W-:Y:S05]  /*23ff0*/  BSYNC B1 ;  /* 0x0000000000017941 */ /* 0x000fea0003800000 */
.L_x_3402:
[----:B------:R-:W-:Y:S05]  /*24000*/  BRA `(.L_x_3155) ;  /* 0xffffff70006c7947 */ /* 0x000fea000383ffff */
.L_x_3158:
[----:B0-----:R0:W2:Y:S02]  /*24010*/  SYNCS.PHASECHK.TRANS64.TRYWAIT P0, [R22+URZ+0x28820], R8 ;  /* 0x02882008160075a7 */ /* 0x0010a4000800017f */
[----:B--2---:R-:W-:Y:S05]  /*24020*/  @!P0 NANOSLEEP.SYNCS 0x989680 ;  /* 0x009896800000895d */ /* 0x004fea0003900000 */
[----:B------:R-:W2:Y:S02]  /*24030*/  @!P0 SYNCS.PHASECHK.TRANS64 P0, [R22+URZ+0x28820], R8 ;  /* 0x02882008160085a7 */ /* 0x000ea4000800007f */
[----:B--2---:R-:W-:Y:S05]  /*24040*/  @!P0 BRA `(.L_x_3158) ;  /* 0xfffffffc00f08947 */ /* 0x004fea000383ffff */
[----:B------:R-:W-:Y:S05]  /*24050*/  BRA `(.L_x_3404) ;  /* 0xffffff70007c7947 */ /* 0x000fea000383ffff */
.L_x_3162:
[----:B0-----:R0:W2:Y:S02]  /*24060*/  SYNCS.PHASECHK.TRANS64.TRYWAIT P0, [R8+URZ+0x288a0], R9 ;  /* 0x0288a009080075a7 */ /* 0x0010a4000800017f */
[----:B--2---:R-:W-:Y:S05]  /*24070*/  @!P0 NANOSLEEP.SYNCS 0x989680 ;  /* 0x009896800000895d */ /* 0x004fea0003900000 */
[----:B------:R-:W2:Y:S02]  /*24080*/  @!P0 SYNCS.PHASECHK.TRANS64 P0, [R8+URZ+0x288a0], R9 ;  /* 0x0288a009080085a7 */ /* 0x000ea4000800007f */
[----:B--2---:R-:W-:Y:S05]  /*24090*/  @!P0 BRA `(.L_x_3162) ;  /* 0xfffffffc00f08947 */ /* 0x004fea000383ffff */
[----:B------:R-:W-:Y:S05]  /*240a0*/  BRA `(.L_x_3405) ;  /* 0xffffff7000947947 */ /* 0x000fea000383ffff */
.L_x_3168:
[----:B-1----:R1:W2:Y:S02]  /*240b0*/  SYNCS.PHASECHK.TRANS64.TRYWAIT P0, [R8+URZ+0x288c0], R9 ;  /* 0x0288c009080075a7 */ /* 0x0022a4000800017f */
[----:B--2---:R-:W-:Y:S05]  /*240c0*/  @!P0 NANOSLEEP.SYNCS 0x989680 ;  /* 0x009896800000895d */ /* 0x004fea0003900000 */
[----:B------:R-:W2:Y:S02]  /*240d0*/  @!P0 SYNCS.PHASECHK.TRANS64 P0, [R8+URZ+0x288c0], R9 ;  /* 0x0288c009080085a7 */ /* 0x000ea4000800007f */
[----:B--2---:R-:W-:Y:S05]  /*240e0*/  @!P0 BRA `(.L_x_3168) ;  /* 0xfffffffc00f08947 */ /* 0x004fea000383ffff */
[----:B------:R-:W-:Y:S05]  /*240f0*/  BRA `(.L_x_3406) ;  /* 0xffffff7400547947 */ /* 0x000fea000383ffff */
.L_x_3176:
[----:B-1----:R1:W2:Y:S02]  /*24100*/  SYNCS.PHASECHK.TRANS64.TRYWAIT P1, [R11+URZ+0x288a0], R10 ;  /* 0x0288a00a0b0075a7 */ /* 0x0022a4000802017f */
[----:B--2---:R-:W-:Y:S05]  /*24110*/  @!P1 NANOSLEEP.SYNCS 0x989680 ;  /* 0x009896800000995d */ /* 0x004fea0003900000 */
[----:B------:R-:W2:Y:S02]  /*24120*/  @!P1 SYNCS.PHASECHK.TRANS64 P1, [R11+URZ+0x288a0], R10 ;  /* 0x0288a00a0b0095a7 */ /* 0x000ea4000802007f */
[----:B--2---:R-:W-:Y:S05]  /*24130*/  @!P1 BRA `(.L_x_3176) ;  /* 0xfffffffc00f09947 */ /* 0x004fea000383ffff */
[----:B------:R-:W-:Y:S05]  /*24140*/  BRA `(.L_x_3407) ;  /* 0xffffff7800507947 */ /* 0x000fea000383ffff */
.L_x_3182:
[----:B0-----:R0:W2:Y:S02]  /*24150*/  SYNCS.PHASECHK.TRANS64.TRYWAIT P1, [R11+URZ+0x288c0], R10 ;  /* 0x0288c00a0b0075a7 */ /* 0x0010a4000802017f */
[----:B--2---:R-:W-:Y:S05]  /*24160*/  @!P1 NANOSLEEP.SYNCS 0x989680 ;  /* 0x009896800000995d */ /* 0x004fea0003900000 */
[----:B------:R-:W2:Y:S02]  /*24170*/  @!P1 SYNCS.PHASECHK.TRANS64 P1, [R11+URZ+0x288c0], R10 ;  /* 0x0288c00a0b0095a7 */ /* 0x000ea4000802007f */
[----:B--2---:R-:W-:Y:S05]  /*24180*/  @!P1 BRA `(.L_x_3182) ;  /* 0xfffffffc00f09947 */ /* 0x004fea000383ffff */
[----:B------:R-:W-:Y:S05]  /*24190*/  BRA `(.L_x_3408) ;  /* 0xffffff7c00087947 */ /* 0x000fea000383ffff */
.L_x_3198:
[----:B------:R-:W0:Y:S01]  /*241a0*/  S2R R9, SR_TID.X ;  /* 0x0000000000097919 */ /* 0x000e220000002100 */
[----:B------:R-:W-:Y:S01]  /*241b0*/  BSSY B0, `(.L_x_3409) ;  /* 0x000000a000007945 */ /* 0x000fe20003800000 */
[----:B------:R-:W-:Y:S01]  /*241c0*/  MOV R12, RZ ;  /* 0x000000ff000c7202 */ /* 0x000fe20000000f00 */
        /* <DEDUP_REMOVED lines=8> */
.L_x_3410:
[----:B------:R-:W-:Y:S05]  /*24250*/  BSYNC B0 ;  /* 0x0000000000007941 */ /* 0x000fea0003800000 */
.L_x_3409:
[----:B------:R-:W-:Y:S05]  /*24260*/  BRA `(.L_x_3411) ;  /* 0xffffff8800887947 */ /* 0x000fea000383ffff */
.L_x_3201:
[----:B0-----:R0:W1:Y:S02]  /*24270*/  SYNCS.PHASECHK.TRANS64.TRYWAIT P0, [R7+URZ+0x28840], R2 ;  /* 0x02884002070075a7 */ /* 0x001064000800017f */
[----:B-1----:R-:W-:Y:S05]  /*24280*/  @!P0 NANOSLEEP.SYNCS 0x989680 ;  /* 0x009896800000895d */ /* 0x002fea0003900000 */
[----:B------:R-:W1:Y:S02]  /*24290*/  @!P0 SYNCS.PHASECHK.TRANS64 P0, [R7+URZ+0x28840], R2 ;  /* 0x02884002070085a7 */ /* 0x000e64000800007f */
[----:B-1----:R-:W-:Y:S05]  /*242a0*/  @!P0 BRA `(.L_x_3201) ;  /* 0xfffffffc00f08947 */ /* 0x002fea000383ffff */
[----:B------:R-:W-:Y:S05]  /*242b0*/  BRA `(.L_x_3412) ;  /* 0xffffff8800d87947 */ /* 0x000fea000383ffff */
.L_x_3202:
        /* <DEDUP_REMOVED lines=8> */
.L_x_3414:
[----:B------:R-:W-:Y:S05]  /*24340*/  BSYNC B0 ;  /* 0x0000000000007941 */ /* 0x000fea0003800000 */
.L_x_3413:
        /* <DEDUP_REMOVED lines=9> */
.L_x_3415:
[----:B------:R-:W-:Y:S02]  /*243e0*/  IMAD.MOV.U32 R13, RZ, RZ, R0 ;  /* 0x000000ffff0d7224 */ /* 0x000fe400078e0000 */
[----:B------:R-:W-:Y:S02]  /*243f0*/  IMAD.MOV.U32 R12, RZ, RZ, 0x1 ;  /* 0x00000001ff0c7424 */ /* 0x000fe400078e00ff */
[----:B------:R-:W-:-:S07]  /*24400*/  IMAD.MOV.U32 R3, RZ, RZ, R14 ;  /* 0x000000ffff037224 */ /* 0x000fce00078e000e */
[----:B------:R-:W-:Y:S05]  /*24410*/  WARPSYNC.COLLECTIVE R15, `(.L_x_3416) ;  /* 0x000000000f087348 */ /* 0x000fea0003c00000 */
[----:B------:R0:W1:Y:S02]  /*24420*/  SHFL.IDX P6, R14, R13, R12, R11 ;  /* 0x0000000c0d0e7389 */ /* 0x00006400000c000b */
[----:B01----:R-:W-:Y:S01]  /*24430*/  ENDCOLLECTIVE ;  /* 0x000000000000791b */ /* 0x003fe20003800000 */
.L_x_3416:
        /* <DEDUP_REMOVED lines=16> */
.L_x_3417:
[----:B------:R-:W-:Y:S02]  /*24540*/  @P0 IMAD R8, R5, 0x2, R22 ;  /* 0x0000000205080824 */ /* 0x000fe400078e0216 */
[----:B------:R-:W-:Y:S02]  /*24550*/  IMAD.MOV.U32 R13, RZ, RZ, R0 ;  /* 0x000000ffff0d7224 */ /* 0x000fe400078e0000 */
[----:B------:R-:W-:Y:S02]  /*24560*/  IMAD.MOV.U32 R12, RZ, RZ, 0x2 ;  /* 0x00000002ff0c7424 */ /* 0x000fe400078e00ff */
[----:B------:R-:W-:-:S07]  /*24570*/  IMAD.MOV.U32 R3, RZ, RZ, R14 ;  /* 0x000000ffff037224 */ /* 0x000fce00078e000e */
[----:B------:R-:W-:Y:S05]  /*24580*/  WARPSYNC.COLLECTIVE R15, `(.L_x_3418) ;  /* 0x000000000f087348 */ /* 0x000fea0003c00000 */
[----:B------:R0:W1:Y:S02]  /*24590*/  SHFL.IDX P6, R14, R13, R12, R11 ;  /* 0x0000000c0d0e7389 */ /* 0x00006400000c000b */
[----:B01----:R-:W-:Y:S01]  /*245a0*/  ENDCOLLECTIVE ;  /* 0x000000000000791b */ /* 0x003fe20003800000 */
.L_x_3418:
        /* <DEDUP_REMOVED lines=16> */
.L_x_3419:
[----:B------:R-:W-:Y:S02]  /*246b0*/  @P0 IMAD R8, R5, 0x2, R22 ;  /* 0x0000000205080824 */ /* 0x000fe400078e0216 */
[----:B------:R-:W-:Y:S02]  /*246c0*/  IMAD.MOV.U32 R13, RZ, RZ, R0 ;  /* 0x000000ffff0d7224 */ /* 0x000fe400078e0000 */
[----:B------:R-:W-:Y:S02]  /*246d0*/  IMAD.MOV.U32 R12, RZ, RZ, 0x3 ;  /* 0x00000003ff0c7424 */ /* 0x000fe400078e00ff */
[----:B------:R-:W-:-:S07]  /*246e0*/  IMAD.MOV.U32 R3, RZ, RZ, R14 ;  /* 0x000000ffff037224 */ /* 0x000fce00078e000e */
[----:B------:R-:W-:Y:S05]  /*246f0*/  WARPSYNC.COLLECTIVE R15, `(.L_x_3420) ;  /* 0x000000000f087348 */ /* 0x000fea0003c00000 */
[----:B------:R0:W1:Y:S02]  /*24700*/  SHFL.IDX P6, R14, R13, R12, R11 ;  /* 0x0000000c0d0e7389 */ /* 0x00006400000c000b */
[----:B01----:R-:W-:Y:S01]  /*24710*/  ENDCOLLECTIVE ;  /* 0x000000000000791b */ /* 0x003fe20003800000 */
.L_x_3420:
        /* <DEDUP_REMOVED lines=16> */
.L_x_3421:
[----:B------:R-:W-:Y:S01]  /*24820*/  @P0 LEA R8, R5, R22, 0x1 ;  /* 0x0000001605080211 */ /* 0x000fe200078e08ff */
[----:B------:R-:W-:Y:S02]  /*24830*/  IMAD.MOV.U32 R13, RZ, RZ, R0 ;  /* 0x000000ffff0d7224 */ /* 0x000fe400078e0000 */
[----:B------:R-:W-:Y:S02]  /*24840*/  IMAD.MOV.U32 R12, RZ, RZ, 0x4 ;  /* 0x00000004ff0c7424 */ /* 0x000fe400078e00ff */
[----:B------:R-:W-:-:S07]  /*24850*/  IMAD.MOV.U32 R3, RZ, RZ, R14 ;  /* 0x000000ffff037224 */ /* 0x000fce00078e000e */
[----:B------:R-:W-:Y:S05]  /*24860*/  WARPSYNC.COLLECTIVE R15, `(.L_x_3422) ;  /* 0x000000000f087348 */ /* 0x000fea0003c00000 */
[----:B------:R0:W1:Y:S02]  /*24870*/  SHFL.IDX P6, R14, R13, R12, R11 ;  /* 0x0000000c0d0e7389 */ /* 0x00006400000c000b */
[----:B01----:R-:W-:Y:S01]  /*24880*/  ENDCOLLECTIVE ;  /* 0x000000000000791b */ /* 0x003fe20003800000 */
.L_x_3422:
        /* <DEDUP_REMOVED lines=16> */
.L_x_3423:
[----:B------:R-:W-:Y:S02]  /*24990*/  @P0 IMAD R8, R5, 0x2, R22 ;  /* 0x0000000205080824 */ /* 0x000fe400078e0216 */
[----:B------:R-:W-:Y:S02]  /*249a0*/  IMAD.MOV.U32 R13, RZ, RZ, R0 ;  /* 0x000000ffff0d7224 */ /* 0x000fe400078e0000 */
[----:B------:R-:W-:Y:S02]  /*249b0*/  IMAD.MOV.U32 R12, RZ, RZ, 0x5 ;  /* 0x00000005ff0c7424 */ /* 0x000fe400078e00ff */
[----:B------:R-:W-:-:S07]  /*249c0*/  IMAD.MOV.U32 R3, RZ, RZ, R14 ;  /* 0x000000ffff037224 */ /* 0x000fce00078e000e */
[----:B------:R-:W-:Y:S05]  /*249d0*/  WARPSYNC.COLLECTIVE R15, `(.L_x_3424) ;  /* 0x000000000f087348 */ /* 0x000fea0003c00000 */
[----:B------:R0:W1:Y:S02]  /*249e0*/  SHFL.IDX P6, R14, R13, R12, R11 ;  /* 0x0000000c0d0e7389 */ /* 0x00006400000c000b */
[----:B01----:R-:W-:Y:S01]  /*249f0*/  ENDCOLLECTIVE ;  /* 0x000000000000791b */ /* 0x003fe20003800000 */
.L_x_3424:
        /* <DEDUP_REMOVED lines=16> */
.L_x_3425:
[----:B------:R-:W-:Y:S02]  /*24b00*/  @P0 IMAD R8, R5, 0x2, R22 ;  /* 0x0000000205080824 */ /* 0x000fe400078e0216 */
[----:B------:R-:W-:Y:S02]  /*24b10*/  IMAD.MOV.U32 R13, RZ, RZ, R0 ;  /* 0x000000ffff0d7224 */ /* 0x000fe400078e0000 */
[----:B------:R-:W-:Y:S02]  /*24b20*/  IMAD.MOV.U32 R12, RZ, RZ, 0x6 ;  /* 0x00000006ff0c7424 */ /* 0x000fe400078e00ff */
[----:B------:R-:W-:-:S07]  /*24b30*/  IMAD.MOV.U32 R3, RZ, RZ, R14 ;  /* 0x000000ffff037224 */ /* 0x000fce00078e000e */
[----:B------:R-:W-:Y:S05]  /*24b40*/  WARPSYNC.COLLECTIVE R15, `(.L_x_3426) ;  /* 0x000000000f087348 */ /* 0x000fea0003c00000 */
[----:B------:R0:W1:Y:S02]  /*24b50*/  SHFL.IDX P6, R14, R13, R12, R11 ;  /* 0x0000000c0d0e7389 */ /* 0x00006400000c000b */
[----:B01----:R-:W-:Y:S01]  /*24b60*/  ENDCOLLECTIVE ;  /* 0x000000000000791b */ /* 0x003fe20003800000 */
.L_x_3426:
        /* <DEDUP_REMOVED lines=16> */
.L_x_3427:
[----:B------:R-:W-:Y:S02]  /*24c70*/  @P0 IMAD R8, R5, 0x2, R22 ;  /* 0x0000000205080824 */ /* 0x000fe400078e0216 */
[----:B------:R-:W-:Y:S02]  /*24c80*/  IMAD.MOV.U32 R13, RZ, RZ, R0 ;  /* 0x000000ffff0d7224 */ /* 0x000fe400078e0000 */
[----:B------:R-:W-:Y:S02]  /*24c90*/  IMAD.MOV.U32 R12, RZ, RZ, 0x7 ;  /* 0x00000007ff0c7424 */ /* 0x000fe400078e00ff */
[----:B------:R-:W-:-:S07]  /*24ca0*/  IMAD.MOV.U32 R3, RZ, RZ, R14 ;  /* 0x000000ffff037224 */ /* 0x000fce00078e000e */
[----:B------:R-:W-:Y:S05]  /*24cb0*/  WARPSYNC.COLLECTIVE R15, `(.L_x_3428) ;  /* 0x000000000f087348 */ /* 0x000fea0003c00000 */
[----:B------:R0:W1:Y:S02]  /*24cc0*/  SHFL.IDX P6, R14, R13, R12, R11 ;  /* 0x0000000c0d0e7389 */ /* 0x00006400000c000b */
[----:B01----:R-:W-:Y:S01]  /*24cd0*/  ENDCOLLECTIVE ;  /* 0x000000000000791b */ /* 0x003fe20003800000 */
.L_x_3428:
        /* <DEDUP_REMOVED lines=10> */
.L_x_3429:
[----:B------:R-:W-:Y:S01]  /*24d80*/  @!PT LDS RZ, [RZ] ;  /* 0x00000000fffff984 */ /* 0x000fe20000000800 */
[----:B------:R-:W-:Y:S01]  /*24d90*/  @!PT LDS RZ, [RZ] ;  /* 0x00000000fffff984 */ /* 0x000fe20000000800 */
[----:B------:R-:W-:Y:S01]  /*24da0*/  @!PT LDS RZ, [RZ] ;  /* 0x00000000fffff984 */ /* 0x000fe20000000800 */
[----:B------:R-:W-:Y:S04]  /*24db0*/  @P0 LDGSTS.E.BYPASS.LTC128B.128 [R8+0x1b400], desc[UR42][R2.64], !P3 ;  /* 0x1b40000002080fae */ /* 0x000fe8000d901d6a */
[----:B------:R0:W-:Y:S02]  /*24dc0*/  @P0 LDGSTS.E.BYPASS.LTC128B.128 [R8+0x1f400], desc[UR42][R2.64+0x80], !P2 ;  /* 0x1f40008002080fae */ /* 0x0001e4000d101d6a */
[----:B0-----:R-:W-:Y:S01]  /*24dd0*/  IMAD.MOV.U32 R2, RZ, RZ, R14 ;  /* 0x000000ffff027224 */ /* 0x001fe200078e000e */
[----:B------:R-:W-:Y:S06]  /*24de0*/  BRA `(.L_x_3430) ;  /* 0xffffff8400b47947 */ /* 0x000fec000383ffff */
.L_x_3207:
        /* <DEDUP_REMOVED lines=9> */
.L_x_3431:
[C---:B------:R-:W-:Y:S01]  /*24e80*/  VIADD R6, R17.reuse, 0x10 ;  /* 0x0000001011067836 */ /* 0x040fe20000000000 */
[----:B------:R-:W-:Y:S01]  /*24e90*/  ISETP.GE.AND P3, PT, R17, R5, PT ;  /* 0x000000051100720c */ /* 0x000fe20003f66270 */
[----:B------:R-:W-:Y:S02]  /*24ea0*/  IMAD.MOV.U32 R13, RZ, RZ, R0 ;  /* 0x000000ffff0d7224 */ /* 0x000fe400078e0000 */
[----:B------:R-:W-:-:S10]  /*24eb0*/  IMAD.MOV.U32 R2, RZ, RZ, R14 ;  /* 0x000000ffff027224 */ /* 0x000fd400078e000e */
[----:B------:R-:W-:Y:S05]  /*24ec0*/  WARPSYNC.COLLECTIVE R15, `(.L_x_3432) ;  /* 0x000000000f087348 */ /* 0x000fea0003c00000 */
[----:B------:R0:W1:Y:S02]  /*24ed0*/  SHFL.IDX P6, R14, R13, R12, R11 ;  /* 0x0000000c0d0e7389 */ /* 0x00006400000c000b */
[----:B01----:R-:W-:Y:S01]  /*24ee0*/  ENDCOLLECTIVE ;  /* 0x000000000000791b */ /* 0x003fe20003800000 */
.L_x_3432:
        /* <DEDUP_REMOVED lines=8> */
.L_x_3433:
        /* <DEDUP_REMOVED lines=12> */
.L_x_3434:
        /* <DEDUP_REMOVED lines=8> */
.L_x_3435:
        /* <DEDUP_REMOVED lines=13> */
.L_x_3436:
        /* <DEDUP_REMOVED lines=8> */
.L_x_3437:
        /* <DEDUP_REMOVED lines=13> */
.L_x_3438:
        /* <DEDUP_REMOVED lines=8> */
.L_x_3439:
        /* <DEDUP_REMOVED lines=13> */
.L_x_3440:
[----:B------:R-:W-:Y:S01]  /*25420*/  IMAD.MOV.U32 R13, RZ, RZ, R4 ;  /* 0x000000ffff0d7224 */ /* 0x000fe200078e0004 */
[----:B------:R-:W-:Y:S02]  /*25430*/  MOV R12, 0x5 ;  /* 0x00000005000c7802 */ /* 0x000fe40000000f00 */
[----:B------:R-:W-:-:S05]  /*25440*/  @!P3 LEA R14, P2, R31, R14, 0x1 ;  /* 0x0000000e1f0eb211 */ /* 0x000fca00078408ff */
[----:B------:R-:W-:Y:S02]  /*25450*/  @!P3 IMAD.X R7, RZ, RZ, R2, P2 ;  /* 0x000000ffff07b224 */ /* 0x000fe400010e0602 */
[----:B------:R-:W-:-:S07]  /*25460*/  @!P3 IMAD.MOV.U32 R2, RZ, RZ, R14 ;  /* 0x000000ffff02b224 */ /* 0x000fce00078e000e */
[----:B------:R-:W-:Y:S05]  /*25470*/  WARPSYNC.COLLECTIVE R15, `(.L_x_3441) ;  /* 0x000000000f087348 */ /* 0x000fea0003c00000 */
[----:B------:R0:W1:Y:S02]  /*25480*/  SHFL.IDX P6, R14, R13, R12, R11 ;  /* 0x0000000c0d0e7389 */ /* 0x00006400000c000b */
[----:B01----:R-:W-:Y:S01]  /*25490*/  ENDCOLLECTIVE ;  /* 0x000000000000791b */ /* 0x003fe20003800000 */
.L_x_3441:
        /* <DEDUP_REMOVED lines=13> */
.L_x_3442:
        /* <DEDUP_REMOVED lines=8> */
.L_x_3443:
        /* <DEDUP_REMOVED lines=12> */
.L_x_3444:
        /* <DEDUP_REMOVED lines=8> */
.L_x_3445:
        /* <DEDUP_REMOVED lines=11> */
.L_x_3446:
[----:B------:R-:W-:Y:S05]  /*257e0*/  BRA `(.L_x_3447) ;  /* 0xffffff8800247947 */ /* 0x000fea000383ffff */
.L_x_3212:
[----:B0-----:R0:W1:Y:S02]  /*257f0*/  SYNCS.PHASECHK.TRANS64.TRYWAIT P0, [R22+URZ+0x28820], R3 ;  /* 0x02882003160075a7 */ /* 0x001064000800017f */
[----:B-1----:R-:W-:Y:S05]  /*25800*/  @!P0 NANOSLEEP.SYNCS 0x989680 ;  /* 0x009896800000895d */ /* 0x002fea0003900000 */
[----:B------:R-:W1:Y:S02]  /*25810*/  @!P0 SYNCS.PHASECHK.TRANS64 P0, [R22+URZ+0x28820], R3 ;  /* 0x02882003160085a7 */ /* 0x000e64000800007f */
[----:B-1----:R-:W-:Y:S05]  /*25820*/  @!P0 BRA `(.L_x_3212) ;  /* 0xfffffffc00f08947 */ /* 0x002fea000383ffff */
[----:B------:R-:W-:Y:S05]  /*25830*/  BRA `(.L_x_3448) ;  /* 0xffffff88009c7947 */ /* 0x000fea000383ffff */
.L_x_3217:
[----:B0-----:R0:W1:Y:S02]  /*25840*/  SYNCS.PHASECHK.TRANS64.TRYWAIT P0, [R6+URZ+0x28840], R3 ;  /* 0x02884003060075a7 */ /* 0x001064000800017f */
[----:B-1----:R-:W-:Y:S05]  /*25850*/  @!P0 NANOSLEEP.SYNCS 0x989680 ;  /* 0x009896800000895d */ /* 0x002fea0003900000 */
[----:B------:R-:W1:Y:S02]  /*25860*/  @!P0 SYNCS.PHASECHK.TRANS64 P0, [R6+URZ+0x28840], R3 ;  /* 0x02884003060085a7 */ /* 0x000e64000800007f */
[----:B-1----:R-:W-:Y:S05]  /*25870*/  @!P0 BRA `(.L_x_3217) ;  /* 0xfffffffc00f08947 */ /* 0x002fea000383ffff */
[----:B------:R-:W-:Y:S05]  /*25880*/  BRA `(.L_x_3449) ;  /* 0xffffff8c00647947 */ /* 0x000fea000383ffff */
.L_x_3218:
        /* <DEDUP_REMOVED lines=8> */
.L_x_3451:
[----:B------:R-:W-:Y:S05]  /*25910*/  BSYNC B1 ;  /* 0x0000000000017941 */ /* 0x000fea0003800000 */
.L_x_3450:
        /* <DEDUP_REMOVED lines=9> */
.L_x_3452:
[----:B------:R-:W-:Y:S02]  /*259b0*/  IMAD R8, R8, 0x2, R22 ;  /* 0x0000000208087824 */ /* 0x000fe400078e0216 */
[----:B------:R-:W-:Y:S02]  /*259c0*/  IMAD.MOV.U32 R13, RZ, RZ, R9 ;  /* 0x000000ffff0d7224 */ /* 0x000fe400078e0009 */
[----:B------:R-:W-:Y:S02]  /*259d0*/  IMAD.MOV.U32 R12, RZ, RZ, 0x1 ;  /* 0x00000001ff0c7424 */ /* 0x000fe400078e00ff */
[----:B------:R-:W-:-:S07]  /*259e0*/  IMAD.MOV.U32 R2, RZ, RZ, R14 ;  /* 0x000000ffff027224 */ /* 0x000fce00078e000e */
[----:B------:R-:W-:Y:S05]  /*259f0*/  WARPSYNC.COLLECTIVE R15, `(.L_x_3453) ;  /* 0x000000000f087348 */ /* 0x000fea0003c00000 */
[----:B------:R0:W1:Y:S02]  /*25a00*/  SHFL.IDX P6, R14, R13, R12, R11 ;  /* 0x0000000c0d0e7389 */ /* 0x00006400000c000b */
[----:B01----:R-:W-:Y:S01]  /*25a10*/  ENDCOLLECTIVE ;  /* 0x000000000000791b */ /* 0x003fe20003800000 */
.L_x_3453:
        /* <DEDUP_REMOVED lines=12> */
.L_x_3454:
[----:B------:R-:W-:Y:S02]  /*25ae0*/  IMAD.MOV.U32 R13, RZ, RZ, R9 ;  /* 0x000000ffff0d7224 */ /* 0x000fe400078e0009 */
[----:B------:R-:W-:Y:S01]  /*25af0*/  IMAD.MOV.U32 R12, RZ, RZ, 0x2 ;  /* 0x00000002ff0c7424 */ /* 0x000fe200078e00ff */
[----:B------:R-:W-:-:S07]  /*25b00*/  MOV R2, R14 ;  /* 0x0000000e00027202 */ /* 0x000fce0000000f00 */
[----:B------:R-:W-:Y:S05]  /*25b10*/  WARPSYNC.COLLECTIVE R15, `(.L_x_3455) ;  /* 0x000000000f087348 */ /* 0x000fea0003c00000 */
[----:B------:R0:W1:Y:S02]  /*25b20*/  SHFL.IDX P6, R14, R13, R12, R11 ;  /* 0x0000000c0d0e7389 */ /* 0x00006400000c000b */
[----:B01----:R-:W-:Y:S01]  /*25b30*/  ENDCOLLECTIVE ;  /* 0x000000000000791b */ /* 0x003fe20003800000 */
.L_x_3455:
        /* <DEDUP_REMOVED lines=12> */
.L_x_3456:
[----:B------:R-:W-:Y:S02]  /*25c00*/  IMAD.MOV.U32 R13, RZ, RZ, R9 ;  /* 0x000000ffff0d7224 */ /* 0x000fe400078e0009 */
[----:B------:R-:W-:Y:S02]  /*25c10*/  IMAD.MOV.U32 R12, RZ, RZ, 0x3 ;  /* 0x00000003ff0c7424 */ /* 0x000fe400078e00ff */
[----:B------:R-:W-:-:S07]  /*25c20*/  IMAD.MOV.U32 R2, RZ, RZ, R14 ;  /* 0x000000ffff027224 */ /* 0x000fce00078e000e */
[----:B------:R-:W-:Y:S05]  /*25c30*/  WARPSYNC.COLLECTIVE R15, `(.L_x_3457) ;  /* 0x000000000f087348 */ /* 0x000fea0003c00000 */
[----:B------:R0:W1:Y:S02]  /*25c40*/  SHFL.IDX P6, R14, R13, R12, R11 ;  /* 0x0000000c0d0e7389 */ /* 0x00006400000c000b */
[----:B01----:R-:W-:Y:S01]  /*25c50*/  ENDCOLLECTIVE ;  /* 0x000000000000791b */ /* 0x003fe20003800000 */
.L_x_3457:
        /* <DEDUP_REMOVED lines=12> */
.L_x_3458:
[----:B------:R-:W-:Y:S02]  /*25d20*/  IMAD.MOV.U32 R13, RZ, RZ, R9 ;  /* 0x000000ffff0d7224 */ /* 0x000fe400078e0009 */
[----:B------:R-:W-:Y:S02]  /*25d30*/  IMAD.MOV.U32 R12, RZ, RZ, 0x4 ;  /* 0x00000004ff0c7424 */ /* 0x000fe400078e00ff */
[----:B------:R-:W-:-:S07]  /*25d40*/  IMAD.MOV.U32 R2, RZ, RZ, R14 ;  /* 0x000000ffff027224 */ /* 0x000fce00078e000e */
[----:B------:R-:W-:Y:S05]  /*25d50*/  WARPSYNC.COLLECTIVE R15, `(.L_x_3459) ;  /* 0x000000000f087348 */ /* 0x000fea0003c00000 */
[----:B------:R0:W1:Y:S02]  /*25d60*/  SHFL.IDX P6, R14, R13, R12, R11 ;  /* 0x0000000c0d0e7389 */ /* 0x00006400000c000b */
[----:B01----:R-:W-:Y:S01]  /*25d70*/  ENDCOLLECTIVE ;  /* 0x000000000000791b */ /* 0x003fe20003800000 */
.L_x_3459:
        /* <DEDUP_REMOVED lines=12> */
.L_x_3460:
[----:B------:R-:W-:Y:S02]  /*25e40*/  IMAD.MOV.U32 R13, RZ, RZ, R9 ;  /* 0x000000ffff0d7224 */ /* 0x000fe400078e0009 */
[----:B------:R-:W-:Y:S02]  /*25e50*/  IMAD.MOV.U32 R12, RZ, RZ, 0x5 ;  /* 0x00000005ff0c7424 */ /* 0x000fe400078e00ff */
[----:B------:R-:W-:-:S07]  /*25e60*/  IMAD.MOV.U32 R2, RZ, RZ, R14 ;  /* 0x000000ffff027224 */ /* 0x000fce00078e000e */
[----:B------:R-:W-:Y:S05]  /*25e70*/  WARPSYNC.COLLECTIVE R15, `(.L_x_3461) ;  /* 0x000000000f087348 */ /* 0x000fea0003c00000 */
[----:B------:R0:W1:Y:S02]  /*25e80*/  SHFL.IDX P6, R14, R13, R12, R11 ;  /* 0x0000000c0d0e7389 */ /* 0x00006400000c000b */
[----:B01----:R-:W-:Y:S01]  /*25e90*/  ENDCOLLECTIVE ;  /* 0x000000000000791b */ /* 0x003fe20003800000 */
.L_x_3461:
        /* <DEDUP_REMOVED lines=12> */
.L_x_3462:
[----:B------:R-:W-:Y:S02]  /*25f60*/  IMAD.MOV.U32 R13, RZ, RZ, R9 ;  /* 0x000000ffff0d7224 */ /* 0x000fe400078e0009 */
[----:B------:R-:W-:Y:S02]  /*25f70*/  IMAD.MOV.U32 R12, RZ, RZ, 0x6 ;  /* 0x00000006ff0c7424 */ /* 0x000fe400078e00ff */
[----:B------:R-:W-:-:S07]  /*25f80*/  IMAD.MOV.U32 R2, RZ, RZ, R14 ;  /* 0x000000ffff027224 */ /* 0x000fce00078e000e */
[----:B------:R-:W-:Y:S05]  /*25f90*/  WARPSYNC.COLLECTIVE R15, `(.L_x_3463) ;  /* 0x000000000f087348 */ /* 0x000fea0003c00000 */
[----:B------:R0:W1:Y:S02]  /*25fa0*/  SHFL.IDX P6, R14, R13, R12, R11 ;  /* 0x0000000c0d0e7389 */ /* 0x00006400000c000b */
[----:B01----:R-:W-:Y:S01]  /*25fb0*/  ENDCOLLECTIVE ;  /* 0x000000000000791b */ /* 0x003fe20003800000 */
.L_x_3463:
        /* <DEDUP_REMOVED lines=12> */
.L_x_3464:
[----:B------:R-:W-:Y:S02]  /*26080*/  IMAD.MOV.U32 R13, RZ, RZ, R9 ;  /* 0x000000ffff0d7224 */ /* 0x000fe400078e0009 */
[----:B------:R-:W-:Y:S02]  /*26090*/  IMAD.MOV.U32 R12, RZ, RZ, 0x7 ;  /* 0x00000007ff0c7424 */ /* 0x000fe400078e00ff */
[----:B------:R-:W-:-:S07]  /*260a0*/  IMAD.MOV.U32 R2, RZ, RZ, R14 ;  /* 0x000000ffff027224 */ /* 0x000fce00078e000e */
[----:B------:R-:W-:Y:S05]  /*260b0*/  WARPSYNC.COLLECTIVE R15, `(.L_x_3465) ;  /* 0x000000000f087348 */ /* 0x000fea0003c00000 */
[----:B------:R0:W1:Y:S02]  /*260c0*/  SHFL.IDX P6, R14, R13, R12, R11 ;  /* 0x0000000c0d0e7389 */ /* 0x00006400000c000b */
[----:B01----:R-:W-:Y:S01]  /*260d0*/  ENDCOLLECTIVE ;  /* 0x000000000000791b */ /* 0x003fe20003800000 */
.L_x_3465:
[----:B------:R-:W-:-:S05]  /*260e0*/  IADD3 R2, P0, R2, R5, RZ ;  /* 0x0000000502027210 */ /* 0x000fca0007f1e0ff */
[----:B------:R-:W-:-:S05]  /*260f0*/  IMAD.X R3, RZ, RZ, R3, P0 ;  /* 0x000000ffff037224 */ /* 0x000fca00000e0603 */
[----:B------:R-:W-:Y:S01]  /*26100*/  @!PT LDS RZ, [RZ] ;  /* 0x00000000fffff984 */ /* 0x000fe20000000800 */
[----:B------:R-:W-:Y:S01]  /*26110*/  @!PT LDS RZ, [RZ] ;  /* 0x00000000fffff984 */ /* 0x000fe20000000800 */
[----:B------:R-:W-:Y:S01]  /*26120*/  @!PT LDS RZ, [RZ] ;  /* 0x00000000fffff984 */ /* 0x000fe20000000800 */
[----:B------:R0:W-:Y:S01]  /*26130*/  LDGSTS.E.BYPASS.LTC128B.128 [R8+0x1b400], desc[UR42][R2.64], !P4 ;  /* 0x1b40000002087fae */ /* 0x0001e2000e101d6a */
[----:B------:R-:W-:-:S03]  /*26140*/  MOV R13, R7 ;  /* 0x00000007000d7202 */ /* 0x000fc60000000f00 */
[----:B------:R0:W-:Y:S01]  /*26150*/  LDGSTS.E.BYPASS.LTC128B.128 [R8+0x1f400], desc[UR42][R2.64+0x80], !P3 ;  /* 0x1f40008002087fae */ /* 0x0001e2000d901d6a */
[----:B------:R-:W-:-:S07]  /*26160*/  IMAD.MOV.U32 R9, RZ, RZ, R14 ;  /* 0x000000ffff097224 */ /* 0x000fce00078e000e */
[----:B0-----:R-:W-:Y:S05]  /*26170*/  WARPSYNC.COLLECTIVE R15, `(.L_x_3466) ;  /* 0x000000000f087348 */ /* 0x001fea0003c00000 */
[----:B------:R1:W2:Y:S02]  /*26180*/  SHFL.IDX P6, R14, R13, R12, R11 ;  /* 0x0000000c0d0e7389 */ /* 0x0002a400000c000b */
[----:B012---:R-:W-:Y:S01]  /*26190*/  ENDCOLLECTIVE ;  /* 0x000000000000791b */ /* 0x007fe20003800000 */
.L_x_3466:
[----:B------:R-:W-:Y:S01]  /*261a0*/  IMAD.MOV.U32 R2, RZ, RZ, R14 ;  /* 0x000000ffff027224 */ /* 0x000fe200078e000e */
[----:B------:R-:W-:Y:S06]  /*261b0*/  BRA `(.L_x_3467) ;  /* 0xffffff8800307947 */ /* 0x000fec000383ffff */
.L_x_3223:
[----:B-1----:R1:W2:Y:S02]  /*261c0*/  SYNCS.PHASECHK.TRANS64.TRYWAIT P0, [R6+URZ+0x28860], R2 ;  /* 0x02886002060075a7 */ /* 0x0022a4000800017f */
[----:B--2---:R-:W-:Y:S05]  /*261d0*/  @!P0 NANOSLEEP.SYNCS 0x989680 ;  /* 0x009896800000895d */ /* 0x004fea0003900000 */
[----:B------:R-:W2:Y:S02]  /*261e0*/  @!P0 SYNCS.PHASECHK.TRANS64 P0, [R6+URZ+0x28860], R2 ;  /* 0x02886002060085a7 */ /* 0x000ea4000800007f */
[----:B--2---:R-:W-:Y:S05]  /*261f0*/  @!P0 BRA `(.L_x_3223) ;  /* 0xfffffffc00f08947 */ /* 0x004fea000383ffff */
[----:B------:R-:W-:Y:S05]  /*26200*/  BRA `(.L_x_3468) ;  /* 0xffffff88008c7947 */ /* 0x000fea000383ffff */
.L_x_3224:
        /* <DEDUP_REMOVED lines=8> */
.L_x_3470:
[----:B------:R-:W-:Y:S05]  /*26290*/  BSYNC B1 ;  /* 0x0000000000017941 */ /* 0x000fea0003800000 */
.L_x_3469:
        /* <DEDUP_REMOVED lines=9> */
.L_x_3471:
[----:B------:R-:W-:Y:S02]  /*26330*/  IMAD.MOV.U32 R13, RZ, RZ, R24 ;  /* 0x000000ffff0d7224 */ /* 0x000fe400078e0018 */
[----:B------:R-:W-:Y:S02]  /*26340*/  IMAD.MOV.U32 R12, RZ, RZ, 0x1 ;  /* 0x00000001ff0c7424 */ /* 0x000fe400078e00ff */
[----:B------:R-:W-:-:S07]  /*26350*/  IMAD.MOV.U32 R2, RZ, RZ, R14 ;  /* 0x000000ffff027224 */ /* 0x000fce00078e000e */
[----:B------:R-:W-:Y:S05]  /*26360*/  WARPSYNC.COLLECTIVE R15, `(.L_x_3472) ;  /* 0x000000000f087348 */ /* 0x000fea0003c00000 */
[----:B------:R0:W1:Y:S02]  /*26370*/  SHFL.IDX P6, R14, R13, R12, R11 ;  /* 0x0000000c0d0e7389 */ /* 0x00006400000c000b */
[----:B01----:R-:W-:Y:S01]  /*26380*/  ENDCOLLECTIVE ;  /* 0x000000000000791b */ /* 0x003fe20003800000 */
.L_x_3472:
        /* <DEDUP_REMOVED lines=14> */
.L_x_3473:
[----:B------:R-:W-:Y:S02]  /*26470*/  IMAD.MOV.U32 R13, RZ, RZ, R24 ;  /* 0x000000ffff0d7224 */ /* 0x000fe400078e0018 */
[----:B------:R-:W-:Y:S02]  /*26480*/  IMAD.MOV.U32 R12, RZ, RZ, 0x2 ;  /* 0x00000002ff0c7424 */ /* 0x000fe400078e00ff */
[----:B------:R-:W-:-:S07]  /*26490*/  IMAD.MOV.U32 R2, RZ, RZ, R14 ;  /* 0x000000ffff027224 */ /* 0x000fce00078e000e */
[----:B------:R-:W-:Y:S05]  /*264a0*/  WARPSYNC.COLLECTIVE R15, `(.L_x_3474) ;  /* 0x000000000f087348 */ /* 0x000fea0003c00000 */
[----:B------:R0:W1:Y:S02]  /*264b0*/  SHFL.IDX P6, R14, R13, R12, R11 ;  /* 0x0000000c0d0e7389 */ /* 0x00006400000c000b */
[----:B01----:R-:W-:Y:S01]  /*264c0*/  ENDCOLLECTIVE ;  /* 0x000000000000791b */ /* 0x003fe20003800000 */
.L_x_3474:
        /* <DEDUP_REMOVED lines=14> */
.L_x_3475:
[----:B------:R-:W-:Y:S02]  /*265b0*/  IMAD.MOV.U32 R13, RZ, RZ, R24 ;  /* 0x000000ffff0d7224 */ /* 0x000fe400078e0018 */
[----:B------:R-:W-:Y:S02]  /*265c0*/  IMAD.MOV.U32 R12, RZ, RZ, 0x3 ;  /* 0x00000003ff0c7424 */ /* 0x000fe400078e00ff */
[----:B------:R-:W-:-:S07]  /*265d0*/  IMAD.MOV.U32 R2, RZ, RZ, R14 ;  /* 0x000000ffff027224 */ /* 0x000fce00078e000e */
[----:B------:R-:W-:Y:S05]  /*265e0*/  WARPSYNC.COLLECTIVE R15, `(.L_x_3476) ;  /* 0x000000000f087348 */ /* 0x000fea0003c00000 */
[----:B------:R0:W1:Y:S02]  /*265f0*/  SHFL.IDX P6, R14, R13, R12, R11 ;  /* 0x0000000c0d0e7389 */ /* 0x00006400000c000b */
[----:B01----:R-:W-:Y:S01]  /*26600*/  ENDCOLLECTIVE ;  /* 0x000000000000791b */ /* 0x003fe20003800000 */
.L_x_3476:
        /* <DEDUP_REMOVED lines=14> */
.L_x_3477:
[----:B------:R-:W-:Y:S02]  /*266f0*/  IMAD.MOV.U32 R13, RZ, RZ, R24 ;  /* 0x000000ffff0d7224 */ /* 0x000fe400078e0018 */
[----:B------:R-:W-:Y:S02]  /*26700*/  IMAD.MOV.U32 R12, RZ, RZ, 0x4 ;  /* 0x00000004ff0c7424 */ /* 0x000fe400078e00ff */
[----:B------:R-:W-:-:S07]  /*26710*/  IMAD.MOV.U32 R2, RZ, RZ, R14 ;  /* 0x000000ffff027224 */ /* 0x000fce00078e000e */
[----:B------:R-:W-:Y:S05]  /*26720*/  WARPSYNC.COLLECTIVE R15, `(.L_x_3478) ;  /* 0x000000000f087348 */ /* 0x000fea0003c00000 */
[----:B------:R0:W1:Y:S02]  /*26730*/  SHFL.IDX P6, R14, R13, R12, R11 ;  /* 0x0000000c0d0e7389 */ /* 0x00006400000c000b */
[----:B01----:R-:W-:Y:S01]  /*26740*/  ENDCOLLECTIVE ;  /* 0x000000000000791b */ /* 0x003fe20003800000 */
.L_x_3478:
[----:B------:R-:W-:-:S05]  /*26750*/  IADD3 R2, P0, R2, R5, RZ ;  /* 0x0000000502027210 */ /* 0x000fca0007f1e0ff */
[----:B------:R-:W-:Y:S01]  /*26760*/  IMAD.X R3, RZ, RZ, R3, P0 ;  /* 0x000000ffff037224 */ /* 0x000fe200000e0603 */
[----:B------:R-:W-:Y:S02]  /*26770*/  ISETP.LT.OR P0, PT, R8, 0x31, P2 ;  /* 0x000000310800780c */ /* 0x000fe40001701670 */
[----:B------:R-:W-:-:S11]  /*26780*/  MOV R13, R23 ;  /* 0x00000017000d7202 */ /* 0x000fd60000000f00 */
        /* <DEDUP_REMOVED lines=10> */
.L_x_3479:
[----:B------:R-:W-:Y:S02]  /*26830*/  IMAD.MOV.U32 R13, RZ, RZ, R24 ;  /* 0x000000ffff0d7224 */ /* 0x000fe400078e0018 */
[----:B------:R-:W-:Y:S02]  /*26840*/  IMAD.MOV.U32 R12, RZ, RZ, 0x5 ;  /* 0x00000005ff0c7424 */ /* 0x000fe400078e00ff */
[----:B------:R-:W-:-:S07]  /*26850*/  IMAD.MOV.U32 R2, RZ, RZ, R14 ;  /* 0x000000ffff027224 */ /* 0x000fce00078e000e */
[----:B------:R-:W-:Y:S05]  /*26860*/  WARPSYNC.COLLECTIVE R15, `(.L_x_3480) ;  /* 0x000000000f087348 */ /* 0x000fea0003c00000 */
[----:B------:R0:W1:Y:S02]  /*26870*/  SHFL.IDX P6, R14, R13, R12, R11 ;  /* 0x0000000c0d0e7389 */ /* 0x00006400000c000b */
[----:B01----:R-:W-:Y:S01]  /*26880*/  ENDCOLLECTIVE ;  /* 0x000000000000791b */ /* 0x003fe20003800000 */
.L_x_3480:
        /* <DEDUP_REMOVED lines=14> */
.L_x_3481:
[----:B------:R-:W-:Y:S02]  /*26970*/  IMAD.MOV.U32 R13, RZ, RZ, R24 ;  /* 0x000000ffff0d7224 */ /* 0x000fe400078e0018 */
[----:B------:R-:W-:Y:S02]  /*26980*/  IMAD.MOV.U32 R12, RZ, RZ, 0x6 ;  /* 0x00000006ff0c7424 */ /* 0x000fe400078e00ff */
[----:B------:R-:W-:-:S07]  /*26990*/  IMAD.MOV.U32 R2, RZ, RZ, R14 ;  /* 0x000000ffff027224 */ /* 0x000fce00078e000e */
[----:B------:R-:W-:Y:S05]  /*269a0*/  WARPSYNC.COLLECTIVE R15, `(.L_x_3482) ;  /* 0x000000000f087348 */ /* 0x000fea0003c00000 */
[----:B------:R0:W1:Y:S02]  /*269b0*/  SHFL.IDX P6, R14, R13, R12, R11 ;  /* 0x0000000c0d0e7389 */ /* 0x00006400000c000b */
[----:B01----:R-:W-:Y:S01]  /*269c0*/  ENDCOLLECTIVE ;  /* 0x000000000000791b */ /* 0x003fe20003800000 */
.L_x_3482:
        /* <DEDUP_REMOVED lines=14> */
.L_x_3483:
[----:B------:R-:W-:Y:S02]  /*26ab0*/  IMAD.MOV.U32 R13, RZ, RZ, R24 ;  /* 0x000000ffff0d7224 */ /* 0x000fe400078e0018 */
[----:B------:R-:W-:Y:S02]  /*26ac0*/  IMAD.MOV.U32 R12, RZ, RZ, 0x7 ;  /* 0x00000007ff0c7424 */ /* 0x000fe400078e00ff */
[----:B------:R-:W-:-:S07]  /*26ad0*/  IMAD.MOV.U32 R2, RZ, RZ, R14 ;  /* 0x000000ffff027224 */ /* 0x000fce00078e000e */
[----:B------:R-:W-:Y:S05]  /*26ae0*/  WARPSYNC.COLLECTIVE R15, `(.L_x_3484) ;  /* 0x000000000f087348 */ /* 0x000fea0003c00000 */
[----:B------:R0:W1:Y:S02]  /*26af0*/  SHFL.IDX P6, R14, R13, R12, R11 ;  /* 0x0000000c0d0e7389 */ /* 0x00006400000c000b */
[----:B01----:R-:W-:Y:S01]  /*26b00*/  ENDCOLLECTIVE ;  /* 0x000000000000791b */ /* 0x003fe20003800000 */
.L_x_3484:
        /* <DEDUP_REMOVED lines=13> */
.L_x_3485:
[----:B------:R-:W-:Y:S01]  /*26be0*/  @!PT LDS RZ, [RZ] ;  /* 0x00000000fffff984 */ /* 0x000fe20000000800 */
[----:B------:R-:W-:Y:S01]  /*26bf0*/  @!PT LDS RZ, [RZ] ;  /* 0x00000000fffff984 */ /* 0x000fe20000000800 */
[----:B------:R-:W-:Y:S01]  /*26c00*/  @!PT LDS RZ, [RZ] ;  /* 0x00000000fffff984 */ /* 0x000fe20000000800 */
[----:B------:R1:W-:Y:S01]  /*26c10*/  LDGSTS.E.BYPASS.LTC128B.128 [R7+0x7400], desc[UR42][R2.64+0x80], !P0 ;  /* 0x0740008002077fae */ /* 0x0003e2000c101d6a */
[----:B------:R-:W-:Y:S05]  /*26c20*/  BRA `(.L_x_3486) ;  /* 0xffffff8400147947 */ /* 0x000fea000383ffff */
.L_x_3232:
[----:B0-----:R0:W1:Y:S02]  /*26c30*/  SYNCS.PHASECHK.TRANS64.TRYWAIT P0, [R0+URZ+0x28860], R3 ;  /* 0x02886003000075a7 */ /* 0x001064000800017f */
[----:B-1----:R-:W-:Y:S05]  /*26c40*/  @!P0 NANOSLEEP.SYNCS 0x989680 ;  /* 0x009896800000895d */ /* 0x002fea0003900000 */
[----:B------:R-:W1:Y:S02]  /*26c50*/  @!P0 SYNCS.PHASECHK.TRANS64 P0, [R0+URZ+0x28860], R3 ;  /* 0x02886003000085a7 */ /* 0x000e64000800007f */
[----:B-1----:R-:W-:Y:S05]  /*26c60*/  @!P0 BRA `(.L_x_3232) ;  /* 0xfffffffc00f08947 */ /* 0x002fea000383ffff */
[----:B------:R-:W-:Y:S05]  /*26c70*/  BRA `(.L_x_3487) ;  /* 0xffffff8800287947 */ /* 0x000fea000383ffff */
.L_x_3233:
        /* <DEDUP_REMOVED lines=8> */
.L_x_3489:
[----:B------:R-:W-:Y:S05]  /*26d00*/  BSYNC B0 ;  /* 0x0000000000007941 */ /* 0x000fea0003800000 */
.L_x_3488:
        /* <DEDUP_REMOVED lines=9> */
.L_x_3490:
        /* <DEDUP_REMOVED lines=12> */
.L_x_3491:
        /* <DEDUP_REMOVED lines=13> */
.L_x_3492:
[----:B------:R-:W-:Y:S02]  /*26f30*/  IMAD.MOV.U32 R13, RZ, RZ, R24 ;  /* 0x000000ffff0d7224 */ /* 0x000fe400078e0018 */
[----:B------:R-:W-:Y:S01]  /*26f40*/  IMAD.MOV.U32 R12, RZ, RZ, 0x2 ;  /* 0x00000002ff0c7424 */ /* 0x000fe200078e00ff */
[----:B------:R-:W-:-:S07]  /*26f50*/  MOV R10, R14 ;  /* 0x0000000e000a7202 */ /* 0x000fce0000000f00 */
[----:B------:R-:W-:Y:S05]  /*26f60*/  WARPSYNC.COLLECTIVE R15, `(.L_x_3493) ;  /* 0x000000000f087348 */ /* 0x000fea0003c00000 */
[----:B------:R0:W1:Y:S02]  /*26f70*/  SHFL.IDX P6, R14, R13, R12, R11 ;  /* 0x0000000c0d0e7389 */ /* 0x00006400000c000b */
[----:B01----:R-:W-:Y:S01]  /*26f80*/  ENDCOLLECTIVE ;  /* 0x000000000000791b */ /* 0x003fe20003800000 */
.L_x_3493:
        /* <DEDUP_REMOVED lines=14> */
.L_x_3494:
[----:B------:R-:W-:Y:S02]  /*27070*/  IMAD.MOV.U32 R13, RZ, RZ, R24 ;  /* 0x000000ffff0d7224 */ /* 0x000fe400078e0018 */
[----:B------:R-:W-:Y:S01]  /*27080*/  IMAD.MOV.U32 R12, RZ, RZ, 0x3 ;  /* 0x00000003ff0c7424 */ /* 0x000fe200078e00ff */
[----:B------:R-:W-:-:S13]  /*27090*/  IADD3 R2, P2, R14, R5, RZ ;  /* 0x000000050e027210 */ /* 0x000fda0007f5e0ff */
[----:B------:R-:W-:Y:S05]  /*270a0*/  WARPSYNC.COLLECTIVE R15, `(.L_x_3495) ;  /* 0x000000000f087348 */ /* 0x000fea0003c00000 */
[----:B------:R0:W1:Y:S02]  /*270b0*/  SHFL.IDX P6, R14, R13, R12, R11 ;  /* 0x0000000c0d0e7389 */ /* 0x00006400000c000b */
[----:B01----:R-:W-:Y:S01]  /*270c0*/  ENDCOLLECTIVE ;  /* 0x000000000000791b */ /* 0x003fe20003800000 */
.L_x_3495:
        /* <DEDUP_REMOVED lines=13> */
.L_x_3496:
[----:B------:R-:W-:Y:S02]  /*271a0*/  IMAD.MOV.U32 R13, RZ, RZ, R24 ;  /* 0x000000ffff0d7224 */ /* 0x000fe400078e0018 */
[----:B------:R-:W-:Y:S01]  /*271b0*/  IMAD.MOV.U32 R12, RZ, RZ, 0x4 ;  /* 0x00000004ff0c7424 */ /* 0x000fe200078e00ff */
[----:B------:R-:W-:-:S13]  /*271c0*/  IADD3 R2, P2, R14, R5, RZ ;  /* 0x000000050e027210 */ /* 0x000fda0007f5e0ff */
[----:B------:R-:W-:Y:S05]  /*271d0*/  WARPSYNC.COLLECTIVE R15, `(.L_x_3497) ;  /* 0x000000000f087348 */ /* 0x000fea0003c00000 */
[----:B------:R0:W1:Y:S02]  /*271e0*/  SHFL.IDX P6, R14, R13, R12, R11 ;  /* 0x0000000c0d0e7389 */ /* 0x00006400000c000b */
[----:B01----:R-:W-:Y:S01]  /*271f0*/  ENDCOLLECTIVE ;  /* 0x000000000000791b */ /* 0x003fe20003800000 */
.L_x_3497:
        /* <DEDUP_REMOVED lines=13> */
.L_x_3498:
[----:B------:R-:W-:Y:S02]  /*272d0*/  IMAD.MOV.U32 R13, RZ, RZ, R24 ;  /* 0x000000ffff0d7224 */ /* 0x000fe400078e0018 */
[----:B------:R-:W-:Y:S02]  /*272e0*/  IMAD.MOV.U32 R12, RZ, RZ, 0x5 ;  /* 0x00000005ff0c7424 */ /* 0x000fe400078e00ff */
[----:B------:R-:W-:-:S07]  /*272f0*/  IMAD.MOV.U32 R10, RZ, RZ, R14 ;  /* 0x000000ffff0a7224 */ /* 0x000fce00078e000e */
[----:B------:R-:W-:Y:S05]  /*27300*/  WARPSYNC.COLLECTIVE R15, `(.L_x_3499) ;  /* 0x000000000f087348 */ /* 0x000fea0003c00000 */
[----:B------:R0:W1:Y:S02]  /*27310*/  SHFL.IDX P6, R14, R13, R12, R11 ;  /* 0x0000000c0d0e7389 */ /* 0x00006400000c000b */
[----:B01----:R-:W-:Y:S01]  /*27320*/  ENDCOLLECTIVE ;  /* 0x000000000000791b */ /* 0x003fe20003800000 */
.L_x_3499:
        /* <DEDUP_REMOVED lines=14> */
.L_x_3500:
[----:B------:R-:W-:Y:S02]  /*27410*/  IMAD.MOV.U32 R13, RZ, RZ, R24 ;  /* 0x000000ffff0d7224 */ /* 0x000fe400078e0018 */
[----:B------:R-:W-:Y:S01]  /*27420*/  IMAD.MOV.U32 R12, RZ, RZ, 0x6 ;  /* 0x00000006ff0c7424 */ /* 0x000fe200078e00ff */
[----:B------:R-:W-:-:S13]  /*27430*/  IADD3 R2, P2, R14, R5, RZ ;  /* 0x000000050e027210 */ /* 0x000fda0007f5e0ff */
[----:B------:R-:W-:Y:S05]  /*27440*/  WARPSYNC.COLLECTIVE R15, `(.L_x_3501) ;  /* 0x000000000f087348 */ /* 0x000fea0003c00000 */
[----:B------:R0:W1:Y:S02]  /*27450*/  SHFL.IDX P6, R14, R13, R12, R11 ;  /* 0x0000000c0d0e7389 */ /* 0x00006400000c000b */
[----:B01----:R-:W-:Y:S01]  /*27460*/  ENDCOLLECTIVE ;  /* 0x000000000000791b */ /* 0x003fe20003800000 */
.L_x_3501:
        /* <DEDUP_REMOVED lines=13> */
.L_x_3502:
[----:B------:R-:W-:Y:S02]  /*27540*/  IMAD.MOV.U32 R13, RZ, RZ, R24 ;  /* 0x000000ffff0d7224 */ /* 0x000fe400078e0018 */
[----:B------:R-:W-:Y:S02]  /*27550*/  IMAD.MOV.U32 R12, RZ, RZ, 0x7 ;  /* 0x00000007ff0c7424 */ /* 0x000fe400078e00ff */
[----:B------:R-:W-:-:S07]  /*27560*/  IMAD.MOV.U32 R10, RZ, RZ, R14 ;  /* 0x000000ffff0a7224 */ /* 0x000fce00078e000e */
[----:B------:R-:W-:Y:S05]  /*27570*/  WARPSYNC.COLLECTIVE R15, `(.L_x_3503) ;  /* 0x000000000f087348 */ /* 0x000fea0003c00000 */
[----:B------:R0:W1:Y:S02]  /*27580*/  SHFL.IDX P6, R14, R13, R12, R11 ;  /* 0x0000000c0d0e7389 */ /* 0x00006400000c000b */
[----:B01----:R-:W-:Y:S01]  /*27590*/  ENDCOLLECTIVE ;  /* 0x000000000000791b */ /* 0x003fe20003800000 */
.L_x_3503:
        /* <DEDUP_REMOVED lines=12> */
.L_x_3504:
[----:B------:R-:W-:Y:S05]  /*27660*/  BRA `(.L_x_3505) ;  /* 0xffffff8000c87947 */ /* 0x000fea000383ffff */
.L_x_3238:
[----:B------:R-:W-:Y:S01]  /*27670*/  BSSY B0, `(.L_x_3506) ;  /* 0x0000008000007945 */ /* 0x000fe20003800000 */
[----:B------:R-:W-:Y:S01]  /*27680*/  IMAD.MOV.U32 R13, RZ, RZ, R16 ;  /* 0x000000ffff0d7224 */ /* 0x000fe200078e0010 */
[----:B------:R-:W-:Y:S01]  /*27690*/  MOV R11, 0x1f ;  /* 0x0000001f000b7802 */ /* 0x000fe20000000f00 */
[----:B-1----:R-:W-:Y:S02]  /*276a0*/  IMAD.MOV.U32 R12, RZ, RZ, RZ ;  /* 0x000000ffff0c7224 */ /* 0x002fe400078e00ff */
[----:B------:R-:W-:-:S07]  /*276b0*/  IMAD.MOV.U32 R15, RZ, RZ, -0x1 ;  /* 0xffffffffff0f7424 */ /* 0x000fce00078e00ff */
[----:B------:R-:W-:Y:S05]  /*276c0*/  WARPSYNC.COLLECTIVE R15, `(.L_x_3507) ;  /* 0x000000000f087348 */ /* 0x000fea0003c00000 */
[----:B------:R0:W1:Y:S02]  /*276d0*/  SHFL.IDX P6, R14, R13, R12, R11 ;  /* 0x0000000c0d0e7389 */ /* 0x00006400000c000b */
[----:B01----:R-:W-:Y:S01]  /*276e0*/  ENDCOLLECTIVE ;  /* 0x000000000000791b */ /* 0x003fe20003800000 */
.L_x_3507:
[----:B------:R-:W-:Y:S05]  /*276f0*/  BSYNC B0 ;  /* 0x0000000000007941 */ /* 0x000fea0003800000 */
.L_x_3506:
        /* <DEDUP_REMOVED lines=9> */
.L_x_3508:
        /* <DEDUP_REMOVED lines=24> */
.L_x_3509:
[----:B------:R-:W-:Y:S01]  /*27910*/  IMAD.MOV.U32 R12, RZ, RZ, 0x2 ;  /* 0x00000002ff0c7424 */ /* 0x000fe200078e00ff */
[----:B------:R-:W-:-:S05]  /*27920*/  SEL R14, R14, RZ, P1 ;  /* 0x000000ff0e0e7207 */ /* 0x000fca0000800000 */
[----:B------:R-:W-:-:S04]  /*27930*/  IMAD.IADD R5, R13, 0x1, R14 ;  /* 0x000000010d057824 */ /* 0x000fc800078e020e */
[----:B------:R-:W-:-:S07]  /*27940*/  IMAD.MOV.U32 R13, RZ, RZ, R5 ;  /* 0x000000ffff0d7224 */ /* 0x000fce00078e0005 */
[----:B------:R-:W-:Y:S05]  /*27950*/  WARPSYNC.COLLECTIVE R15, `(.L_x_3510) ;  /* 0x000000000f087348 */ /* 0x000fea0003c00000 */
[----:B------:R0:W1:Y:S02]  /*27960*/  SHFL.UP P6, R14, R13, R12, R11 ;  /* 0x0400000c0d0e7389 */ /* 0x00006400000c000b */
[----:B01----:R-:W-:Y:S01]  /*27970*/  ENDCOLLECTIVE ;  /* 0x000000000000791b */ /* 0x003fe20003800000 */
.L_x_3510:
[----:B------:R-:W-:Y:S01]  /*27980*/  IMAD.MOV.U32 R12, RZ, RZ, 0x4 ;  /* 0x00000004ff0c7424 */ /* 0x000fe200078e00ff */
[----:B------:R-:W-:-:S05]  /*27990*/  SEL R2, R14, RZ, P2 ;  /* 0x000000ff0e027207 */ /* 0x000fca0001000000 */
[----:B------:R-:W-:-:S04]  /*279a0*/  IMAD.IADD R2, R5, 0x1, R2 ;  /* 0x0000000105027824 */ /* 0x000fc800078e0202 */
[----:B------:R-:W-:-:S07]  /*279b0*/  IMAD.MOV.U32 R13, RZ, RZ, R2 ;  /* 0x000000ffff0d7224 */ /* 0x000fce00078e0002 */
[----:B------:R-:W-:Y:S05]  /*279c0*/  WARPSYNC.COLLECTIVE R15, `(.L_x_3511) ;  /* 0x000000000f087348 */ /* 0x000fea0003c00000 */
[----:B------:R0:W1:Y:S02]  /*279d0*/  SHFL.UP P6, R14, R13, R12, R11 ;  /* 0x0400000c0d0e7389 */ /* 0x00006400000c000b */
[----:B01----:R-:W-:Y:S01]  /*279e0*/  ENDCOLLECTIVE ;  /* 0x000000000000791b */ /* 0x003fe20003800000 */
.L_x_3511:
[----:B------:R-:W-:Y:S01]  /*279f0*/  IMAD.MOV.U32 R12, RZ, RZ, 0x8 ;  /* 0x00000008ff0c7424 */ /* 0x000fe200078e00ff */
[----:B------:R-:W-:-:S05]  /*27a00*/  SEL R3, R14, RZ, P3 ;  /* 0x000000ff0e037207 */ /* 0x000fca0001800000 */
[----:B------:R-:W-:-:S04]  /*27a10*/  IMAD.IADD R3, R2, 0x1, R3 ;  /* 0x0000000102037824 */ /* 0x000fc800078e0203 */
[----:B------:R-:W-:-:S07]  /*27a20*/  IMAD.MOV.U32 R13, RZ, RZ, R3 ;  /* 0x000000ffff0d7224 */ /* 0x000fce00078e0003 */
[----:B------:R-:W-:Y:S05]  /*27a30*/  WARPSYNC.COLLECTIVE R15, `(.L_x_3512) ;  /* 0x000000000f087348 */ /* 0x000fea0003c00000 */
[----:B------:R0:W1:Y:S02]  /*27a40*/  SHFL.UP P6, R14, R13, R12, R11 ;  /* 0x0400000c0d0e7389 */ /* 0x00006400000c000b */
[----:B01----:R-:W-:Y:S01]  /*27a50*/  ENDCOLLECTIVE ;  /* 0x000000000000791b */ /* 0x003fe20003800000 */
.L_x_3512:
[----:B------:R-:W-:Y:S01]  /*27a60*/  IMAD.MOV.U32 R12, RZ, RZ, 0x10 ;  /* 0x00000010ff0c7424 */ /* 0x000fe200078e00ff */
[----:B------:R-:W-:-:S05]  /*27a70*/  SEL R14, R14, RZ, P4 ;  /* 0x000000ff0e0e7207 */ /* 0x000fca0002000000 */
[----:B------:R-:W-:-:S04]  /*27a80*/  IMAD.IADD R5, R3, 0x1, R14 ;  /* 0x0000000103057824 */ /* 0x000fc800078e020e */
[----:B------:R-:W-:-:S07]  /*27a90*/  IMAD.MOV.U32 R13, RZ, RZ, R5 ;  /* 0x000000ffff0d7224 */ /* 0x000fce00078e0005 */
[----:B------:R-:W-:Y:S05]  /*27aa0*/  WARPSYNC.COLLECTIVE R15, `(.L_x_3513) ;  /* 0x000000000f087348 */ /* 0x000fea0003c00000 */
[----:B------:R0:W1:Y:S02]  /*27ab0*/  SHFL.UP P6, R14, R13, R12, R11 ;  /* 0x0400000c0d0e7389 */ /* 0x00006400000c000b */
[----:B01----:R-:W-:Y:S01]  /*27ac0*/  ENDCOLLECTIVE ;  /* 0x000000000000791b */ /* 0x003fe20003800000 */
.L_x_3513:
        /* <DEDUP_REMOVED lines=8> */
.L_x_3514:
[----:B------:R-:W-:Y:S05]  /*27b50*/  BRA `(.L_x_3515) ;  /* 0xffffff8000d87947 */ /* 0x000fea000383ffff */
.L_x_3241:
[----:B------:R-:W-:Y:S01]  /*27b60*/  BSSY B0, `(.L_x_3516) ;  /* 0x0000007000007945 */ /* 0x000fe20003800000 */
[----:B-1----:R-:W-:Y:S02]  /*27b70*/  IMAD.MOV.U32 R12, RZ, RZ, 0x1 ;  /* 0x00000001ff0c7424 */ /* 0x002fe400078e00ff */
[----:B------:R-:W-:Y:S02]  /*27b80*/  IMAD.MOV.U32 R11, RZ, RZ, RZ ;  /* 0x000000ffff0b7224 */ /* 0x000fe400078e00ff */
[----:B------:R-:W-:-:S07]  /*27b90*/  IMAD.MOV.U32 R15, RZ, RZ, -0x1 ;  /* 0xffffffffff0f7424 */ /* 0x000fce00078e00ff */
[----:B------:R-:W-:Y:S05]  /*27ba0*/  WARPSYNC.COLLECTIVE R15, `(.L_x_3517) ;  /* 0x000000000f087348 */ /* 0x000fea0003c00000 */
[----:B------:R0:W1:Y:S02]  /*27bb0*/  SHFL.UP P6, R14, R13, R12, R11 ;  /* 0x0400000c0d0e7389 */ /* 0x00006400000c000b */
[----:B01----:R-:W-:Y:S01]  /*27bc0*/  ENDCOLLECTIVE ;  /* 0x000000000000791b */ /* 0x003fe20003800000 */
.L_x_3517:
[----:B------:R-:W-:Y:S05]  /*27bd0*/  BSYNC B0 ;  /* 0x0000000000007941 */ /* 0x000fea0003800000 */
.L_x_3516:
[----:B------:R-:W-:Y:S01]  /*27be0*/  SEL R14, R14, RZ, P1 ;  /* 0x000000ff0e0e7207 */ /* 0x000fe20000800000 */
[----:B------:R-:W-:Y:S01]  /*27bf0*/  IMAD.MOV.U32 R11, RZ, RZ, RZ ;  /* 0x000000ffff0b7224 */ /* 0x000fe200078e00ff */
[----:B------:R-:W-:Y:S01]  /*27c00*/  MOV R12, 0x2 ;  /* 0x00000002000c7802 */ /* 0x000fe20000000f00 */
[----:B------:R-:W-:Y:S02]  /*27c10*/  IMAD.MOV.U32 R15, RZ, RZ, -0x1 ;  /* 0xffffffffff0f7424 */ /* 0x000fe400078e00ff */
[----:B------:R-:W-:-:S07]  /*27c20*/  IMAD.IADD R13, R13, 0x1, R14 ;  /* 0x000000010d0d7824 */ /* 0x000fce00078e020e */
[----:B------:R-:W-:Y:S05]  /*27c30*/  WARPSYNC.COLLECTIVE R15, `(.L_x_3518) ;  /* 0x000000000f087348 */ /* 0x000fea0003c00000 */
[----:B------:R0:W1:Y:S02]  /*27c40*/  SHFL.UP P6, R14, R13, R12, R11 ;  /* 0x0400000c0d0e7389 */ /* 0x00006400000c000b */
[----:B01----:R-:W-:Y:S01]  /*27c50*/  ENDCOLLECTIVE ;  /* 0x000000000000791b */ /* 0x003fe20003800000 */
.L_x_3518:
[----:B------:R-:W-:Y:S01]  /*27c60*/  IMAD.MOV.U32 R12, RZ, RZ, 0x4 ;  /* 0x00000004ff0c7424 */ /* 0x000fe200078e00ff */
[----:B------:R-:W-:-:S05]  /*27c70*/  SEL R2, R14, RZ, P2 ;  /* 0x000000ff0e027207 */ /* 0x000fca0001000000 */
[----:B------:R-:W-:-:S04]  /*27c80*/  IMAD.IADD R2, R13, 0x1, R2 ;  /* 0x000000010d027824 */ /* 0x000fc800078e0202 */
[----:B------:R-:W-:-:S07]  /*27c90*/  IMAD.MOV.U32 R13, RZ, RZ, R2 ;  /* 0x000000ffff0d7224 */ /* 0x000fce00078e0002 */
[----:B------:R-:W-:Y:S05]  /*27ca0*/  WARPSYNC.COLLECTIVE R15, `(.L_x_3519) ;  /* 0x000000000f087348 */ /* 0x000fea0003c00000 */
[----:B------:R0:W1:Y:S02]  /*27cb0*/  SHFL.UP P6, R14, R13, R12, R11 ;  /* 0x0400000c0d0e7389 */ /* 0x00006400000c000b */
[----:B01----:R-:W-:Y:S01]  /*27cc0*/  ENDCOLLECTIVE ;  /* 0x000000000000791b */ /* 0x003fe20003800000 */
.L_x_3519:
[----:B------:R-:W-:Y:S01]  /*27cd0*/  IMAD.MOV.U32 R12, RZ, RZ, 0x8 ;  /* 0x00000008ff0c7424 */ /* 0x000fe200078e00ff */
[----:B------:R-:W-:-:S05]  /*27ce0*/  SEL R3, R14, RZ, P3 ;  /* 0x000000ff0e037207 */ /* 0x000fca0001800000 */
[----:B------:R-:W-:-:S04]  /*27cf0*/  IMAD.IADD R3, R2, 0x1, R3 ;  /* 0x0000000102037824 */ /* 0x000fc800078e0203 */
[----:B------:R-:W-:-:S07]  /*27d00*/  IMAD.MOV.U32 R13, RZ, RZ, R3 ;  /* 0x000000ffff0d7224 */ /* 0x000fce00078e0003 */
[----:B------:R-:W-:Y:S05]  /*27d10*/  WARPSYNC.COLLECTIVE R15, `(.L_x_3520) ;  /* 0x000000000f087348 */ /* 0x000fea0003c00000 */
[----:B------:R0:W1:Y:S02]  /*27d20*/  SHFL.UP P6, R14, R13, R12, R11 ;  /* 0x0400000c0d0e7389 */ /* 0x00006400000c000b */
[----:B01----:R-:W-:Y:S01]  /*27d30*/  ENDCOLLECTIVE ;  /* 0x000000000000791b */ /* 0x003fe20003800000 */
.L_x_3520:
[----:B------:R-:W-:Y:S01]  /*27d40*/  IMAD.MOV.U32 R12, RZ, RZ, 0x10 ;  /* 0x00000010ff0c7424 */ /* 0x000fe200078e00ff */
[----:B------:R-:W-:-:S05]  /*27d50*/  SEL R14, R14, RZ, P4 ;  /* 0x000000ff0e0e7207 */ /* 0x000fca0002000000 */
[----:B------:R-:W-:-:S04]  /*27d60*/  IMAD.IADD R5, R3, 0x1, R14 ;  /* 0x0000000103057824 */ /* 0x000fc800078e020e */
[----:B------:R-:W-:-:S07]  /*27d70*/  IMAD.MOV.U32 R13, RZ, RZ, R5 ;  /* 0x000000ffff0d7224 */ /* 0x000fce00078e0005 */
[----:B------:R-:W-:Y:S05]  /*27d80*/  WARPSYNC.COLLECTIVE R15, `(.L_x_3521) ;  /* 0x000000000f087348 */ /* 0x000fea0003c00000 */
[----:B------:R0:W1:Y:S02]  /*27d90*/  SHFL.UP P6, R14, R13, R12, R11 ;  /* 0x0400000c0d0e7389 */ /* 0x00006400000c000b */
[----:B01----:R-:W-:Y:S01]  /*27da0*/  ENDCOLLECTIVE ;  /* 0x000000000000791b */ /* 0x003fe20003800000 */
.L_x_3521:
        /* <DEDUP_REMOVED lines=8> */
.L_x_3522:
[----:B------:R-:W-:Y:S05]  /*27e30*/  BRA `(.L_x_3523) ;  /* 0xffffff8000c47947 */ /* 0x000fea000383ffff */
.L_x_3243:
[----:B------:R-:W-:Y:S01]  /*27e40*/  BSSY B0, `(.L_x_3524) ;  /* 0x0000006000007945 */ /* 0x000fe20003800000 */
[----:B------:R-:W-:Y:S01]  /*27e50*/  PLOP3.LUT P6, PT, P6, PT, PT, 0x8, 0x0 ;  /* 0x000000000000781c */ /* 0x000fe200037ce170 */
[----:B------:R-:W-:-:S12]  /*27e60*/  IMAD.MOV.U32 R15, RZ, RZ, -0x1 ;  /* 0xffffffffff0f7424 */ /* 0x000fd800078e00ff */
[----:B01----:R-:W-:Y:S05]  /*27e70*/  WARPSYNC.COLLECTIVE R15, `(.L_x_3525) ;  /* 0x000000000f087348 */ /* 0x003fea0003c00000 */
[----:B------:R-:W-:Y:S01]  /*27e80*/  VOTE.ANY R14, PT, P6 ;  /* 0x00000000000e7806 */ /* 0x000fe200030e0100 */
[----:B01----:R-:W-:Y:S06]  /*27e90*/  ENDCOLLECTIVE ;  /* 0x000000000000791b */ /* 0x003fec0003800000 */
.L_x_3525:
[----:B------:R-:W-:Y:S05]  /*27ea0*/  BSYNC B0 ;  /* 0x0000000000007941 */ /* 0x000fea0003800000 */
.L_x_3524:
        /* <DEDUP_REMOVED lines=8> */
.L_x_3526:
[----:B------:R-:W-:Y:S02]  /*27f30*/  IMAD.IADD R19, R12, 0x1, R19 ;  /* 0x000000010c137824 */ /* 0x000fe400078e0213 */
[----:B------:R-:W-:Y:S02]  /*27f40*/  IMAD.MOV.U32 R13, RZ, RZ, R4 ;  /* 0x000000ffff0d7224 */ /* 0x000fe400078e0004 */
[----:B------:R-:W-:-:S07]  /*27f50*/  IMAD.MOV.U32 R17, RZ, RZ, R14 ;  /* 0x000000ffff117224 */ /* 0x000fce00078e000e */
[----:B------:R-:W-:Y:S05]  /*27f60*/  WARPSYNC.COLLECTIVE R15, `(.L_x_3527) ;  /* 0x000000000f087348 */ /* 0x000fea0003c00000 */
[----:B------:R0:W1:Y:S02]  /*27f70*/  SHFL.IDX P6, R14, R13, R12, R11 ;  /* 0x0000000c0d0e7389 */ /* 0x00006400000c000b */
[----:B01----:R-:W-:Y:S01]  /*27f80*/  ENDCOLLECTIVE ;  /* 0x000000000000791b */ /* 0x003fe20003800000 */
.L_x_3527:
[----:B------:R-:W-:Y:S01]  /*27f90*/  IMAD.MOV.U32 R4, RZ, RZ, R14 ;  /* 0x000000ffff047224 */ /* 0x000fe200078e000e */
[----:B------:R-:W-:Y:S06]  /*27fa0*/  BRA `(.L_x_3528) ;  /* 0xffffff8000a87947 */ /* 0x000fec000383ffff */
.L_x_3245:
[----:B------:R-:W-:Y:S01]  /*27fb0*/  BSSY B0, `(.L_x_3529) ;  /* 0x0000007000007945 */ /* 0x000fe20003800000 */
[----:B------:R-:W-:Y:S02]  /*27fc0*/  IMAD.MOV.U32 R13, RZ, RZ, R2 ;  /* 0x000000ffff0d7224 */ /* 0x000fe400078e0002 */
[----:B------:R-:W-:Y:S02]  /*27fd0*/  IMAD.MOV.U32 R11, RZ, RZ, 0x1f ;  /* 0x0000001fff0b7424 */ /* 0x000fe400078e00ff */
[----:B------:R-:W-:-:S07]  /*27fe0*/  IMAD.MOV.U32 R15, RZ, RZ, -0x1 ;  /* 0xffffffffff0f7424 */ /* 0x000fce00078e00ff */
[----:B0-23--:R-:W-:Y:S05]  /*27ff0*/  WARPSYNC.COLLECTIVE R15, `(.L_x_3530) ;  /* 0x000000000f087348 */ /* 0x00dfea0003c00000 */
[----:B------:R1:W4:Y:S02]  /*28000*/  SHFL.IDX P6, R14, R13, R12, R11 ;  /* 0x0000000c0d0e7389 */ /* 0x00032400000c000b */
[----:B01234-:R-:W-:Y:S01]  /*28010*/  ENDCOLLECTIVE ;  /* 0x000000000000791b */ /* 0x01ffe20003800000 */
.L_x_3530:
[----:B------:R-:W-:Y:S05]  /*28020*/  BSYNC B0 ;  /* 0x0000000000007941 */ /* 0x000fea0003800000 */
.L_x_3529:
[----:B------:R-:W-:Y:S01]  /*28030*/  IMAD.MOV.U32 R6, RZ, RZ, R14 ;  /* 0x000000ffff067224 */ /* 0x000fe200078e000e */
[----:B------:R-:W-:Y:S06]  /*28040*/  BRA `(.L_x_3244) ;  /* 0xffffff8000987947 */ /* 0x000fec000383ffff */
.L_x_3251:
[----:B-1----:R1:W3:Y:S02]  /*28050*/  SYNCS.PHASECHK.TRANS64.TRYWAIT P0, [R4+URZ+0x28820], R0 ;  /* 0x02882000040075a7 */ /* 0x0022e4000800017f */
[----:B---3--:R-:W-:Y:S05]  /*28060*/  @!P0 NANOSLEEP.SYNCS 0x989680 ;  /* 0x009896800000895d */ /* 0x008fea0003900000 */
[----:B------:R-:W3:Y:S02]  /*28070*/  @!P0 SYNCS.PHASECHK.TRANS64 P0, [R4+URZ+0x28820], R0 ;  /* 0x02882000040085a7 */ /* 0x000ee4000800007f */
[----:B---3--:R-:W-:Y:S05]  /*28080*/  @!P0 BRA `(.L_x_3251) ;  /* 0xfffffffc00f08947 */ /* 0x008fea000383ffff */
[----:B------:R-:W-:Y:S05]  /*28090*/  BRA `(.L_x_3531) ;  /* 0xffffff8800f07947 */ /* 0x000fea000383ffff */
.L_x_3252:
        /* <DEDUP_REMOVED lines=11> */
.L_x_3533:
[----:B------:R-:W-:Y:S05]  /*28150*/  BSYNC B0 ;  /* 0x0000000000007941 */ /* 0x000fea0003800000 */
.L_x_3532:
[----:B------:R-:W-:Y:S05]  /*28160*/  BRA `(.L_x_3534) ;  /* 0xffffff8800d87947 */ /* 0x000fea000383ffff */
.L_x_3253:
[----:B------:R-:W-:Y:S01]  /*28170*/  BSSY B0, `(.L_x_3535) ;  /* 0x0000006000007945 */ /* 0x000fe20003800000 */
[----:B------:R-:W-:-:S07]  /*28180*/  IMAD.MOV.U32 R15, RZ, RZ, -0x1 ;  /* 0xffffffffff0f7424 */ /* 0x000fce00078e00ff */
[----:B012---:R-:W-:Y:S05]  /*28190*/  WARPSYNC.COLLECTIVE R15, `(.L_x_3536) ;  /* 0x000000000f0c7348 */ /* 0x007fea0003c00000 */
[----:B------:R-:W-:Y:S02]  /*281a0*/  ELECT P6, UR62, PT ;  /* 0x00000000003e782f */ /* 0x000fe400038c0000 */
[----:B------:R-:W-:Y:S01]  /*281b0*/  MOV R14, UR62 ;  /* 0x0000003e000e7c02 */ /* 0x000fe20008000f00 */
[----:B012---:R-:W-:Y:S10]  /*281c0*/  ENDCOLLECTIVE ;  /* 0x000000000000791b */ /* 0x007ff40003800000 */
.L_x_3536:
[----:B------:R-:W-:Y:S05]  /*281d0*/  BSYNC B0 ;  /* 0x0000000000007941 */ /* 0x000fea0003800000 */
.L_x_3535:
[----:B------:R-:W-:Y:S05]  /*281e0*/  BRA `(.L_x_3537) ;  /* 0xffffff8800cc7947 */ /* 0x000fea000383ffff */
.L_x_3255:
[----:B-1----:R1:W3:Y:S02]  /*281f0*/  SYNCS.PHASECHK.TRANS64.TRYWAIT P1, [R5+URZ+0x28840], R0 ;  /* 0x02884000050075a7 */ /* 0x0022e4000802017f */
[----:B---3--:R-:W-:Y:S05]  /*28200*/  @!P1 NANOSLEEP.SYNCS 0x989680 ;  /* 0x009896800000995d */ /* 0x008fea0003900000 */
[----:B------:R-:W3:Y:S02]  /*28210*/  @!P1 SYNCS.PHASECHK.TRANS64 P1, [R5+URZ+0x28840], R0 ;  /* 0x02884000050095a7 */ /* 0x000ee4000802007f */
[----:B---3--:R-:W-:Y:S05]  /*28220*/  @!P1 BRA `(.L_x_3255) ;  /* 0xfffffffc00f09947 */ /* 0x008fea000383ffff */
[----:B------:R-:W-:Y:S05]  /*28230*/  BRA `(.L_x_3538) ;  /* 0xffffff8800ec7947 */ /* 0x000fea000383ffff */
.L_x_3257:
[----:B---3--:R3:W4:Y:S02]  /*28240*/  SYNCS.PHASECHK.TRANS64.TRYWAIT P1, [R25+URZ+0x28840], R2 ;  /* 0x02884002190075a7 */ /* 0x008724000802017f */
[----:B----4-:R-:W-:Y:S05]  /*28250*/  @!P1 NANOSLEEP.SYNCS 0x989680 ;  /* 0x009896800000995d */ /* 0x010fea0003900000 */
[----:B------:R-:W4:Y:S02]  /*28260*/  @!P1 SYNCS.PHASECHK.TRANS64 P1, [R25+URZ+0x28840], R2 ;  /* 0x02884002190095a7 */ /* 0x000f24000802007f */
[----:B----4-:R-:W-:Y:S05]  /*28270*/  @!P1 BRA `(.L_x_3257) ;  /* 0xfffffffc00f09947 */ /* 0x010fea000383ffff */
[----:B------:R-:W-:Y:S05]  /*28280*/  BRA `(.L_x_3539) ;  /* 0xffffff8800f87947 */ /* 0x000fea000383ffff */
.L_x_3259:
[----:B----4-:R4:W0:Y:S02]  /*28290*/  SYNCS.PHASECHK.TRANS64.TRYWAIT P1, [R5+URZ+0x28860], R0 ;  /* 0x02886000050075a7 */ /* 0x010824000802017f */
[----:B0-----:R-:W-:Y:S05]  /*282a0*/  @!P1 NANOSLEEP.SYNCS 0x989680 ;  /* 0x009896800000995d */ /* 0x001fea0003900000 */
[----:B------:R-:W0:Y:S02]  /*282b0*/  @!P1 SYNCS.PHASECHK.TRANS64 P1, [R5+URZ+0x28860], R0 ;  /* 0x02886000050095a7 */ /* 0x000e24000802007f */
[----:B0-----:R-:W-:Y:S05]  /*282c0*/  @!P1 BRA `(.L_x_3259) ;  /* 0xfffffffc00f09947 */ /* 0x001fea000383ffff */
[----:B------:R-:W-:Y:S05]  /*282d0*/  BRA `(.L_x_3540) ;  /* 0xffffff8800f47947 */ /* 0x000fea000383ffff */
.L_x_3541:
        /* <DEDUP_REMOVED lines=10> */
.L_x_3550:


//--------------------- .nv.global.init           --------------------------
	.section	.nv.global.init,"aw",@progbits
.nv.global.init:
	.type		$str$23,@object
	.size		$str$23,($str$24 - $str$23)
$str$23:
        /*0000*/ 	.byte	0x28, 0x61, 0x64, 0x64, 0x72, 0x65, 0x73, 0x73, 0x20, 0x26, 0x20, 0x6d, 0x61, 0x73, 0x6b, 0x29
        /*0010*/ 	.byte	0x20, 0x3d, 0x3d, 0x20, 0x30, 0x00
	.type		$str$24,@object
	.size		$str$24,(__unnamed_4 - $str$24)
$str$24:
        /*0016*/ 	.byte	0x2f, 0x74, 0x6d, 0x70, 0x2f, 0x6f, 0x73, 0x73, 0x5f, 0x6b, 0x65, 0x72, 0x6e, 0x65, 0x6c, 0x73
        /*0026*/ 	.byte	0x5f, 0x73, 0x72, 0x63, 0x2f, 0x66, 0x6c, 0x61, 0x73, 0x68, 0x5f, 0x61, 0x74, 0x74, 0x65, 0x6e
        /*0036*/ 	.byte	0x74, 0x69, 0x6f, 0x6e, 0x2f, 0x63, 0x73, 0x72, 0x63, 0x2f, 0x63, 0x75, 0x74, 0x6c, 0x61, 0x73
        /*0046*/ 	.byte	0x73, 0x2f, 0x69, 0x6e, 0x63, 0x6c, 0x75, 0x64, 0x65, 0x2f, 0x63, 0x75, 0x74, 0x65, 0x2f, 0x70
        /*0056*/ 	.byte	0x6f, 0x69, 0x6e, 0x74, 0x65, 0x72, 0x5f, 0x66, 0x6c, 0x61, 0x67, 0x67, 0x65, 0x64, 0x2e, 0x68
        /*0066*/ 	.byte	0x70, 0x70, 0x00
	.type		__unnamed_4,@object
	.size		__unnamed_4,(__unnamed_3 - __unnamed_4)
__unnamed_4:
        /* <DEDUP_REMOVED lines=25> */
	.type		__unnamed_3,@object
	.size		__unnamed_3,(__unnamed_2 - __unnamed_3)
__unnamed_3:
        /* <DEDUP_REMOVED lines=29> */
	.type		__unnamed_2,@object
	.size		__unnamed_2,(__unnamed_1 - __unnamed_2)
__unnamed_2:
        /* <DEDUP_REMOVED lines=29> */
	.type		__unnamed_1,@object
	.size		__unnamed_1,(.L_0 - __unnamed_1)
__unnamed_1:
        /* <DEDUP_REMOVED lines=29> */
        /*075d*/ 	.byte	0x5d, 0x00
.L_0:


//--------------------- .nv.shared._ZN7cutlass13device_kernelIN5flash11enable_sm90INS1_16FlashAttnFwdSm90INS1_25CollectiveMainloopFwdSm90ILi2EN4cute5tupleIJNS5_1CILi1EEES8_S8_EEENS6_IJNS7_ILi128EEESA_SA_EEELi128ENS_10bfloat16_tEfNS_4arch4Sm90ELb0ELb0ELb0ELb0ELb1ELb0ELb0ELb1ELb1ELb1ELb1ELb0EEENS1_21CollectiveEpilogueFwdISB_S9_SC_SE_Li256ELb0ELb1ELb1ELb0EEENS1_19SingleTileSchedulerILb0ELb1ELb1ELi128EEEEEEEEEvNT_6ParamsE --------------------------
	.section	.nv.shared._ZN7cutlass13device_kernelIN5flash11enable_sm90INS1_16FlashAttnFwdSm90INS1_25CollectiveMainloopFwdSm90ILi2EN4cute5tupleIJNS5_1CILi1EEES8_S8_EEENS6_IJNS7_ILi128EEESA_SA_EEELi128ENS_10bfloat16_tEfNS_4arch4Sm90ELb0ELb0ELb0ELb0ELb1ELb0ELb0ELb1ELb1ELb1ELb1ELb0EEENS1_21CollectiveEpilogueFwdISB_S9_SC_SE_Li256ELb0ELb1ELb1ELb0EEENS1_19SingleTileSchedulerILb0ELb1ELb1ELi128EEEEEEEEEvNT_6ParamsE,"aw",@nobits
	.sectionflags	@""
	.align	16
	.zero		1024


//--------------------- .nv.shared.reserved.0     --------------------------
	.section	.nv.shared.reserved.0,"aw",@nobits
	.weak		__nv_reservedSMEM_offset_0_alias
	.size		__nv_reservedSMEM_offset_0_alias, 0, 0
	.other		__nv_reservedSMEM_offset_0_alias,@"STO_CUDA_RESERVED_SHARED STV_DEFAULT"
__nv_reservedSMEM_offset_0_alias:
	.zero		0


//--------------------- .nv.global                --------------------------
	.section	.nv.global,"aw",@nobits
.nv.global:
	.type		_ZN78_INTERNAL_7c1c60c6_42_flash_fwd_hdim128_bf16_paged_split_sm90_cu_8e232a79_32604cute1_E,@object
	.size		_ZN78_INTERNAL_7c1c60c6_42_flash_fwd_hdim128_bf16_paged_split_sm90_cu_8e232a79_32604cute1_E,(_ZN78_INTERNAL_7c1c60c6_42_flash_fwd_hdim128_bf16_paged_split_sm90_cu_8e232a79_32604cuda3std3__45__cpo6cbeginE - _ZN78_INTERNAL_7c1c60c6_42_flash_fwd_hdim128_bf16_paged_split_sm90_cu_8e232a79_32604cute1_E)
_ZN78_INTERNAL_7c1c60c6_42_flash_fwd_hdim128_bf16_paged_split_sm90_cu_8e232a79_32604cute1_E:
	.zero		1
	.type		_ZN78_INTERNAL_7c1c60c6_42_flash_fwd_hdim128_bf16_paged_split_sm90_cu_8e232a79_32604cuda3std3__45__cpo6cbeginE,@object
	.size		_ZN78_INTERNAL_7c1c60c6_42_flash_fwd_hdim128_bf16_paged_split_sm90_cu_8e232a79_32604cuda3std3__45__cpo6cbeginE,(_ZN78_INTERNAL_7c1c60c6_42_flash_fwd_hdim128_bf16_paged_split_sm90_cu_8e232a79_32604cuda3std3__48in_placeE - _ZN78_INTERNAL_7c1c60c6_42_flash_fwd_hdim128_bf16_paged_split_sm90_cu_8e232a79_32604cuda3std3__45__cpo6cbeginE)
_ZN78_INTERNAL_7c1c60c6_42_flash_fwd_hdim128_bf16_paged_split_sm90_cu_8e232a79_32604cuda3std3__45__cpo6cbeginE:
	.zero		1
	.type		_ZN78_INTERNAL_7c1c60c6_42_flash_fwd_hdim128_bf16_paged_split_sm90_cu_8e232a79_32604cuda3std3__48in_placeE,@object
	.size		_ZN78_INTERNAL_7c1c60c6_42_flash_fwd_hdim128_bf16_paged_split_sm90_cu_8e232a79_32604cuda3std3__48in_placeE,(_ZN78_INTERNAL_7c1c60c6_42_flash_fwd_hdim128_bf16_paged_split_sm90_cu_8e232a79_32604cuda3std6ranges3__45__cpo9iter_moveE - _ZN78_INTERNAL_7c1c60c6_42_flash_fwd_hdim128_bf16_paged_split_sm90_cu_8e232a79_32604cuda3std3__48in_placeE)
_ZN78_INTERNAL_7c1c60c6_42_flash_fwd_hdim128_bf16_paged_split_sm90_cu_8e232a79_32604cuda3std3__48in_placeE:
	.zero		1
	.type		_ZN78_INTERNAL_7c1c60c6_42_flash_fwd_hdim128_bf16_paged_split_sm90_cu_8e232a79_32604cuda3std6ranges3__45__cpo9iter_moveE,@object
	.size		_ZN78_INTERNAL_7c1c60c6_42_flash_fwd_hdim128_bf16_paged_split_sm90_cu_8e232a79_32604cuda3std6ranges3__45__cpo9iter_moveE,(_ZN78_INTERNAL_7c1c60c6_42_flash_fwd_hdim128_bf16_paged_split_sm90_cu_8e232a79_32604cuda3std3__45__cpo5beginE - _ZN78_INTERNAL_7c1c60c6_42_flash_fwd_hdim128_bf16_paged_split_sm90_cu_8e232a79_32604cuda3std6ranges3__45__cpo9iter_moveE)
_ZN78_INTERNAL_7c1c60c6_42_flash_fwd_hdim128_bf16_paged_split_sm90_cu_8e232a79_32604cuda3std6ranges3__45__cpo9iter_moveE:
	.zero		1
	.type		_ZN78_INTERNAL_7c1c60c6_42_flash_fwd_hdim128_bf16_paged_split_sm90_cu_8e232a79_32604cuda3std3__45__cpo5beginE,@object
	.size		_ZN78_INTERNAL_7c1c60c6_42_flash_fwd_hdim128_bf16_paged_split_sm90_cu_8e232a79_32604cuda3std3__45__cpo5beginE,(_ZN78_INTERNAL_7c1c60c6_42_flash_fwd_hdim128_bf16_paged_split_sm90_cu_8e232a79_32604cuda3std3__480_GLOBAL__N__7c1c60c6_42_flash_fwd_hdim128_bf16_paged_split_sm90_cu_8e232a79_32606ignoreE - _ZN78_INTERNAL_7c1c60c6_42_flash_fwd_hdim128_bf16_paged_split_sm90_cu_8e232a79_32604cuda3std3__45__cpo5beginE)
_ZN78_INTERNAL_7c1c60c6_42_flash_fwd_hdim128_bf16_paged_split_sm90_cu_8e232a79_32604cuda3std3__45__cpo5beginE:
	.zero		1
	.type		_ZN78_INTERNAL_7c1c60c6_42_flash_fwd_hdim128_bf16_paged_split_sm90_cu_8e232a79_32604cuda3std3__480_GLOBAL__N__7c1c60c6_42_flash_fwd_hdim128_bf16_paged_split_sm90_cu_8e232a79_32606ignoreE,@object
	.size		_ZN78_INTERNAL_7c1c60c6_42_flash_fwd_hdim128_bf16_paged_split_sm90_cu_8e232a79_32604cuda3std3__480_GLOBAL__N__7c1c60c6_42_flash_fwd_hdim128_bf16_paged_split_sm90_cu_8e232a79_32606ignoreE,(_ZN78_INTERNAL_7c1c60c6_42_flash_fwd_hdim128_bf16_paged_split_sm90_cu_8e232a79_32604cute7productE - _ZN78_INTERNAL_7c1c60c6_42_flash_fwd_hdim128_bf16_paged_split_sm90_cu_8e232a79_32604cuda3std3__480_GLOBAL__N__7c1c60c6_42_flash_fwd_hdim128_bf16_paged_split_sm90_cu_8e232a79_32606ignoreE)
_ZN78_INTERNAL_7c1c60c6_42_flash_fwd_hdim128_bf16_paged_split_sm90_cu_8e232a79_32604cuda3std3__480_GLOBAL__N__7c1c60c6_42_flash_fwd_hdim128_bf16_paged_split_sm90_cu_8e232a79_32606ignoreE:
	.zero		1
	.type		_ZN78_INTERNAL_7c1c60c6_42_flash_fwd_hdim128_bf16_paged_split_sm90_cu_8e232a79_32604cute7productE,@object
	.size		_ZN78_INTERNAL_7c1c60c6_42_flash_fwd_hdim128_bf16_paged_split_sm90_cu_8e232a79_32604cute7productE,(_ZN78_INTERNAL_7c1c60c6_42_flash_fwd_hdim128_bf16_paged_split_sm90_cu_8e232a79_32604cuda3std3__45__cpo3endE - _ZN78_INTERNAL_7c1c60c6_42_flash_fwd_hdim128_bf16_paged_split_sm90_cu_8e232a79_32604cute7productE)
_ZN78_INTERNAL_7c1c60c6_42_flash_fwd_hdim128_bf16_paged_split_sm90_cu_8e232a79_32604cute7productE:
	.zero		1
	.type		_ZN78_INTERNAL_7c1c60c6_42_flash_fwd_hdim128_bf16_paged_split_sm90_cu_8e232a79_32604cuda3std3__45__cpo3endE,@object
	.size		_ZN78_INTERNAL_7c1c60c6_42_flash_fwd_hdim128_bf16_paged_split_sm90_cu_8e232a79_32604cuda3std3__45__cpo3endE,(_ZN78_INTERNAL_7c1c60c6_42_flash_fwd_hdim128_bf16_paged_split_sm90_cu_8e232a79_32604cuda3std3__419piecewise_constructE - _ZN78_INTERNAL_7c1c60c6_42_flash_fwd_hdim128_bf16_paged_split_sm90_cu_8e232a79_32604cuda3std3__45__cpo3endE)
_ZN78_INTERNAL_7c1c60c6_42_flash_fwd_hdim128_bf16_paged_split_sm90_cu_8e232a79_32604cuda3std3__45__cpo3endE:
	.zero		1
	.type		_ZN78_INTERNAL_7c1c60c6_42_flash_fwd_hdim128_bf16_paged_split_sm90_cu_8e232a79_32604cuda3std3__419piecewise_constructE,@object
	.size		_ZN78_INTERNAL_7c1c60c6_42_flash_fwd_hdim128_bf16_paged_split_sm90_cu_8e232a79_32604cuda3std3__419piecewise_constructE,(_ZN78_INTERNAL_7c1c60c6_42_flash_fwd_hdim128_bf16_paged_split_sm90_cu_8e232a79_32604cuda3std3__45__cpo4cendE - _ZN78_INTERNAL_7c1c60c6_42_flash_fwd_hdim128_bf16_paged_split_sm90_cu_8e232a79_32604cuda3std3__419piecewise_constructE)
_ZN78_INTERNAL_7c1c60c6_42_flash_fwd_hdim128_bf16_paged_split_sm90_cu_8e232a79_32604cuda3std3__419piecewise_constructE:
	.zero		1
	.type		_ZN78_INTERNAL_7c1c60c6_42_flash_fwd_hdim128_bf16_paged_split_sm90_cu_8e232a79_32604cuda3std3__45__cpo4cendE,@object
	.size		_ZN78_INTERNAL_7c1c60c6_42_flash_fwd_hdim128_bf16_paged_split_sm90_cu_8e232a79_32604cuda3std3__45__cpo4cendE,(_ZN78_INTERNAL_7c1c60c6_42_flash_fwd_hdim128_bf16_paged_split_sm90_cu_8e232a79_32604cuda3std6ranges3__45__cpo4swapE - _ZN78_INTERNAL_7c1c60c6_42_flash_fwd_hdim128_bf16_paged_split_sm90_cu_8e232a79_32604cuda3std3__45__cpo4cendE)
_ZN78_INTERNAL_7c1c60c6_42_flash_fwd_hdim128_bf16_paged_split_sm90_cu_8e232a79_32604cuda3std3__45__cpo4cendE:
	.zero		1
	.type		_ZN78_INTERNAL_7c1c60c6_42_flash_fwd_hdim128_bf16_paged_split_sm90_cu_8e232a79_32604cuda3std6ranges3__45__cpo4swapE,@object
	.size		_ZN78_INTERNAL_7c1c60c6_42_flash_fwd_hdim128_bf16_paged_split_sm90_cu_8e232a79_32604cuda3std6ranges3__45__cpo4swapE,(.L_11 - _ZN78_INTERNAL_7c1c60c6_42_flash_fwd_hdim128_bf16_paged_split_sm90_cu_8e232a79_32604cuda3std6ranges3__45__cpo4swapE)
_ZN78_INTERNAL_7c1c60c6_42_flash_fwd_hdim128_bf16_paged_split_sm90_cu_8e232a79_32604cuda3std6ranges3__45__cpo4swapE:
	.zero		1
.L_11:


//--------------------- .nv.shared._ZN7cutlass13device_kernelIN5flash11enable_sm90INS1_16FlashAttnFwdSm90INS1_25CollectiveMainloopFwdSm90ILi2EN4cute5tupleIJNS5_1CILi1EEES8_S8_EEENS6_IJNS7_ILi128EEESA_SA_EEELi128ENS_10bfloat16_tEfNS_4arch4Sm90ELb0ELb0ELb0ELb1ELb1ELb0ELb0ELb1ELb1ELb1ELb1ELb0EEENS1_21CollectiveEpilogueFwdISB_S9_SC_SE_Li256ELb1ELb1ELb1ELb0EEENS1_36VarlenDynamicPersistentTileSchedulerILi128ELi128ELi256ELi128ELb1ELb1ELb1ELb0ELb1ELb1EEEEEEEEEvNT_6ParamsE --------------------------
	.section	.nv.shared._ZN7cutlass13device_kernelIN5flash11enable_sm90INS1_16FlashAttnFwdSm90INS1_25CollectiveMainloopFwdSm90ILi2EN4cute5tupleIJNS5_1CILi1EEES8_S8_EEENS6_IJNS7_ILi128EEESA_SA_EEELi128ENS_10bfloat16_tEfNS_4arch4Sm90ELb0ELb0ELb0ELb1ELb1ELb0ELb0ELb1ELb1ELb1ELb1ELb0EEENS1_21CollectiveEpilogueFwdISB_S9_SC_SE_Li256ELb1ELb1ELb1ELb0EEENS1_36VarlenDynamicPersistentTileSchedulerILi128ELi128ELi256ELi128ELb1ELb1ELb1ELb0ELb1ELb1EEEEEEEEEvNT_6ParamsE,"aw",@nobits
	.sectionflags	@""
	.align	16
	.zero		1024


//--------------------- .nv.shared._ZN7cutlass13device_kernelIN5flash11enable_sm90INS1_16FlashAttnFwdSm90INS1_25CollectiveMainloopFwdSm90ILi2EN4cute5tupleIJNS5_1CILi1EEES8_S8_EEENS6_IJNS7_ILi128EEESA_SA_EEELi128ENS_10bfloat16_tEfNS_4arch4Sm90ELb0ELb0ELb0ELb1ELb1ELb1ELb0ELb1ELb1ELb1ELb1ELb0EEENS1_21CollectiveEpilogueFwdISB_S9_SC_SE_Li256ELb1ELb1ELb1ELb0EEENS1_36VarlenDynamicPersistentTileSchedulerILi128ELi128ELi256ELi128ELb1ELb1ELb1ELb0ELb1ELb1EEEEEEEEEvNT_6ParamsE --------------------------
	.section	.nv.shared._ZN7cutlass13device_kernelIN5flash11enable_sm90INS1_16FlashAttnFwdSm90INS1_25CollectiveMainloopFwdSm90ILi2EN4cute5tupleIJNS5_1CILi1EEES8_S8_EEENS6_IJNS7_ILi128EEESA_SA_EEELi128ENS_10bfloat16_tEfNS_4arch4Sm90ELb0ELb0ELb0ELb1ELb1ELb1ELb0ELb1ELb1ELb1ELb1ELb0EEENS1_21CollectiveEpilogueFwdISB_S9_SC_SE_Li256ELb1ELb1ELb1ELb0EEENS1_36VarlenDynamicPersistentTileSchedulerILi128ELi128ELi256ELi128ELb1ELb1ELb1ELb0ELb1ELb1EEEEEEEEEvNT_6ParamsE,"aw",@nobits
	.sectionflags	@""
	.align	16
	.zero		1024


//--------------------- .nv.shared._ZN7cutlass13device_kernelIN5flash11enable_sm90INS1_16FlashAttnFwdSm90INS1_25CollectiveMainloopFwdSm90ILi2EN4cute5tupleIJNS5_1CILi1EEES8_S8_EEENS6_IJNS7_ILi128EEESA_SA_EEELi128ENS_10bfloat16_tEfNS_4arch4Sm90ELb0ELb1ELb0ELb0ELb1ELb0ELb0ELb1ELb1ELb1ELb1ELb0EEENS1_21CollectiveEpilogueFwdISB_S9_SC_SE_Li256ELb0ELb1ELb1ELb0EEENS1_19SingleTileSchedulerILb0ELb1ELb1ELi128EEEEEEEEEvNT_6ParamsE --------------------------
	.section	.nv.shared._ZN7cutlass13device_kernelIN5flash11enable_sm90INS1_16FlashAttnFwdSm90INS1_25CollectiveMainloopFwdSm90ILi2EN4cute5tupleIJNS5_1CILi1EEES8_S8_EEENS6_IJNS7_ILi128EEESA_SA_EEELi128ENS_10bfloat16_tEfNS_4arch4Sm90ELb0ELb1ELb0ELb0ELb1ELb0ELb0ELb1ELb1ELb1ELb1ELb0EEENS1_21CollectiveEpilogueFwdISB_S9_SC_SE_Li256ELb0ELb1ELb1ELb0EEENS1_19SingleTileSchedulerILb0ELb1ELb1ELi128EEEEEEEEEvNT_6ParamsE,"aw",@nobits
	.sectionflags	@""
	.align	16
	.zero		1024


//--------------------- .nv.shared._ZN7cutlass13device_kernelIN5flash11enable_sm90INS1_16FlashAttnFwdSm90INS1_25CollectiveMainloopFwdSm90ILi2EN4cute5tupleIJNS5_1CILi1EEES8_S8_EEENS6_IJNS7_ILi128EEESA_SA_EEELi128ENS_10bfloat16_tEfNS_4arch4Sm90ELb0ELb1ELb0ELb1ELb1ELb0ELb0ELb1ELb1ELb1ELb1ELb0EEENS1_21CollectiveEpilogueFwdISB_S9_SC_SE_Li256ELb1ELb1ELb1ELb0EEENS1_36VarlenDynamicPersistentTileSchedulerILi128ELi128ELi256ELi128ELb1ELb1ELb1ELb1ELb0ELb1EEEEEEEEEvNT_6ParamsE --------------------------
	.section	.nv.shared._ZN7cutlass13device_kernelIN5flash11enable_sm90INS1_16FlashAttnFwdSm90INS1_25CollectiveMainloopFwdSm90ILi2EN4cute5tupleIJNS5_1CILi1EEES8_S8_EEENS6_IJNS7_ILi128EEESA_SA_EEELi128ENS_10bfloat16_tEfNS_4arch4Sm90ELb0ELb1ELb0ELb1ELb1ELb0ELb0ELb1ELb1ELb1ELb1ELb0EEENS1_21CollectiveEpilogueFwdISB_S9_SC_SE_Li256ELb1ELb1ELb1ELb0EEENS1_36VarlenDynamicPersistentTileSchedulerILi128ELi128ELi256ELi128ELb1ELb1ELb1ELb1ELb0ELb1EEEEEEEEEvNT_6ParamsE,"aw",@nobits
	.sectionflags	@""
	.align	16
	.zero		1024


//--------------------- .nv.shared._ZN7cutlass13device_kernelIN5flash11enable_sm90INS1_16FlashAttnFwdSm90INS1_25CollectiveMainloopFwdSm90ILi2EN4cute5tupleIJNS5_1CILi1EEES8_S8_EEENS6_IJNS7_ILi128EEESA_SA_EEELi128ENS_10bfloat16_tEfNS_4arch4Sm90ELb0ELb1ELb0ELb1ELb1ELb1ELb0ELb1ELb1ELb1ELb1ELb0EEENS1_21CollectiveEpilogueFwdISB_S9_SC_SE_Li256ELb1ELb1ELb1ELb0EEENS1_36VarlenDynamicPersistentTileSchedulerILi128ELi128ELi256ELi128ELb1ELb1ELb1ELb1ELb0ELb1EEEEEEEEEvNT_6ParamsE --------------------------
	.section	.nv.shared._ZN7cutlass13device_kernelIN5flash11enable_sm90INS1_16FlashAttnFwdSm90INS1_25CollectiveMainloopFwdSm90ILi2EN4cute5tupleIJNS5_1CILi1EEES8_S8_EEENS6_IJNS7_ILi128EEESA_SA_EEELi128ENS_10bfloat16_tEfNS_4arch4Sm90ELb0ELb1ELb0ELb1ELb1ELb1ELb0ELb1ELb1ELb1ELb1ELb0EEENS1_21CollectiveEpilogueFwdISB_S9_SC_SE_Li256ELb1ELb1ELb1ELb0EEENS1_36VarlenDynamicPersistentTileSchedulerILi128ELi128ELi256ELi128ELb1ELb1ELb1ELb1ELb0ELb1EEEEEEEEEvNT_6ParamsE,"aw",@nobits
	.sectionflags	@""
	.align	16
	.zero		1024


//--------------------- .nv.shared._ZN7cutlass13device_kernelIN5flash11enable_sm90INS1_16FlashAttnFwdSm90INS1_25CollectiveMainloopFwdSm90ILi2EN4cute5tupleIJNS5_1CILi1EEES8_S8_EEENS6_IJNS7_ILi128EEESA_SA_EEELi128ENS_10bfloat16_tEfNS_4arch4Sm90ELb1ELb0ELb0ELb0ELb1ELb0ELb0ELb1ELb1ELb1ELb1ELb0EEENS1_21CollectiveEpilogueFwdISB_S9_SC_SE_Li256ELb0ELb1ELb1ELb0EEENS1_19SingleTileSchedulerILb0ELb1ELb1ELi128EEEEEEEEEvNT_6ParamsE --------------------------
	.section	.nv.shared._ZN7cutlass13device_kernelIN5flash11enable_sm90INS1_16FlashAttnFwdSm90INS1_25CollectiveMainloopFwdSm90ILi2EN4cute5tupleIJNS5_1CILi1EEES8_S8_EEENS6_IJNS7_ILi128EEESA_SA_EEELi128ENS_10bfloat16_tEfNS_4arch4Sm90ELb1ELb0ELb0ELb0ELb1ELb0ELb0ELb1ELb1ELb1ELb1ELb0EEENS1_21CollectiveEpilogueFwdISB_S9_SC_SE_Li256ELb0ELb1ELb1ELb0EEENS1_19SingleTileSchedulerILb0ELb1ELb1ELi128EEEEEEEEEvNT_6ParamsE,"aw",@nobits
	.sectionflags	@""
	.align	16
	.zero		1024


//--------------------- .nv.shared._ZN7cutlass13device_kernelIN5flash11enable_sm90INS1_16FlashAttnFwdSm90INS1_25CollectiveMainloopFwdSm90ILi2EN4cute5tupleIJNS5_1CILi1EEES8_S8_EEENS6_IJNS7_ILi128EEESA_SA_EEELi128ENS_10bfloat16_tEfNS_4arch4Sm90ELb1ELb0ELb0ELb1ELb1ELb0ELb0ELb1ELb1ELb1ELb1ELb0EEENS1_21CollectiveEpilogueFwdISB_S9_SC_SE_Li256ELb1ELb1ELb1ELb0EEENS1_36VarlenDynamicPersistentTileSchedulerILi128ELi128ELi256ELi128ELb1ELb1ELb1ELb1ELb1ELb1EEEEEEEEEvNT_6ParamsE --------------------------
	.section	.nv.shared._ZN7cutlass13device_kernelIN5flash11enable_sm90INS1_16FlashAttnFwdSm90INS1_25CollectiveMainloopFwdSm90ILi2EN4cute5tupleIJNS5_1CILi1EEES8_S8_EEENS6_IJNS7_ILi128EEESA_SA_EEELi128ENS_10bfloat16_tEfNS_4arch4Sm90ELb1ELb0ELb0ELb1ELb1ELb0ELb0ELb1ELb1ELb1ELb1ELb0EEENS1_21CollectiveEpilogueFwdISB_S9_SC_SE_Li256ELb1ELb1ELb1ELb0EEENS1_36VarlenDynamicPersistentTileSchedulerILi128ELi128ELi256ELi128ELb1ELb1ELb1ELb1ELb1ELb1EEEEEEEEEvNT_6ParamsE,"aw",@nobits
	.sectionflags	@""
	.align	16
	.zero		1024


//--------------------- .nv.shared._ZN7cutlass13device_kernelIN5flash11enable_sm90INS1_16FlashAttnFwdSm90INS1_25CollectiveMainloopFwdSm90ILi2EN4cute5tupleIJNS5_1CILi1EEES8_S8_EEENS6_IJNS7_ILi128EEESA_SA_EEELi128ENS_10bfloat16_tEfNS_4arch4Sm90ELb1ELb0ELb0ELb1ELb1ELb1ELb0ELb1ELb1ELb1ELb1ELb0EEENS1_21CollectiveEpilogueFwdISB_S9_SC_SE_Li256ELb1ELb1ELb1ELb0EEENS1_36VarlenDynamicPersistentTileSchedulerILi128ELi128ELi256ELi128ELb1ELb1ELb1ELb1ELb1ELb1EEEEEEEEEvNT_6ParamsE --------------------------
	.section	.nv.shared._ZN7cutlass13device_kernelIN5flash11enable_sm90INS1_16FlashAttnFwdSm90INS1_25CollectiveMainloopFwdSm90ILi2EN4cute5tupleIJNS5_1CILi1EEES8_S8_EEENS6_IJNS7_ILi128EEESA_SA_EEELi128ENS_10bfloat16_tEfNS_4arch4Sm90ELb1ELb0ELb0ELb1ELb1ELb1ELb0ELb1ELb1ELb1ELb1ELb0EEENS1_21CollectiveEpilogueFwdISB_S9_SC_SE_Li256ELb1ELb1ELb1ELb0EEENS1_36VarlenDynamicPersistentTileSchedulerILi128ELi128ELi256ELi128ELb1ELb1ELb1ELb1ELb1ELb1EEEEEEEEEvNT_6ParamsE,"aw",@nobits
	.sectionflags	@""
	.align	16
	.zero		1024


//--------------------- .nv.constant0._ZN7cutlass13device_kernelIN5flash11enable_sm90INS1_16FlashAttnFwdSm90INS1_25CollectiveMainloopFwdSm90ILi2EN4cute5tupleIJNS5_1CILi1EEES8_S8_EEENS6_IJNS7_ILi128EEESA_SA_EEELi128ENS_10bfloat16_tEfNS_4arch4Sm90ELb0ELb0ELb0ELb0ELb1ELb0ELb0ELb1ELb1ELb1ELb1ELb0EEENS1_21CollectiveEpilogueFwdISB_S9_SC_SE_Li256ELb0ELb1ELb1ELb0EEENS1_19SingleTileSchedulerILb0ELb1ELb1ELi128EEEEEEEEEvNT_6ParamsE --------------------------
	.section	.nv.constant0._ZN7cutlass13device_kernelIN5flash11enable_sm90INS1_16FlashAttnFwdSm90INS1_25CollectiveMainloopFwdSm90ILi2EN4cute5tupleIJNS5_1CILi1EEES8_S8_EEENS6_IJNS7_ILi128EEESA_SA_EEELi128ENS_10bfloat16_tEfNS_4arch4Sm90ELb0ELb0ELb0ELb0ELb1ELb0ELb0ELb1ELb1ELb1ELb1ELb0EEENS1_21CollectiveEpilogueFwdISB_S9_SC_SE_Li256ELb0ELb1ELb1ELb0EEENS1_19SingleTileSchedulerILb0ELb1ELb1ELi128EEEEEEEEEvNT_6ParamsE,"a",@progbits
	.sectionflags	@""
	.align	4
.nv.constant0._ZN7cutlass13device_kernelIN5flash11enable_sm90INS1_16FlashAttnFwdSm90INS1_25CollectiveMainloopFwdSm90ILi2EN4cute5tupleIJNS5_1CILi1EEES8_S8_EEENS6_IJNS7_ILi128EEESA_SA_EEELi128ENS_10bfloat16_tEfNS_4arch4Sm90ELb0ELb0ELb0ELb0ELb1ELb0ELb0ELb1ELb1ELb1ELb1ELb0EEENS1_21CollectiveEpilogueFwdISB_S9_SC_SE_Li256ELb0ELb1ELb1ELb0EEENS1_19SingleTileSchedulerILb0ELb1ELb1ELi128EEEEEEEEEvNT_6ParamsE:
	.zero		3200


//--------------------- .nv.constant0._ZN7cutlass13device_kernelIN5flash11enable_sm90INS1_16FlashAttnFwdSm90INS1_25CollectiveMainloopFwdSm90ILi2EN4cute5tupleIJNS5_1CILi1EEES8_S8_EEENS6_IJNS7_ILi128EEESA_SA_EEELi128ENS_10bfloat16_tEfNS_4arch4Sm90ELb0ELb0ELb0ELb1ELb1ELb0ELb0ELb1ELb1ELb1ELb1ELb0EEENS1_21CollectiveEpilogueFwdISB_S9_SC_SE_Li256ELb1ELb1ELb1ELb0EEENS1_36VarlenDynamicPersistentTileSchedulerILi128ELi128ELi256ELi128ELb1ELb1ELb1ELb0ELb1ELb1EEEEEEEEEvNT_6ParamsE --------------------------
	.section	.nv.constant0._ZN7cutlass13device_kernelIN5flash11enable_sm90INS1_16FlashAttnFwdSm90INS1_25CollectiveMainloopFwdSm90ILi2EN4cute5tupleIJNS5_1CILi1EEES8_S8_EEENS6_IJNS7_ILi128EEESA_SA_EEELi128ENS_10bfloat16_tEfNS_4arch4Sm90ELb0ELb0ELb0ELb1ELb1ELb0ELb0ELb1ELb1ELb1ELb1ELb0EEENS1_21CollectiveEpilogueFwdISB_S9_SC_SE_Li256ELb1ELb1ELb1ELb0EEENS1_36VarlenDynamicPersistentTileSchedulerILi128ELi128ELi256ELi128ELb1ELb1ELb1ELb0ELb1ELb1EEEEEEEEEvNT_6ParamsE,"a",@progbits
	.sectionflags	@""
	.align	4
.nv.constant0._ZN7cutlass13device_kernelIN5flash11enable_sm90INS1_16FlashAttnFwdSm90INS1_25CollectiveMainloopFwdSm90ILi2EN4cute5tupleIJNS5_1CILi1EEES8_S8_EEENS6_IJNS7_ILi128EEESA_SA_EEELi128ENS_10bfloat16_tEfNS_4arch4Sm90ELb0ELb0ELb0ELb1ELb1ELb0ELb0ELb1ELb1ELb1ELb1ELb0EEENS1_21CollectiveEpilogueFwdISB_S9_SC_SE_Li256ELb1ELb1ELb1ELb0EEENS1_36VarlenDynamicPersistentTileSchedulerILi128ELi128ELi256ELi128ELb1ELb1ELb1ELb0ELb1ELb1EEEEEEEEEvNT_6ParamsE:
	.zero		3328


//--------------------- .nv.constant0._ZN7cutlass13device_kernelIN5flash11enable_sm90INS1_16FlashAttnFwdSm90INS1_25CollectiveMainloopFwdSm90ILi2EN4cute5tupleIJNS5_1CILi1EEES8_S8_EEENS6_IJNS7_ILi128EEESA_SA_EEELi128ENS_10bfloat16_tEfNS_4arch4Sm90ELb0ELb0ELb0ELb1ELb1ELb1ELb0ELb1ELb1ELb1ELb1ELb0EEENS1_21CollectiveEpilogueFwdISB_S9_SC_SE_Li256ELb1ELb1ELb1ELb0EEENS1_36VarlenDynamicPersistentTileSchedulerILi128ELi128ELi256ELi128ELb1ELb1ELb1ELb0ELb1ELb1EEEEEEEEEvNT_6ParamsE --------------------------
	.section	.nv.constant0._ZN7cutlass13device_kernelIN5flash11enable_sm90INS1_16FlashAttnFwdSm90INS1_25CollectiveMainloopFwdSm90ILi2EN4cute5tupleIJNS5_1CILi1EEES8_S8_EEENS6_IJNS7_ILi128EEESA_SA_EEELi128ENS_10bfloat16_tEfNS_4arch4Sm90ELb0ELb0ELb0ELb1ELb1ELb1ELb0ELb1ELb1ELb1ELb1ELb0EEENS1_21CollectiveEpilogueFwdISB_S9_SC_SE_Li256ELb1ELb1ELb1ELb0EEENS1_36VarlenDynamicPersistentTileSchedulerILi128ELi128ELi256ELi128ELb1ELb1ELb1ELb0ELb1ELb1EEEEEEEEEvNT_6ParamsE,"a",@progbits
	.sectionflags	@""
	.align	4
.nv.constant0._ZN7cutlass13device_kernelIN5flash11enable_sm90INS1_16FlashAttnFwdSm90INS1_25CollectiveMainloopFwdSm90ILi2EN4cute5tupleIJNS5_1CILi1EEES8_S8_EEENS6_IJNS7_ILi128EEESA_SA_EEELi128ENS_10bfloat16_tEfNS_4arch4Sm90ELb0ELb0ELb0ELb1ELb1ELb1ELb0ELb1ELb1ELb1ELb1ELb0EEENS1_21CollectiveEpilogueFwdISB_S9_SC_SE_Li256ELb1ELb1ELb1ELb0EEENS1_36VarlenDynamicPersistentTileSchedulerILi128ELi128ELi256ELi128ELb1ELb1ELb1ELb0ELb1ELb1EEEEEEEEEvNT_6ParamsE:
	.zero		3328


//--------------------- .nv.constant0._ZN7cutlass13device_kernelIN5flash11enable_sm90INS1_16FlashAttnFwdSm90INS1_25CollectiveMainloopFwdSm90ILi2EN4cute5tupleIJNS5_1CILi1EEES8_S8_EEENS6_IJNS7_ILi128EEESA_SA_EEELi128ENS_10bfloat16_tEfNS_4arch4Sm90ELb0ELb1ELb0ELb0ELb1ELb0ELb0ELb1ELb1ELb1ELb1ELb0EEENS1_21CollectiveEpilogueFwdISB_S9_SC_SE_Li256ELb0ELb1ELb1ELb0EEENS1_19SingleTileSchedulerILb0ELb1ELb1ELi128EEEEEEEEEvNT_6ParamsE --------------------------
	.section	.nv.constant0._ZN7cutlass13device_kernelIN5flash11enable_sm90INS1_16FlashAttnFwdSm90INS1_25CollectiveMainloopFwdSm90ILi2EN4cute5tupleIJNS5_1CILi1EEES8_S8_EEENS6_IJNS7_ILi128EEESA_SA_EEELi128ENS_10bfloat16_tEfNS_4arch4Sm90ELb0ELb1ELb0ELb0ELb1ELb0ELb0ELb1ELb1ELb1ELb1ELb0EEENS1_21CollectiveEpilogueFwdISB_S9_SC_SE_Li256ELb0ELb1ELb1ELb0EEENS1_19SingleTileSchedulerILb0ELb1ELb1ELi128EEEEEEEEEvNT_6ParamsE,"a",@progbits
	.sectionflags	@""
	.align	4
.nv.constant0._ZN7cutlass13device_kernelIN5flash11enable_sm90INS1_16FlashAttnFwdSm90INS1_25CollectiveMainloopFwdSm90ILi2EN4cute5tupleIJNS5_1CILi1EEES8_S8_EEENS6_IJNS7_ILi128EEESA_SA_EEELi128ENS_10bfloat16_tEfNS_4arch4Sm90ELb0ELb1ELb0ELb0ELb1ELb0ELb0ELb1ELb1ELb1ELb1ELb0EEENS1_21CollectiveEpilogueFwdISB_S9_SC_SE_Li256ELb0ELb1ELb1ELb0EEENS1_19SingleTileSchedulerILb0ELb1ELb1ELi128EEEEEEEEEvNT_6ParamsE:
	.zero		3200


//--------------------- .nv.constant0._ZN7cutlass13device_kernelIN5flash11enable_sm90INS1_16FlashAttnFwdSm90INS1_25CollectiveMainloopFwdSm90ILi2EN4cute5tupleIJNS5_1CILi1EEES8_S8_EEENS6_IJNS7_ILi128EEESA_SA_EEELi128ENS_10bfloat16_tEfNS_4arch4Sm90ELb0ELb1ELb0ELb1ELb1ELb0ELb0ELb1ELb1ELb1ELb1ELb0EEENS1_21CollectiveEpilogueFwdISB_S9_SC_SE_Li256ELb1ELb1ELb1ELb0EEENS1_36VarlenDynamicPersistentTileSchedulerILi128ELi128ELi256ELi128ELb1ELb1ELb1ELb1ELb0ELb1EEEEEEEEEvNT_6ParamsE --------------------------
	.section	.nv.constant0._ZN7cutlass13device_kernelIN5flash11enable_sm90INS1_16FlashAttnFwdSm90INS1_25CollectiveMainloopFwdSm90ILi2EN4cute5tupleIJNS5_1CILi1EEES8_S8_EEENS6_IJNS7_ILi128EEESA_SA_EEELi128ENS_10bfloat16_tEfNS_4arch4Sm90ELb0ELb1ELb0ELb1ELb1ELb0ELb0ELb1ELb1ELb1ELb1ELb0EEENS1_21CollectiveEpilogueFwdISB_S9_SC_SE_Li256ELb1ELb1ELb1ELb0EEENS1_36VarlenDynamicPersistentTileSchedulerILi128ELi128ELi256ELi128ELb1ELb1ELb1ELb1ELb0ELb1EEEEEEEEEvNT_6ParamsE,"a",@progbits
	.sectionflags	@""
	.align	4
.nv.constant0._ZN7cutlass13device_kernelIN5flash11enable_sm90INS1_16FlashAttnFwdSm90INS1_25CollectiveMainloopFwdSm90ILi2EN4cute5tupleIJNS5_1CILi1EEES8_S8_EEENS6_IJNS7_ILi128EEESA_SA_EEELi128ENS_10bfloat16_tEfNS_4arch4Sm90ELb0ELb1ELb0ELb1ELb1ELb0ELb0ELb1ELb1ELb1ELb1ELb0EEENS1_21CollectiveEpilogueFwdISB_S9_SC_SE_Li256ELb1ELb1ELb1ELb0EEENS1_36VarlenDynamicPersistentTileSchedulerILi128ELi128ELi256ELi128ELb1ELb1ELb1ELb1ELb0ELb1EEEEEEEEEvNT_6ParamsE:
	.zero		3328


//--------------------- .nv.constant0._ZN7cutlass13device_kernelIN5flash11enable_sm90INS1_16FlashAttnFwdSm90INS1_25CollectiveMainloopFwdSm90ILi2EN4cute5tupleIJNS5_1CILi1EEES8_S8_EEENS6_IJNS7_ILi128EEESA_SA_EEELi128ENS_10bfloat16_tEfNS_4arch4Sm90ELb0ELb1ELb0ELb1ELb1ELb1ELb0ELb1ELb1ELb1ELb1ELb0EEENS1_21CollectiveEpilogueFwdISB_S9_SC_SE_Li256ELb1ELb1ELb1ELb0EEENS1_36VarlenDynamicPersistentTileSchedulerILi128ELi128ELi256ELi128ELb1ELb1ELb1ELb1ELb0ELb1EEEEEEEEEvNT_6ParamsE --------------------------
	.section	.nv.constant0._ZN7cutlass13device_kernelIN5flash11enable_sm90INS1_16FlashAttnFwdSm90INS1_25CollectiveMainloopFwdSm90ILi2EN4cute5tupleIJNS5_1CILi1EEES8_S8_EEENS6_IJNS7_ILi128EEESA_SA_EEELi128ENS_10bfloat16_tEfNS_4arch4Sm90ELb0ELb1ELb0ELb1ELb1ELb1ELb0ELb1ELb1ELb1ELb1ELb0EEENS1_21CollectiveEpilogueFwdISB_S9_SC_SE_Li256ELb1ELb1ELb1ELb0EEENS1_36VarlenDynamicPersistentTileSchedulerILi128ELi128ELi256ELi128ELb1ELb1ELb1ELb1ELb0ELb1EEEEEEEEEvNT_6ParamsE,"a",@progbits
	.sectionflags	@""
	.align	4
.nv.constant0._ZN7cutlass13device_kernelIN5flash11enable_sm90INS1_16FlashAttnFwdSm90INS1_25CollectiveMainloopFwdSm90ILi2EN4cute5tupleIJNS5_1CILi1EEES8_S8_EEENS6_IJNS7_ILi128EEESA_SA_EEELi128ENS_10bfloat16_tEfNS_4arch4Sm90ELb0ELb1ELb0ELb1ELb1ELb1ELb0ELb1ELb1ELb1ELb1ELb0EEENS1_21CollectiveEpilogueFwdISB_S9_SC_SE_Li256ELb1ELb1ELb1ELb0EEENS1_36VarlenDynamicPersistentTileSchedulerILi128ELi128ELi256ELi128ELb1ELb1ELb1ELb1ELb0ELb1EEEEEEEEEvNT_6ParamsE:
	.zero		3328


//--------------------- .nv.constant0._ZN7cutlass13device_kernelIN5flash11enable_sm90INS1_16FlashAttnFwdSm90INS1_25CollectiveMainloopFwdSm90ILi2EN4cute5tupleIJNS5_1CILi1EEES8_S8_EEENS6_IJNS7_ILi128EEESA_SA_EEELi128ENS_10bfloat16_tEfNS_4arch4Sm90ELb1ELb0ELb0ELb0ELb1ELb0ELb0ELb1ELb1ELb1ELb1ELb0EEENS1_21CollectiveEpilogueFwdISB_S9_SC_SE_Li256ELb0ELb1ELb1ELb0EEENS1_19SingleTileSchedulerILb0ELb1ELb1ELi128EEEEEEEEEvNT_6ParamsE --------------------------
	.section	.nv.constant0._ZN7cutlass13device_kernelIN5flash11enable_sm90INS1_16FlashAttnFwdSm90INS1_25CollectiveMainloopFwdSm90ILi2EN4cute5tupleIJNS5_1CILi1EEES8_S8_EEENS6_IJNS7_ILi128EEESA_SA_EEELi128ENS_10bfloat16_tEfNS_4arch4Sm90ELb1ELb0ELb0ELb0ELb1ELb0ELb0ELb1ELb1ELb1ELb1ELb0EEENS1_21CollectiveEpilogueFwdISB_S9_SC_SE_Li256ELb0ELb1ELb1ELb0EEENS1_19SingleTileSchedulerILb0ELb1ELb1ELi128EEEEEEEEEvNT_6ParamsE,"a",@progbits
	.sectionflags	@""
	.align	4
.nv.constant0._ZN7cutlass13device_kernelIN5flash11enable_sm90INS1_16FlashAttnFwdSm90INS1_25CollectiveMainloopFwdSm90ILi2EN4cute5tupleIJNS5_1CILi1EEES8_S8_EEENS6_IJNS7_ILi128EEESA_SA_EEELi128ENS_10bfloat16_tEfNS_4arch4Sm90ELb1ELb0ELb0ELb0ELb1ELb0ELb0ELb1ELb1ELb1ELb1ELb0EEENS1_21CollectiveEpilogueFwdISB_S9_SC_SE_Li256ELb0ELb1ELb1ELb0EEENS1_19SingleTileSchedulerILb0ELb1ELb1ELi128EEEEEEEEEvNT_6ParamsE:
	.zero		3200


//--------------------- .nv.constant0._ZN7cutlass13device_kernelIN5flash11enable_sm90INS1_16FlashAttnFwdSm90INS1_25CollectiveMainloopFwdSm90ILi2EN4cute5tupleIJNS5_1CILi1EEES8_S8_EEENS6_IJNS7_ILi128EEESA_SA_EEELi128ENS_10bfloat16_tEfNS_4arch4Sm90ELb1ELb0ELb0ELb1ELb1ELb0ELb0ELb1ELb1ELb1ELb1ELb0EEENS1_21CollectiveEpilogueFwdISB_S9_SC_SE_Li256ELb1ELb1ELb1ELb0EEENS1_36VarlenDynamicPersistentTileSchedulerILi128ELi128ELi256ELi128ELb1ELb1ELb1ELb1ELb1ELb1EEEEEEEEEvNT_6ParamsE --------------------------
	.section	.nv.constant0._ZN7cutlass13device_kernelIN5flash11enable_sm90INS1_16FlashAttnFwdSm90INS1_25CollectiveMainloopFwdSm90ILi2EN4cute5tupleIJNS5_1CILi1EEES8_S8_EEENS6_IJNS7_ILi128EEESA_SA_EEELi128ENS_10bfloat16_tEfNS_4arch4Sm90ELb1ELb0ELb0ELb1ELb1ELb0ELb0ELb1ELb1ELb1ELb1ELb0EEENS1_21CollectiveEpilogueFwdISB_S9_SC_SE_Li256ELb1ELb1ELb1ELb0EEENS1_36VarlenDynamicPersistentTileSchedulerILi128ELi128ELi256ELi128ELb1ELb1ELb1ELb1ELb1ELb1EEEEEEEEEvNT_6ParamsE,"a",@progbits
	.sectionflags	@""
	.align	4
.nv.constant0._ZN7cutlass13device_kernelIN5flash11enable_sm90INS1_16FlashAttnFwdSm90INS1_25CollectiveMainloopFwdSm90ILi2EN4cute5tupleIJNS5_1CILi1EEES8_S8_EEENS6_IJNS7_ILi128EEESA_SA_EEELi128ENS_10bfloat16_tEfNS_4arch4Sm90ELb1ELb0ELb0ELb1ELb1ELb0ELb0ELb1ELb1ELb1ELb1ELb0EEENS1_21CollectiveEpilogueFwdISB_S9_SC_SE_Li256ELb1ELb1ELb1ELb0EEENS1_36VarlenDynamicPersistentTileSchedulerILi128ELi128ELi256ELi128ELb1ELb1ELb1ELb1ELb1ELb1EEEEEEEEEvNT_6ParamsE:
	.zero		3328


//--------------------- .nv.constant0._ZN7cutlass13device_kernelIN5flash11enable_sm90INS1_16FlashAttnFwdSm90INS1_25CollectiveMainloopFwdSm90ILi2EN4cute5tupleIJNS5_1CILi1EEES8_S8_EEENS6_IJNS7_ILi128EEESA_SA_EEELi128ENS_10bfloat16_tEfNS_4arch4Sm90ELb1ELb0ELb0ELb1ELb1ELb1ELb0ELb1ELb1ELb1ELb1ELb0EEENS1_21CollectiveEpilogueFwdISB_S9_SC_SE_Li256ELb1ELb1ELb1ELb0EEENS1_36VarlenDynamicPersistentTileSchedulerILi128ELi128ELi256ELi128ELb1ELb1ELb1ELb1ELb1ELb1EEEEEEEEEvNT_6ParamsE --------------------------
	.section	.nv.constant0._ZN7cutlass13device_kernelIN5flash11enable_sm90INS1_16FlashAttnFwdSm90INS1_25CollectiveMainloopFwdSm90ILi2EN4cute5tupleIJNS5_1CILi1EEES8_S8_EEENS6_IJNS7_ILi128EEESA_SA_EEELi128ENS_10bfloat16_tEfNS_4arch4Sm90ELb1ELb0ELb0ELb1ELb1ELb1ELb0ELb1ELb1ELb1ELb1ELb0EEENS1_21CollectiveEpilogueFwdISB_S9_SC_SE_Li256ELb1ELb1ELb1ELb0EEENS1_36VarlenDynamicPersistentTileSchedulerILi128ELi128ELi256ELi128ELb1ELb1ELb1ELb1ELb1ELb1EEEEEEEEEvNT_6ParamsE,"a",@progbits
	.sectionflags	@""
	.align	4
.nv.constant0._ZN7cutlass13device_kernelIN5flash11enable_sm90INS1_16FlashAttnFwdSm90INS1_25CollectiveMainloopFwdSm90ILi2EN4cute5tupleIJNS5_1CILi1EEES8_S8_EEENS6_IJNS7_ILi128EEESA_SA_EEELi128ENS_10bfloat16_tEfNS_4arch4Sm90ELb1ELb0ELb0ELb1ELb1ELb1ELb0ELb1ELb1ELb1ELb1ELb0EEENS1_21CollectiveEpilogueFwdISB_S9_SC_SE_Li256ELb1ELb1ELb1ELb0EEENS1_36VarlenDynamicPersistentTileSchedulerILi128ELi128ELi256ELi128ELb1ELb1ELb1ELb1ELb1ELb1EEEEEEEEEvNT_6ParamsE:
	.zero		3328


//--------------------- SYMBOLS --------------------------

	.type		.nv.reservedSmem.offset0,@object
	.size		.nv.reservedSmem.offset0,0x4
	.type		__assertfail,@function
